//
// Generated by NVIDIA NVVM Compiler
//
// Compiler Build ID: CL-36424714
// Cuda compilation tools, release 13.0, V13.0.88
// Based on NVVM 20.0.0
//

.version 9.0
.target sm_100
.address_size 64

.extern .func  (.param .b32 func_retval0) vprintf
(
	.param .b64 vprintf_param_0,
	.param .b64 vprintf_param_1
)
;
.global .align 8 .b8 BOOK[36360];
// _ZZ11block_countbE3res has been demoted
// _ZZ9evaluatorP4GNetE5spawn has been demoted
.global .align 4 .u32 NODE_COUNT;
.global .align 4 .u32 VARS_COUNT;
// _ZZ12count_memoryP4GNetE16block_node_count has been demoted
// _ZZ12count_memoryP4GNetE16block_vars_count has been demoted
.global .align 1 .b8 $str[3] = {37, 120};
.global .align 1 .b8 $str$1[5] = {79, 79, 77, 10};
.global .align 1 .b8 $str$2[45] = {69, 82, 82, 79, 82, 58, 32, 102, 97, 105, 108, 101, 100, 32, 116, 111, 32, 99, 108, 101, 97, 114, 32, 104, 105, 103, 104, 45, 112, 114, 105, 111, 114, 105, 116, 121, 32, 114, 101, 100, 101, 120, 101, 115};
.global .align 1 .b8 $str$31[7] = {40, 46, 46, 46, 41, 10};
.global .align 1 .b8 $str$32[4] = {46, 46, 46};
.global .align 1 .b8 $str$33[3] = {37, 99};
.global .align 1 .b8 $str$34[2] = {40};
.global .align 1 .b8 $str$35[2] = {42};
.global .align 1 .b8 $str$36[4] = {120, 37, 120};
.global .align 1 .b8 $str$37[2] = {61};
.global .align 1 .b8 $str$38[5] = {91, 37, 120, 93};
.global .align 1 .b8 $str$39[3] = {37, 117};
.global .align 1 .b8 $str$40[3] = {37, 100};
.global .align 1 .b8 $str$41[3] = {37, 102};
.global .align 1 .b8 $str$42[2] = {123};
.global .align 1 .b8 $str$43[4] = {60, 43, 32};
.global .align 1 .b8 $str$44[3] = {63, 60};
.global .align 1 .b8 $str$45[4] = {64, 37, 100};
.global .align 1 .b8 $str$47[2] = {10};
.extern .shared .align 16 .b8 shared_mem[];
.global .align 1 .b8 $str$48[9] = {82, 101, 115, 117, 108, 116, 58, 32};

.func  (.param .b32 func_retval0) _Z11block_countb(
	.param .b32 _Z11block_countb_param_0
)
{
	.reg .pred 	%p<2>;
	.reg .b16 	%rs<2>;
	.reg .b32 	%r<6>;
	// demoted variable
	.shared .align 4 .u32 _ZZ11block_countbE3res;
	ld.param.s8 	%rs1, [_Z11block_countb_param_0];
	mov.u32 	%r1, %tid.x;
	setp.ne.s32 	%p1, %r1, 0;
	@%p1 bra 	$L__BB0_2;
	mov.b32 	%r2, 0;
	st.shared.u32 	[_ZZ11block_countbE3res], %r2;
$L__BB0_2:
	bar.sync 	0;
	cvt.s32.s16 	%r3, %rs1;
	atom.shared.add.u32 	%r4, [_ZZ11block_countbE3res], %r3;
	bar.sync 	0;
	ld.shared.u32 	%r5, [_ZZ11block_countbE3res];
	st.param.b32 	[func_retval0], %r5;
	ret;

}
	// .globl	_Z10boot_redexP4GNety
.visible .entry _Z10boot_redexP4GNety(
	.param .u64 .ptr .align 1 _Z10boot_redexP4GNety_param_0,
	.param .u64 _Z10boot_redexP4GNety_param_1
)
{
	.reg .pred 	%p<2>;
	.reg .b32 	%r<4>;
	.reg .b64 	%rd<6>;

	ld.param.u64 	%rd3, [_Z10boot_redexP4GNety_param_0];
	ld.param.u64 	%rd2, [_Z10boot_redexP4GNety_param_1];
	cvta.to.global.u64 	%rd1, %rd3;
	add.s64 	%rd4, %rd1, 6643777540;
	mov.b32 	%r1, -1;
	st.global.u32 	[%rd4], %r1;
	add.s64 	%rd5, %rd1, 6643974184;
	ld.global.u32 	%r2, [%rd5];
	and.b32  	%r3, %r2, 1;
	setp.eq.b32 	%p1, %r3, 1;
	@%p1 bra 	$L__BB1_2;
	st.global.u64 	[%rd1+8], %rd2;
	bra.uni 	$L__BB1_3;
$L__BB1_2:
	st.global.u64 	[%rd1+100663304], %rd2;
$L__BB1_3:
	ret;

}
	// .globl	_Z9make_nodeP4GNethjjPj
.visible .entry _Z9make_nodeP4GNethjjPj(
	.param .u64 .ptr .align 1 _Z9make_nodeP4GNethjjPj_param_0,
	.param .u8 _Z9make_nodeP4GNethjjPj_param_1,
	.param .u32 _Z9make_nodeP4GNethjjPj_param_2,
	.param .u32 _Z9make_nodeP4GNethjjPj_param_3,
	.param .u64 .ptr .align 1 _Z9make_nodeP4GNethjjPj_param_4
)
{
	.reg .pred 	%p<9>;
	.reg .b16 	%rs<2>;
	.reg .b32 	%r<32>;
	.reg .b64 	%rd<31>;

	ld.param.u64 	%rd6, [_Z9make_nodeP4GNethjjPj_param_0];
	ld.param.u8 	%rs1, [_Z9make_nodeP4GNethjjPj_param_1];
	ld.param.u32 	%r13, [_Z9make_nodeP4GNethjjPj_param_2];
	ld.param.u32 	%r14, [_Z9make_nodeP4GNethjjPj_param_3];
	ld.param.u64 	%rd7, [_Z9make_nodeP4GNethjjPj_param_4];
	mov.u32 	%r1, %tid.x;
	mov.u32 	%r15, %ctaid.x;
	mov.u32 	%r16, %ntid.x;
	mul.lo.s32 	%r2, %r16, %r15;
	neg.s32 	%r17, %r2;
	setp.ne.s32 	%p1, %r1, %r17;
	@%p1 bra 	$L__BB2_7;
	cvta.to.global.u64 	%rd1, %rd6;
	add.s32 	%r18, %r2, %r1;
	mul.wide.u32 	%rd8, %r18, 4;
	add.s64 	%rd9, %rd1, %rd8;
	add.s64 	%rd2, %rd9, 6643777544;
	ld.global.u32 	%r19, [%rd2];
	and.b32  	%r31, %r19, 32767;
	cvt.u64.u32 	%rd30, %r31;
	shl.b32 	%r20, %r19, 3;
	cvt.u64.u32 	%rd10, %r20;
	and.b64  	%rd11, %rd10, 262136;
	add.s64 	%rd12, %rd1, %rd11;
	ld.global.u64 	%rd13, [%rd12+201326600];
	add.s32 	%r30, %r19, 1;
	st.global.u32 	[%rd2], %r30;
	setp.gt.u32 	%p2, %r31, 8191;
	setp.eq.s64 	%p3, %rd13, 0;
	and.pred  	%p4, %p2, %p3;
	@%p4 bra 	$L__BB2_6;
	mov.b32 	%r29, 0;
	mov.u64 	%rd15, $str$1;
$L__BB2_3:
	add.s32 	%r29, %r29, 1;
	setp.lt.u32 	%p5, %r29, 32768;
	@%p5 bra 	$L__BB2_5;
	cvta.global.u64 	%rd16, %rd15;
	{ // callseq 0, 0
	.param .b64 param0;
	st.param.b64 	[param0], %rd16;
	.param .b64 param1;
	st.param.b64 	[param1], 0;
	.param .b32 retval0;
	call.uni (retval0), 
	vprintf, 
	(
	param0, 
	param1
	);
	ld.param.b32 	%r22, [retval0];
	} // callseq 0
	ld.global.u32 	%r30, [%rd2];
$L__BB2_5:
	and.b32  	%r31, %r30, 32767;
	cvt.u64.u32 	%rd30, %r31;
	shl.b32 	%r24, %r30, 3;
	cvt.u64.u32 	%rd17, %r24;
	and.b64  	%rd18, %rd17, 262136;
	add.s64 	%rd19, %rd1, %rd18;
	ld.global.u64 	%rd20, [%rd19+201326600];
	add.s32 	%r30, %r30, 1;
	st.global.u32 	[%rd2], %r30;
	setp.lt.u32 	%p6, %r31, 8192;
	setp.ne.s64 	%p7, %rd20, 0;
	or.pred  	%p8, %p6, %p7;
	@%p8 bra 	$L__BB2_3;
$L__BB2_6:
	shl.b64 	%rd22, %rd30, 3;
	add.s64 	%rd23, %rd1, %rd22;
	cvt.u64.u32 	%rd24, %r14;
	shl.b64 	%rd25, %rd24, 32;
	cvt.u64.u32 	%rd26, %r13;
	or.b64  	%rd27, %rd25, %rd26;
	atom.global.exch.b64 	%rd28, [%rd23+201326600], %rd27;
	shl.b32 	%r25, %r31, 3;
	cvt.u32.u16 	%r26, %rs1;
	or.b32  	%r27, %r25, %r26;
	cvta.to.global.u64 	%rd29, %rd7;
	st.global.u32 	[%rd29], %r27;
$L__BB2_7:
	ret;

}
	// .globl	_Z9inbetweenP4GNet
.visible .entry _Z9inbetweenP4GNet(
	.param .u64 .ptr .align 1 _Z9inbetweenP4GNet_param_0
)
{
	.reg .pred 	%p<6>;
	.reg .b16 	%rs<10>;
	.reg .b32 	%r<6>;
	.reg .b64 	%rd<14>;

	ld.param.u64 	%rd7, [_Z9inbetweenP4GNet_param_0];
	cvta.to.global.u64 	%rd1, %rd7;
	add.s64 	%rd2, %rd1, 6643974184;
	ld.global.u32 	%r1, [%rd2];
	and.b32  	%r2, %r1, 1;
	setp.eq.b32 	%p1, %r2, 1;
	@%p1 bra 	$L__BB3_2;
	mov.b32 	%r4, 0;
	st.global.u32 	[%rd1], %r4;
	bra.uni 	$L__BB3_3;
$L__BB3_2:
	mov.b32 	%r3, 0;
	st.global.u32 	[%rd1+4], %r3;
$L__BB3_3:
	add.s32 	%r5, %r1, 1;
	st.global.u32 	[%rd2], %r5;
	add.s64 	%rd3, %rd1, 6643974168;
	ld.global.u64 	%rd4, [%rd3];
	add.s64 	%rd8, %rd1, 6643974160;
	ld.global.u64 	%rd9, [%rd8];
	add.s64 	%rd10, %rd9, %rd4;
	st.global.u64 	[%rd8], %rd10;
	add.s64 	%rd11, %rd1, 6643974189;
	mov.b16 	%rs1, 0;
	st.global.u8 	[%rd11], %rs1;
	add.s64 	%rd5, %rd1, 6643974188;
	ld.global.u8 	%rs2, [%rd5];
	setp.ne.s16 	%p2, %rs2, 0;
	@%p2 bra 	$L__BB3_5;
	add.s64 	%rd12, %rd1, 6643974152;
	ld.global.u8 	%rs3, [%rd12];
	setp.eq.s16 	%p3, %rs3, 0;
	selp.b16 	%rs4, 1, 2, %p3;
	st.global.u8 	[%rd12], %rs4;
$L__BB3_5:
	setp.ne.s64 	%p4, %rd4, 0;
	@%p4 bra 	$L__BB3_9;
	add.s64 	%rd6, %rd1, 6643974152;
	ld.global.u8 	%rs5, [%rd6];
	setp.ne.s16 	%p5, %rs5, 0;
	@%p5 bra 	$L__BB3_8;
	mov.b16 	%rs8, 1;
	st.global.u8 	[%rd6], %rs8;
	mov.b16 	%rs9, 0;
	st.global.u8 	[%rd5], %rs9;
	bra.uni 	$L__BB3_9;
$L__BB3_8:
	mov.b16 	%rs6, 0;
	st.global.u8 	[%rd6], %rs6;
	mov.b16 	%rs7, 1;
	st.global.v2.u8 	[%rd5], {%rs7, %rs7};
$L__BB3_9:
	mov.b64 	%rd13, 0;
	st.global.u64 	[%rd3], %rd13;
	ret;

}
	// .globl	_Z9evaluatorP4GNet
.visible .entry _Z9evaluatorP4GNet(
	.param .u64 .ptr .align 1 _Z9evaluatorP4GNet_param_0
)
{
	.local .align 8 .b8 	__local_depot4[4392];
	.reg .b64 	%SP;
	.reg .b64 	%SPL;
	.reg .pred 	%p<11399>;
	.reg .b16 	%rs<451>;
	.reg .b32 	%r<30983>;
	.reg .b32 	%f<1001>;
	.reg .b64 	%rd<11057>;
	// demoted variable
	.shared .align 8 .b8 _ZZ9evaluatorP4GNetE5spawn[1024];
	mov.u64 	%SPL, __local_depot4;
	ld.param.u64 	%rd678, [_Z9evaluatorP4GNet_param_0];
	cvta.to.global.u64 	%rd1, %rd678;
	add.u64 	%rd2, %SPL, 0;
	mov.b32 	%r10414, 1;
	st.local.u32 	[%rd2+4], %r10414;
	mov.b32 	%r62, 0;
	st.local.v2.u32 	[%rd2+8], {%r10414, %r62};
	st.local.v2.u32 	[%rd2+16], {%r62, %r62};
	st.local.u32 	[%rd2+280], %r62;
	st.local.u32 	[%rd2+2336], %r62;
	add.s64 	%rd680, %rd1, 6643974184;
	ld.global.u32 	%r1, [%rd680];
	and.b32  	%r10415, %r1, 1;
	setp.eq.b32 	%p63, %r10415, 1;
	selp.b64 	%rd681, 100663304, 8, %p63;
	add.s64 	%rd3, %rd1, 4496293896;
	mov.u32 	%r2, %tid.x;
	mov.u32 	%r10416, %ctaid.x;
	mov.u32 	%r10417, %ntid.x;
	mad.lo.s32 	%r3, %r10416, %r10417, %r2;
	shl.b32 	%r10418, %r2, 3;
	mov.u32 	%r10419, shared_mem;
	add.s32 	%r4, %r10419, %r10418;
	mov.b64 	%rd682, 0;
	st.shared.u64 	[%r4], %rd682;
	shl.b32 	%r10420, %r2, 2;
	add.s32 	%r10421, %r10419, %r10420;
	add.s32 	%r5, %r10421, 65536;
	st.shared.u32 	[%r10421+65536], %r62;
	st.shared.u64 	[%r4+1024], %rd682;
	st.shared.u32 	[%r10421+66048], %r62;
	st.shared.u64 	[%r4+2048], %rd682;
	st.shared.u32 	[%r10421+66560], %r62;
	st.shared.u64 	[%r4+3072], %rd682;
	st.shared.u32 	[%r10421+67072], %r62;
	st.shared.u64 	[%r4+4096], %rd682;
	st.shared.u32 	[%r10421+67584], %r62;
	st.shared.u64 	[%r4+5120], %rd682;
	st.shared.u32 	[%r10421+68096], %r62;
	st.shared.u64 	[%r4+6144], %rd682;
	st.shared.u32 	[%r10421+68608], %r62;
	st.shared.u64 	[%r4+7168], %rd682;
	st.shared.u32 	[%r10421+69120], %r62;
	st.shared.u64 	[%r4+8192], %rd682;
	st.shared.u32 	[%r10421+69632], %r62;
	st.shared.u64 	[%r4+9216], %rd682;
	st.shared.u32 	[%r10421+70144], %r62;
	st.shared.u64 	[%r4+10240], %rd682;
	st.shared.u32 	[%r10421+70656], %r62;
	st.shared.u64 	[%r4+11264], %rd682;
	st.shared.u32 	[%r10421+71168], %r62;
	st.shared.u64 	[%r4+12288], %rd682;
	st.shared.u32 	[%r10421+71680], %r62;
	st.shared.u64 	[%r4+13312], %rd682;
	st.shared.u32 	[%r10421+72192], %r62;
	st.shared.u64 	[%r4+14336], %rd682;
	st.shared.u32 	[%r10421+72704], %r62;
	st.shared.u64 	[%r4+15360], %rd682;
	st.shared.u32 	[%r10421+73216], %r62;
	st.shared.u64 	[%r4+16384], %rd682;
	st.shared.u32 	[%r10421+73728], %r62;
	st.shared.u64 	[%r4+17408], %rd682;
	st.shared.u32 	[%r10421+74240], %r62;
	st.shared.u64 	[%r4+18432], %rd682;
	st.shared.u32 	[%r10421+74752], %r62;
	st.shared.u64 	[%r4+19456], %rd682;
	st.shared.u32 	[%r10421+75264], %r62;
	st.shared.u64 	[%r4+20480], %rd682;
	st.shared.u32 	[%r10421+75776], %r62;
	st.shared.u64 	[%r4+21504], %rd682;
	st.shared.u32 	[%r10421+76288], %r62;
	st.shared.u64 	[%r4+22528], %rd682;
	st.shared.u32 	[%r10421+76800], %r62;
	st.shared.u64 	[%r4+23552], %rd682;
	st.shared.u32 	[%r10421+77312], %r62;
	st.shared.u64 	[%r4+24576], %rd682;
	st.shared.u32 	[%r10421+77824], %r62;
	st.shared.u64 	[%r4+25600], %rd682;
	st.shared.u32 	[%r10421+78336], %r62;
	st.shared.u64 	[%r4+26624], %rd682;
	st.shared.u32 	[%r10421+78848], %r62;
	st.shared.u64 	[%r4+27648], %rd682;
	st.shared.u32 	[%r10421+79360], %r62;
	st.shared.u64 	[%r4+28672], %rd682;
	st.shared.u32 	[%r10421+79872], %r62;
	st.shared.u64 	[%r4+29696], %rd682;
	st.shared.u32 	[%r10421+80384], %r62;
	st.shared.u64 	[%r4+30720], %rd682;
	st.shared.u32 	[%r10421+80896], %r62;
	st.shared.u64 	[%r4+31744], %rd682;
	st.shared.u32 	[%r10421+81408], %r62;
	st.shared.u64 	[%r4+32768], %rd682;
	st.shared.u32 	[%r10421+81920], %r62;
	st.shared.u64 	[%r4+33792], %rd682;
	st.shared.u32 	[%r10421+82432], %r62;
	st.shared.u64 	[%r4+34816], %rd682;
	st.shared.u32 	[%r10421+82944], %r62;
	st.shared.u64 	[%r4+35840], %rd682;
	st.shared.u32 	[%r10421+83456], %r62;
	st.shared.u64 	[%r4+36864], %rd682;
	st.shared.u32 	[%r10421+83968], %r62;
	st.shared.u64 	[%r4+37888], %rd682;
	st.shared.u32 	[%r10421+84480], %r62;
	st.shared.u64 	[%r4+38912], %rd682;
	st.shared.u32 	[%r10421+84992], %r62;
	st.shared.u64 	[%r4+39936], %rd682;
	st.shared.u32 	[%r10421+85504], %r62;
	st.shared.u64 	[%r4+40960], %rd682;
	st.shared.u32 	[%r10421+86016], %r62;
	st.shared.u64 	[%r4+41984], %rd682;
	st.shared.u32 	[%r10421+86528], %r62;
	st.shared.u64 	[%r4+43008], %rd682;
	st.shared.u32 	[%r10421+87040], %r62;
	st.shared.u64 	[%r4+44032], %rd682;
	st.shared.u32 	[%r10421+87552], %r62;
	st.shared.u64 	[%r4+45056], %rd682;
	st.shared.u32 	[%r10421+88064], %r62;
	st.shared.u64 	[%r4+46080], %rd682;
	st.shared.u32 	[%r10421+88576], %r62;
	st.shared.u64 	[%r4+47104], %rd682;
	st.shared.u32 	[%r10421+89088], %r62;
	st.shared.u64 	[%r4+48128], %rd682;
	st.shared.u32 	[%r10421+89600], %r62;
	st.shared.u64 	[%r4+49152], %rd682;
	st.shared.u32 	[%r10421+90112], %r62;
	st.shared.u64 	[%r4+50176], %rd682;
	st.shared.u32 	[%r10421+90624], %r62;
	st.shared.u64 	[%r4+51200], %rd682;
	st.shared.u32 	[%r10421+91136], %r62;
	st.shared.u64 	[%r4+52224], %rd682;
	st.shared.u32 	[%r10421+91648], %r62;
	st.shared.u64 	[%r4+53248], %rd682;
	st.shared.u32 	[%r10421+92160], %r62;
	st.shared.u64 	[%r4+54272], %rd682;
	st.shared.u32 	[%r10421+92672], %r62;
	st.shared.u64 	[%r4+55296], %rd682;
	st.shared.u32 	[%r10421+93184], %r62;
	st.shared.u64 	[%r4+56320], %rd682;
	st.shared.u32 	[%r10421+93696], %r62;
	st.shared.u64 	[%r4+57344], %rd682;
	st.shared.u32 	[%r10421+94208], %r62;
	st.shared.u64 	[%r4+58368], %rd682;
	st.shared.u32 	[%r10421+94720], %r62;
	st.shared.u64 	[%r4+59392], %rd682;
	st.shared.u32 	[%r10421+95232], %r62;
	st.shared.u64 	[%r4+60416], %rd682;
	st.shared.u32 	[%r10421+95744], %r62;
	st.shared.u64 	[%r4+61440], %rd682;
	st.shared.u32 	[%r10421+96256], %r62;
	st.shared.u64 	[%r4+62464], %rd682;
	st.shared.u32 	[%r10421+96768], %r62;
	st.shared.u64 	[%r4+63488], %rd682;
	st.shared.u32 	[%r10421+97280], %r62;
	st.shared.u64 	[%r4+64512], %rd682;
	st.shared.u32 	[%r10421+97792], %r62;
	bar.sync 	0;
	add.s64 	%rd683, %rd1, 6643974152;
	ld.global.u8 	%rs1, [%rd683];
	cvt.u32.u16 	%r10422, %rs1;
	st.local.u32 	[%rd2+12], %r10422;
	setp.eq.s16 	%p64, %rs1, 0;
	shr.u32 	%r10423, %r3, 7;
	shl.b32 	%r10424, %r3, 7;
	and.b32  	%r10425, %r10424, 16256;
	add.s32 	%r6, %r10425, %r10423;
	selp.b32 	%r7, %r6, %r3, %p64;
	add.s64 	%rd4, %rd1, %rd681;
	shl.b32 	%r8, %r7, 8;
	mov.u32 	%r2110, %r62;
	mov.u32 	%r27933, %r62;
$L__BB4_1:
	add.s32 	%r10426, %r8, %r27933;
	mul.wide.u32 	%rd684, %r10426, 8;
	add.s64 	%rd685, %rd4, %rd684;
	atom.global.exch.b64 	%rd5, [%rd685], 0;
	setp.eq.s64 	%p65, %rd5, 0;
	@%p65 bra 	$L__BB4_24;
	cvt.u32.u64 	%r27936, %rd5;
	and.b32  	%r10427, %r27936, 7;
	setp.ne.s32 	%p66, %r10427, 0;
	@%p66 bra 	$L__BB4_11;
$L__BB4_3:
	shr.u32 	%r10428, %r27936, 3;
	setp.gt.u32 	%p67, %r27936, 65535;
	shr.u32 	%r10429, %r27936, 1;
	add.s32 	%r10431, %r10419, %r10429;
	add.s32 	%r14, %r10431, 65536;
	mul.wide.u32 	%rd686, %r10428, 4;
	add.s64 	%rd6, %rd3, %rd686;
	@%p67 bra 	$L__BB4_5;
	atom.shared.exch.b32 	%r27935, [%r14], -1;
	bra.uni 	$L__BB4_6;
$L__BB4_5:
	atom.global.exch.b32 	%r27935, [%rd6], -1;
$L__BB4_6:
	add.s32 	%r10432, %r27935, 1;
	setp.lt.u32 	%p68, %r10432, 2;
	@%p68 bra 	$L__BB4_11;
	setp.gt.u32 	%p69, %r27936, 65535;
	@%p69 bra 	$L__BB4_9;
	atom.shared.exch.b32 	%r10434, [%r14], 0;
	bra.uni 	$L__BB4_10;
$L__BB4_9:
	atom.global.exch.b32 	%r10433, [%rd6], 0;
$L__BB4_10:
	and.b32  	%r10435, %r27935, 7;
	setp.eq.s32 	%p70, %r10435, 0;
	mov.u32 	%r27936, %r27935;
	@%p70 bra 	$L__BB4_3;
$L__BB4_11:
	{ .reg .b32 tmp; mov.b64 {tmp, %r27939}, %rd5; }
	and.b32  	%r10436, %r27939, 7;
	setp.ne.s32 	%p71, %r10436, 0;
	@%p71 bra 	$L__BB4_20;
$L__BB4_12:
	shr.u32 	%r10437, %r27939, 3;
	setp.gt.u32 	%p72, %r27939, 65535;
	shr.u32 	%r10438, %r27939, 1;
	add.s32 	%r10440, %r10419, %r10438;
	add.s32 	%r21, %r10440, 65536;
	mul.wide.u32 	%rd687, %r10437, 4;
	add.s64 	%rd7, %rd3, %rd687;
	@%p72 bra 	$L__BB4_14;
	atom.shared.exch.b32 	%r27938, [%r21], -1;
	bra.uni 	$L__BB4_15;
$L__BB4_14:
	atom.global.exch.b32 	%r27938, [%rd7], -1;
$L__BB4_15:
	add.s32 	%r10441, %r27938, 1;
	setp.lt.u32 	%p73, %r10441, 2;
	@%p73 bra 	$L__BB4_20;
	setp.gt.u32 	%p74, %r27939, 65535;
	@%p74 bra 	$L__BB4_18;
	atom.shared.exch.b32 	%r10443, [%r21], 0;
	bra.uni 	$L__BB4_19;
$L__BB4_18:
	atom.global.exch.b32 	%r10442, [%rd7], 0;
$L__BB4_19:
	and.b32  	%r10444, %r27938, 7;
	setp.eq.s32 	%p75, %r10444, 0;
	mov.u32 	%r27939, %r27938;
	@%p75 bra 	$L__BB4_12;
$L__BB4_20:
	cvt.u64.u32 	%rd688, %r27939;
	shl.b64 	%rd689, %rd688, 32;
	cvt.u64.u32 	%rd690, %r27936;
	or.b64  	%rd8, %rd689, %rd690;
	mul.wide.u32 	%rd691, %r27936, 8;
	and.b32  	%r10445, %r27939, 7;
	cvt.u64.u32 	%rd692, %r10445;
	mov.b64 	%rd693, 56;
	cvt.u32.u64 	%r10446, %rd693;
	cvt.u32.u64 	%r10447, %rd691;
	and.b32  	%r10448, %r10447, %r10446;
	cvt.u32.u64 	%r10449, %rd692;
	or.b32  	%r10450, %r10448, %r10449;
	mov.b64 	%rd694, 9130730411292422402;
	shr.u64 	%rd695, %rd694, %r10450;
	mov.b64 	%rd696, 1736168554312260608;
	shr.u64 	%rd697, %rd696, %r10450;
	mov.b64 	%rd698, -506390041275138048;
	shr.u64 	%rd699, %rd698, %r10450;
	shl.b64 	%rd700, %rd699, 2;
	cvt.u32.u64 	%r10451, %rd697;
	mov.b64 	%rd701, 2;
	cvt.u32.u64 	%r10452, %rd701;
	and.b32  	%r10453, %r10451, %r10452;
	cvt.u32.u64 	%r10454, %rd695;
	mov.b64 	%rd702, 1;
	cvt.u32.u64 	%r10455, %rd702;
	and.b32  	%r10456, %r10454, %r10455;
	or.b32  	%r10457, %r10456, %r10453;
	cvt.u32.u64 	%r10458, %rd700;
	mov.b64 	%rd703, 4;
	cvt.u32.u64 	%r10459, %rd703;
	and.b32  	%r10460, %r10458, %r10459;
	or.b32  	%r10461, %r10457, %r10460;
	mov.b16 	%rs23, 1;
	shl.b16 	%rs24, %rs23, %r10461;
	and.b16  	%rs25, %rs24, 29;
	setp.eq.s16 	%p76, %rs25, 0;
	@%p76 bra 	$L__BB4_22;
	add.s32 	%r26, %r2110, 1;
	shl.b32 	%r10462, %r2110, 3;
	cvt.u64.u32 	%rd704, %r10462;
	and.b64  	%rd705, %rd704, 2040;
	add.s64 	%rd706, %rd2, %rd705;
	st.local.u64 	[%rd706+288], %rd8;
	mov.u32 	%r2110, %r26;
	bra.uni 	$L__BB4_23;
$L__BB4_22:
	add.s32 	%r27, %r62, 1;
	shl.b32 	%r10463, %r62, 3;
	cvt.u64.u32 	%rd707, %r10463;
	and.b64  	%rd708, %rd707, 2040;
	add.s64 	%rd709, %rd2, %rd708;
	st.local.u64 	[%rd709+2344], %rd8;
	mov.u32 	%r62, %r27;
$L__BB4_23:
	add.s32 	%r27933, %r27933, 1;
	setp.ne.s32 	%p77, %r27933, 256;
	@%p77 bra 	$L__BB4_1;
$L__BB4_24:
	st.local.u32 	[%rd2+280], %r2110;
	st.local.u32 	[%rd2+2336], %r62;
	bar.sync 	0;
	neg.s32 	%r10465, %r62;
	setp.ne.s32 	%p78, %r2110, %r10465;
	selp.s64 	%rd711, -1, 0, %p78;
	mov.u32 	%r10467, _ZZ9evaluatorP4GNetE5spawn;
	add.s32 	%r33, %r10467, %r10418;
	st.shared.u64 	[%r33], %rd711;
	bar.sync 	0;
	// begin inline asm
	mov.u64 	%rd710, %clock64;
	// end inline asm
	selp.u32 	%r10468, 1, 0, %p78;
	{ // callseq 1, 0
	.param .b32 param0;
	st.param.b32 	[param0], %r10468;
	.param .b32 retval0;
	call.uni (retval0), 
	_Z11block_countb, 
	(
	param0
	);
	ld.param.b32 	%r10469, [retval0];
	} // callseq 1
	mul.wide.u32 	%rd712, %r7, 4;
	add.s64 	%rd713, %rd1, %rd712;
	add.s64 	%rd9, %rd713, 6643908616;
	ld.global.u32 	%r35, [%rd9];
	setp.eq.s32 	%p79, %r35, 0;
	mov.b32 	%r29176, 0;
	@%p79 bra 	$L__BB4_26;
	add.s64 	%rd714, %rd1, 6643974189;
	ld.global.u8 	%r10470, [%rd714];
	sub.s32 	%r29176, %r35, %r10470;
$L__BB4_26:
	setp.eq.s32 	%p80, %r10469, 0;
	@%p80 bra 	$L__BB4_9667;
	mul.wide.u32 	%rd715, %r3, 4;
	add.s64 	%rd716, %rd1, %rd715;
	add.s64 	%rd10, %rd716, 6643777544;
	setp.gt.u16 	%p81, %rs1, 1;
	@%p81 bra 	$L__BB4_3860;
	add.s64 	%rd718, %rd1, 6643974188;
	ld.global.u8 	%rs2, [%rd718];
	shl.b32 	%r38, %r3, 15;
	mov.b32 	%r27952, 0;
	mov.u32 	%r29167, %r62;
	mov.u32 	%r64, %r2110;
	mov.u32 	%r29166, %r2110;
$L__BB4_29:
	mov.b32 	%r10472, 1;
	shl.b32 	%r48, %r10472, %r27952;
	setp.ge.u32 	%p82, %r2, %r48;
	@%p82 bra 	$L__BB4_3853;
	xor.b32  	%r10473, %r48, %r2;
	shl.b32 	%r10474, %r10473, 3;
	mov.u32 	%r10475, _ZZ9evaluatorP4GNetE5spawn;
	add.s32 	%r49, %r10475, %r10474;
	ld.shared.u64 	%rd719, [%r49];
	setp.ne.s64 	%p83, %rd719, 0;
	@%p83 bra 	$L__BB4_3853;
	setp.lt.u32 	%p84, %r29167, %r29176;
	mov.u64 	%rd14, %rd11031;
	@%p84 bra 	$L__BB4_3850;
	mov.b32 	%r27961, 0;
$L__BB4_33:
	setp.eq.s32 	%p85, %r29166, 0;
	@%p85 bra 	$L__BB4_35;
	add.s32 	%r2110, %r64, -1;
	st.local.u32 	[%rd2+280], %r2110;
	shl.b32 	%r10477, %r2110, 3;
	cvt.u64.u32 	%rd720, %r10477;
	and.b64  	%rd721, %rd720, 2040;
	add.s64 	%rd722, %rd2, %rd721;
	ld.local.u64 	%rd14, [%rd722+288];
	mov.u32 	%r64, %r2110;
	mov.u32 	%r29166, %r2110;
	bra.uni 	$L__BB4_37;
$L__BB4_35:
	setp.eq.s32 	%p86, %r29167, 0;
	mov.b64 	%rd11031, 0;
	mov.b32 	%r29167, 0;
	mov.u32 	%r29166, %r29167;
	@%p86 bra 	$L__BB4_3853;
	add.s32 	%r62, %r62, -1;
	st.local.u32 	[%rd2+2336], %r62;
	shl.b32 	%r10480, %r62, 3;
	cvt.u64.u32 	%rd724, %r10480;
	and.b64  	%rd725, %rd724, 2040;
	add.s64 	%rd726, %rd2, %rd725;
	ld.local.u64 	%rd14, [%rd726+2344];
	mov.b32 	%r29166, 0;
	mov.u32 	%r29167, %r62;
$L__BB4_37:
	setp.eq.s64 	%p87, %rd14, 0;
	mov.b64 	%rd11031, 0;
	@%p87 bra 	$L__BB4_3853;
	and.b64  	%rd728, %rd14, 2147483655;
	setp.eq.s64 	%p88, %rd728, 2147483649;
	@%p88 bra 	$L__BB4_3851;
	cvt.u32.u64 	%r69, %rd14;
	shr.u64 	%rd15, %rd14, 32;
	shl.b64 	%rd729, %rd14, 3;
	mov.b64 	%rd730, 7;
	cvt.u32.u64 	%r10482, %rd730;
	cvt.u32.u64 	%r10483, %rd15;
	and.b32  	%r10484, %r10483, %r10482;
	mov.b64 	%rd731, 56;
	cvt.u32.u64 	%r10485, %rd731;
	cvt.u32.u64 	%r10486, %rd729;
	and.b32  	%r10487, %r10486, %r10485;
	or.b32  	%r10488, %r10487, %r10484;
	mov.b64 	%rd732, 9130730411292422402;
	shr.u64 	%rd733, %rd732, %r10488;
	and.b64  	%rd734, %rd733, 1;
	mov.b64 	%rd735, 1736168554312260608;
	shr.u64 	%rd736, %rd735, %r10488;
	and.b64  	%rd737, %rd736, 2;
	or.b64  	%rd738, %rd734, %rd737;
	mov.b64 	%rd739, -506390041275138048;
	shr.u64 	%rd740, %rd739, %r10488;
	shl.b64 	%rd741, %rd740, 2;
	and.b64  	%rd742, %rd741, 4;
	or.b64  	%rd743, %rd738, %rd742;
	cvt.u16.u64 	%rs3, %rd743;
	and.b64  	%rd744, %rd14, 7;
	setp.eq.s64 	%p89, %rd744, 1;
	setp.eq.s64 	%p90, %rd15, 4294967288;
	and.pred  	%p91, %p89, %p90;
	mov.b32 	%r68, -8;
	@%p91 bra 	$L__BB4_217;
	cvt.u16.u64 	%rs27, %rd15;
	and.b16  	%rs28, %rs27, 7;
	cvt.u16.u64 	%rs29, %rd14;
	and.b16  	%rs30, %rs29, 7;
	setp.lt.u16 	%p92, %rs28, %rs30;
	selp.b32 	%r68, %r69, %r10483, %p92;
	selp.b32 	%r69, %r10483, %r69, %p92;
	setp.gt.s16 	%p93, %rs3, 3;
	@%p93 bra 	$L__BB4_49;
	setp.gt.s16 	%p97, %rs3, 1;
	@%p97 bra 	$L__BB4_778;
	setp.eq.s16 	%p99, %rs3, 0;
	@%p99 bra 	$L__BB4_43;
	bra.uni 	$L__BB4_217;
$L__BB4_43:
	and.b32  	%r12648, %r69, 4;
	setp.eq.s32 	%p1512, %r12648, 0;
	and.b32  	%r12649, %r69, 3;
	setp.ne.s32 	%p1513, %r12649, 0;
	and.pred  	%p1514, %p1512, %p1513;
	@%p1514 bra 	$L__BB4_185;
	setp.lt.u32 	%p1515, %r69, 65536;
	and.b32  	%r12650, %r68, -65532;
	setp.ne.s32 	%p1516, %r12650, 4;
	or.pred  	%p1517, %p1515, %p1516;
	@%p1517 bra 	$L__BB4_185;
	sub.s32 	%r12651, 256, %r62;
	sub.s32 	%r12652, 256, %r64;
	min.u32 	%r12653, %r12651, %r12652;
	setp.lt.u32 	%p1518, %r12653, 3;
	@%p1518 bra 	$L__BB4_1937;
	ld.local.u32 	%r12654, [%rd2+20];
	add.s32 	%r12655, %r12654, 1;
	st.local.u32 	[%rd2+20], %r12655;
	and.b32  	%r12656, %r68, -8;
	mov.u32 	%r12657, shared_mem;
	add.s32 	%r12658, %r12657, %r12656;
	atom.shared.exch.b64 	%rd16, [%r12658], 0;
	cvt.u32.u64 	%r98, %rd16;
	and.b32  	%r12659, %r98, 7;
	setp.ne.s32 	%p1519, %r12659, 0;
	@%p1519 bra 	$L__BB4_60;
$L__BB4_47:
	shr.u32 	%r12660, %r98, 3;
	setp.gt.u32 	%p1520, %r98, 65535;
	shr.u32 	%r12661, %r98, 1;
	add.s32 	%r12663, %r12657, %r12661;
	add.s32 	%r72, %r12663, 65536;
	mul.wide.u32 	%rd1985, %r12660, 4;
	add.s64 	%rd17, %rd3, %rd1985;
	@%p1520 bra 	$L__BB4_54;
	atom.shared.exch.b32 	%r27970, [%r72], -1;
	bra.uni 	$L__BB4_55;
$L__BB4_49:
	setp.gt.s16 	%p94, %rs3, 5;
	@%p94 bra 	$L__BB4_1664;
	setp.eq.s16 	%p96, %rs3, 4;
	@%p96 bra 	$L__BB4_51;
	bra.uni 	$L__BB4_911;
$L__BB4_51:
	sub.s32 	%r11969, 256, %r62;
	sub.s32 	%r11970, 256, %r64;
	min.u32 	%r11971, %r11969, %r11970;
	setp.lt.u32 	%p1016, %r11971, 2;
	@%p1016 bra 	$L__BB4_1937;
	shr.u32 	%r962, %r69, 3;
	setp.gt.u32 	%p1017, %r69, 65535;
	@%p1017 bra 	$L__BB4_845;
	shl.b32 	%r11972, %r962, 3;
	mov.u32 	%r11973, shared_mem;
	add.s32 	%r11974, %r11973, %r11972;
	atom.shared.exch.b64 	%rd11015, [%r11974], 0;
	bra.uni 	$L__BB4_846;
$L__BB4_54:
	atom.global.exch.b32 	%r27970, [%rd17], -1;
$L__BB4_55:
	add.s32 	%r12664, %r27970, 1;
	setp.lt.u32 	%p1521, %r12664, 2;
	@%p1521 bra 	$L__BB4_60;
	@%p1520 bra 	$L__BB4_58;
	atom.shared.exch.b32 	%r12666, [%r72], 0;
	bra.uni 	$L__BB4_59;
$L__BB4_58:
	atom.global.exch.b32 	%r12665, [%rd17], 0;
$L__BB4_59:
	and.b32  	%r12667, %r27970, 7;
	setp.eq.s32 	%p1523, %r12667, 0;
	mov.u32 	%r98, %r27970;
	@%p1523 bra 	$L__BB4_47;
$L__BB4_60:
	{ .reg .b32 tmp; mov.b64 {tmp, %r132}, %rd16; }
	and.b32  	%r12668, %r132, 7;
	setp.ne.s32 	%p1524, %r12668, 0;
	@%p1524 bra 	$L__BB4_69;
$L__BB4_61:
	shr.u32 	%r12669, %r132, 3;
	setp.gt.u32 	%p1525, %r132, 65535;
	shr.u32 	%r12670, %r132, 1;
	add.s32 	%r12672, %r12657, %r12670;
	add.s32 	%r79, %r12672, 65536;
	mul.wide.u32 	%rd1986, %r12669, 4;
	add.s64 	%rd18, %rd3, %rd1986;
	@%p1525 bra 	$L__BB4_63;
	atom.shared.exch.b32 	%r27973, [%r79], -1;
	bra.uni 	$L__BB4_64;
$L__BB4_63:
	atom.global.exch.b32 	%r27973, [%rd18], -1;
$L__BB4_64:
	add.s32 	%r12673, %r27973, 1;
	setp.lt.u32 	%p1526, %r12673, 2;
	@%p1526 bra 	$L__BB4_69;
	@%p1525 bra 	$L__BB4_67;
	atom.shared.exch.b32 	%r12675, [%r79], 0;
	bra.uni 	$L__BB4_68;
$L__BB4_67:
	atom.global.exch.b32 	%r12674, [%rd18], 0;
$L__BB4_68:
	and.b32  	%r12676, %r27973, 7;
	setp.eq.s32 	%p1528, %r12676, 0;
	mov.u32 	%r132, %r27973;
	@%p1528 bra 	$L__BB4_61;
$L__BB4_69:
	and.b32  	%r12677, %r98, 4;
	setp.eq.s32 	%p1529, %r12677, 0;
	and.b32  	%r12678, %r98, 3;
	setp.ne.s32 	%p1530, %r12678, 0;
	and.pred  	%p1531, %p1529, %p1530;
	setp.gt.u32 	%p1532, %r98, 65535;
	or.pred  	%p1533, %p1532, %p1531;
	mov.u32 	%r27986, %r98;
	@%p1533 bra 	$L__BB4_108;
	mov.b32 	%r27975, 0;
$L__BB4_71:
	ld.global.u32 	%r12680, [%rd10+65536];
	and.b32  	%r12681, %r12680, 32767;
	add.s32 	%r85, %r12681, %r38;
	mul.wide.u32 	%rd1987, %r85, 4;
	add.s64 	%rd1988, %rd3, %rd1987;
	ld.global.u32 	%r12682, [%rd1988];
	add.s32 	%r12684, %r12680, 1;
	st.global.u32 	[%rd10+65536], %r12684;
	setp.gt.u32 	%p1534, %r85, 8191;
	setp.eq.s32 	%p1535, %r12682, 0;
	and.pred  	%p1536, %p1534, %p1535;
	@%p1536 bra 	$L__BB4_74;
	add.s32 	%r27975, %r27975, 1;
	setp.lt.u32 	%p1537, %r27975, 32768;
	@%p1537 bra 	$L__BB4_71;
	mov.u64 	%rd1989, $str$1;
	cvta.global.u64 	%rd1990, %rd1989;
	{ // callseq 6, 0
	.param .b64 param0;
	st.param.b64 	[param0], %rd1990;
	.param .b64 param1;
	st.param.b64 	[param1], 0;
	.param .b32 retval0;
	call.uni (retval0), 
	vprintf, 
	(
	param0, 
	param1
	);
	ld.param.b32 	%r12685, [retval0];
	} // callseq 6
	bra.uni 	$L__BB4_71;
$L__BB4_74:
	shl.b32 	%r27986, %r85, 3;
	and.b32  	%r88, %r85, 536870911;
	setp.gt.u32 	%p1538, %r88, 8191;
	@%p1538 bra 	$L__BB4_76;
	shl.b32 	%r12688, %r88, 2;
	add.s32 	%r12690, %r12657, %r12688;
	atom.shared.exch.b32 	%r12691, [%r12690+65536], -1;
	bra.uni 	$L__BB4_77;
$L__BB4_76:
	mul.wide.u32 	%rd1991, %r88, 4;
	add.s64 	%rd1992, %rd3, %rd1991;
	atom.global.exch.b32 	%r12687, [%rd1992], -1;
$L__BB4_77:
	mov.u32 	%r90, %r27986;
$L__BB4_78:
	and.b32  	%r12692, %r98, 7;
	setp.ne.s32 	%p1539, %r12692, 0;
	@%p1539 bra 	$L__BB4_89;
$L__BB4_79:
	shr.u32 	%r12693, %r98, 3;
	setp.gt.u32 	%p1540, %r98, 65535;
	shr.u32 	%r12694, %r98, 1;
	add.s32 	%r12696, %r12657, %r12694;
	add.s32 	%r94, %r12696, 65536;
	mul.wide.u32 	%rd1993, %r12693, 4;
	add.s64 	%rd20, %rd3, %rd1993;
	@%p1540 bra 	$L__BB4_83;
	atom.shared.exch.b32 	%r27979, [%r94], -1;
	bra.uni 	$L__BB4_84;
$L__BB4_81:
	cvt.u64.u32 	%rd2013, %r90;
	cvt.u64.u32 	%rd2014, %r98;
	shl.b64 	%rd2015, %rd2014, 32;
	or.b64  	%rd19, %rd2015, %rd2013;
	mul.wide.u32 	%rd2016, %r90, 8;
	and.b32  	%r12718, %r98, 7;
	cvt.u64.u32 	%rd2017, %r12718;
	mov.b64 	%rd2018, 56;
	cvt.u32.u64 	%r12719, %rd2018;
	cvt.u32.u64 	%r12720, %rd2016;
	and.b32  	%r12721, %r12720, %r12719;
	cvt.u32.u64 	%r12722, %rd2017;
	or.b32  	%r12723, %r12721, %r12722;
	mov.b64 	%rd2019, 9130730411292422402;
	shr.u64 	%rd2020, %rd2019, %r12723;
	mov.b64 	%rd2021, 1736168554312260608;
	shr.u64 	%rd2022, %rd2021, %r12723;
	mov.b64 	%rd2023, -506390041275138048;
	shr.u64 	%rd2024, %rd2023, %r12723;
	shl.b64 	%rd2025, %rd2024, 2;
	cvt.u32.u64 	%r12724, %rd2022;
	mov.b64 	%rd2026, 2;
	cvt.u32.u64 	%r12725, %rd2026;
	and.b32  	%r12726, %r12724, %r12725;
	cvt.u32.u64 	%r12727, %rd2020;
	mov.b64 	%rd2027, 1;
	cvt.u32.u64 	%r12728, %rd2027;
	and.b32  	%r12729, %r12727, %r12728;
	or.b32  	%r12730, %r12729, %r12726;
	cvt.u32.u64 	%r12731, %rd2025;
	mov.b64 	%rd2028, 4;
	cvt.u32.u64 	%r12732, %rd2028;
	and.b32  	%r12733, %r12731, %r12732;
	or.b32  	%r12734, %r12730, %r12733;
	mov.b16 	%rs81, 1;
	shl.b16 	%rs82, %rs81, %r12734;
	and.b16  	%rs83, %rs82, 29;
	setp.eq.s16 	%p1562, %rs83, 0;
	@%p1562 bra 	$L__BB4_107;
	add.s32 	%r91, %r64, 1;
	st.local.u32 	[%rd2+280], %r91;
	shl.b32 	%r12735, %r64, 3;
	cvt.u64.u32 	%rd2029, %r12735;
	and.b64  	%rd2030, %rd2029, 2040;
	add.s64 	%rd2031, %rd2, %rd2030;
	st.local.u64 	[%rd2031+288], %rd19;
	mov.u32 	%r64, %r91;
	bra.uni 	$L__BB4_108;
$L__BB4_83:
	atom.global.exch.b32 	%r27979, [%rd20], -1;
$L__BB4_84:
	add.s32 	%r12697, %r27979, 1;
	setp.lt.u32 	%p1541, %r12697, 2;
	@%p1541 bra 	$L__BB4_89;
	@%p1540 bra 	$L__BB4_87;
	atom.shared.exch.b32 	%r12699, [%r94], 0;
	bra.uni 	$L__BB4_88;
$L__BB4_87:
	atom.global.exch.b32 	%r12698, [%rd20], 0;
$L__BB4_88:
	and.b32  	%r12700, %r27979, 7;
	setp.eq.s32 	%p1543, %r12700, 0;
	mov.u32 	%r98, %r27979;
	@%p1543 bra 	$L__BB4_79;
$L__BB4_89:
	setp.lt.u32 	%p1544, %r90, 65529;
	@%p1544 bra 	$L__BB4_101;
	and.b32  	%r99, %r98, 4;
	setp.eq.s32 	%p1545, %r99, 0;
	and.b32  	%r12701, %r98, 3;
	setp.ne.s32 	%p1546, %r12701, 0;
	and.pred  	%p1547, %p1545, %p1546;
	setp.gt.u32 	%p1548, %r98, 65535;
	or.pred  	%p1549, %p1548, %p1547;
	@%p1549 bra 	$L__BB4_94;
	and.b32  	%r12702, %r98, 7;
	setp.eq.s32 	%p1550, %r12702, 0;
	mov.u32 	%r27982, %r98;
	mov.u32 	%r27983, %r90;
	@%p1550 bra 	$L__BB4_106;
	@%p1545 bra 	$L__BB4_94;
	cvt.u64.u32 	%rd1994, %r98;
	shl.b64 	%rd1995, %rd1994, 32;
	cvt.u64.u32 	%rd1996, %r90;
	or.b64  	%rd1997, %rd1995, %rd1996;
	add.s32 	%r100, %r64, 1;
	st.local.u32 	[%rd2+280], %r100;
	shl.b32 	%r12703, %r64, 3;
	cvt.u64.u32 	%rd1998, %r12703;
	and.b64  	%rd1999, %rd1998, 2040;
	add.s64 	%rd2000, %rd2, %rd1999;
	st.local.u64 	[%rd2000+288], %rd1997;
	mov.u32 	%r64, %r100;
	bra.uni 	$L__BB4_108;
$L__BB4_94:
	shr.u32 	%r101, %r90, 3;
	setp.gt.u32 	%p1552, %r90, 65535;
	@%p1552 bra 	$L__BB4_96;
	shl.b32 	%r12704, %r101, 2;
	add.s32 	%r12706, %r12657, %r12704;
	ld.shared.u32 	%r27981, [%r12706+65536];
	bra.uni 	$L__BB4_97;
$L__BB4_96:
	mul.wide.u32 	%rd2001, %r101, 4;
	add.s64 	%rd2002, %rd3, %rd2001;
	ld.global.u32 	%r27981, [%rd2002];
$L__BB4_97:
	setp.ne.s32 	%p1553, %r27981, 0;
	@%p1553 bra 	$L__BB4_101;
	cvt.u64.u32 	%rd2003, %r98;
	shl.b64 	%rd2004, %rd2003, 32;
	cvt.u64.u32 	%rd2005, %r90;
	or.b64  	%rd21, %rd2004, %rd2005;
	and.b32  	%r12707, %r98, 7;
	setp.eq.s32 	%p1554, %r12707, 1;
	@%p1554 bra 	$L__BB4_100;
	add.s32 	%r105, %r64, 1;
	st.local.u32 	[%rd2+280], %r105;
	shl.b32 	%r12708, %r64, 3;
	cvt.u64.u32 	%rd2006, %r12708;
	and.b64  	%rd2007, %rd2006, 2040;
	add.s64 	%rd2008, %rd2, %rd2007;
	st.local.u64 	[%rd2008+288], %rd21;
	mov.u32 	%r64, %r105;
	bra.uni 	$L__BB4_108;
$L__BB4_100:
	add.s32 	%r106, %r62, 1;
	st.local.u32 	[%rd2+2336], %r106;
	shl.b32 	%r12709, %r62, 3;
	cvt.u64.u32 	%rd2009, %r12709;
	and.b64  	%rd2010, %rd2009, 2040;
	add.s64 	%rd2011, %rd2, %rd2010;
	st.local.u64 	[%rd2011+2344], %rd21;
	mov.u32 	%r62, %r106;
	bra.uni 	$L__BB4_108;
$L__BB4_101:
	shr.u32 	%r107, %r90, 3;
	setp.gt.u32 	%p1555, %r90, 65535;
	@%p1555 bra 	$L__BB4_104;
	shl.b32 	%r12711, %r107, 2;
	add.s32 	%r12713, %r12657, %r12711;
	add.s32 	%r108, %r12713, 65536;
	atom.shared.exch.b32 	%r27982, [%r12713+65536], %r98;
	setp.eq.s32 	%p1557, %r27982, -1;
	@%p1557 bra 	$L__BB4_108;
	atom.shared.exch.b32 	%r12714, [%r108], 0;
	mov.u32 	%r27983, %r98;
	bra.uni 	$L__BB4_106;
$L__BB4_104:
	mul.wide.u32 	%rd2012, %r107, 4;
	add.s64 	%rd22, %rd3, %rd2012;
	atom.global.exch.b32 	%r27982, [%rd22], %r98;
	setp.eq.s32 	%p1556, %r27982, -1;
	@%p1556 bra 	$L__BB4_108;
	atom.global.exch.b32 	%r12710, [%rd22], 0;
	mov.u32 	%r27983, %r98;
$L__BB4_106:
	and.b32  	%r12715, %r27982, 7;
	setp.ne.s32 	%p1558, %r12715, 0;
	and.b32  	%r12716, %r27983, 7;
	setp.eq.s32 	%p1559, %r12716, 0;
	and.pred  	%p1560, %p1558, %p1559;
	selp.b32 	%r90, %r27983, %r27982, %p1560;
	selp.b32 	%r98, %r27982, %r27983, %p1560;
	and.b32  	%r12717, %r90, 7;
	setp.eq.s32 	%p1561, %r12717, 0;
	@%p1561 bra 	$L__BB4_78;
	bra.uni 	$L__BB4_81;
$L__BB4_107:
	add.s32 	%r92, %r62, 1;
	st.local.u32 	[%rd2+2336], %r92;
	shl.b32 	%r12736, %r62, 3;
	cvt.u64.u32 	%rd2032, %r12736;
	and.b64  	%rd2033, %rd2032, 2040;
	add.s64 	%rd2034, %rd2, %rd2033;
	st.local.u64 	[%rd2034+2344], %rd19;
	mov.u32 	%r62, %r92;
$L__BB4_108:
	and.b32  	%r12737, %r132, 4;
	setp.eq.s32 	%p1563, %r12737, 0;
	and.b32  	%r12738, %r132, 3;
	setp.ne.s32 	%p1564, %r12738, 0;
	and.pred  	%p1565, %p1563, %p1564;
	setp.gt.u32 	%p1566, %r132, 65535;
	or.pred  	%p1567, %p1566, %p1565;
	mov.u32 	%r27998, %r132;
	@%p1567 bra 	$L__BB4_147;
	mov.b32 	%r27987, 0;
$L__BB4_110:
	ld.global.u32 	%r12740, [%rd10+65536];
	and.b32  	%r12741, %r12740, 32767;
	add.s32 	%r119, %r12741, %r38;
	mul.wide.u32 	%rd2035, %r119, 4;
	add.s64 	%rd2036, %rd3, %rd2035;
	ld.global.u32 	%r12742, [%rd2036];
	add.s32 	%r12744, %r12740, 1;
	st.global.u32 	[%rd10+65536], %r12744;
	setp.gt.u32 	%p1568, %r119, 8191;
	setp.eq.s32 	%p1569, %r12742, 0;
	and.pred  	%p1570, %p1568, %p1569;
	@%p1570 bra 	$L__BB4_113;
	add.s32 	%r27987, %r27987, 1;
	setp.lt.u32 	%p1571, %r27987, 32768;
	@%p1571 bra 	$L__BB4_110;
	mov.u64 	%rd2037, $str$1;
	cvta.global.u64 	%rd2038, %rd2037;
	{ // callseq 7, 0
	.param .b64 param0;
	st.param.b64 	[param0], %rd2038;
	.param .b64 param1;
	st.param.b64 	[param1], 0;
	.param .b32 retval0;
	call.uni (retval0), 
	vprintf, 
	(
	param0, 
	param1
	);
	ld.param.b32 	%r12745, [retval0];
	} // callseq 7
	bra.uni 	$L__BB4_110;
$L__BB4_113:
	shl.b32 	%r27998, %r119, 3;
	and.b32  	%r122, %r119, 536870911;
	setp.gt.u32 	%p1572, %r122, 8191;
	@%p1572 bra 	$L__BB4_115;
	shl.b32 	%r12748, %r122, 2;
	mov.u32 	%r12749, shared_mem;
	add.s32 	%r12750, %r12749, %r12748;
	atom.shared.exch.b32 	%r12751, [%r12750+65536], -1;
	bra.uni 	$L__BB4_116;
$L__BB4_115:
	mul.wide.u32 	%rd2039, %r122, 4;
	add.s64 	%rd2040, %rd3, %rd2039;
	atom.global.exch.b32 	%r12747, [%rd2040], -1;
$L__BB4_116:
	mov.u32 	%r124, %r27998;
$L__BB4_117:
	and.b32  	%r12752, %r132, 7;
	setp.ne.s32 	%p1573, %r12752, 0;
	@%p1573 bra 	$L__BB4_128;
$L__BB4_118:
	shr.u32 	%r12753, %r132, 3;
	setp.gt.u32 	%p1574, %r132, 65535;
	shr.u32 	%r12754, %r132, 1;
	mov.u32 	%r12755, shared_mem;
	add.s32 	%r12756, %r12755, %r12754;
	add.s32 	%r128, %r12756, 65536;
	mul.wide.u32 	%rd2041, %r12753, 4;
	add.s64 	%rd24, %rd3, %rd2041;
	@%p1574 bra 	$L__BB4_122;
	atom.shared.exch.b32 	%r27991, [%r128], -1;
	bra.uni 	$L__BB4_123;
$L__BB4_120:
	cvt.u64.u32 	%rd2061, %r124;
	cvt.u64.u32 	%rd2062, %r132;
	shl.b64 	%rd2063, %rd2062, 32;
	or.b64  	%rd23, %rd2063, %rd2061;
	mul.wide.u32 	%rd2064, %r124, 8;
	and.b32  	%r12778, %r132, 7;
	cvt.u64.u32 	%rd2065, %r12778;
	mov.b64 	%rd2066, 56;
	cvt.u32.u64 	%r12779, %rd2066;
	cvt.u32.u64 	%r12780, %rd2064;
	and.b32  	%r12781, %r12780, %r12779;
	cvt.u32.u64 	%r12782, %rd2065;
	or.b32  	%r12783, %r12781, %r12782;
	mov.b64 	%rd2067, 9130730411292422402;
	shr.u64 	%rd2068, %rd2067, %r12783;
	mov.b64 	%rd2069, 1736168554312260608;
	shr.u64 	%rd2070, %rd2069, %r12783;
	mov.b64 	%rd2071, -506390041275138048;
	shr.u64 	%rd2072, %rd2071, %r12783;
	shl.b64 	%rd2073, %rd2072, 2;
	cvt.u32.u64 	%r12784, %rd2070;
	mov.b64 	%rd2074, 2;
	cvt.u32.u64 	%r12785, %rd2074;
	and.b32  	%r12786, %r12784, %r12785;
	cvt.u32.u64 	%r12787, %rd2068;
	mov.b64 	%rd2075, 1;
	cvt.u32.u64 	%r12788, %rd2075;
	and.b32  	%r12789, %r12787, %r12788;
	or.b32  	%r12790, %r12789, %r12786;
	cvt.u32.u64 	%r12791, %rd2073;
	mov.b64 	%rd2076, 4;
	cvt.u32.u64 	%r12792, %rd2076;
	and.b32  	%r12793, %r12791, %r12792;
	or.b32  	%r12794, %r12790, %r12793;
	mov.b16 	%rs84, 1;
	shl.b16 	%rs85, %rs84, %r12794;
	and.b16  	%rs86, %rs85, 29;
	setp.eq.s16 	%p1596, %rs86, 0;
	@%p1596 bra 	$L__BB4_146;
	add.s32 	%r125, %r64, 1;
	st.local.u32 	[%rd2+280], %r125;
	shl.b32 	%r12795, %r64, 3;
	cvt.u64.u32 	%rd2077, %r12795;
	and.b64  	%rd2078, %rd2077, 2040;
	add.s64 	%rd2079, %rd2, %rd2078;
	st.local.u64 	[%rd2079+288], %rd23;
	mov.u32 	%r64, %r125;
	bra.uni 	$L__BB4_147;
$L__BB4_122:
	atom.global.exch.b32 	%r27991, [%rd24], -1;
$L__BB4_123:
	add.s32 	%r12757, %r27991, 1;
	setp.lt.u32 	%p1575, %r12757, 2;
	@%p1575 bra 	$L__BB4_128;
	@%p1574 bra 	$L__BB4_126;
	atom.shared.exch.b32 	%r12759, [%r128], 0;
	bra.uni 	$L__BB4_127;
$L__BB4_126:
	atom.global.exch.b32 	%r12758, [%rd24], 0;
$L__BB4_127:
	and.b32  	%r12760, %r27991, 7;
	setp.eq.s32 	%p1577, %r12760, 0;
	mov.u32 	%r132, %r27991;
	@%p1577 bra 	$L__BB4_118;
$L__BB4_128:
	setp.lt.u32 	%p1578, %r124, 65529;
	@%p1578 bra 	$L__BB4_140;
	and.b32  	%r133, %r132, 4;
	setp.eq.s32 	%p1579, %r133, 0;
	and.b32  	%r12761, %r132, 3;
	setp.ne.s32 	%p1580, %r12761, 0;
	and.pred  	%p1581, %p1579, %p1580;
	setp.gt.u32 	%p1582, %r132, 65535;
	or.pred  	%p1583, %p1582, %p1581;
	@%p1583 bra 	$L__BB4_133;
	and.b32  	%r12762, %r132, 7;
	setp.eq.s32 	%p1584, %r12762, 0;
	mov.u32 	%r27994, %r132;
	mov.u32 	%r27995, %r124;
	@%p1584 bra 	$L__BB4_145;
	@%p1579 bra 	$L__BB4_133;
	cvt.u64.u32 	%rd2042, %r132;
	shl.b64 	%rd2043, %rd2042, 32;
	cvt.u64.u32 	%rd2044, %r124;
	or.b64  	%rd2045, %rd2043, %rd2044;
	add.s32 	%r134, %r64, 1;
	st.local.u32 	[%rd2+280], %r134;
	shl.b32 	%r12763, %r64, 3;
	cvt.u64.u32 	%rd2046, %r12763;
	and.b64  	%rd2047, %rd2046, 2040;
	add.s64 	%rd2048, %rd2, %rd2047;
	st.local.u64 	[%rd2048+288], %rd2045;
	mov.u32 	%r64, %r134;
	bra.uni 	$L__BB4_147;
$L__BB4_133:
	shr.u32 	%r135, %r124, 3;
	setp.gt.u32 	%p1586, %r124, 65535;
	@%p1586 bra 	$L__BB4_135;
	shl.b32 	%r12764, %r135, 2;
	mov.u32 	%r12765, shared_mem;
	add.s32 	%r12766, %r12765, %r12764;
	ld.shared.u32 	%r27993, [%r12766+65536];
	bra.uni 	$L__BB4_136;
$L__BB4_135:
	mul.wide.u32 	%rd2049, %r135, 4;
	add.s64 	%rd2050, %rd3, %rd2049;
	ld.global.u32 	%r27993, [%rd2050];
$L__BB4_136:
	setp.ne.s32 	%p1587, %r27993, 0;
	@%p1587 bra 	$L__BB4_140;
	cvt.u64.u32 	%rd2051, %r132;
	shl.b64 	%rd2052, %rd2051, 32;
	cvt.u64.u32 	%rd2053, %r124;
	or.b64  	%rd25, %rd2052, %rd2053;
	and.b32  	%r12767, %r132, 7;
	setp.eq.s32 	%p1588, %r12767, 1;
	@%p1588 bra 	$L__BB4_139;
	add.s32 	%r139, %r64, 1;
	st.local.u32 	[%rd2+280], %r139;
	shl.b32 	%r12768, %r64, 3;
	cvt.u64.u32 	%rd2054, %r12768;
	and.b64  	%rd2055, %rd2054, 2040;
	add.s64 	%rd2056, %rd2, %rd2055;
	st.local.u64 	[%rd2056+288], %rd25;
	mov.u32 	%r64, %r139;
	bra.uni 	$L__BB4_147;
$L__BB4_139:
	add.s32 	%r140, %r62, 1;
	st.local.u32 	[%rd2+2336], %r140;
	shl.b32 	%r12769, %r62, 3;
	cvt.u64.u32 	%rd2057, %r12769;
	and.b64  	%rd2058, %rd2057, 2040;
	add.s64 	%rd2059, %rd2, %rd2058;
	st.local.u64 	[%rd2059+2344], %rd25;
	mov.u32 	%r62, %r140;
	bra.uni 	$L__BB4_147;
$L__BB4_140:
	shr.u32 	%r141, %r124, 3;
	setp.gt.u32 	%p1589, %r124, 65535;
	@%p1589 bra 	$L__BB4_143;
	shl.b32 	%r12771, %r141, 2;
	mov.u32 	%r12772, shared_mem;
	add.s32 	%r12773, %r12772, %r12771;
	add.s32 	%r142, %r12773, 65536;
	atom.shared.exch.b32 	%r27994, [%r12773+65536], %r132;
	setp.eq.s32 	%p1591, %r27994, -1;
	@%p1591 bra 	$L__BB4_147;
	atom.shared.exch.b32 	%r12774, [%r142], 0;
	mov.u32 	%r27995, %r132;
	bra.uni 	$L__BB4_145;
$L__BB4_143:
	mul.wide.u32 	%rd2060, %r141, 4;
	add.s64 	%rd26, %rd3, %rd2060;
	atom.global.exch.b32 	%r27994, [%rd26], %r132;
	setp.eq.s32 	%p1590, %r27994, -1;
	@%p1590 bra 	$L__BB4_147;
	atom.global.exch.b32 	%r12770, [%rd26], 0;
	mov.u32 	%r27995, %r132;
$L__BB4_145:
	and.b32  	%r12775, %r27994, 7;
	setp.ne.s32 	%p1592, %r12775, 0;
	and.b32  	%r12776, %r27995, 7;
	setp.eq.s32 	%p1593, %r12776, 0;
	and.pred  	%p1594, %p1592, %p1593;
	selp.b32 	%r124, %r27995, %r27994, %p1594;
	selp.b32 	%r132, %r27994, %r27995, %p1594;
	and.b32  	%r12777, %r124, 7;
	setp.eq.s32 	%p1595, %r12777, 0;
	@%p1595 bra 	$L__BB4_117;
	bra.uni 	$L__BB4_120;
$L__BB4_146:
	add.s32 	%r126, %r62, 1;
	st.local.u32 	[%rd2+2336], %r126;
	shl.b32 	%r12796, %r62, 3;
	cvt.u64.u32 	%rd2080, %r12796;
	and.b64  	%rd2081, %rd2080, 2040;
	add.s64 	%rd2082, %rd2, %rd2081;
	st.local.u64 	[%rd2082+2344], %rd23;
	mov.u32 	%r62, %r126;
$L__BB4_147:
	mov.b32 	%r27999, 0;
$L__BB4_148:
	ld.global.u32 	%r12798, [%rd10];
	and.b32  	%r12799, %r12798, 32767;
	add.s32 	%r153, %r12799, %r38;
	mul.wide.u32 	%rd2083, %r153, 8;
	add.s64 	%rd2084, %rd1, %rd2083;
	ld.global.u64 	%rd2085, [%rd2084+201326600];
	add.s32 	%r12800, %r12798, 1;
	st.global.u32 	[%rd10], %r12800;
	setp.gt.u32 	%p1597, %r153, 8191;
	setp.eq.s64 	%p1598, %rd2085, 0;
	and.pred  	%p1599, %p1597, %p1598;
	@%p1599 bra 	$L__BB4_151;
	add.s32 	%r27999, %r27999, 1;
	setp.lt.u32 	%p1600, %r27999, 32768;
	@%p1600 bra 	$L__BB4_148;
	mov.u64 	%rd2087, $str$1;
	cvta.global.u64 	%rd2088, %rd2087;
	{ // callseq 8, 0
	.param .b64 param0;
	st.param.b64 	[param0], %rd2088;
	.param .b64 param1;
	st.param.b64 	[param1], 0;
	.param .b32 retval0;
	call.uni (retval0), 
	vprintf, 
	(
	param0, 
	param1
	);
	ld.param.b32 	%r12801, [retval0];
	} // callseq 8
	bra.uni 	$L__BB4_148;
$L__BB4_151:
	shl.b32 	%r12803, %r153, 3;
	and.b32  	%r12804, %r68, 7;
	or.b32  	%r166, %r12803, %r12804;
	and.b32  	%r156, %r153, 536870911;
	cvt.u64.u32 	%rd2089, %r27998;
	shl.b64 	%rd2090, %rd2089, 32;
	cvt.u64.u32 	%rd2091, %r27986;
	or.b64  	%rd27, %rd2090, %rd2091;
	setp.gt.u32 	%p1601, %r156, 8191;
	@%p1601 bra 	$L__BB4_153;
	shl.b32 	%r12805, %r156, 3;
	mov.u32 	%r12806, shared_mem;
	add.s32 	%r12807, %r12806, %r12805;
	atom.shared.exch.b64 	%rd2095, [%r12807], %rd27;
	bra.uni 	$L__BB4_154;
$L__BB4_153:
	mul.wide.u32 	%rd2092, %r156, 8;
	add.s64 	%rd2093, %rd1, %rd2092;
	atom.global.exch.b64 	%rd2094, [%rd2093+201326600], %rd27;
$L__BB4_154:
	and.b32  	%r12808, %r69, 7;
	setp.ne.s32 	%p1602, %r12808, 0;
	@%p1602 bra 	$L__BB4_158;
$L__BB4_155:
	and.b32  	%r12809, %r166, 7;
	setp.ne.s32 	%p1603, %r12809, 0;
	@%p1603 bra 	$L__BB4_167;
$L__BB4_156:
	shr.u32 	%r12810, %r166, 3;
	setp.gt.u32 	%p1604, %r166, 65535;
	shr.u32 	%r12811, %r166, 1;
	mov.u32 	%r12812, shared_mem;
	add.s32 	%r12813, %r12812, %r12811;
	add.s32 	%r162, %r12813, 65536;
	mul.wide.u32 	%rd2096, %r12810, 4;
	add.s64 	%rd29, %rd3, %rd2096;
	@%p1604 bra 	$L__BB4_161;
	atom.shared.exch.b32 	%r28005, [%r162], -1;
	bra.uni 	$L__BB4_162;
$L__BB4_158:
	cvt.u64.u32 	%rd2116, %r166;
	shl.b64 	%rd2117, %rd2116, 32;
	cvt.u64.u32 	%rd2118, %r69;
	or.b64  	%rd28, %rd2117, %rd2118;
	mul.wide.u32 	%rd2119, %r69, 8;
	and.b32  	%r12838, %r166, 7;
	cvt.u64.u32 	%rd2120, %r12838;
	mov.b64 	%rd2121, 56;
	cvt.u32.u64 	%r12839, %rd2121;
	cvt.u32.u64 	%r12840, %rd2119;
	and.b32  	%r12841, %r12840, %r12839;
	cvt.u32.u64 	%r12842, %rd2120;
	or.b32  	%r12843, %r12841, %r12842;
	mov.b64 	%rd2122, 9130730411292422402;
	shr.u64 	%rd2123, %rd2122, %r12843;
	mov.b64 	%rd2124, 1736168554312260608;
	shr.u64 	%rd2125, %rd2124, %r12843;
	mov.b64 	%rd2126, -506390041275138048;
	shr.u64 	%rd2127, %rd2126, %r12843;
	shl.b64 	%rd2128, %rd2127, 2;
	cvt.u32.u64 	%r12844, %rd2125;
	mov.b64 	%rd2129, 2;
	cvt.u32.u64 	%r12845, %rd2129;
	and.b32  	%r12846, %r12844, %r12845;
	cvt.u32.u64 	%r12847, %rd2123;
	mov.b64 	%rd2130, 1;
	cvt.u32.u64 	%r12848, %rd2130;
	and.b32  	%r12849, %r12847, %r12848;
	or.b32  	%r12850, %r12849, %r12846;
	cvt.u32.u64 	%r12851, %rd2128;
	mov.b64 	%rd2131, 4;
	cvt.u32.u64 	%r12852, %rd2131;
	and.b32  	%r12853, %r12851, %r12852;
	or.b32  	%r12854, %r12850, %r12853;
	mov.b16 	%rs87, 1;
	shl.b16 	%rs88, %rs87, %r12854;
	and.b16  	%rs89, %rs88, 29;
	setp.eq.s16 	%p1626, %rs89, 0;
	@%p1626 bra 	$L__BB4_160;
	add.s32 	%r12855, %r64, 1;
	st.local.u32 	[%rd2+280], %r12855;
	shl.b32 	%r12856, %r64, 3;
	cvt.u64.u32 	%rd2132, %r12856;
	and.b64  	%rd2133, %rd2132, 2040;
	add.s64 	%rd2134, %rd2, %rd2133;
	st.local.u64 	[%rd2134+288], %rd28;
	bra.uni 	$L__BB4_1942;
$L__BB4_160:
	add.s32 	%r12857, %r62, 1;
	st.local.u32 	[%rd2+2336], %r12857;
	shl.b32 	%r12858, %r62, 3;
	cvt.u64.u32 	%rd2135, %r12858;
	and.b64  	%rd2136, %rd2135, 2040;
	add.s64 	%rd2137, %rd2, %rd2136;
	st.local.u64 	[%rd2137+2344], %rd28;
	bra.uni 	$L__BB4_1942;
$L__BB4_161:
	atom.global.exch.b32 	%r28005, [%rd29], -1;
$L__BB4_162:
	add.s32 	%r12814, %r28005, 1;
	setp.lt.u32 	%p1605, %r12814, 2;
	@%p1605 bra 	$L__BB4_167;
	@%p1604 bra 	$L__BB4_165;
	atom.shared.exch.b32 	%r12816, [%r162], 0;
	bra.uni 	$L__BB4_166;
$L__BB4_165:
	atom.global.exch.b32 	%r12815, [%rd29], 0;
$L__BB4_166:
	and.b32  	%r12817, %r28005, 7;
	setp.eq.s32 	%p1607, %r12817, 0;
	mov.u32 	%r166, %r28005;
	@%p1607 bra 	$L__BB4_156;
$L__BB4_167:
	setp.lt.u32 	%p1608, %r69, 65529;
	@%p1608 bra 	$L__BB4_179;
	and.b32  	%r167, %r166, 4;
	setp.eq.s32 	%p1609, %r167, 0;
	and.b32  	%r12818, %r166, 3;
	setp.ne.s32 	%p1610, %r12818, 0;
	and.pred  	%p1611, %p1609, %p1610;
	setp.gt.u32 	%p1612, %r166, 65535;
	or.pred  	%p1613, %p1612, %p1611;
	@%p1613 bra 	$L__BB4_172;
	and.b32  	%r12819, %r166, 7;
	setp.eq.s32 	%p1614, %r12819, 0;
	mov.u32 	%r28008, %r166;
	mov.u32 	%r28009, %r69;
	@%p1614 bra 	$L__BB4_184;
	setp.eq.s32 	%p1615, %r167, 0;
	@%p1615 bra 	$L__BB4_172;
	cvt.u64.u32 	%rd2097, %r166;
	shl.b64 	%rd2098, %rd2097, 32;
	cvt.u64.u32 	%rd2099, %r69;
	or.b64  	%rd2100, %rd2098, %rd2099;
	add.s32 	%r12820, %r64, 1;
	st.local.u32 	[%rd2+280], %r12820;
	shl.b32 	%r12821, %r64, 3;
	cvt.u64.u32 	%rd2101, %r12821;
	and.b64  	%rd2102, %rd2101, 2040;
	add.s64 	%rd2103, %rd2, %rd2102;
	st.local.u64 	[%rd2103+288], %rd2100;
	bra.uni 	$L__BB4_1942;
$L__BB4_172:
	shr.u32 	%r168, %r69, 3;
	setp.gt.u32 	%p1616, %r69, 65535;
	@%p1616 bra 	$L__BB4_174;
	shl.b32 	%r12822, %r168, 2;
	mov.u32 	%r12823, shared_mem;
	add.s32 	%r12824, %r12823, %r12822;
	ld.shared.u32 	%r28007, [%r12824+65536];
	bra.uni 	$L__BB4_175;
$L__BB4_174:
	mul.wide.u32 	%rd2104, %r168, 4;
	add.s64 	%rd2105, %rd3, %rd2104;
	ld.global.u32 	%r28007, [%rd2105];
$L__BB4_175:
	setp.ne.s32 	%p1617, %r28007, 0;
	@%p1617 bra 	$L__BB4_179;
	cvt.u64.u32 	%rd2106, %r166;
	shl.b64 	%rd2107, %rd2106, 32;
	cvt.u64.u32 	%rd2108, %r69;
	or.b64  	%rd30, %rd2107, %rd2108;
	and.b32  	%r12825, %r166, 7;
	setp.eq.s32 	%p1618, %r12825, 1;
	@%p1618 bra 	$L__BB4_178;
	add.s32 	%r12826, %r64, 1;
	st.local.u32 	[%rd2+280], %r12826;
	shl.b32 	%r12827, %r64, 3;
	cvt.u64.u32 	%rd2109, %r12827;
	and.b64  	%rd2110, %rd2109, 2040;
	add.s64 	%rd2111, %rd2, %rd2110;
	st.local.u64 	[%rd2111+288], %rd30;
	bra.uni 	$L__BB4_1942;
$L__BB4_178:
	add.s32 	%r12828, %r62, 1;
	st.local.u32 	[%rd2+2336], %r12828;
	shl.b32 	%r12829, %r62, 3;
	cvt.u64.u32 	%rd2112, %r12829;
	and.b64  	%rd2113, %rd2112, 2040;
	add.s64 	%rd2114, %rd2, %rd2113;
	st.local.u64 	[%rd2114+2344], %rd30;
	bra.uni 	$L__BB4_1942;
$L__BB4_179:
	shr.u32 	%r172, %r69, 3;
	setp.gt.u32 	%p1619, %r69, 65535;
	@%p1619 bra 	$L__BB4_182;
	shl.b32 	%r12831, %r172, 2;
	mov.u32 	%r12832, shared_mem;
	add.s32 	%r12833, %r12832, %r12831;
	add.s32 	%r173, %r12833, 65536;
	atom.shared.exch.b32 	%r28008, [%r12833+65536], %r166;
	setp.eq.s32 	%p1621, %r28008, -1;
	@%p1621 bra 	$L__BB4_1942;
	atom.shared.exch.b32 	%r12834, [%r173], 0;
	mov.u32 	%r28009, %r166;
	bra.uni 	$L__BB4_184;
$L__BB4_182:
	mul.wide.u32 	%rd2115, %r172, 4;
	add.s64 	%rd31, %rd3, %rd2115;
	atom.global.exch.b32 	%r28008, [%rd31], %r166;
	setp.eq.s32 	%p1620, %r28008, -1;
	@%p1620 bra 	$L__BB4_1942;
	atom.global.exch.b32 	%r12830, [%rd31], 0;
	mov.u32 	%r28009, %r166;
$L__BB4_184:
	and.b32  	%r12835, %r28008, 7;
	setp.ne.s32 	%p1622, %r12835, 0;
	and.b32  	%r12836, %r28009, 7;
	setp.eq.s32 	%p1623, %r12836, 0;
	and.pred  	%p1624, %p1622, %p1623;
	selp.b32 	%r69, %r28009, %r28008, %p1624;
	selp.b32 	%r166, %r28008, %r28009, %p1624;
	and.b32  	%r12837, %r69, 7;
	setp.eq.s32 	%p1625, %r12837, 0;
	@%p1625 bra 	$L__BB4_155;
	bra.uni 	$L__BB4_158;
$L__BB4_185:
	sub.s32 	%r12859, 256, %r62;
	sub.s32 	%r12860, 256, %r64;
	min.u32 	%r12861, %r12859, %r12860;
	setp.eq.s32 	%p1627, %r12861, 0;
	@%p1627 bra 	$L__BB4_1937;
	and.b32  	%r12862, %r69, 7;
	setp.ne.s32 	%p1628, %r12862, 0;
	and.b32  	%r12863, %r68, 7;
	setp.eq.s32 	%p1629, %r12863, 0;
	and.pred  	%p1630, %p1628, %p1629;
	selp.b32 	%r28012, %r68, %r69, %p1630;
	selp.b32 	%r191, %r69, %r68, %p1630;
	and.b32  	%r12864, %r28012, 7;
	setp.ne.s32 	%p1631, %r12864, 0;
	@%p1631 bra 	$L__BB4_190;
$L__BB4_187:
	and.b32  	%r12865, %r191, 7;
	setp.ne.s32 	%p1632, %r12865, 0;
	@%p1632 bra 	$L__BB4_199;
$L__BB4_188:
	shr.u32 	%r12866, %r191, 3;
	setp.gt.u32 	%p1633, %r191, 65535;
	shr.u32 	%r12867, %r191, 1;
	mov.u32 	%r12868, shared_mem;
	add.s32 	%r12869, %r12868, %r12867;
	add.s32 	%r187, %r12869, 65536;
	mul.wide.u32 	%rd2138, %r12866, 4;
	add.s64 	%rd33, %rd3, %rd2138;
	@%p1633 bra 	$L__BB4_193;
	atom.shared.exch.b32 	%r28015, [%r187], -1;
	bra.uni 	$L__BB4_194;
$L__BB4_190:
	cvt.u64.u32 	%rd2158, %r191;
	shl.b64 	%rd2159, %rd2158, 32;
	cvt.u64.u32 	%rd2160, %r28012;
	or.b64  	%rd32, %rd2159, %rd2160;
	mul.wide.u32 	%rd2161, %r28012, 8;
	and.b32  	%r12894, %r191, 7;
	cvt.u64.u32 	%rd2162, %r12894;
	mov.b64 	%rd2163, 56;
	cvt.u32.u64 	%r12895, %rd2163;
	cvt.u32.u64 	%r12896, %rd2161;
	and.b32  	%r12897, %r12896, %r12895;
	cvt.u32.u64 	%r12898, %rd2162;
	or.b32  	%r12899, %r12897, %r12898;
	mov.b64 	%rd2164, 9130730411292422402;
	shr.u64 	%rd2165, %rd2164, %r12899;
	mov.b64 	%rd2166, 1736168554312260608;
	shr.u64 	%rd2167, %rd2166, %r12899;
	mov.b64 	%rd2168, -506390041275138048;
	shr.u64 	%rd2169, %rd2168, %r12899;
	shl.b64 	%rd2170, %rd2169, 2;
	cvt.u32.u64 	%r12900, %rd2167;
	mov.b64 	%rd2171, 2;
	cvt.u32.u64 	%r12901, %rd2171;
	and.b32  	%r12902, %r12900, %r12901;
	cvt.u32.u64 	%r12903, %rd2165;
	mov.b64 	%rd2172, 1;
	cvt.u32.u64 	%r12904, %rd2172;
	and.b32  	%r12905, %r12903, %r12904;
	or.b32  	%r12906, %r12905, %r12902;
	cvt.u32.u64 	%r12907, %rd2170;
	mov.b64 	%rd2173, 4;
	cvt.u32.u64 	%r12908, %rd2173;
	and.b32  	%r12909, %r12907, %r12908;
	or.b32  	%r12910, %r12906, %r12909;
	mov.b16 	%rs90, 1;
	shl.b16 	%rs91, %rs90, %r12910;
	and.b16  	%rs92, %rs91, 29;
	setp.eq.s16 	%p1655, %rs92, 0;
	@%p1655 bra 	$L__BB4_192;
	add.s32 	%r12911, %r64, 1;
	st.local.u32 	[%rd2+280], %r12911;
	shl.b32 	%r12912, %r64, 3;
	cvt.u64.u32 	%rd2174, %r12912;
	and.b64  	%rd2175, %rd2174, 2040;
	add.s64 	%rd2176, %rd2, %rd2175;
	st.local.u64 	[%rd2176+288], %rd32;
	bra.uni 	$L__BB4_1942;
$L__BB4_192:
	add.s32 	%r12913, %r62, 1;
	st.local.u32 	[%rd2+2336], %r12913;
	shl.b32 	%r12914, %r62, 3;
	cvt.u64.u32 	%rd2177, %r12914;
	and.b64  	%rd2178, %rd2177, 2040;
	add.s64 	%rd2179, %rd2, %rd2178;
	st.local.u64 	[%rd2179+2344], %rd32;
	bra.uni 	$L__BB4_1942;
$L__BB4_193:
	atom.global.exch.b32 	%r28015, [%rd33], -1;
$L__BB4_194:
	add.s32 	%r12870, %r28015, 1;
	setp.lt.u32 	%p1634, %r12870, 2;
	@%p1634 bra 	$L__BB4_199;
	@%p1633 bra 	$L__BB4_197;
	atom.shared.exch.b32 	%r12872, [%r187], 0;
	bra.uni 	$L__BB4_198;
$L__BB4_197:
	atom.global.exch.b32 	%r12871, [%rd33], 0;
$L__BB4_198:
	and.b32  	%r12873, %r28015, 7;
	setp.eq.s32 	%p1636, %r12873, 0;
	mov.u32 	%r191, %r28015;
	@%p1636 bra 	$L__BB4_188;
$L__BB4_199:
	setp.lt.u32 	%p1637, %r28012, 65529;
	@%p1637 bra 	$L__BB4_211;
	and.b32  	%r192, %r191, 4;
	setp.eq.s32 	%p1638, %r192, 0;
	and.b32  	%r12874, %r191, 3;
	setp.ne.s32 	%p1639, %r12874, 0;
	and.pred  	%p1640, %p1638, %p1639;
	setp.gt.u32 	%p1641, %r191, 65535;
	or.pred  	%p1642, %p1641, %p1640;
	@%p1642 bra 	$L__BB4_204;
	and.b32  	%r12875, %r191, 7;
	setp.eq.s32 	%p1643, %r12875, 0;
	mov.u32 	%r28018, %r191;
	mov.u32 	%r28019, %r28012;
	@%p1643 bra 	$L__BB4_216;
	setp.eq.s32 	%p1644, %r192, 0;
	@%p1644 bra 	$L__BB4_204;
	cvt.u64.u32 	%rd2139, %r191;
	shl.b64 	%rd2140, %rd2139, 32;
	cvt.u64.u32 	%rd2141, %r28012;
	or.b64  	%rd2142, %rd2140, %rd2141;
	add.s32 	%r12876, %r64, 1;
	st.local.u32 	[%rd2+280], %r12876;
	shl.b32 	%r12877, %r64, 3;
	cvt.u64.u32 	%rd2143, %r12877;
	and.b64  	%rd2144, %rd2143, 2040;
	add.s64 	%rd2145, %rd2, %rd2144;
	st.local.u64 	[%rd2145+288], %rd2142;
	bra.uni 	$L__BB4_1942;
$L__BB4_204:
	shr.u32 	%r193, %r28012, 3;
	setp.gt.u32 	%p1645, %r28012, 65535;
	@%p1645 bra 	$L__BB4_206;
	shl.b32 	%r12878, %r193, 2;
	mov.u32 	%r12879, shared_mem;
	add.s32 	%r12880, %r12879, %r12878;
	ld.shared.u32 	%r28017, [%r12880+65536];
	bra.uni 	$L__BB4_207;
$L__BB4_206:
	mul.wide.u32 	%rd2146, %r193, 4;
	add.s64 	%rd2147, %rd3, %rd2146;
	ld.global.u32 	%r28017, [%rd2147];
$L__BB4_207:
	setp.ne.s32 	%p1646, %r28017, 0;
	@%p1646 bra 	$L__BB4_211;
	cvt.u64.u32 	%rd2148, %r191;
	shl.b64 	%rd2149, %rd2148, 32;
	cvt.u64.u32 	%rd2150, %r28012;
	or.b64  	%rd34, %rd2149, %rd2150;
	and.b32  	%r12881, %r191, 7;
	setp.eq.s32 	%p1647, %r12881, 1;
	@%p1647 bra 	$L__BB4_210;
	add.s32 	%r12882, %r64, 1;
	st.local.u32 	[%rd2+280], %r12882;
	shl.b32 	%r12883, %r64, 3;
	cvt.u64.u32 	%rd2151, %r12883;
	and.b64  	%rd2152, %rd2151, 2040;
	add.s64 	%rd2153, %rd2, %rd2152;
	st.local.u64 	[%rd2153+288], %rd34;
	bra.uni 	$L__BB4_1942;
$L__BB4_210:
	add.s32 	%r12884, %r62, 1;
	st.local.u32 	[%rd2+2336], %r12884;
	shl.b32 	%r12885, %r62, 3;
	cvt.u64.u32 	%rd2154, %r12885;
	and.b64  	%rd2155, %rd2154, 2040;
	add.s64 	%rd2156, %rd2, %rd2155;
	st.local.u64 	[%rd2156+2344], %rd34;
	bra.uni 	$L__BB4_1942;
$L__BB4_211:
	shr.u32 	%r197, %r28012, 3;
	setp.gt.u32 	%p1648, %r28012, 65535;
	@%p1648 bra 	$L__BB4_214;
	shl.b32 	%r12887, %r197, 2;
	mov.u32 	%r12888, shared_mem;
	add.s32 	%r12889, %r12888, %r12887;
	add.s32 	%r198, %r12889, 65536;
	atom.shared.exch.b32 	%r28018, [%r12889+65536], %r191;
	setp.eq.s32 	%p1650, %r28018, -1;
	@%p1650 bra 	$L__BB4_1942;
	atom.shared.exch.b32 	%r12890, [%r198], 0;
	mov.u32 	%r28019, %r191;
	bra.uni 	$L__BB4_216;
$L__BB4_214:
	mul.wide.u32 	%rd2157, %r197, 4;
	add.s64 	%rd35, %rd3, %rd2157;
	atom.global.exch.b32 	%r28018, [%rd35], %r191;
	setp.eq.s32 	%p1649, %r28018, -1;
	@%p1649 bra 	$L__BB4_1942;
	atom.global.exch.b32 	%r12886, [%rd35], 0;
	mov.u32 	%r28019, %r191;
$L__BB4_216:
	and.b32  	%r12891, %r28018, 7;
	setp.ne.s32 	%p1651, %r12891, 0;
	and.b32  	%r12892, %r28019, 7;
	setp.eq.s32 	%p1652, %r12892, 0;
	and.pred  	%p1653, %p1651, %p1652;
	selp.b32 	%r28012, %r28019, %r28018, %p1653;
	selp.b32 	%r191, %r28018, %r28019, %p1653;
	and.b32  	%r12893, %r28012, 7;
	setp.eq.s32 	%p1654, %r12893, 0;
	@%p1654 bra 	$L__BB4_187;
	bra.uni 	$L__BB4_190;
$L__BB4_217:
	shr.u32 	%r12915, %r69, 3;
	and.b32  	%r12916, %r12915, 268435455;
	mul.wide.u32 	%rd2180, %r12916, 568;
	mov.u64 	%rd2181, BOOK;
	add.s64 	%rd2182, %rd2181, %rd2180;
	add.s64 	%rd36, %rd2182, 8;
	ld.global.u8 	%rs93, [%rd2182+40];
	setp.eq.s16 	%p1656, %rs93, 0;
	and.b32  	%r207, %r68, 7;
	setp.ne.s32 	%p1657, %r207, 5;
	or.pred  	%p1658, %p1656, %p1657;
	@%p1658 bra 	$L__BB4_283;
	sub.s32 	%r13839, 256, %r62;
	sub.s32 	%r13840, 256, %r64;
	min.u32 	%r13841, %r13839, %r13840;
	setp.lt.u32 	%p2257, %r13841, 2;
	@%p2257 bra 	$L__BB4_1937;
	shr.u32 	%r208, %r68, 3;
	setp.gt.u32 	%p2258, %r68, 65535;
	@%p2258 bra 	$L__BB4_221;
	shl.b32 	%r13842, %r208, 3;
	mov.u32 	%r13843, shared_mem;
	add.s32 	%r13844, %r13843, %r13842;
	atom.shared.exch.b64 	%rd11013, [%r13844], 0;
	bra.uni 	$L__BB4_222;
$L__BB4_221:
	mul.wide.u32 	%rd2700, %r208, 8;
	add.s64 	%rd2701, %rd1, %rd2700;
	atom.global.exch.b64 	%rd11013, [%rd2701+201326600], 0;
$L__BB4_222:
	cvt.u32.u64 	%r13845, %rd11013;
	{ .reg .b32 tmp; mov.b64 {tmp, %r209}, %rd11013; }
	and.b32  	%r210, %r69, 7;
	setp.ne.s32 	%p2259, %r210, 0;
	and.b32  	%r13846, %r13845, 7;
	setp.eq.s32 	%p2260, %r13846, 0;
	and.pred  	%p2261, %p2259, %p2260;
	selp.b32 	%r28024, %r13845, %r69, %p2261;
	selp.b32 	%r224, %r69, %r13845, %p2261;
	and.b32  	%r13847, %r28024, 7;
	setp.ne.s32 	%p2262, %r13847, 0;
	@%p2262 bra 	$L__BB4_226;
$L__BB4_223:
	and.b32  	%r13848, %r224, 7;
	setp.ne.s32 	%p2263, %r13848, 0;
	@%p2263 bra 	$L__BB4_234;
$L__BB4_224:
	shr.u32 	%r13849, %r224, 3;
	setp.gt.u32 	%p2264, %r224, 65535;
	shr.u32 	%r13850, %r224, 1;
	mov.u32 	%r13851, shared_mem;
	add.s32 	%r13852, %r13851, %r13850;
	add.s32 	%r220, %r13852, 65536;
	mul.wide.u32 	%rd2702, %r13849, 4;
	add.s64 	%rd41, %rd3, %rd2702;
	@%p2264 bra 	$L__BB4_228;
	atom.shared.exch.b32 	%r28027, [%r220], -1;
	bra.uni 	$L__BB4_229;
$L__BB4_226:
	cvt.u64.u32 	%rd2722, %r224;
	shl.b64 	%rd2723, %rd2722, 32;
	cvt.u64.u32 	%rd2724, %r28024;
	or.b64  	%rd40, %rd2723, %rd2724;
	mul.wide.u32 	%rd2725, %r28024, 8;
	and.b32  	%r13874, %r224, 7;
	cvt.u64.u32 	%rd2726, %r13874;
	mov.b64 	%rd2727, 56;
	cvt.u32.u64 	%r13875, %rd2727;
	cvt.u32.u64 	%r13876, %rd2725;
	and.b32  	%r13877, %r13876, %r13875;
	cvt.u32.u64 	%r13878, %rd2726;
	or.b32  	%r13879, %r13877, %r13878;
	mov.b64 	%rd2728, 9130730411292422402;
	shr.u64 	%rd2729, %rd2728, %r13879;
	mov.b64 	%rd2730, 1736168554312260608;
	shr.u64 	%rd2731, %rd2730, %r13879;
	mov.b64 	%rd2732, -506390041275138048;
	shr.u64 	%rd2733, %rd2732, %r13879;
	shl.b64 	%rd2734, %rd2733, 2;
	cvt.u32.u64 	%r13880, %rd2731;
	mov.b64 	%rd2735, 2;
	cvt.u32.u64 	%r13881, %rd2735;
	and.b32  	%r13882, %r13880, %r13881;
	cvt.u32.u64 	%r13883, %rd2729;
	mov.b64 	%rd2736, 1;
	cvt.u32.u64 	%r13884, %rd2736;
	and.b32  	%r13885, %r13883, %r13884;
	or.b32  	%r13886, %r13885, %r13882;
	cvt.u32.u64 	%r13887, %rd2734;
	mov.b64 	%rd2737, 4;
	cvt.u32.u64 	%r13888, %rd2737;
	and.b32  	%r13889, %r13887, %r13888;
	or.b32  	%r13890, %r13886, %r13889;
	mov.b16 	%rs100, 1;
	shl.b16 	%rs101, %rs100, %r13890;
	and.b16  	%rs102, %rs101, 29;
	setp.eq.s16 	%p2286, %rs102, 0;
	@%p2286 bra 	$L__BB4_252;
	add.s32 	%r217, %r64, 1;
	st.local.u32 	[%rd2+280], %r217;
	shl.b32 	%r13891, %r64, 3;
	cvt.u64.u32 	%rd2738, %r13891;
	and.b64  	%rd2739, %rd2738, 2040;
	add.s64 	%rd2740, %rd2, %rd2739;
	st.local.u64 	[%rd2740+288], %rd40;
	mov.u32 	%r64, %r217;
	bra.uni 	$L__BB4_253;
$L__BB4_228:
	atom.global.exch.b32 	%r28027, [%rd41], -1;
$L__BB4_229:
	add.s32 	%r13853, %r28027, 1;
	setp.lt.u32 	%p2265, %r13853, 2;
	@%p2265 bra 	$L__BB4_234;
	@%p2264 bra 	$L__BB4_232;
	atom.shared.exch.b32 	%r13855, [%r220], 0;
	bra.uni 	$L__BB4_233;
$L__BB4_232:
	atom.global.exch.b32 	%r13854, [%rd41], 0;
$L__BB4_233:
	and.b32  	%r13856, %r28027, 7;
	setp.eq.s32 	%p2267, %r13856, 0;
	mov.u32 	%r224, %r28027;
	@%p2267 bra 	$L__BB4_224;
$L__BB4_234:
	setp.lt.u32 	%p2268, %r28024, 65529;
	@%p2268 bra 	$L__BB4_246;
	and.b32  	%r225, %r224, 4;
	setp.eq.s32 	%p2269, %r225, 0;
	and.b32  	%r13857, %r224, 3;
	setp.ne.s32 	%p2270, %r13857, 0;
	and.pred  	%p2271, %p2269, %p2270;
	setp.gt.u32 	%p2272, %r224, 65535;
	or.pred  	%p2273, %p2272, %p2271;
	@%p2273 bra 	$L__BB4_239;
	and.b32  	%r13858, %r224, 7;
	setp.eq.s32 	%p2274, %r13858, 0;
	mov.u32 	%r28030, %r224;
	mov.u32 	%r28031, %r28024;
	@%p2274 bra 	$L__BB4_251;
	@%p2269 bra 	$L__BB4_239;
	cvt.u64.u32 	%rd2703, %r224;
	shl.b64 	%rd2704, %rd2703, 32;
	cvt.u64.u32 	%rd2705, %r28024;
	or.b64  	%rd2706, %rd2704, %rd2705;
	add.s32 	%r226, %r64, 1;
	st.local.u32 	[%rd2+280], %r226;
	shl.b32 	%r13859, %r64, 3;
	cvt.u64.u32 	%rd2707, %r13859;
	and.b64  	%rd2708, %rd2707, 2040;
	add.s64 	%rd2709, %rd2, %rd2708;
	st.local.u64 	[%rd2709+288], %rd2706;
	mov.u32 	%r64, %r226;
	bra.uni 	$L__BB4_253;
$L__BB4_239:
	shr.u32 	%r227, %r28024, 3;
	setp.gt.u32 	%p2276, %r28024, 65535;
	@%p2276 bra 	$L__BB4_241;
	shl.b32 	%r13860, %r227, 2;
	mov.u32 	%r13861, shared_mem;
	add.s32 	%r13862, %r13861, %r13860;
	ld.shared.u32 	%r28029, [%r13862+65536];
	bra.uni 	$L__BB4_242;
$L__BB4_241:
	mul.wide.u32 	%rd2710, %r227, 4;
	add.s64 	%rd2711, %rd3, %rd2710;
	ld.global.u32 	%r28029, [%rd2711];
$L__BB4_242:
	setp.ne.s32 	%p2277, %r28029, 0;
	@%p2277 bra 	$L__BB4_246;
	cvt.u64.u32 	%rd2712, %r224;
	shl.b64 	%rd2713, %rd2712, 32;
	cvt.u64.u32 	%rd2714, %r28024;
	or.b64  	%rd42, %rd2713, %rd2714;
	and.b32  	%r13863, %r224, 7;
	setp.eq.s32 	%p2278, %r13863, 1;
	@%p2278 bra 	$L__BB4_245;
	add.s32 	%r231, %r64, 1;
	st.local.u32 	[%rd2+280], %r231;
	shl.b32 	%r13864, %r64, 3;
	cvt.u64.u32 	%rd2715, %r13864;
	and.b64  	%rd2716, %rd2715, 2040;
	add.s64 	%rd2717, %rd2, %rd2716;
	st.local.u64 	[%rd2717+288], %rd42;
	mov.u32 	%r64, %r231;
	bra.uni 	$L__BB4_253;
$L__BB4_245:
	add.s32 	%r232, %r62, 1;
	st.local.u32 	[%rd2+2336], %r232;
	shl.b32 	%r13865, %r62, 3;
	cvt.u64.u32 	%rd2718, %r13865;
	and.b64  	%rd2719, %rd2718, 2040;
	add.s64 	%rd2720, %rd2, %rd2719;
	st.local.u64 	[%rd2720+2344], %rd42;
	mov.u32 	%r62, %r232;
	bra.uni 	$L__BB4_253;
$L__BB4_246:
	shr.u32 	%r233, %r28024, 3;
	setp.gt.u32 	%p2279, %r28024, 65535;
	@%p2279 bra 	$L__BB4_249;
	shl.b32 	%r13867, %r233, 2;
	mov.u32 	%r13868, shared_mem;
	add.s32 	%r13869, %r13868, %r13867;
	add.s32 	%r234, %r13869, 65536;
	atom.shared.exch.b32 	%r28030, [%r13869+65536], %r224;
	setp.eq.s32 	%p2281, %r28030, -1;
	@%p2281 bra 	$L__BB4_253;
	atom.shared.exch.b32 	%r13870, [%r234], 0;
	mov.u32 	%r28031, %r224;
	bra.uni 	$L__BB4_251;
$L__BB4_249:
	mul.wide.u32 	%rd2721, %r233, 4;
	add.s64 	%rd43, %rd3, %rd2721;
	atom.global.exch.b32 	%r28030, [%rd43], %r224;
	setp.eq.s32 	%p2280, %r28030, -1;
	@%p2280 bra 	$L__BB4_253;
	atom.global.exch.b32 	%r13866, [%rd43], 0;
	mov.u32 	%r28031, %r224;
$L__BB4_251:
	and.b32  	%r13871, %r28030, 7;
	setp.ne.s32 	%p2282, %r13871, 0;
	and.b32  	%r13872, %r28031, 7;
	setp.eq.s32 	%p2283, %r13872, 0;
	and.pred  	%p2284, %p2282, %p2283;
	selp.b32 	%r28024, %r28031, %r28030, %p2284;
	selp.b32 	%r224, %r28030, %r28031, %p2284;
	and.b32  	%r13873, %r28024, 7;
	setp.eq.s32 	%p2285, %r13873, 0;
	@%p2285 bra 	$L__BB4_223;
	bra.uni 	$L__BB4_226;
$L__BB4_252:
	add.s32 	%r218, %r62, 1;
	st.local.u32 	[%rd2+2336], %r218;
	shl.b32 	%r13892, %r62, 3;
	cvt.u64.u32 	%rd2741, %r13892;
	and.b64  	%rd2742, %rd2741, 2040;
	add.s64 	%rd2743, %rd2, %rd2742;
	st.local.u64 	[%rd2743+2344], %rd40;
	mov.u32 	%r62, %r218;
$L__BB4_253:
	setp.ne.s32 	%p2287, %r210, 0;
	and.b32  	%r13893, %r209, 7;
	setp.eq.s32 	%p2288, %r13893, 0;
	and.pred  	%p2289, %p2287, %p2288;
	selp.b32 	%r28036, %r209, %r69, %p2289;
	selp.b32 	%r254, %r69, %r209, %p2289;
	and.b32  	%r13894, %r28036, 7;
	setp.ne.s32 	%p2290, %r13894, 0;
	@%p2290 bra 	$L__BB4_257;
$L__BB4_254:
	and.b32  	%r13895, %r254, 7;
	setp.ne.s32 	%p2291, %r13895, 0;
	@%p2291 bra 	$L__BB4_265;
$L__BB4_255:
	shr.u32 	%r13896, %r254, 3;
	setp.gt.u32 	%p2292, %r254, 65535;
	shr.u32 	%r13897, %r254, 1;
	mov.u32 	%r13898, shared_mem;
	add.s32 	%r13899, %r13898, %r13897;
	add.s32 	%r250, %r13899, 65536;
	mul.wide.u32 	%rd2744, %r13896, 4;
	add.s64 	%rd45, %rd3, %rd2744;
	@%p2292 bra 	$L__BB4_259;
	atom.shared.exch.b32 	%r28039, [%r250], -1;
	bra.uni 	$L__BB4_260;
$L__BB4_257:
	cvt.u64.u32 	%rd2764, %r254;
	shl.b64 	%rd2765, %rd2764, 32;
	cvt.u64.u32 	%rd2766, %r28036;
	or.b64  	%rd44, %rd2765, %rd2766;
	mul.wide.u32 	%rd2767, %r28036, 8;
	and.b32  	%r13924, %r254, 7;
	cvt.u64.u32 	%rd2768, %r13924;
	mov.b64 	%rd2769, 56;
	cvt.u32.u64 	%r13925, %rd2769;
	cvt.u32.u64 	%r13926, %rd2767;
	and.b32  	%r13927, %r13926, %r13925;
	cvt.u32.u64 	%r13928, %rd2768;
	or.b32  	%r13929, %r13927, %r13928;
	mov.b64 	%rd2770, 9130730411292422402;
	shr.u64 	%rd2771, %rd2770, %r13929;
	mov.b64 	%rd2772, 1736168554312260608;
	shr.u64 	%rd2773, %rd2772, %r13929;
	mov.b64 	%rd2774, -506390041275138048;
	shr.u64 	%rd2775, %rd2774, %r13929;
	shl.b64 	%rd2776, %rd2775, 2;
	cvt.u32.u64 	%r13930, %rd2773;
	mov.b64 	%rd2777, 2;
	cvt.u32.u64 	%r13931, %rd2777;
	and.b32  	%r13932, %r13930, %r13931;
	cvt.u32.u64 	%r13933, %rd2771;
	mov.b64 	%rd2778, 1;
	cvt.u32.u64 	%r13934, %rd2778;
	and.b32  	%r13935, %r13933, %r13934;
	or.b32  	%r13936, %r13935, %r13932;
	cvt.u32.u64 	%r13937, %rd2776;
	mov.b64 	%rd2779, 4;
	cvt.u32.u64 	%r13938, %rd2779;
	and.b32  	%r13939, %r13937, %r13938;
	or.b32  	%r13940, %r13936, %r13939;
	mov.b16 	%rs103, 1;
	shl.b16 	%rs104, %rs103, %r13940;
	and.b16  	%rs105, %rs104, 29;
	setp.eq.s16 	%p2314, %rs105, 0;
	@%p2314 bra 	$L__BB4_1940;
	add.s32 	%r13941, %r64, 1;
	st.local.u32 	[%rd2+280], %r13941;
	shl.b32 	%r13942, %r64, 3;
	cvt.u64.u32 	%rd2780, %r13942;
	and.b64  	%rd2781, %rd2780, 2040;
	add.s64 	%rd2782, %rd2, %rd2781;
	st.local.u64 	[%rd2782+288], %rd44;
	bra.uni 	$L__BB4_1941;
$L__BB4_259:
	atom.global.exch.b32 	%r28039, [%rd45], -1;
$L__BB4_260:
	add.s32 	%r13900, %r28039, 1;
	setp.lt.u32 	%p2293, %r13900, 2;
	@%p2293 bra 	$L__BB4_265;
	@%p2292 bra 	$L__BB4_263;
	atom.shared.exch.b32 	%r13902, [%r250], 0;
	bra.uni 	$L__BB4_264;
$L__BB4_263:
	atom.global.exch.b32 	%r13901, [%rd45], 0;
$L__BB4_264:
	and.b32  	%r13903, %r28039, 7;
	setp.eq.s32 	%p2295, %r13903, 0;
	mov.u32 	%r254, %r28039;
	@%p2295 bra 	$L__BB4_255;
$L__BB4_265:
	setp.lt.u32 	%p2296, %r28036, 65529;
	@%p2296 bra 	$L__BB4_277;
	and.b32  	%r255, %r254, 4;
	setp.eq.s32 	%p2297, %r255, 0;
	and.b32  	%r13904, %r254, 3;
	setp.ne.s32 	%p2298, %r13904, 0;
	and.pred  	%p2299, %p2297, %p2298;
	setp.gt.u32 	%p2300, %r254, 65535;
	or.pred  	%p2301, %p2300, %p2299;
	@%p2301 bra 	$L__BB4_270;
	and.b32  	%r13905, %r254, 7;
	setp.eq.s32 	%p2302, %r13905, 0;
	mov.u32 	%r28042, %r254;
	mov.u32 	%r28043, %r28036;
	@%p2302 bra 	$L__BB4_282;
	setp.eq.s32 	%p2303, %r255, 0;
	@%p2303 bra 	$L__BB4_270;
	cvt.u64.u32 	%rd2745, %r254;
	shl.b64 	%rd2746, %rd2745, 32;
	cvt.u64.u32 	%rd2747, %r28036;
	or.b64  	%rd2748, %rd2746, %rd2747;
	add.s32 	%r13906, %r64, 1;
	st.local.u32 	[%rd2+280], %r13906;
	shl.b32 	%r13907, %r64, 3;
	cvt.u64.u32 	%rd2749, %r13907;
	and.b64  	%rd2750, %rd2749, 2040;
	add.s64 	%rd2751, %rd2, %rd2750;
	st.local.u64 	[%rd2751+288], %rd2748;
	bra.uni 	$L__BB4_1941;
$L__BB4_270:
	shr.u32 	%r256, %r28036, 3;
	setp.gt.u32 	%p2304, %r28036, 65535;
	@%p2304 bra 	$L__BB4_272;
	shl.b32 	%r13908, %r256, 2;
	mov.u32 	%r13909, shared_mem;
	add.s32 	%r13910, %r13909, %r13908;
	ld.shared.u32 	%r28041, [%r13910+65536];
	bra.uni 	$L__BB4_273;
$L__BB4_272:
	mul.wide.u32 	%rd2752, %r256, 4;
	add.s64 	%rd2753, %rd3, %rd2752;
	ld.global.u32 	%r28041, [%rd2753];
$L__BB4_273:
	setp.ne.s32 	%p2305, %r28041, 0;
	@%p2305 bra 	$L__BB4_277;
	cvt.u64.u32 	%rd2754, %r254;
	shl.b64 	%rd2755, %rd2754, 32;
	cvt.u64.u32 	%rd2756, %r28036;
	or.b64  	%rd46, %rd2755, %rd2756;
	and.b32  	%r13911, %r254, 7;
	setp.eq.s32 	%p2306, %r13911, 1;
	@%p2306 bra 	$L__BB4_276;
	add.s32 	%r13912, %r64, 1;
	st.local.u32 	[%rd2+280], %r13912;
	shl.b32 	%r13913, %r64, 3;
	cvt.u64.u32 	%rd2757, %r13913;
	and.b64  	%rd2758, %rd2757, 2040;
	add.s64 	%rd2759, %rd2, %rd2758;
	st.local.u64 	[%rd2759+288], %rd46;
	bra.uni 	$L__BB4_1941;
$L__BB4_276:
	add.s32 	%r13914, %r62, 1;
	st.local.u32 	[%rd2+2336], %r13914;
	shl.b32 	%r13915, %r62, 3;
	cvt.u64.u32 	%rd2760, %r13915;
	and.b64  	%rd2761, %rd2760, 2040;
	add.s64 	%rd2762, %rd2, %rd2761;
	st.local.u64 	[%rd2762+2344], %rd46;
	bra.uni 	$L__BB4_1941;
$L__BB4_277:
	shr.u32 	%r260, %r28036, 3;
	setp.gt.u32 	%p2307, %r28036, 65535;
	@%p2307 bra 	$L__BB4_280;
	shl.b32 	%r13917, %r260, 2;
	mov.u32 	%r13918, shared_mem;
	add.s32 	%r13919, %r13918, %r13917;
	add.s32 	%r261, %r13919, 65536;
	atom.shared.exch.b32 	%r28042, [%r13919+65536], %r254;
	setp.eq.s32 	%p2309, %r28042, -1;
	@%p2309 bra 	$L__BB4_1941;
	atom.shared.exch.b32 	%r13920, [%r261], 0;
	mov.u32 	%r28043, %r254;
	bra.uni 	$L__BB4_282;
$L__BB4_280:
	mul.wide.u32 	%rd2763, %r260, 4;
	add.s64 	%rd47, %rd3, %rd2763;
	atom.global.exch.b32 	%r28042, [%rd47], %r254;
	setp.eq.s32 	%p2308, %r28042, -1;
	@%p2308 bra 	$L__BB4_1941;
	atom.global.exch.b32 	%r13916, [%rd47], 0;
	mov.u32 	%r28043, %r254;
$L__BB4_282:
	and.b32  	%r13921, %r28042, 7;
	setp.ne.s32 	%p2310, %r13921, 0;
	and.b32  	%r13922, %r28043, 7;
	setp.eq.s32 	%p2311, %r13922, 0;
	and.pred  	%p2312, %p2310, %p2311;
	selp.b32 	%r28036, %r28043, %r28042, %p2312;
	selp.b32 	%r254, %r28042, %r28043, %p2312;
	and.b32  	%r13923, %r28036, 7;
	setp.eq.s32 	%p2313, %r13923, 0;
	@%p2313 bra 	$L__BB4_254;
	bra.uni 	$L__BB4_257;
$L__BB4_283:
	ld.global.u32 	%r268, [%rd36+36];
	ld.global.v2.u32 	{%r269, %r270}, [%rd36+40];
	sub.s32 	%r12917, 256, %r62;
	sub.s32 	%r12918, 256, %r64;
	min.u32 	%r271, %r12917, %r12918;
	ld.local.u32 	%r12919, [%rd2+12];
	setp.eq.s32 	%p1659, %r12919, 2;
	@%p1659 bra 	$L__BB4_298;
	and.b32  	%r272, %r269, 255;
	setp.eq.s32 	%p1660, %r272, 0;
	mov.b32 	%r28115, 0;
	@%p1660 bra 	$L__BB4_291;
	mov.b32 	%r28044, 0;
	mov.u32 	%r28115, %r28044;
$L__BB4_286:
	ld.global.u32 	%r12922, [%rd10];
	and.b32  	%r12923, %r12922, 32767;
	add.s32 	%r275, %r12923, %r38;
	mul.wide.u32 	%rd2183, %r275, 8;
	add.s64 	%rd2184, %rd1, %rd2183;
	ld.global.u64 	%rd2185, [%rd2184+201326600];
	add.s32 	%r12924, %r12922, 1;
	st.global.u32 	[%rd10], %r12924;
	setp.lt.u32 	%p1661, %r275, 8192;
	setp.ne.s64 	%p1662, %rd2185, 0;
	or.pred  	%p1663, %p1661, %p1662;
	@%p1663 bra 	$L__BB4_288;
	add.s32 	%r276, %r28115, 1;
	mul.wide.u32 	%rd2187, %r28115, 4;
	add.s64 	%rd2188, %rd2, %rd2187;
	st.local.u32 	[%rd2188+24], %r275;
	mov.u32 	%r28115, %r276;
$L__BB4_288:
	add.s32 	%r28044, %r28044, 1;
	setp.lt.u32 	%p1664, %r28044, 32768;
	@%p1664 bra 	$L__BB4_290;
	mov.u64 	%rd2189, $str$1;
	cvta.global.u64 	%rd2190, %rd2189;
	{ // callseq 9, 0
	.param .b64 param0;
	st.param.b64 	[param0], %rd2190;
	.param .b64 param1;
	st.param.b64 	[param1], 0;
	.param .b32 retval0;
	call.uni (retval0), 
	vprintf, 
	(
	param0, 
	param1
	);
	ld.param.b32 	%r12925, [retval0];
	} // callseq 9
$L__BB4_290:
	setp.lt.u32 	%p1665, %r28115, %r272;
	@%p1665 bra 	$L__BB4_286;
$L__BB4_291:
	and.b32  	%r280, %r270, 255;
	setp.eq.s32 	%p1666, %r280, 0;
	mov.b32 	%r28181, 0;
	@%p1666 bra 	$L__BB4_680;
	mov.b32 	%r28048, 0;
	mov.u32 	%r28181, %r28048;
$L__BB4_293:
	ld.global.u32 	%r12929, [%rd10+65536];
	and.b32  	%r12930, %r12929, 32767;
	add.s32 	%r283, %r12930, %r38;
	mul.wide.u32 	%rd2191, %r283, 4;
	add.s64 	%rd2192, %rd3, %rd2191;
	ld.global.u32 	%r12931, [%rd2192];
	add.s32 	%r12933, %r12929, 1;
	st.global.u32 	[%rd10+65536], %r12933;
	setp.lt.u32 	%p1667, %r283, 8192;
	setp.ne.s32 	%p1668, %r12931, 0;
	or.pred  	%p1669, %p1667, %p1668;
	@%p1669 bra 	$L__BB4_295;
	add.s32 	%r284, %r28181, 1;
	mul.wide.u32 	%rd2193, %r28181, 4;
	add.s64 	%rd2194, %rd2, %rd2193;
	st.local.u32 	[%rd2194+152], %r283;
	mov.u32 	%r28181, %r284;
$L__BB4_295:
	add.s32 	%r28048, %r28048, 1;
	setp.lt.u32 	%p1670, %r28048, 32768;
	@%p1670 bra 	$L__BB4_297;
	mov.u64 	%rd2195, $str$1;
	cvta.global.u64 	%rd2196, %rd2195;
	{ // callseq 10, 0
	.param .b64 param0;
	st.param.b64 	[param0], %rd2196;
	.param .b64 param1;
	st.param.b64 	[param1], 0;
	.param .b32 retval0;
	call.uni (retval0), 
	vprintf, 
	(
	param0, 
	param1
	);
	ld.param.b32 	%r12934, [retval0];
	} // callseq 10
$L__BB4_297:
	setp.lt.u32 	%p1671, %r28181, %r280;
	@%p1671 bra 	$L__BB4_293;
	bra.uni 	$L__BB4_680;
$L__BB4_298:
	and.b32  	%r287, %r269, 255;
	setp.eq.s32 	%p1672, %r287, 0;
	mov.b32 	%r28115, 0;
	@%p1672 bra 	$L__BB4_489;
	ld.local.u32 	%r288, [%rd2+4];
	add.s32 	%r28114, %r288, 1;
	shl.b32 	%r12938, %r288, 7;
	and.b32  	%r12939, %r12938, 8064;
	add.s32 	%r290, %r12939, %r2;
	shl.b32 	%r12940, %r288, 10;
	and.b32  	%r12941, %r12940, 64512;
	add.s32 	%r12942, %r4, %r12941;
	ld.shared.u64 	%rd2197, [%r12942];
	setp.eq.s32 	%p1673, %r290, 0;
	setp.ne.s64 	%p1674, %rd2197, 0;
	mov.b32 	%r28051, 0;
	or.pred  	%p1675, %p1673, %p1674;
	@%p1675 bra 	$L__BB4_301;
	st.local.u32 	[%rd2+24], %r290;
	mov.b32 	%r28051, 1;
$L__BB4_301:
	setp.ge.u32 	%p1676, %r28051, %r287;
	mov.b32 	%r28115, 1;
	@%p1676 bra 	$L__BB4_488;
	add.s32 	%r292, %r288, 2;
	shl.b32 	%r12945, %r28114, 7;
	and.b32  	%r12946, %r12945, 8064;
	add.s32 	%r293, %r12946, %r2;
	shl.b32 	%r12947, %r28114, 10;
	and.b32  	%r12948, %r12947, 64512;
	add.s32 	%r12949, %r4, %r12948;
	ld.shared.u64 	%rd2199, [%r12949];
	setp.eq.s32 	%p1677, %r293, 0;
	setp.ne.s64 	%p1678, %rd2199, 0;
	or.pred  	%p1679, %p1677, %p1678;
	mov.u32 	%r28115, %r28051;
	@%p1679 bra 	$L__BB4_304;
	add.s32 	%r28115, %r28051, 1;
	mul.wide.u32 	%rd2201, %r28051, 4;
	add.s64 	%rd2202, %rd2, %rd2201;
	st.local.u32 	[%rd2202+24], %r293;
$L__BB4_304:
	setp.ge.u32 	%p1680, %r28115, %r287;
	mov.u32 	%r28114, %r292;
	@%p1680 bra 	$L__BB4_488;
	add.s32 	%r28114, %r288, 3;
	shl.b32 	%r12950, %r292, 7;
	and.b32  	%r12951, %r12950, 8064;
	add.s32 	%r297, %r12951, %r2;
	shl.b32 	%r12952, %r292, 10;
	and.b32  	%r12953, %r12952, 64512;
	add.s32 	%r12954, %r4, %r12953;
	ld.shared.u64 	%rd2203, [%r12954];
	setp.eq.s32 	%p1681, %r297, 0;
	setp.ne.s64 	%p1682, %rd2203, 0;
	or.pred  	%p1683, %p1681, %p1682;
	@%p1683 bra 	$L__BB4_307;
	add.s32 	%r298, %r28115, 1;
	mul.wide.u32 	%rd2205, %r28115, 4;
	add.s64 	%rd2206, %rd2, %rd2205;
	st.local.u32 	[%rd2206+24], %r297;
	mov.u32 	%r28115, %r298;
$L__BB4_307:
	setp.ge.u32 	%p1684, %r28115, %r287;
	@%p1684 bra 	$L__BB4_488;
	add.s32 	%r300, %r288, 4;
	shl.b32 	%r12955, %r28114, 7;
	and.b32  	%r12956, %r12955, 8064;
	add.s32 	%r301, %r12956, %r2;
	shl.b32 	%r12957, %r28114, 10;
	and.b32  	%r12958, %r12957, 64512;
	add.s32 	%r12959, %r4, %r12958;
	ld.shared.u64 	%rd2207, [%r12959];
	setp.eq.s32 	%p1685, %r301, 0;
	setp.ne.s64 	%p1686, %rd2207, 0;
	or.pred  	%p1687, %p1685, %p1686;
	@%p1687 bra 	$L__BB4_310;
	add.s32 	%r302, %r28115, 1;
	mul.wide.u32 	%rd2209, %r28115, 4;
	add.s64 	%rd2210, %rd2, %rd2209;
	st.local.u32 	[%rd2210+24], %r301;
	mov.u32 	%r28115, %r302;
$L__BB4_310:
	setp.ge.u32 	%p1688, %r28115, %r287;
	mov.u32 	%r28114, %r300;
	@%p1688 bra 	$L__BB4_488;
	add.s32 	%r28114, %r288, 5;
	shl.b32 	%r12960, %r300, 7;
	and.b32  	%r12961, %r12960, 8064;
	add.s32 	%r305, %r12961, %r2;
	shl.b32 	%r12962, %r300, 10;
	and.b32  	%r12963, %r12962, 64512;
	add.s32 	%r12964, %r4, %r12963;
	ld.shared.u64 	%rd2211, [%r12964];
	setp.eq.s32 	%p1689, %r305, 0;
	setp.ne.s64 	%p1690, %rd2211, 0;
	or.pred  	%p1691, %p1689, %p1690;
	@%p1691 bra 	$L__BB4_313;
	add.s32 	%r306, %r28115, 1;
	mul.wide.u32 	%rd2213, %r28115, 4;
	add.s64 	%rd2214, %rd2, %rd2213;
	st.local.u32 	[%rd2214+24], %r305;
	mov.u32 	%r28115, %r306;
$L__BB4_313:
	setp.ge.u32 	%p1692, %r28115, %r287;
	@%p1692 bra 	$L__BB4_488;
	add.s32 	%r308, %r288, 6;
	shl.b32 	%r12965, %r28114, 7;
	and.b32  	%r12966, %r12965, 8064;
	add.s32 	%r309, %r12966, %r2;
	shl.b32 	%r12967, %r28114, 10;
	and.b32  	%r12968, %r12967, 64512;
	add.s32 	%r12969, %r4, %r12968;
	ld.shared.u64 	%rd2215, [%r12969];
	setp.eq.s32 	%p1693, %r309, 0;
	setp.ne.s64 	%p1694, %rd2215, 0;
	or.pred  	%p1695, %p1693, %p1694;
	@%p1695 bra 	$L__BB4_316;
	add.s32 	%r310, %r28115, 1;
	mul.wide.u32 	%rd2217, %r28115, 4;
	add.s64 	%rd2218, %rd2, %rd2217;
	st.local.u32 	[%rd2218+24], %r309;
	mov.u32 	%r28115, %r310;
$L__BB4_316:
	setp.ge.u32 	%p1696, %r28115, %r287;
	mov.u32 	%r28114, %r308;
	@%p1696 bra 	$L__BB4_488;
	add.s32 	%r28114, %r288, 7;
	shl.b32 	%r12970, %r308, 7;
	and.b32  	%r12971, %r12970, 8064;
	add.s32 	%r313, %r12971, %r2;
	shl.b32 	%r12972, %r308, 10;
	and.b32  	%r12973, %r12972, 64512;
	add.s32 	%r12974, %r4, %r12973;
	ld.shared.u64 	%rd2219, [%r12974];
	setp.eq.s32 	%p1697, %r313, 0;
	setp.ne.s64 	%p1698, %rd2219, 0;
	or.pred  	%p1699, %p1697, %p1698;
	@%p1699 bra 	$L__BB4_319;
	add.s32 	%r314, %r28115, 1;
	mul.wide.u32 	%rd2221, %r28115, 4;
	add.s64 	%rd2222, %rd2, %rd2221;
	st.local.u32 	[%rd2222+24], %r313;
	mov.u32 	%r28115, %r314;
$L__BB4_319:
	setp.ge.u32 	%p1700, %r28115, %r287;
	@%p1700 bra 	$L__BB4_488;
	add.s32 	%r316, %r288, 8;
	shl.b32 	%r12975, %r28114, 7;
	and.b32  	%r12976, %r12975, 8064;
	add.s32 	%r317, %r12976, %r2;
	shl.b32 	%r12977, %r28114, 10;
	and.b32  	%r12978, %r12977, 64512;
	add.s32 	%r12979, %r4, %r12978;
	ld.shared.u64 	%rd2223, [%r12979];
	setp.eq.s32 	%p1701, %r317, 0;
	setp.ne.s64 	%p1702, %rd2223, 0;
	or.pred  	%p1703, %p1701, %p1702;
	@%p1703 bra 	$L__BB4_322;
	add.s32 	%r318, %r28115, 1;
	mul.wide.u32 	%rd2225, %r28115, 4;
	add.s64 	%rd2226, %rd2, %rd2225;
	st.local.u32 	[%rd2226+24], %r317;
	mov.u32 	%r28115, %r318;
$L__BB4_322:
	setp.ge.u32 	%p1704, %r28115, %r287;
	mov.u32 	%r28114, %r316;
	@%p1704 bra 	$L__BB4_488;
	add.s32 	%r28114, %r288, 9;
	shl.b32 	%r12980, %r316, 7;
	and.b32  	%r12981, %r12980, 8064;
	add.s32 	%r321, %r12981, %r2;
	shl.b32 	%r12982, %r316, 10;
	and.b32  	%r12983, %r12982, 64512;
	add.s32 	%r12984, %r4, %r12983;
	ld.shared.u64 	%rd2227, [%r12984];
	setp.eq.s32 	%p1705, %r321, 0;
	setp.ne.s64 	%p1706, %rd2227, 0;
	or.pred  	%p1707, %p1705, %p1706;
	@%p1707 bra 	$L__BB4_325;
	add.s32 	%r322, %r28115, 1;
	mul.wide.u32 	%rd2229, %r28115, 4;
	add.s64 	%rd2230, %rd2, %rd2229;
	st.local.u32 	[%rd2230+24], %r321;
	mov.u32 	%r28115, %r322;
$L__BB4_325:
	setp.ge.u32 	%p1708, %r28115, %r287;
	@%p1708 bra 	$L__BB4_488;
	add.s32 	%r324, %r288, 10;
	shl.b32 	%r12985, %r28114, 7;
	and.b32  	%r12986, %r12985, 8064;
	add.s32 	%r325, %r12986, %r2;
	shl.b32 	%r12987, %r28114, 10;
	and.b32  	%r12988, %r12987, 64512;
	add.s32 	%r12989, %r4, %r12988;
	ld.shared.u64 	%rd2231, [%r12989];
	setp.eq.s32 	%p1709, %r325, 0;
	setp.ne.s64 	%p1710, %rd2231, 0;
	or.pred  	%p1711, %p1709, %p1710;
	@%p1711 bra 	$L__BB4_328;
	add.s32 	%r326, %r28115, 1;
	mul.wide.u32 	%rd2233, %r28115, 4;
	add.s64 	%rd2234, %rd2, %rd2233;
	st.local.u32 	[%rd2234+24], %r325;
	mov.u32 	%r28115, %r326;
$L__BB4_328:
	setp.ge.u32 	%p1712, %r28115, %r287;
	mov.u32 	%r28114, %r324;
	@%p1712 bra 	$L__BB4_488;
	add.s32 	%r28114, %r288, 11;
	shl.b32 	%r12990, %r324, 7;
	and.b32  	%r12991, %r12990, 8064;
	add.s32 	%r329, %r12991, %r2;
	shl.b32 	%r12992, %r324, 10;
	and.b32  	%r12993, %r12992, 64512;
	add.s32 	%r12994, %r4, %r12993;
	ld.shared.u64 	%rd2235, [%r12994];
	setp.eq.s32 	%p1713, %r329, 0;
	setp.ne.s64 	%p1714, %rd2235, 0;
	or.pred  	%p1715, %p1713, %p1714;
	@%p1715 bra 	$L__BB4_331;
	add.s32 	%r330, %r28115, 1;
	mul.wide.u32 	%rd2237, %r28115, 4;
	add.s64 	%rd2238, %rd2, %rd2237;
	st.local.u32 	[%rd2238+24], %r329;
	mov.u32 	%r28115, %r330;
$L__BB4_331:
	setp.ge.u32 	%p1716, %r28115, %r287;
	@%p1716 bra 	$L__BB4_488;
	add.s32 	%r332, %r288, 12;
	shl.b32 	%r12995, %r28114, 7;
	and.b32  	%r12996, %r12995, 8064;
	add.s32 	%r333, %r12996, %r2;
	shl.b32 	%r12997, %r28114, 10;
	and.b32  	%r12998, %r12997, 64512;
	add.s32 	%r12999, %r4, %r12998;
	ld.shared.u64 	%rd2239, [%r12999];
	setp.eq.s32 	%p1717, %r333, 0;
	setp.ne.s64 	%p1718, %rd2239, 0;
	or.pred  	%p1719, %p1717, %p1718;
	@%p1719 bra 	$L__BB4_334;
	add.s32 	%r334, %r28115, 1;
	mul.wide.u32 	%rd2241, %r28115, 4;
	add.s64 	%rd2242, %rd2, %rd2241;
	st.local.u32 	[%rd2242+24], %r333;
	mov.u32 	%r28115, %r334;
$L__BB4_334:
	setp.ge.u32 	%p1720, %r28115, %r287;
	mov.u32 	%r28114, %r332;
	@%p1720 bra 	$L__BB4_488;
	add.s32 	%r28114, %r288, 13;
	shl.b32 	%r13000, %r332, 7;
	and.b32  	%r13001, %r13000, 8064;
	add.s32 	%r337, %r13001, %r2;
	shl.b32 	%r13002, %r332, 10;
	and.b32  	%r13003, %r13002, 64512;
	add.s32 	%r13004, %r4, %r13003;
	ld.shared.u64 	%rd2243, [%r13004];
	setp.eq.s32 	%p1721, %r337, 0;
	setp.ne.s64 	%p1722, %rd2243, 0;
	or.pred  	%p1723, %p1721, %p1722;
	@%p1723 bra 	$L__BB4_337;
	add.s32 	%r338, %r28115, 1;
	mul.wide.u32 	%rd2245, %r28115, 4;
	add.s64 	%rd2246, %rd2, %rd2245;
	st.local.u32 	[%rd2246+24], %r337;
	mov.u32 	%r28115, %r338;
$L__BB4_337:
	setp.ge.u32 	%p1724, %r28115, %r287;
	@%p1724 bra 	$L__BB4_488;
	add.s32 	%r340, %r288, 14;
	shl.b32 	%r13005, %r28114, 7;
	and.b32  	%r13006, %r13005, 8064;
	add.s32 	%r341, %r13006, %r2;
	shl.b32 	%r13007, %r28114, 10;
	and.b32  	%r13008, %r13007, 64512;
	add.s32 	%r13009, %r4, %r13008;
	ld.shared.u64 	%rd2247, [%r13009];
	setp.eq.s32 	%p1725, %r341, 0;
	setp.ne.s64 	%p1726, %rd2247, 0;
	or.pred  	%p1727, %p1725, %p1726;
	@%p1727 bra 	$L__BB4_340;
	add.s32 	%r342, %r28115, 1;
	mul.wide.u32 	%rd2249, %r28115, 4;
	add.s64 	%rd2250, %rd2, %rd2249;
	st.local.u32 	[%rd2250+24], %r341;
	mov.u32 	%r28115, %r342;
$L__BB4_340:
	setp.ge.u32 	%p1728, %r28115, %r287;
	mov.u32 	%r28114, %r340;
	@%p1728 bra 	$L__BB4_488;
	add.s32 	%r28114, %r288, 15;
	shl.b32 	%r13010, %r340, 7;
	and.b32  	%r13011, %r13010, 8064;
	add.s32 	%r345, %r13011, %r2;
	shl.b32 	%r13012, %r340, 10;
	and.b32  	%r13013, %r13012, 64512;
	add.s32 	%r13014, %r4, %r13013;
	ld.shared.u64 	%rd2251, [%r13014];
	setp.eq.s32 	%p1729, %r345, 0;
	setp.ne.s64 	%p1730, %rd2251, 0;
	or.pred  	%p1731, %p1729, %p1730;
	@%p1731 bra 	$L__BB4_343;
	add.s32 	%r346, %r28115, 1;
	mul.wide.u32 	%rd2253, %r28115, 4;
	add.s64 	%rd2254, %rd2, %rd2253;
	st.local.u32 	[%rd2254+24], %r345;
	mov.u32 	%r28115, %r346;
$L__BB4_343:
	setp.ge.u32 	%p1732, %r28115, %r287;
	@%p1732 bra 	$L__BB4_488;
	add.s32 	%r348, %r288, 16;
	shl.b32 	%r13015, %r28114, 7;
	and.b32  	%r13016, %r13015, 8064;
	add.s32 	%r349, %r13016, %r2;
	shl.b32 	%r13017, %r28114, 10;
	and.b32  	%r13018, %r13017, 64512;
	add.s32 	%r13019, %r4, %r13018;
	ld.shared.u64 	%rd2255, [%r13019];
	setp.eq.s32 	%p1733, %r349, 0;
	setp.ne.s64 	%p1734, %rd2255, 0;
	or.pred  	%p1735, %p1733, %p1734;
	@%p1735 bra 	$L__BB4_346;
	add.s32 	%r350, %r28115, 1;
	mul.wide.u32 	%rd2257, %r28115, 4;
	add.s64 	%rd2258, %rd2, %rd2257;
	st.local.u32 	[%rd2258+24], %r349;
	mov.u32 	%r28115, %r350;
$L__BB4_346:
	setp.ge.u32 	%p1736, %r28115, %r287;
	mov.u32 	%r28114, %r348;
	@%p1736 bra 	$L__BB4_488;
	add.s32 	%r28114, %r288, 17;
	shl.b32 	%r13020, %r348, 7;
	and.b32  	%r13021, %r13020, 8064;
	add.s32 	%r353, %r13021, %r2;
	shl.b32 	%r13022, %r348, 10;
	and.b32  	%r13023, %r13022, 64512;
	add.s32 	%r13024, %r4, %r13023;
	ld.shared.u64 	%rd2259, [%r13024];
	setp.eq.s32 	%p1737, %r353, 0;
	setp.ne.s64 	%p1738, %rd2259, 0;
	or.pred  	%p1739, %p1737, %p1738;
	@%p1739 bra 	$L__BB4_349;
	add.s32 	%r354, %r28115, 1;
	mul.wide.u32 	%rd2261, %r28115, 4;
	add.s64 	%rd2262, %rd2, %rd2261;
	st.local.u32 	[%rd2262+24], %r353;
	mov.u32 	%r28115, %r354;
$L__BB4_349:
	setp.ge.u32 	%p1740, %r28115, %r287;
	@%p1740 bra 	$L__BB4_488;
	add.s32 	%r356, %r288, 18;
	shl.b32 	%r13025, %r28114, 7;
	and.b32  	%r13026, %r13025, 8064;
	add.s32 	%r357, %r13026, %r2;
	shl.b32 	%r13027, %r28114, 10;
	and.b32  	%r13028, %r13027, 64512;
	add.s32 	%r13029, %r4, %r13028;
	ld.shared.u64 	%rd2263, [%r13029];
	setp.eq.s32 	%p1741, %r357, 0;
	setp.ne.s64 	%p1742, %rd2263, 0;
	or.pred  	%p1743, %p1741, %p1742;
	@%p1743 bra 	$L__BB4_352;
	add.s32 	%r358, %r28115, 1;
	mul.wide.u32 	%rd2265, %r28115, 4;
	add.s64 	%rd2266, %rd2, %rd2265;
	st.local.u32 	[%rd2266+24], %r357;
	mov.u32 	%r28115, %r358;
$L__BB4_352:
	setp.ge.u32 	%p1744, %r28115, %r287;
	mov.u32 	%r28114, %r356;
	@%p1744 bra 	$L__BB4_488;
	add.s32 	%r28114, %r288, 19;
	shl.b32 	%r13030, %r356, 7;
	and.b32  	%r13031, %r13030, 8064;
	add.s32 	%r361, %r13031, %r2;
	shl.b32 	%r13032, %r356, 10;
	and.b32  	%r13033, %r13032, 64512;
	add.s32 	%r13034, %r4, %r13033;
	ld.shared.u64 	%rd2267, [%r13034];
	setp.eq.s32 	%p1745, %r361, 0;
	setp.ne.s64 	%p1746, %rd2267, 0;
	or.pred  	%p1747, %p1745, %p1746;
	@%p1747 bra 	$L__BB4_355;
	add.s32 	%r362, %r28115, 1;
	mul.wide.u32 	%rd2269, %r28115, 4;
	add.s64 	%rd2270, %rd2, %rd2269;
	st.local.u32 	[%rd2270+24], %r361;
	mov.u32 	%r28115, %r362;
$L__BB4_355:
	setp.ge.u32 	%p1748, %r28115, %r287;
	@%p1748 bra 	$L__BB4_488;
	add.s32 	%r364, %r288, 20;
	shl.b32 	%r13035, %r28114, 7;
	and.b32  	%r13036, %r13035, 8064;
	add.s32 	%r365, %r13036, %r2;
	shl.b32 	%r13037, %r28114, 10;
	and.b32  	%r13038, %r13037, 64512;
	add.s32 	%r13039, %r4, %r13038;
	ld.shared.u64 	%rd2271, [%r13039];
	setp.eq.s32 	%p1749, %r365, 0;
	setp.ne.s64 	%p1750, %rd2271, 0;
	or.pred  	%p1751, %p1749, %p1750;
	@%p1751 bra 	$L__BB4_358;
	add.s32 	%r366, %r28115, 1;
	mul.wide.u32 	%rd2273, %r28115, 4;
	add.s64 	%rd2274, %rd2, %rd2273;
	st.local.u32 	[%rd2274+24], %r365;
	mov.u32 	%r28115, %r366;
$L__BB4_358:
	setp.ge.u32 	%p1752, %r28115, %r287;
	mov.u32 	%r28114, %r364;
	@%p1752 bra 	$L__BB4_488;
	add.s32 	%r28114, %r288, 21;
	shl.b32 	%r13040, %r364, 7;
	and.b32  	%r13041, %r13040, 8064;
	add.s32 	%r369, %r13041, %r2;
	shl.b32 	%r13042, %r364, 10;
	and.b32  	%r13043, %r13042, 64512;
	add.s32 	%r13044, %r4, %r13043;
	ld.shared.u64 	%rd2275, [%r13044];
	setp.eq.s32 	%p1753, %r369, 0;
	setp.ne.s64 	%p1754, %rd2275, 0;
	or.pred  	%p1755, %p1753, %p1754;
	@%p1755 bra 	$L__BB4_361;
	add.s32 	%r370, %r28115, 1;
	mul.wide.u32 	%rd2277, %r28115, 4;
	add.s64 	%rd2278, %rd2, %rd2277;
	st.local.u32 	[%rd2278+24], %r369;
	mov.u32 	%r28115, %r370;
$L__BB4_361:
	setp.ge.u32 	%p1756, %r28115, %r287;
	@%p1756 bra 	$L__BB4_488;
	add.s32 	%r372, %r288, 22;
	shl.b32 	%r13045, %r28114, 7;
	and.b32  	%r13046, %r13045, 8064;
	add.s32 	%r373, %r13046, %r2;
	shl.b32 	%r13047, %r28114, 10;
	and.b32  	%r13048, %r13047, 64512;
	add.s32 	%r13049, %r4, %r13048;
	ld.shared.u64 	%rd2279, [%r13049];
	setp.eq.s32 	%p1757, %r373, 0;
	setp.ne.s64 	%p1758, %rd2279, 0;
	or.pred  	%p1759, %p1757, %p1758;
	@%p1759 bra 	$L__BB4_364;
	add.s32 	%r374, %r28115, 1;
	mul.wide.u32 	%rd2281, %r28115, 4;
	add.s64 	%rd2282, %rd2, %rd2281;
	st.local.u32 	[%rd2282+24], %r373;
	mov.u32 	%r28115, %r374;
$L__BB4_364:
	setp.ge.u32 	%p1760, %r28115, %r287;
	mov.u32 	%r28114, %r372;
	@%p1760 bra 	$L__BB4_488;
	add.s32 	%r28114, %r288, 23;
	shl.b32 	%r13050, %r372, 7;
	and.b32  	%r13051, %r13050, 8064;
	add.s32 	%r377, %r13051, %r2;
	shl.b32 	%r13052, %r372, 10;
	and.b32  	%r13053, %r13052, 64512;
	add.s32 	%r13054, %r4, %r13053;
	ld.shared.u64 	%rd2283, [%r13054];
	setp.eq.s32 	%p1761, %r377, 0;
	setp.ne.s64 	%p1762, %rd2283, 0;
	or.pred  	%p1763, %p1761, %p1762;
	@%p1763 bra 	$L__BB4_367;
	add.s32 	%r378, %r28115, 1;
	mul.wide.u32 	%rd2285, %r28115, 4;
	add.s64 	%rd2286, %rd2, %rd2285;
	st.local.u32 	[%rd2286+24], %r377;
	mov.u32 	%r28115, %r378;
$L__BB4_367:
	setp.ge.u32 	%p1764, %r28115, %r287;
	@%p1764 bra 	$L__BB4_488;
	add.s32 	%r380, %r288, 24;
	shl.b32 	%r13055, %r28114, 7;
	and.b32  	%r13056, %r13055, 8064;
	add.s32 	%r381, %r13056, %r2;
	shl.b32 	%r13057, %r28114, 10;
	and.b32  	%r13058, %r13057, 64512;
	add.s32 	%r13059, %r4, %r13058;
	ld.shared.u64 	%rd2287, [%r13059];
	setp.eq.s32 	%p1765, %r381, 0;
	setp.ne.s64 	%p1766, %rd2287, 0;
	or.pred  	%p1767, %p1765, %p1766;
	@%p1767 bra 	$L__BB4_370;
	add.s32 	%r382, %r28115, 1;
	mul.wide.u32 	%rd2289, %r28115, 4;
	add.s64 	%rd2290, %rd2, %rd2289;
	st.local.u32 	[%rd2290+24], %r381;
	mov.u32 	%r28115, %r382;
$L__BB4_370:
	setp.ge.u32 	%p1768, %r28115, %r287;
	mov.u32 	%r28114, %r380;
	@%p1768 bra 	$L__BB4_488;
	add.s32 	%r28114, %r288, 25;
	shl.b32 	%r13060, %r380, 7;
	and.b32  	%r13061, %r13060, 8064;
	add.s32 	%r385, %r13061, %r2;
	shl.b32 	%r13062, %r380, 10;
	and.b32  	%r13063, %r13062, 64512;
	add.s32 	%r13064, %r4, %r13063;
	ld.shared.u64 	%rd2291, [%r13064];
	setp.eq.s32 	%p1769, %r385, 0;
	setp.ne.s64 	%p1770, %rd2291, 0;
	or.pred  	%p1771, %p1769, %p1770;
	@%p1771 bra 	$L__BB4_373;
	add.s32 	%r386, %r28115, 1;
	mul.wide.u32 	%rd2293, %r28115, 4;
	add.s64 	%rd2294, %rd2, %rd2293;
	st.local.u32 	[%rd2294+24], %r385;
	mov.u32 	%r28115, %r386;
$L__BB4_373:
	setp.ge.u32 	%p1772, %r28115, %r287;
	@%p1772 bra 	$L__BB4_488;
	add.s32 	%r388, %r288, 26;
	shl.b32 	%r13065, %r28114, 7;
	and.b32  	%r13066, %r13065, 8064;
	add.s32 	%r389, %r13066, %r2;
	shl.b32 	%r13067, %r28114, 10;
	and.b32  	%r13068, %r13067, 64512;
	add.s32 	%r13069, %r4, %r13068;
	ld.shared.u64 	%rd2295, [%r13069];
	setp.eq.s32 	%p1773, %r389, 0;
	setp.ne.s64 	%p1774, %rd2295, 0;
	or.pred  	%p1775, %p1773, %p1774;
	@%p1775 bra 	$L__BB4_376;
	add.s32 	%r390, %r28115, 1;
	mul.wide.u32 	%rd2297, %r28115, 4;
	add.s64 	%rd2298, %rd2, %rd2297;
	st.local.u32 	[%rd2298+24], %r389;
	mov.u32 	%r28115, %r390;
$L__BB4_376:
	setp.ge.u32 	%p1776, %r28115, %r287;
	mov.u32 	%r28114, %r388;
	@%p1776 bra 	$L__BB4_488;
	add.s32 	%r28114, %r288, 27;
	shl.b32 	%r13070, %r388, 7;
	and.b32  	%r13071, %r13070, 8064;
	add.s32 	%r393, %r13071, %r2;
	shl.b32 	%r13072, %r388, 10;
	and.b32  	%r13073, %r13072, 64512;
	add.s32 	%r13074, %r4, %r13073;
	ld.shared.u64 	%rd2299, [%r13074];
	setp.eq.s32 	%p1777, %r393, 0;
	setp.ne.s64 	%p1778, %rd2299, 0;
	or.pred  	%p1779, %p1777, %p1778;
	@%p1779 bra 	$L__BB4_379;
	add.s32 	%r394, %r28115, 1;
	mul.wide.u32 	%rd2301, %r28115, 4;
	add.s64 	%rd2302, %rd2, %rd2301;
	st.local.u32 	[%rd2302+24], %r393;
	mov.u32 	%r28115, %r394;
$L__BB4_379:
	setp.ge.u32 	%p1780, %r28115, %r287;
	@%p1780 bra 	$L__BB4_488;
	add.s32 	%r396, %r288, 28;
	shl.b32 	%r13075, %r28114, 7;
	and.b32  	%r13076, %r13075, 8064;
	add.s32 	%r397, %r13076, %r2;
	shl.b32 	%r13077, %r28114, 10;
	and.b32  	%r13078, %r13077, 64512;
	add.s32 	%r13079, %r4, %r13078;
	ld.shared.u64 	%rd2303, [%r13079];
	setp.eq.s32 	%p1781, %r397, 0;
	setp.ne.s64 	%p1782, %rd2303, 0;
	or.pred  	%p1783, %p1781, %p1782;
	@%p1783 bra 	$L__BB4_382;
	add.s32 	%r398, %r28115, 1;
	mul.wide.u32 	%rd2305, %r28115, 4;
	add.s64 	%rd2306, %rd2, %rd2305;
	st.local.u32 	[%rd2306+24], %r397;
	mov.u32 	%r28115, %r398;
$L__BB4_382:
	setp.ge.u32 	%p1784, %r28115, %r287;
	mov.u32 	%r28114, %r396;
	@%p1784 bra 	$L__BB4_488;
	add.s32 	%r28114, %r288, 29;
	shl.b32 	%r13080, %r396, 7;
	and.b32  	%r13081, %r13080, 8064;
	add.s32 	%r401, %r13081, %r2;
	shl.b32 	%r13082, %r396, 10;
	and.b32  	%r13083, %r13082, 64512;
	add.s32 	%r13084, %r4, %r13083;
	ld.shared.u64 	%rd2307, [%r13084];
	setp.eq.s32 	%p1785, %r401, 0;
	setp.ne.s64 	%p1786, %rd2307, 0;
	or.pred  	%p1787, %p1785, %p1786;
	@%p1787 bra 	$L__BB4_385;
	add.s32 	%r402, %r28115, 1;
	mul.wide.u32 	%rd2309, %r28115, 4;
	add.s64 	%rd2310, %rd2, %rd2309;
	st.local.u32 	[%rd2310+24], %r401;
	mov.u32 	%r28115, %r402;
$L__BB4_385:
	setp.ge.u32 	%p1788, %r28115, %r287;
	@%p1788 bra 	$L__BB4_488;
	add.s32 	%r404, %r288, 30;
	shl.b32 	%r13085, %r28114, 7;
	and.b32  	%r13086, %r13085, 8064;
	add.s32 	%r405, %r13086, %r2;
	shl.b32 	%r13087, %r28114, 10;
	and.b32  	%r13088, %r13087, 64512;
	add.s32 	%r13089, %r4, %r13088;
	ld.shared.u64 	%rd2311, [%r13089];
	setp.eq.s32 	%p1789, %r405, 0;
	setp.ne.s64 	%p1790, %rd2311, 0;
	or.pred  	%p1791, %p1789, %p1790;
	@%p1791 bra 	$L__BB4_388;
	add.s32 	%r406, %r28115, 1;
	mul.wide.u32 	%rd2313, %r28115, 4;
	add.s64 	%rd2314, %rd2, %rd2313;
	st.local.u32 	[%rd2314+24], %r405;
	mov.u32 	%r28115, %r406;
$L__BB4_388:
	setp.ge.u32 	%p1792, %r28115, %r287;
	mov.u32 	%r28114, %r404;
	@%p1792 bra 	$L__BB4_488;
	add.s32 	%r28114, %r288, 31;
	shl.b32 	%r13090, %r404, 7;
	and.b32  	%r13091, %r13090, 8064;
	add.s32 	%r409, %r13091, %r2;
	shl.b32 	%r13092, %r404, 10;
	and.b32  	%r13093, %r13092, 64512;
	add.s32 	%r13094, %r4, %r13093;
	ld.shared.u64 	%rd2315, [%r13094];
	setp.eq.s32 	%p1793, %r409, 0;
	setp.ne.s64 	%p1794, %rd2315, 0;
	or.pred  	%p1795, %p1793, %p1794;
	@%p1795 bra 	$L__BB4_391;
	add.s32 	%r410, %r28115, 1;
	mul.wide.u32 	%rd2317, %r28115, 4;
	add.s64 	%rd2318, %rd2, %rd2317;
	st.local.u32 	[%rd2318+24], %r409;
	mov.u32 	%r28115, %r410;
$L__BB4_391:
	setp.ge.u32 	%p1796, %r28115, %r287;
	@%p1796 bra 	$L__BB4_488;
	add.s32 	%r412, %r288, 32;
	shl.b32 	%r13095, %r28114, 7;
	and.b32  	%r13096, %r13095, 8064;
	add.s32 	%r413, %r13096, %r2;
	shl.b32 	%r13097, %r28114, 10;
	and.b32  	%r13098, %r13097, 64512;
	add.s32 	%r13099, %r4, %r13098;
	ld.shared.u64 	%rd2319, [%r13099];
	setp.eq.s32 	%p1797, %r413, 0;
	setp.ne.s64 	%p1798, %rd2319, 0;
	or.pred  	%p1799, %p1797, %p1798;
	@%p1799 bra 	$L__BB4_394;
	add.s32 	%r414, %r28115, 1;
	mul.wide.u32 	%rd2321, %r28115, 4;
	add.s64 	%rd2322, %rd2, %rd2321;
	st.local.u32 	[%rd2322+24], %r413;
	mov.u32 	%r28115, %r414;
$L__BB4_394:
	setp.ge.u32 	%p1800, %r28115, %r287;
	mov.u32 	%r28114, %r412;
	@%p1800 bra 	$L__BB4_488;
	add.s32 	%r28114, %r288, 33;
	shl.b32 	%r13100, %r412, 7;
	and.b32  	%r13101, %r13100, 8064;
	add.s32 	%r417, %r13101, %r2;
	shl.b32 	%r13102, %r412, 10;
	and.b32  	%r13103, %r13102, 64512;
	add.s32 	%r13104, %r4, %r13103;
	ld.shared.u64 	%rd2323, [%r13104];
	setp.eq.s32 	%p1801, %r417, 0;
	setp.ne.s64 	%p1802, %rd2323, 0;
	or.pred  	%p1803, %p1801, %p1802;
	@%p1803 bra 	$L__BB4_397;
	add.s32 	%r418, %r28115, 1;
	mul.wide.u32 	%rd2325, %r28115, 4;
	add.s64 	%rd2326, %rd2, %rd2325;
	st.local.u32 	[%rd2326+24], %r417;
	mov.u32 	%r28115, %r418;
$L__BB4_397:
	setp.ge.u32 	%p1804, %r28115, %r287;
	@%p1804 bra 	$L__BB4_488;
	add.s32 	%r420, %r288, 34;
	shl.b32 	%r13105, %r28114, 7;
	and.b32  	%r13106, %r13105, 8064;
	add.s32 	%r421, %r13106, %r2;
	shl.b32 	%r13107, %r28114, 10;
	and.b32  	%r13108, %r13107, 64512;
	add.s32 	%r13109, %r4, %r13108;
	ld.shared.u64 	%rd2327, [%r13109];
	setp.eq.s32 	%p1805, %r421, 0;
	setp.ne.s64 	%p1806, %rd2327, 0;
	or.pred  	%p1807, %p1805, %p1806;
	@%p1807 bra 	$L__BB4_400;
	add.s32 	%r422, %r28115, 1;
	mul.wide.u32 	%rd2329, %r28115, 4;
	add.s64 	%rd2330, %rd2, %rd2329;
	st.local.u32 	[%rd2330+24], %r421;
	mov.u32 	%r28115, %r422;
$L__BB4_400:
	setp.ge.u32 	%p1808, %r28115, %r287;
	mov.u32 	%r28114, %r420;
	@%p1808 bra 	$L__BB4_488;
	add.s32 	%r28114, %r288, 35;
	shl.b32 	%r13110, %r420, 7;
	and.b32  	%r13111, %r13110, 8064;
	add.s32 	%r425, %r13111, %r2;
	shl.b32 	%r13112, %r420, 10;
	and.b32  	%r13113, %r13112, 64512;
	add.s32 	%r13114, %r4, %r13113;
	ld.shared.u64 	%rd2331, [%r13114];
	setp.eq.s32 	%p1809, %r425, 0;
	setp.ne.s64 	%p1810, %rd2331, 0;
	or.pred  	%p1811, %p1809, %p1810;
	@%p1811 bra 	$L__BB4_403;
	add.s32 	%r426, %r28115, 1;
	mul.wide.u32 	%rd2333, %r28115, 4;
	add.s64 	%rd2334, %rd2, %rd2333;
	st.local.u32 	[%rd2334+24], %r425;
	mov.u32 	%r28115, %r426;
$L__BB4_403:
	setp.ge.u32 	%p1812, %r28115, %r287;
	@%p1812 bra 	$L__BB4_488;
	add.s32 	%r428, %r288, 36;
	shl.b32 	%r13115, %r28114, 7;
	and.b32  	%r13116, %r13115, 8064;
	add.s32 	%r429, %r13116, %r2;
	shl.b32 	%r13117, %r28114, 10;
	and.b32  	%r13118, %r13117, 64512;
	add.s32 	%r13119, %r4, %r13118;
	ld.shared.u64 	%rd2335, [%r13119];
	setp.eq.s32 	%p1813, %r429, 0;
	setp.ne.s64 	%p1814, %rd2335, 0;
	or.pred  	%p1815, %p1813, %p1814;
	@%p1815 bra 	$L__BB4_406;
	add.s32 	%r430, %r28115, 1;
	mul.wide.u32 	%rd2337, %r28115, 4;
	add.s64 	%rd2338, %rd2, %rd2337;
	st.local.u32 	[%rd2338+24], %r429;
	mov.u32 	%r28115, %r430;
$L__BB4_406:
	setp.ge.u32 	%p1816, %r28115, %r287;
	mov.u32 	%r28114, %r428;
	@%p1816 bra 	$L__BB4_488;
	add.s32 	%r28114, %r288, 37;
	shl.b32 	%r13120, %r428, 7;
	and.b32  	%r13121, %r13120, 8064;
	add.s32 	%r433, %r13121, %r2;
	shl.b32 	%r13122, %r428, 10;
	and.b32  	%r13123, %r13122, 64512;
	add.s32 	%r13124, %r4, %r13123;
	ld.shared.u64 	%rd2339, [%r13124];
	setp.eq.s32 	%p1817, %r433, 0;
	setp.ne.s64 	%p1818, %rd2339, 0;
	or.pred  	%p1819, %p1817, %p1818;
	@%p1819 bra 	$L__BB4_409;
	add.s32 	%r434, %r28115, 1;
	mul.wide.u32 	%rd2341, %r28115, 4;
	add.s64 	%rd2342, %rd2, %rd2341;
	st.local.u32 	[%rd2342+24], %r433;
	mov.u32 	%r28115, %r434;
$L__BB4_409:
	setp.ge.u32 	%p1820, %r28115, %r287;
	@%p1820 bra 	$L__BB4_488;
	add.s32 	%r436, %r288, 38;
	shl.b32 	%r13125, %r28114, 7;
	and.b32  	%r13126, %r13125, 8064;
	add.s32 	%r437, %r13126, %r2;
	shl.b32 	%r13127, %r28114, 10;
	and.b32  	%r13128, %r13127, 64512;
	add.s32 	%r13129, %r4, %r13128;
	ld.shared.u64 	%rd2343, [%r13129];
	setp.eq.s32 	%p1821, %r437, 0;
	setp.ne.s64 	%p1822, %rd2343, 0;
	or.pred  	%p1823, %p1821, %p1822;
	@%p1823 bra 	$L__BB4_412;
	add.s32 	%r438, %r28115, 1;
	mul.wide.u32 	%rd2345, %r28115, 4;
	add.s64 	%rd2346, %rd2, %rd2345;
	st.local.u32 	[%rd2346+24], %r437;
	mov.u32 	%r28115, %r438;
$L__BB4_412:
	setp.ge.u32 	%p1824, %r28115, %r287;
	mov.u32 	%r28114, %r436;
	@%p1824 bra 	$L__BB4_488;
	add.s32 	%r28114, %r288, 39;
	shl.b32 	%r13130, %r436, 7;
	and.b32  	%r13131, %r13130, 8064;
	add.s32 	%r441, %r13131, %r2;
	shl.b32 	%r13132, %r436, 10;
	and.b32  	%r13133, %r13132, 64512;
	add.s32 	%r13134, %r4, %r13133;
	ld.shared.u64 	%rd2347, [%r13134];
	setp.eq.s32 	%p1825, %r441, 0;
	setp.ne.s64 	%p1826, %rd2347, 0;
	or.pred  	%p1827, %p1825, %p1826;
	@%p1827 bra 	$L__BB4_415;
	add.s32 	%r442, %r28115, 1;
	mul.wide.u32 	%rd2349, %r28115, 4;
	add.s64 	%rd2350, %rd2, %rd2349;
	st.local.u32 	[%rd2350+24], %r441;
	mov.u32 	%r28115, %r442;
$L__BB4_415:
	setp.ge.u32 	%p1828, %r28115, %r287;
	@%p1828 bra 	$L__BB4_488;
	add.s32 	%r444, %r288, 40;
	shl.b32 	%r13135, %r28114, 7;
	and.b32  	%r13136, %r13135, 8064;
	add.s32 	%r445, %r13136, %r2;
	shl.b32 	%r13137, %r28114, 10;
	and.b32  	%r13138, %r13137, 64512;
	add.s32 	%r13139, %r4, %r13138;
	ld.shared.u64 	%rd2351, [%r13139];
	setp.eq.s32 	%p1829, %r445, 0;
	setp.ne.s64 	%p1830, %rd2351, 0;
	or.pred  	%p1831, %p1829, %p1830;
	@%p1831 bra 	$L__BB4_418;
	add.s32 	%r446, %r28115, 1;
	mul.wide.u32 	%rd2353, %r28115, 4;
	add.s64 	%rd2354, %rd2, %rd2353;
	st.local.u32 	[%rd2354+24], %r445;
	mov.u32 	%r28115, %r446;
$L__BB4_418:
	setp.ge.u32 	%p1832, %r28115, %r287;
	mov.u32 	%r28114, %r444;
	@%p1832 bra 	$L__BB4_488;
	add.s32 	%r28114, %r288, 41;
	shl.b32 	%r13140, %r444, 7;
	and.b32  	%r13141, %r13140, 8064;
	add.s32 	%r449, %r13141, %r2;
	shl.b32 	%r13142, %r444, 10;
	and.b32  	%r13143, %r13142, 64512;
	add.s32 	%r13144, %r4, %r13143;
	ld.shared.u64 	%rd2355, [%r13144];
	setp.eq.s32 	%p1833, %r449, 0;
	setp.ne.s64 	%p1834, %rd2355, 0;
	or.pred  	%p1835, %p1833, %p1834;
	@%p1835 bra 	$L__BB4_421;
	add.s32 	%r450, %r28115, 1;
	mul.wide.u32 	%rd2357, %r28115, 4;
	add.s64 	%rd2358, %rd2, %rd2357;
	st.local.u32 	[%rd2358+24], %r449;
	mov.u32 	%r28115, %r450;
$L__BB4_421:
	setp.ge.u32 	%p1836, %r28115, %r287;
	@%p1836 bra 	$L__BB4_488;
	add.s32 	%r452, %r288, 42;
	shl.b32 	%r13145, %r28114, 7;
	and.b32  	%r13146, %r13145, 8064;
	add.s32 	%r453, %r13146, %r2;
	shl.b32 	%r13147, %r28114, 10;
	and.b32  	%r13148, %r13147, 64512;
	add.s32 	%r13149, %r4, %r13148;
	ld.shared.u64 	%rd2359, [%r13149];
	setp.eq.s32 	%p1837, %r453, 0;
	setp.ne.s64 	%p1838, %rd2359, 0;
	or.pred  	%p1839, %p1837, %p1838;
	@%p1839 bra 	$L__BB4_424;
	add.s32 	%r454, %r28115, 1;
	mul.wide.u32 	%rd2361, %r28115, 4;
	add.s64 	%rd2362, %rd2, %rd2361;
	st.local.u32 	[%rd2362+24], %r453;
	mov.u32 	%r28115, %r454;
$L__BB4_424:
	setp.ge.u32 	%p1840, %r28115, %r287;
	mov.u32 	%r28114, %r452;
	@%p1840 bra 	$L__BB4_488;
	add.s32 	%r28114, %r288, 43;
	shl.b32 	%r13150, %r452, 7;
	and.b32  	%r13151, %r13150, 8064;
	add.s32 	%r457, %r13151, %r2;
	shl.b32 	%r13152, %r452, 10;
	and.b32  	%r13153, %r13152, 64512;
	add.s32 	%r13154, %r4, %r13153;
	ld.shared.u64 	%rd2363, [%r13154];
	setp.eq.s32 	%p1841, %r457, 0;
	setp.ne.s64 	%p1842, %rd2363, 0;
	or.pred  	%p1843, %p1841, %p1842;
	@%p1843 bra 	$L__BB4_427;
	add.s32 	%r458, %r28115, 1;
	mul.wide.u32 	%rd2365, %r28115, 4;
	add.s64 	%rd2366, %rd2, %rd2365;
	st.local.u32 	[%rd2366+24], %r457;
	mov.u32 	%r28115, %r458;
$L__BB4_427:
	setp.ge.u32 	%p1844, %r28115, %r287;
	@%p1844 bra 	$L__BB4_488;
	add.s32 	%r460, %r288, 44;
	shl.b32 	%r13155, %r28114, 7;
	and.b32  	%r13156, %r13155, 8064;
	add.s32 	%r461, %r13156, %r2;
	shl.b32 	%r13157, %r28114, 10;
	and.b32  	%r13158, %r13157, 64512;
	add.s32 	%r13159, %r4, %r13158;
	ld.shared.u64 	%rd2367, [%r13159];
	setp.eq.s32 	%p1845, %r461, 0;
	setp.ne.s64 	%p1846, %rd2367, 0;
	or.pred  	%p1847, %p1845, %p1846;
	@%p1847 bra 	$L__BB4_430;
	add.s32 	%r462, %r28115, 1;
	mul.wide.u32 	%rd2369, %r28115, 4;
	add.s64 	%rd2370, %rd2, %rd2369;
	st.local.u32 	[%rd2370+24], %r461;
	mov.u32 	%r28115, %r462;
$L__BB4_430:
	setp.ge.u32 	%p1848, %r28115, %r287;
	mov.u32 	%r28114, %r460;
	@%p1848 bra 	$L__BB4_488;
	add.s32 	%r28114, %r288, 45;
	shl.b32 	%r13160, %r460, 7;
	and.b32  	%r13161, %r13160, 8064;
	add.s32 	%r465, %r13161, %r2;
	shl.b32 	%r13162, %r460, 10;
	and.b32  	%r13163, %r13162, 64512;
	add.s32 	%r13164, %r4, %r13163;
	ld.shared.u64 	%rd2371, [%r13164];
	setp.eq.s32 	%p1849, %r465, 0;
	setp.ne.s64 	%p1850, %rd2371, 0;
	or.pred  	%p1851, %p1849, %p1850;
	@%p1851 bra 	$L__BB4_433;
	add.s32 	%r466, %r28115, 1;
	mul.wide.u32 	%rd2373, %r28115, 4;
	add.s64 	%rd2374, %rd2, %rd2373;
	st.local.u32 	[%rd2374+24], %r465;
	mov.u32 	%r28115, %r466;
$L__BB4_433:
	setp.ge.u32 	%p1852, %r28115, %r287;
	@%p1852 bra 	$L__BB4_488;
	add.s32 	%r468, %r288, 46;
	shl.b32 	%r13165, %r28114, 7;
	and.b32  	%r13166, %r13165, 8064;
	add.s32 	%r469, %r13166, %r2;
	shl.b32 	%r13167, %r28114, 10;
	and.b32  	%r13168, %r13167, 64512;
	add.s32 	%r13169, %r4, %r13168;
	ld.shared.u64 	%rd2375, [%r13169];
	setp.eq.s32 	%p1853, %r469, 0;
	setp.ne.s64 	%p1854, %rd2375, 0;
	or.pred  	%p1855, %p1853, %p1854;
	@%p1855 bra 	$L__BB4_436;
	add.s32 	%r470, %r28115, 1;
	mul.wide.u32 	%rd2377, %r28115, 4;
	add.s64 	%rd2378, %rd2, %rd2377;
	st.local.u32 	[%rd2378+24], %r469;
	mov.u32 	%r28115, %r470;
$L__BB4_436:
	setp.ge.u32 	%p1856, %r28115, %r287;
	mov.u32 	%r28114, %r468;
	@%p1856 bra 	$L__BB4_488;
	add.s32 	%r28114, %r288, 47;
	shl.b32 	%r13170, %r468, 7;
	and.b32  	%r13171, %r13170, 8064;
	add.s32 	%r473, %r13171, %r2;
	shl.b32 	%r13172, %r468, 10;
	and.b32  	%r13173, %r13172, 64512;
	add.s32 	%r13174, %r4, %r13173;
	ld.shared.u64 	%rd2379, [%r13174];
	setp.eq.s32 	%p1857, %r473, 0;
	setp.ne.s64 	%p1858, %rd2379, 0;
	or.pred  	%p1859, %p1857, %p1858;
	@%p1859 bra 	$L__BB4_439;
	add.s32 	%r474, %r28115, 1;
	mul.wide.u32 	%rd2381, %r28115, 4;
	add.s64 	%rd2382, %rd2, %rd2381;
	st.local.u32 	[%rd2382+24], %r473;
	mov.u32 	%r28115, %r474;
$L__BB4_439:
	setp.ge.u32 	%p1860, %r28115, %r287;
	@%p1860 bra 	$L__BB4_488;
	add.s32 	%r476, %r288, 48;
	shl.b32 	%r13175, %r28114, 7;
	and.b32  	%r13176, %r13175, 8064;
	add.s32 	%r477, %r13176, %r2;
	shl.b32 	%r13177, %r28114, 10;
	and.b32  	%r13178, %r13177, 64512;
	add.s32 	%r13179, %r4, %r13178;
	ld.shared.u64 	%rd2383, [%r13179];
	setp.eq.s32 	%p1861, %r477, 0;
	setp.ne.s64 	%p1862, %rd2383, 0;
	or.pred  	%p1863, %p1861, %p1862;
	@%p1863 bra 	$L__BB4_442;
	add.s32 	%r478, %r28115, 1;
	mul.wide.u32 	%rd2385, %r28115, 4;
	add.s64 	%rd2386, %rd2, %rd2385;
	st.local.u32 	[%rd2386+24], %r477;
	mov.u32 	%r28115, %r478;
$L__BB4_442:
	setp.ge.u32 	%p1864, %r28115, %r287;
	mov.u32 	%r28114, %r476;
	@%p1864 bra 	$L__BB4_488;
	add.s32 	%r28114, %r288, 49;
	shl.b32 	%r13180, %r476, 7;
	and.b32  	%r13181, %r13180, 8064;
	add.s32 	%r481, %r13181, %r2;
	shl.b32 	%r13182, %r476, 10;
	and.b32  	%r13183, %r13182, 64512;
	add.s32 	%r13184, %r4, %r13183;
	ld.shared.u64 	%rd2387, [%r13184];
	setp.eq.s32 	%p1865, %r481, 0;
	setp.ne.s64 	%p1866, %rd2387, 0;
	or.pred  	%p1867, %p1865, %p1866;
	@%p1867 bra 	$L__BB4_445;
	add.s32 	%r482, %r28115, 1;
	mul.wide.u32 	%rd2389, %r28115, 4;
	add.s64 	%rd2390, %rd2, %rd2389;
	st.local.u32 	[%rd2390+24], %r481;
	mov.u32 	%r28115, %r482;
$L__BB4_445:
	setp.ge.u32 	%p1868, %r28115, %r287;
	@%p1868 bra 	$L__BB4_488;
	add.s32 	%r484, %r288, 50;
	shl.b32 	%r13185, %r28114, 7;
	and.b32  	%r13186, %r13185, 8064;
	add.s32 	%r485, %r13186, %r2;
	shl.b32 	%r13187, %r28114, 10;
	and.b32  	%r13188, %r13187, 64512;
	add.s32 	%r13189, %r4, %r13188;
	ld.shared.u64 	%rd2391, [%r13189];
	setp.eq.s32 	%p1869, %r485, 0;
	setp.ne.s64 	%p1870, %rd2391, 0;
	or.pred  	%p1871, %p1869, %p1870;
	@%p1871 bra 	$L__BB4_448;
	add.s32 	%r486, %r28115, 1;
	mul.wide.u32 	%rd2393, %r28115, 4;
	add.s64 	%rd2394, %rd2, %rd2393;
	st.local.u32 	[%rd2394+24], %r485;
	mov.u32 	%r28115, %r486;
$L__BB4_448:
	setp.ge.u32 	%p1872, %r28115, %r287;
	mov.u32 	%r28114, %r484;
	@%p1872 bra 	$L__BB4_488;
	add.s32 	%r28114, %r288, 51;
	shl.b32 	%r13190, %r484, 7;
	and.b32  	%r13191, %r13190, 8064;
	add.s32 	%r489, %r13191, %r2;
	shl.b32 	%r13192, %r484, 10;
	and.b32  	%r13193, %r13192, 64512;
	add.s32 	%r13194, %r4, %r13193;
	ld.shared.u64 	%rd2395, [%r13194];
	setp.eq.s32 	%p1873, %r489, 0;
	setp.ne.s64 	%p1874, %rd2395, 0;
	or.pred  	%p1875, %p1873, %p1874;
	@%p1875 bra 	$L__BB4_451;
	add.s32 	%r490, %r28115, 1;
	mul.wide.u32 	%rd2397, %r28115, 4;
	add.s64 	%rd2398, %rd2, %rd2397;
	st.local.u32 	[%rd2398+24], %r489;
	mov.u32 	%r28115, %r490;
$L__BB4_451:
	setp.ge.u32 	%p1876, %r28115, %r287;
	@%p1876 bra 	$L__BB4_488;
	add.s32 	%r492, %r288, 52;
	shl.b32 	%r13195, %r28114, 7;
	and.b32  	%r13196, %r13195, 8064;
	add.s32 	%r493, %r13196, %r2;
	shl.b32 	%r13197, %r28114, 10;
	and.b32  	%r13198, %r13197, 64512;
	add.s32 	%r13199, %r4, %r13198;
	ld.shared.u64 	%rd2399, [%r13199];
	setp.eq.s32 	%p1877, %r493, 0;
	setp.ne.s64 	%p1878, %rd2399, 0;
	or.pred  	%p1879, %p1877, %p1878;
	@%p1879 bra 	$L__BB4_454;
	add.s32 	%r494, %r28115, 1;
	mul.wide.u32 	%rd2401, %r28115, 4;
	add.s64 	%rd2402, %rd2, %rd2401;
	st.local.u32 	[%rd2402+24], %r493;
	mov.u32 	%r28115, %r494;
$L__BB4_454:
	setp.ge.u32 	%p1880, %r28115, %r287;
	mov.u32 	%r28114, %r492;
	@%p1880 bra 	$L__BB4_488;
	add.s32 	%r28114, %r288, 53;
	shl.b32 	%r13200, %r492, 7;
	and.b32  	%r13201, %r13200, 8064;
	add.s32 	%r497, %r13201, %r2;
	shl.b32 	%r13202, %r492, 10;
	and.b32  	%r13203, %r13202, 64512;
	add.s32 	%r13204, %r4, %r13203;
	ld.shared.u64 	%rd2403, [%r13204];
	setp.eq.s32 	%p1881, %r497, 0;
	setp.ne.s64 	%p1882, %rd2403, 0;
	or.pred  	%p1883, %p1881, %p1882;
	@%p1883 bra 	$L__BB4_457;
	add.s32 	%r498, %r28115, 1;
	mul.wide.u32 	%rd2405, %r28115, 4;
	add.s64 	%rd2406, %rd2, %rd2405;
	st.local.u32 	[%rd2406+24], %r497;
	mov.u32 	%r28115, %r498;
$L__BB4_457:
	setp.ge.u32 	%p1884, %r28115, %r287;
	@%p1884 bra 	$L__BB4_488;
	add.s32 	%r500, %r288, 54;
	shl.b32 	%r13205, %r28114, 7;
	and.b32  	%r13206, %r13205, 8064;
	add.s32 	%r501, %r13206, %r2;
	shl.b32 	%r13207, %r28114, 10;
	and.b32  	%r13208, %r13207, 64512;
	add.s32 	%r13209, %r4, %r13208;
	ld.shared.u64 	%rd2407, [%r13209];
	setp.eq.s32 	%p1885, %r501, 0;
	setp.ne.s64 	%p1886, %rd2407, 0;
	or.pred  	%p1887, %p1885, %p1886;
	@%p1887 bra 	$L__BB4_460;
	add.s32 	%r502, %r28115, 1;
	mul.wide.u32 	%rd2409, %r28115, 4;
	add.s64 	%rd2410, %rd2, %rd2409;
	st.local.u32 	[%rd2410+24], %r501;
	mov.u32 	%r28115, %r502;
$L__BB4_460:
	setp.ge.u32 	%p1888, %r28115, %r287;
	mov.u32 	%r28114, %r500;
	@%p1888 bra 	$L__BB4_488;
	add.s32 	%r28114, %r288, 55;
	shl.b32 	%r13210, %r500, 7;
	and.b32  	%r13211, %r13210, 8064;
	add.s32 	%r505, %r13211, %r2;
	shl.b32 	%r13212, %r500, 10;
	and.b32  	%r13213, %r13212, 64512;
	add.s32 	%r13214, %r4, %r13213;
	ld.shared.u64 	%rd2411, [%r13214];
	setp.eq.s32 	%p1889, %r505, 0;
	setp.ne.s64 	%p1890, %rd2411, 0;
	or.pred  	%p1891, %p1889, %p1890;
	@%p1891 bra 	$L__BB4_463;
	add.s32 	%r506, %r28115, 1;
	mul.wide.u32 	%rd2413, %r28115, 4;
	add.s64 	%rd2414, %rd2, %rd2413;
	st.local.u32 	[%rd2414+24], %r505;
	mov.u32 	%r28115, %r506;
$L__BB4_463:
	setp.ge.u32 	%p1892, %r28115, %r287;
	@%p1892 bra 	$L__BB4_488;
	add.s32 	%r508, %r288, 56;
	shl.b32 	%r13215, %r28114, 7;
	and.b32  	%r13216, %r13215, 8064;
	add.s32 	%r509, %r13216, %r2;
	shl.b32 	%r13217, %r28114, 10;
	and.b32  	%r13218, %r13217, 64512;
	add.s32 	%r13219, %r4, %r13218;
	ld.shared.u64 	%rd2415, [%r13219];
	setp.eq.s32 	%p1893, %r509, 0;
	setp.ne.s64 	%p1894, %rd2415, 0;
	or.pred  	%p1895, %p1893, %p1894;
	@%p1895 bra 	$L__BB4_466;
	add.s32 	%r510, %r28115, 1;
	mul.wide.u32 	%rd2417, %r28115, 4;
	add.s64 	%rd2418, %rd2, %rd2417;
	st.local.u32 	[%rd2418+24], %r509;
	mov.u32 	%r28115, %r510;
$L__BB4_466:
	setp.ge.u32 	%p1896, %r28115, %r287;
	mov.u32 	%r28114, %r508;
	@%p1896 bra 	$L__BB4_488;
	add.s32 	%r28114, %r288, 57;
	shl.b32 	%r13220, %r508, 7;
	and.b32  	%r13221, %r13220, 8064;
	add.s32 	%r513, %r13221, %r2;
	shl.b32 	%r13222, %r508, 10;
	and.b32  	%r13223, %r13222, 64512;
	add.s32 	%r13224, %r4, %r13223;
	ld.shared.u64 	%rd2419, [%r13224];
	setp.eq.s32 	%p1897, %r513, 0;
	setp.ne.s64 	%p1898, %rd2419, 0;
	or.pred  	%p1899, %p1897, %p1898;
	@%p1899 bra 	$L__BB4_469;
	add.s32 	%r514, %r28115, 1;
	mul.wide.u32 	%rd2421, %r28115, 4;
	add.s64 	%rd2422, %rd2, %rd2421;
	st.local.u32 	[%rd2422+24], %r513;
	mov.u32 	%r28115, %r514;
$L__BB4_469:
	setp.ge.u32 	%p1900, %r28115, %r287;
	@%p1900 bra 	$L__BB4_488;
	add.s32 	%r516, %r288, 58;
	shl.b32 	%r13225, %r28114, 7;
	and.b32  	%r13226, %r13225, 8064;
	add.s32 	%r517, %r13226, %r2;
	shl.b32 	%r13227, %r28114, 10;
	and.b32  	%r13228, %r13227, 64512;
	add.s32 	%r13229, %r4, %r13228;
	ld.shared.u64 	%rd2423, [%r13229];
	setp.eq.s32 	%p1901, %r517, 0;
	setp.ne.s64 	%p1902, %rd2423, 0;
	or.pred  	%p1903, %p1901, %p1902;
	@%p1903 bra 	$L__BB4_472;
	add.s32 	%r518, %r28115, 1;
	mul.wide.u32 	%rd2425, %r28115, 4;
	add.s64 	%rd2426, %rd2, %rd2425;
	st.local.u32 	[%rd2426+24], %r517;
	mov.u32 	%r28115, %r518;
$L__BB4_472:
	setp.ge.u32 	%p1904, %r28115, %r287;
	mov.u32 	%r28114, %r516;
	@%p1904 bra 	$L__BB4_488;
	add.s32 	%r28114, %r288, 59;
	shl.b32 	%r13230, %r516, 7;
	and.b32  	%r13231, %r13230, 8064;
	add.s32 	%r521, %r13231, %r2;
	shl.b32 	%r13232, %r516, 10;
	and.b32  	%r13233, %r13232, 64512;
	add.s32 	%r13234, %r4, %r13233;
	ld.shared.u64 	%rd2427, [%r13234];
	setp.eq.s32 	%p1905, %r521, 0;
	setp.ne.s64 	%p1906, %rd2427, 0;
	or.pred  	%p1907, %p1905, %p1906;
	@%p1907 bra 	$L__BB4_475;
	add.s32 	%r522, %r28115, 1;
	mul.wide.u32 	%rd2429, %r28115, 4;
	add.s64 	%rd2430, %rd2, %rd2429;
	st.local.u32 	[%rd2430+24], %r521;
	mov.u32 	%r28115, %r522;
$L__BB4_475:
	setp.ge.u32 	%p1908, %r28115, %r287;
	@%p1908 bra 	$L__BB4_488;
	add.s32 	%r524, %r288, 60;
	shl.b32 	%r13235, %r28114, 7;
	and.b32  	%r13236, %r13235, 8064;
	add.s32 	%r525, %r13236, %r2;
	shl.b32 	%r13237, %r28114, 10;
	and.b32  	%r13238, %r13237, 64512;
	add.s32 	%r13239, %r4, %r13238;
	ld.shared.u64 	%rd2431, [%r13239];
	setp.eq.s32 	%p1909, %r525, 0;
	setp.ne.s64 	%p1910, %rd2431, 0;
	or.pred  	%p1911, %p1909, %p1910;
	@%p1911 bra 	$L__BB4_478;
	add.s32 	%r526, %r28115, 1;
	mul.wide.u32 	%rd2433, %r28115, 4;
	add.s64 	%rd2434, %rd2, %rd2433;
	st.local.u32 	[%rd2434+24], %r525;
	mov.u32 	%r28115, %r526;
$L__BB4_478:
	setp.ge.u32 	%p1912, %r28115, %r287;
	mov.u32 	%r28114, %r524;
	@%p1912 bra 	$L__BB4_488;
	add.s32 	%r28114, %r288, 61;
	shl.b32 	%r13240, %r524, 7;
	and.b32  	%r13241, %r13240, 8064;
	add.s32 	%r529, %r13241, %r2;
	shl.b32 	%r13242, %r524, 10;
	and.b32  	%r13243, %r13242, 64512;
	add.s32 	%r13244, %r4, %r13243;
	ld.shared.u64 	%rd2435, [%r13244];
	setp.eq.s32 	%p1913, %r529, 0;
	setp.ne.s64 	%p1914, %rd2435, 0;
	or.pred  	%p1915, %p1913, %p1914;
	@%p1915 bra 	$L__BB4_481;
	add.s32 	%r530, %r28115, 1;
	mul.wide.u32 	%rd2437, %r28115, 4;
	add.s64 	%rd2438, %rd2, %rd2437;
	st.local.u32 	[%rd2438+24], %r529;
	mov.u32 	%r28115, %r530;
$L__BB4_481:
	setp.ge.u32 	%p1916, %r28115, %r287;
	@%p1916 bra 	$L__BB4_488;
	add.s32 	%r532, %r288, 62;
	shl.b32 	%r13245, %r28114, 7;
	and.b32  	%r13246, %r13245, 8064;
	add.s32 	%r533, %r13246, %r2;
	shl.b32 	%r13247, %r28114, 10;
	and.b32  	%r13248, %r13247, 64512;
	add.s32 	%r13249, %r4, %r13248;
	ld.shared.u64 	%rd2439, [%r13249];
	setp.eq.s32 	%p1917, %r533, 0;
	setp.ne.s64 	%p1918, %rd2439, 0;
	or.pred  	%p1919, %p1917, %p1918;
	@%p1919 bra 	$L__BB4_484;
	add.s32 	%r534, %r28115, 1;
	mul.wide.u32 	%rd2441, %r28115, 4;
	add.s64 	%rd2442, %rd2, %rd2441;
	st.local.u32 	[%rd2442+24], %r533;
	mov.u32 	%r28115, %r534;
$L__BB4_484:
	setp.ge.u32 	%p1920, %r28115, %r287;
	mov.u32 	%r28114, %r532;
	@%p1920 bra 	$L__BB4_488;
	shl.b32 	%r13250, %r532, 7;
	and.b32  	%r13251, %r13250, 8064;
	add.s32 	%r536, %r13251, %r2;
	shl.b32 	%r13252, %r532, 10;
	and.b32  	%r13253, %r13252, 64512;
	add.s32 	%r13254, %r4, %r13253;
	ld.shared.u64 	%rd2443, [%r13254];
	setp.eq.s32 	%p1921, %r536, 0;
	setp.ne.s64 	%p1922, %rd2443, 0;
	or.pred  	%p1923, %p1921, %p1922;
	@%p1923 bra 	$L__BB4_487;
	add.s32 	%r537, %r28115, 1;
	mul.wide.u32 	%rd2445, %r28115, 4;
	add.s64 	%rd2446, %rd2, %rd2445;
	st.local.u32 	[%rd2446+24], %r536;
	mov.u32 	%r28115, %r537;
$L__BB4_487:
	setp.lt.u32 	%p1924, %r28115, %r287;
	selp.b32 	%r13255, 64, 63, %p1924;
	add.s32 	%r28114, %r288, %r13255;
$L__BB4_488:
	st.local.u32 	[%rd2+4], %r28114;
$L__BB4_489:
	and.b32  	%r543, %r270, 255;
	setp.eq.s32 	%p1925, %r543, 0;
	mov.b32 	%r28181, 0;
	@%p1925 bra 	$L__BB4_680;
	ld.local.u32 	%r544, [%rd2+8];
	add.s32 	%r28180, %r544, 1;
	shl.b32 	%r13258, %r544, 7;
	and.b32  	%r13259, %r13258, 8064;
	add.s32 	%r546, %r13259, %r2;
	shl.b32 	%r13260, %r544, 9;
	and.b32  	%r13261, %r13260, 32256;
	add.s32 	%r13262, %r5, %r13261;
	ld.shared.u32 	%r13263, [%r13262];
	setp.eq.s32 	%p1926, %r546, 0;
	setp.ne.s32 	%p1927, %r13263, 0;
	mov.b32 	%r28117, 0;
	or.pred  	%p1928, %p1926, %p1927;
	@%p1928 bra 	$L__BB4_492;
	st.local.u32 	[%rd2+152], %r546;
	mov.b32 	%r28117, 1;
$L__BB4_492:
	setp.ge.u32 	%p1929, %r28117, %r543;
	mov.b32 	%r28181, 1;
	@%p1929 bra 	$L__BB4_679;
	add.s32 	%r548, %r544, 2;
	shl.b32 	%r13267, %r28180, 7;
	and.b32  	%r13268, %r13267, 8064;
	add.s32 	%r549, %r13268, %r2;
	shl.b32 	%r13269, %r28180, 9;
	and.b32  	%r13270, %r13269, 32256;
	add.s32 	%r13271, %r5, %r13270;
	ld.shared.u32 	%r13272, [%r13271];
	setp.eq.s32 	%p1930, %r549, 0;
	setp.ne.s32 	%p1931, %r13272, 0;
	or.pred  	%p1932, %p1930, %p1931;
	mov.u32 	%r28181, %r28117;
	@%p1932 bra 	$L__BB4_495;
	add.s32 	%r28181, %r28117, 1;
	mul.wide.u32 	%rd2447, %r28117, 4;
	add.s64 	%rd2448, %rd2, %rd2447;
	st.local.u32 	[%rd2448+152], %r549;
$L__BB4_495:
	setp.ge.u32 	%p1933, %r28181, %r543;
	mov.u32 	%r28180, %r548;
	@%p1933 bra 	$L__BB4_679;
	add.s32 	%r28180, %r544, 3;
	shl.b32 	%r13274, %r548, 7;
	and.b32  	%r13275, %r13274, 8064;
	add.s32 	%r553, %r13275, %r2;
	shl.b32 	%r13276, %r548, 9;
	and.b32  	%r13277, %r13276, 32256;
	add.s32 	%r13278, %r5, %r13277;
	ld.shared.u32 	%r13279, [%r13278];
	setp.eq.s32 	%p1934, %r553, 0;
	setp.ne.s32 	%p1935, %r13279, 0;
	or.pred  	%p1936, %p1934, %p1935;
	@%p1936 bra 	$L__BB4_498;
	add.s32 	%r554, %r28181, 1;
	mul.wide.u32 	%rd2449, %r28181, 4;
	add.s64 	%rd2450, %rd2, %rd2449;
	st.local.u32 	[%rd2450+152], %r553;
	mov.u32 	%r28181, %r554;
$L__BB4_498:
	setp.ge.u32 	%p1937, %r28181, %r543;
	@%p1937 bra 	$L__BB4_679;
	add.s32 	%r556, %r544, 4;
	shl.b32 	%r13281, %r28180, 7;
	and.b32  	%r13282, %r13281, 8064;
	add.s32 	%r557, %r13282, %r2;
	shl.b32 	%r13283, %r28180, 9;
	and.b32  	%r13284, %r13283, 32256;
	add.s32 	%r13285, %r5, %r13284;
	ld.shared.u32 	%r13286, [%r13285];
	setp.eq.s32 	%p1938, %r557, 0;
	setp.ne.s32 	%p1939, %r13286, 0;
	or.pred  	%p1940, %p1938, %p1939;
	@%p1940 bra 	$L__BB4_501;
	add.s32 	%r558, %r28181, 1;
	mul.wide.u32 	%rd2451, %r28181, 4;
	add.s64 	%rd2452, %rd2, %rd2451;
	st.local.u32 	[%rd2452+152], %r557;
	mov.u32 	%r28181, %r558;
$L__BB4_501:
	setp.ge.u32 	%p1941, %r28181, %r543;
	mov.u32 	%r28180, %r556;
	@%p1941 bra 	$L__BB4_679;
	add.s32 	%r28180, %r544, 5;
	shl.b32 	%r13288, %r556, 7;
	and.b32  	%r13289, %r13288, 8064;
	add.s32 	%r561, %r13289, %r2;
	shl.b32 	%r13290, %r556, 9;
	and.b32  	%r13291, %r13290, 32256;
	add.s32 	%r13292, %r5, %r13291;
	ld.shared.u32 	%r13293, [%r13292];
	setp.eq.s32 	%p1942, %r561, 0;
	setp.ne.s32 	%p1943, %r13293, 0;
	or.pred  	%p1944, %p1942, %p1943;
	@%p1944 bra 	$L__BB4_504;
	add.s32 	%r562, %r28181, 1;
	mul.wide.u32 	%rd2453, %r28181, 4;
	add.s64 	%rd2454, %rd2, %rd2453;
	st.local.u32 	[%rd2454+152], %r561;
	mov.u32 	%r28181, %r562;
$L__BB4_504:
	setp.ge.u32 	%p1945, %r28181, %r543;
	@%p1945 bra 	$L__BB4_679;
	add.s32 	%r564, %r544, 6;
	shl.b32 	%r13295, %r28180, 7;
	and.b32  	%r13296, %r13295, 8064;
	add.s32 	%r565, %r13296, %r2;
	shl.b32 	%r13297, %r28180, 9;
	and.b32  	%r13298, %r13297, 32256;
	add.s32 	%r13299, %r5, %r13298;
	ld.shared.u32 	%r13300, [%r13299];
	setp.eq.s32 	%p1946, %r565, 0;
	setp.ne.s32 	%p1947, %r13300, 0;
	or.pred  	%p1948, %p1946, %p1947;
	@%p1948 bra 	$L__BB4_507;
	add.s32 	%r566, %r28181, 1;
	mul.wide.u32 	%rd2455, %r28181, 4;
	add.s64 	%rd2456, %rd2, %rd2455;
	st.local.u32 	[%rd2456+152], %r565;
	mov.u32 	%r28181, %r566;
$L__BB4_507:
	setp.ge.u32 	%p1949, %r28181, %r543;
	mov.u32 	%r28180, %r564;
	@%p1949 bra 	$L__BB4_679;
	add.s32 	%r28180, %r544, 7;
	shl.b32 	%r13302, %r564, 7;
	and.b32  	%r13303, %r13302, 8064;
	add.s32 	%r569, %r13303, %r2;
	shl.b32 	%r13304, %r564, 9;
	and.b32  	%r13305, %r13304, 32256;
	add.s32 	%r13306, %r5, %r13305;
	ld.shared.u32 	%r13307, [%r13306];
	setp.eq.s32 	%p1950, %r569, 0;
	setp.ne.s32 	%p1951, %r13307, 0;
	or.pred  	%p1952, %p1950, %p1951;
	@%p1952 bra 	$L__BB4_510;
	add.s32 	%r570, %r28181, 1;
	mul.wide.u32 	%rd2457, %r28181, 4;
	add.s64 	%rd2458, %rd2, %rd2457;
	st.local.u32 	[%rd2458+152], %r569;
	mov.u32 	%r28181, %r570;
$L__BB4_510:
	setp.ge.u32 	%p1953, %r28181, %r543;
	@%p1953 bra 	$L__BB4_679;
	add.s32 	%r572, %r544, 8;
	shl.b32 	%r13309, %r28180, 7;
	and.b32  	%r13310, %r13309, 8064;
	add.s32 	%r573, %r13310, %r2;
	shl.b32 	%r13311, %r28180, 9;
	and.b32  	%r13312, %r13311, 32256;
	add.s32 	%r13313, %r5, %r13312;
	ld.shared.u32 	%r13314, [%r13313];
	setp.eq.s32 	%p1954, %r573, 0;
	setp.ne.s32 	%p1955, %r13314, 0;
	or.pred  	%p1956, %p1954, %p1955;
	@%p1956 bra 	$L__BB4_513;
	add.s32 	%r574, %r28181, 1;
	mul.wide.u32 	%rd2459, %r28181, 4;
	add.s64 	%rd2460, %rd2, %rd2459;
	st.local.u32 	[%rd2460+152], %r573;
	mov.u32 	%r28181, %r574;
$L__BB4_513:
	setp.ge.u32 	%p1957, %r28181, %r543;
	mov.u32 	%r28180, %r572;
	@%p1957 bra 	$L__BB4_679;
	add.s32 	%r28180, %r544, 9;
	shl.b32 	%r13316, %r572, 7;
	and.b32  	%r13317, %r13316, 8064;
	add.s32 	%r577, %r13317, %r2;
	shl.b32 	%r13318, %r572, 9;
	and.b32  	%r13319, %r13318, 32256;
	add.s32 	%r13320, %r5, %r13319;
	ld.shared.u32 	%r13321, [%r13320];
	setp.eq.s32 	%p1958, %r577, 0;
	setp.ne.s32 	%p1959, %r13321, 0;
	or.pred  	%p1960, %p1958, %p1959;
	@%p1960 bra 	$L__BB4_516;
	add.s32 	%r578, %r28181, 1;
	mul.wide.u32 	%rd2461, %r28181, 4;
	add.s64 	%rd2462, %rd2, %rd2461;
	st.local.u32 	[%rd2462+152], %r577;
	mov.u32 	%r28181, %r578;
$L__BB4_516:
	setp.ge.u32 	%p1961, %r28181, %r543;
	@%p1961 bra 	$L__BB4_679;
	add.s32 	%r580, %r544, 10;
	shl.b32 	%r13323, %r28180, 7;
	and.b32  	%r13324, %r13323, 8064;
	add.s32 	%r581, %r13324, %r2;
	shl.b32 	%r13325, %r28180, 9;
	and.b32  	%r13326, %r13325, 32256;
	add.s32 	%r13327, %r5, %r13326;
	ld.shared.u32 	%r13328, [%r13327];
	setp.eq.s32 	%p1962, %r581, 0;
	setp.ne.s32 	%p1963, %r13328, 0;
	or.pred  	%p1964, %p1962, %p1963;
	@%p1964 bra 	$L__BB4_519;
	add.s32 	%r582, %r28181, 1;
	mul.wide.u32 	%rd2463, %r28181, 4;
	add.s64 	%rd2464, %rd2, %rd2463;
	st.local.u32 	[%rd2464+152], %r581;
	mov.u32 	%r28181, %r582;
$L__BB4_519:
	setp.ge.u32 	%p1965, %r28181, %r543;
	mov.u32 	%r28180, %r580;
	@%p1965 bra 	$L__BB4_679;
	add.s32 	%r28180, %r544, 11;
	shl.b32 	%r13330, %r580, 7;
	and.b32  	%r13331, %r13330, 8064;
	add.s32 	%r585, %r13331, %r2;
	shl.b32 	%r13332, %r580, 9;
	and.b32  	%r13333, %r13332, 32256;
	add.s32 	%r13334, %r5, %r13333;
	ld.shared.u32 	%r13335, [%r13334];
	setp.eq.s32 	%p1966, %r585, 0;
	setp.ne.s32 	%p1967, %r13335, 0;
	or.pred  	%p1968, %p1966, %p1967;
	@%p1968 bra 	$L__BB4_522;
	add.s32 	%r586, %r28181, 1;
	mul.wide.u32 	%rd2465, %r28181, 4;
	add.s64 	%rd2466, %rd2, %rd2465;
	st.local.u32 	[%rd2466+152], %r585;
	mov.u32 	%r28181, %r586;
$L__BB4_522:
	setp.ge.u32 	%p1969, %r28181, %r543;
	@%p1969 bra 	$L__BB4_679;
	add.s32 	%r588, %r544, 12;
	shl.b32 	%r13337, %r28180, 7;
	and.b32  	%r13338, %r13337, 8064;
	add.s32 	%r589, %r13338, %r2;
	shl.b32 	%r13339, %r28180, 9;
	and.b32  	%r13340, %r13339, 32256;
	add.s32 	%r13341, %r5, %r13340;
	ld.shared.u32 	%r13342, [%r13341];
	setp.eq.s32 	%p1970, %r589, 0;
	setp.ne.s32 	%p1971, %r13342, 0;
	or.pred  	%p1972, %p1970, %p1971;
	@%p1972 bra 	$L__BB4_525;
	add.s32 	%r590, %r28181, 1;
	mul.wide.u32 	%rd2467, %r28181, 4;
	add.s64 	%rd2468, %rd2, %rd2467;
	st.local.u32 	[%rd2468+152], %r589;
	mov.u32 	%r28181, %r590;
$L__BB4_525:
	setp.ge.u32 	%p1973, %r28181, %r543;
	mov.u32 	%r28180, %r588;
	@%p1973 bra 	$L__BB4_679;
	add.s32 	%r28180, %r544, 13;
	shl.b32 	%r13344, %r588, 7;
	and.b32  	%r13345, %r13344, 8064;
	add.s32 	%r593, %r13345, %r2;
	shl.b32 	%r13346, %r588, 9;
	and.b32  	%r13347, %r13346, 32256;
	add.s32 	%r13348, %r5, %r13347;
	ld.shared.u32 	%r13349, [%r13348];
	setp.eq.s32 	%p1974, %r593, 0;
	setp.ne.s32 	%p1975, %r13349, 0;
	or.pred  	%p1976, %p1974, %p1975;
	@%p1976 bra 	$L__BB4_528;
	add.s32 	%r594, %r28181, 1;
	mul.wide.u32 	%rd2469, %r28181, 4;
	add.s64 	%rd2470, %rd2, %rd2469;
	st.local.u32 	[%rd2470+152], %r593;
	mov.u32 	%r28181, %r594;
$L__BB4_528:
	setp.ge.u32 	%p1977, %r28181, %r543;
	@%p1977 bra 	$L__BB4_679;
	add.s32 	%r596, %r544, 14;
	shl.b32 	%r13351, %r28180, 7;
	and.b32  	%r13352, %r13351, 8064;
	add.s32 	%r597, %r13352, %r2;
	shl.b32 	%r13353, %r28180, 9;
	and.b32  	%r13354, %r13353, 32256;
	add.s32 	%r13355, %r5, %r13354;
	ld.shared.u32 	%r13356, [%r13355];
	setp.eq.s32 	%p1978, %r597, 0;
	setp.ne.s32 	%p1979, %r13356, 0;
	or.pred  	%p1980, %p1978, %p1979;
	@%p1980 bra 	$L__BB4_531;
	add.s32 	%r598, %r28181, 1;
	mul.wide.u32 	%rd2471, %r28181, 4;
	add.s64 	%rd2472, %rd2, %rd2471;
	st.local.u32 	[%rd2472+152], %r597;
	mov.u32 	%r28181, %r598;
$L__BB4_531:
	setp.ge.u32 	%p1981, %r28181, %r543;
	mov.u32 	%r28180, %r596;
	@%p1981 bra 	$L__BB4_679;
	add.s32 	%r28180, %r544, 15;
	shl.b32 	%r13358, %r596, 7;
	and.b32  	%r13359, %r13358, 8064;
	add.s32 	%r601, %r13359, %r2;
	shl.b32 	%r13360, %r596, 9;
	and.b32  	%r13361, %r13360, 32256;
	add.s32 	%r13362, %r5, %r13361;
	ld.shared.u32 	%r13363, [%r13362];
	setp.eq.s32 	%p1982, %r601, 0;
	setp.ne.s32 	%p1983, %r13363, 0;
	or.pred  	%p1984, %p1982, %p1983;
	@%p1984 bra 	$L__BB4_534;
	add.s32 	%r602, %r28181, 1;
	mul.wide.u32 	%rd2473, %r28181, 4;
	add.s64 	%rd2474, %rd2, %rd2473;
	st.local.u32 	[%rd2474+152], %r601;
	mov.u32 	%r28181, %r602;
$L__BB4_534:
	setp.ge.u32 	%p1985, %r28181, %r543;
	@%p1985 bra 	$L__BB4_679;
	add.s32 	%r604, %r544, 16;
	shl.b32 	%r13365, %r28180, 7;
	and.b32  	%r13366, %r13365, 8064;
	add.s32 	%r605, %r13366, %r2;
	shl.b32 	%r13367, %r28180, 9;
	and.b32  	%r13368, %r13367, 32256;
	add.s32 	%r13369, %r5, %r13368;
	ld.shared.u32 	%r13370, [%r13369];
	setp.eq.s32 	%p1986, %r605, 0;
	setp.ne.s32 	%p1987, %r13370, 0;
	or.pred  	%p1988, %p1986, %p1987;
	@%p1988 bra 	$L__BB4_537;
	add.s32 	%r606, %r28181, 1;
	mul.wide.u32 	%rd2475, %r28181, 4;
	add.s64 	%rd2476, %rd2, %rd2475;
	st.local.u32 	[%rd2476+152], %r605;
	mov.u32 	%r28181, %r606;
$L__BB4_537:
	setp.ge.u32 	%p1989, %r28181, %r543;
	mov.u32 	%r28180, %r604;
	@%p1989 bra 	$L__BB4_679;
	add.s32 	%r28180, %r544, 17;
	shl.b32 	%r13372, %r604, 7;
	and.b32  	%r13373, %r13372, 8064;
	add.s32 	%r609, %r13373, %r2;
	shl.b32 	%r13374, %r604, 9;
	and.b32  	%r13375, %r13374, 32256;
	add.s32 	%r13376, %r5, %r13375;
	ld.shared.u32 	%r13377, [%r13376];
	setp.eq.s32 	%p1990, %r609, 0;
	setp.ne.s32 	%p1991, %r13377, 0;
	or.pred  	%p1992, %p1990, %p1991;
	@%p1992 bra 	$L__BB4_540;
	add.s32 	%r610, %r28181, 1;
	mul.wide.u32 	%rd2477, %r28181, 4;
	add.s64 	%rd2478, %rd2, %rd2477;
	st.local.u32 	[%rd2478+152], %r609;
	mov.u32 	%r28181, %r610;
$L__BB4_540:
	setp.ge.u32 	%p1993, %r28181, %r543;
	@%p1993 bra 	$L__BB4_679;
	add.s32 	%r612, %r544, 18;
	shl.b32 	%r13379, %r28180, 7;
	and.b32  	%r13380, %r13379, 8064;
	add.s32 	%r613, %r13380, %r2;
	shl.b32 	%r13381, %r28180, 9;
	and.b32  	%r13382, %r13381, 32256;
	add.s32 	%r13383, %r5, %r13382;
	ld.shared.u32 	%r13384, [%r13383];
	setp.eq.s32 	%p1994, %r613, 0;
	setp.ne.s32 	%p1995, %r13384, 0;
	or.pred  	%p1996, %p1994, %p1995;
	@%p1996 bra 	$L__BB4_543;
	add.s32 	%r614, %r28181, 1;
	mul.wide.u32 	%rd2479, %r28181, 4;
	add.s64 	%rd2480, %rd2, %rd2479;
	st.local.u32 	[%rd2480+152], %r613;
	mov.u32 	%r28181, %r614;
$L__BB4_543:
	setp.ge.u32 	%p1997, %r28181, %r543;
	mov.u32 	%r28180, %r612;
	@%p1997 bra 	$L__BB4_679;
	add.s32 	%r28180, %r544, 19;
	shl.b32 	%r13386, %r612, 7;
	and.b32  	%r13387, %r13386, 8064;
	add.s32 	%r617, %r13387, %r2;
	shl.b32 	%r13388, %r612, 9;
	and.b32  	%r13389, %r13388, 32256;
	add.s32 	%r13390, %r5, %r13389;
	ld.shared.u32 	%r13391, [%r13390];
	setp.eq.s32 	%p1998, %r617, 0;
	setp.ne.s32 	%p1999, %r13391, 0;
	or.pred  	%p2000, %p1998, %p1999;
	@%p2000 bra 	$L__BB4_546;
	add.s32 	%r618, %r28181, 1;
	mul.wide.u32 	%rd2481, %r28181, 4;
	add.s64 	%rd2482, %rd2, %rd2481;
	st.local.u32 	[%rd2482+152], %r617;
	mov.u32 	%r28181, %r618;
$L__BB4_546:
	setp.ge.u32 	%p2001, %r28181, %r543;
	@%p2001 bra 	$L__BB4_679;
	add.s32 	%r620, %r544, 20;
	shl.b32 	%r13393, %r28180, 7;
	and.b32  	%r13394, %r13393, 8064;
	add.s32 	%r621, %r13394, %r2;
	shl.b32 	%r13395, %r28180, 9;
	and.b32  	%r13396, %r13395, 32256;
	add.s32 	%r13397, %r5, %r13396;
	ld.shared.u32 	%r13398, [%r13397];
	setp.eq.s32 	%p2002, %r621, 0;
	setp.ne.s32 	%p2003, %r13398, 0;
	or.pred  	%p2004, %p2002, %p2003;
	@%p2004 bra 	$L__BB4_549;
	add.s32 	%r622, %r28181, 1;
	mul.wide.u32 	%rd2483, %r28181, 4;
	add.s64 	%rd2484, %rd2, %rd2483;
	st.local.u32 	[%rd2484+152], %r621;
	mov.u32 	%r28181, %r622;
$L__BB4_549:
	setp.ge.u32 	%p2005, %r28181, %r543;
	mov.u32 	%r28180, %r620;
	@%p2005 bra 	$L__BB4_679;
	add.s32 	%r28180, %r544, 21;
	shl.b32 	%r13400, %r620, 7;
	and.b32  	%r13401, %r13400, 8064;
	add.s32 	%r625, %r13401, %r2;
	shl.b32 	%r13402, %r620, 9;
	and.b32  	%r13403, %r13402, 32256;
	add.s32 	%r13404, %r5, %r13403;
	ld.shared.u32 	%r13405, [%r13404];
	setp.eq.s32 	%p2006, %r625, 0;
	setp.ne.s32 	%p2007, %r13405, 0;
	or.pred  	%p2008, %p2006, %p2007;
	@%p2008 bra 	$L__BB4_552;
	add.s32 	%r626, %r28181, 1;
	mul.wide.u32 	%rd2485, %r28181, 4;
	add.s64 	%rd2486, %rd2, %rd2485;
	st.local.u32 	[%rd2486+152], %r625;
	mov.u32 	%r28181, %r626;
$L__BB4_552:
	setp.ge.u32 	%p2009, %r28181, %r543;
	@%p2009 bra 	$L__BB4_679;
	add.s32 	%r628, %r544, 22;
	shl.b32 	%r13407, %r28180, 7;
	and.b32  	%r13408, %r13407, 8064;
	add.s32 	%r629, %r13408, %r2;
	shl.b32 	%r13409, %r28180, 9;
	and.b32  	%r13410, %r13409, 32256;
	add.s32 	%r13411, %r5, %r13410;
	ld.shared.u32 	%r13412, [%r13411];
	setp.eq.s32 	%p2010, %r629, 0;
	setp.ne.s32 	%p2011, %r13412, 0;
	or.pred  	%p2012, %p2010, %p2011;
	@%p2012 bra 	$L__BB4_555;
	add.s32 	%r630, %r28181, 1;
	mul.wide.u32 	%rd2487, %r28181, 4;
	add.s64 	%rd2488, %rd2, %rd2487;
	st.local.u32 	[%rd2488+152], %r629;
	mov.u32 	%r28181, %r630;
$L__BB4_555:
	setp.ge.u32 	%p2013, %r28181, %r543;
	mov.u32 	%r28180, %r628;
	@%p2013 bra 	$L__BB4_679;
	add.s32 	%r28180, %r544, 23;
	shl.b32 	%r13414, %r628, 7;
	and.b32  	%r13415, %r13414, 8064;
	add.s32 	%r633, %r13415, %r2;
	shl.b32 	%r13416, %r628, 9;
	and.b32  	%r13417, %r13416, 32256;
	add.s32 	%r13418, %r5, %r13417;
	ld.shared.u32 	%r13419, [%r13418];
	setp.eq.s32 	%p2014, %r633, 0;
	setp.ne.s32 	%p2015, %r13419, 0;
	or.pred  	%p2016, %p2014, %p2015;
	@%p2016 bra 	$L__BB4_558;
	add.s32 	%r634, %r28181, 1;
	mul.wide.u32 	%rd2489, %r28181, 4;
	add.s64 	%rd2490, %rd2, %rd2489;
	st.local.u32 	[%rd2490+152], %r633;
	mov.u32 	%r28181, %r634;
$L__BB4_558:
	setp.ge.u32 	%p2017, %r28181, %r543;
	@%p2017 bra 	$L__BB4_679;
	add.s32 	%r636, %r544, 24;
	shl.b32 	%r13421, %r28180, 7;
	and.b32  	%r13422, %r13421, 8064;
	add.s32 	%r637, %r13422, %r2;
	shl.b32 	%r13423, %r28180, 9;
	and.b32  	%r13424, %r13423, 32256;
	add.s32 	%r13425, %r5, %r13424;
	ld.shared.u32 	%r13426, [%r13425];
	setp.eq.s32 	%p2018, %r637, 0;
	setp.ne.s32 	%p2019, %r13426, 0;
	or.pred  	%p2020, %p2018, %p2019;
	@%p2020 bra 	$L__BB4_561;
	add.s32 	%r638, %r28181, 1;
	mul.wide.u32 	%rd2491, %r28181, 4;
	add.s64 	%rd2492, %rd2, %rd2491;
	st.local.u32 	[%rd2492+152], %r637;
	mov.u32 	%r28181, %r638;
$L__BB4_561:
	setp.ge.u32 	%p2021, %r28181, %r543;
	mov.u32 	%r28180, %r636;
	@%p2021 bra 	$L__BB4_679;
	add.s32 	%r28180, %r544, 25;
	shl.b32 	%r13428, %r636, 7;
	and.b32  	%r13429, %r13428, 8064;
	add.s32 	%r641, %r13429, %r2;
	shl.b32 	%r13430, %r636, 9;
	and.b32  	%r13431, %r13430, 32256;
	add.s32 	%r13432, %r5, %r13431;
	ld.shared.u32 	%r13433, [%r13432];
	setp.eq.s32 	%p2022, %r641, 0;
	setp.ne.s32 	%p2023, %r13433, 0;
	or.pred  	%p2024, %p2022, %p2023;
	@%p2024 bra 	$L__BB4_564;
	add.s32 	%r642, %r28181, 1;
	mul.wide.u32 	%rd2493, %r28181, 4;
	add.s64 	%rd2494, %rd2, %rd2493;
	st.local.u32 	[%rd2494+152], %r641;
	mov.u32 	%r28181, %r642;
$L__BB4_564:
	setp.ge.u32 	%p2025, %r28181, %r543;
	@%p2025 bra 	$L__BB4_679;
	add.s32 	%r644, %r544, 26;
	shl.b32 	%r13435, %r28180, 7;
	and.b32  	%r13436, %r13435, 8064;
	add.s32 	%r645, %r13436, %r2;
	shl.b32 	%r13437, %r28180, 9;
	and.b32  	%r13438, %r13437, 32256;
	add.s32 	%r13439, %r5, %r13438;
	ld.shared.u32 	%r13440, [%r13439];
	setp.eq.s32 	%p2026, %r645, 0;
	setp.ne.s32 	%p2027, %r13440, 0;
	or.pred  	%p2028, %p2026, %p2027;
	@%p2028 bra 	$L__BB4_567;
	add.s32 	%r646, %r28181, 1;
	mul.wide.u32 	%rd2495, %r28181, 4;
	add.s64 	%rd2496, %rd2, %rd2495;
	st.local.u32 	[%rd2496+152], %r645;
	mov.u32 	%r28181, %r646;
$L__BB4_567:
	setp.ge.u32 	%p2029, %r28181, %r543;
	mov.u32 	%r28180, %r644;
	@%p2029 bra 	$L__BB4_679;
	add.s32 	%r28180, %r544, 27;
	shl.b32 	%r13442, %r644, 7;
	and.b32  	%r13443, %r13442, 8064;
	add.s32 	%r649, %r13443, %r2;
	shl.b32 	%r13444, %r644, 9;
	and.b32  	%r13445, %r13444, 32256;
	add.s32 	%r13446, %r5, %r13445;
	ld.shared.u32 	%r13447, [%r13446];
	setp.eq.s32 	%p2030, %r649, 0;
	setp.ne.s32 	%p2031, %r13447, 0;
	or.pred  	%p2032, %p2030, %p2031;
	@%p2032 bra 	$L__BB4_570;
	add.s32 	%r650, %r28181, 1;
	mul.wide.u32 	%rd2497, %r28181, 4;
	add.s64 	%rd2498, %rd2, %rd2497;
	st.local.u32 	[%rd2498+152], %r649;
	mov.u32 	%r28181, %r650;
$L__BB4_570:
	setp.ge.u32 	%p2033, %r28181, %r543;
	@%p2033 bra 	$L__BB4_679;
	add.s32 	%r652, %r544, 28;
	shl.b32 	%r13449, %r28180, 7;
	and.b32  	%r13450, %r13449, 8064;
	add.s32 	%r653, %r13450, %r2;
	shl.b32 	%r13451, %r28180, 9;
	and.b32  	%r13452, %r13451, 32256;
	add.s32 	%r13453, %r5, %r13452;
	ld.shared.u32 	%r13454, [%r13453];
	setp.eq.s32 	%p2034, %r653, 0;
	setp.ne.s32 	%p2035, %r13454, 0;
	or.pred  	%p2036, %p2034, %p2035;
	@%p2036 bra 	$L__BB4_573;
	add.s32 	%r654, %r28181, 1;
	mul.wide.u32 	%rd2499, %r28181, 4;
	add.s64 	%rd2500, %rd2, %rd2499;
	st.local.u32 	[%rd2500+152], %r653;
	mov.u32 	%r28181, %r654;
$L__BB4_573:
	setp.ge.u32 	%p2037, %r28181, %r543;
	mov.u32 	%r28180, %r652;
	@%p2037 bra 	$L__BB4_679;
	add.s32 	%r28180, %r544, 29;
	shl.b32 	%r13456, %r652, 7;
	and.b32  	%r13457, %r13456, 8064;
	add.s32 	%r657, %r13457, %r2;
	shl.b32 	%r13458, %r652, 9;
	and.b32  	%r13459, %r13458, 32256;
	add.s32 	%r13460, %r5, %r13459;
	ld.shared.u32 	%r13461, [%r13460];
	setp.eq.s32 	%p2038, %r657, 0;
	setp.ne.s32 	%p2039, %r13461, 0;
	or.pred  	%p2040, %p2038, %p2039;
	@%p2040 bra 	$L__BB4_576;
	add.s32 	%r658, %r28181, 1;
	mul.wide.u32 	%rd2501, %r28181, 4;
	add.s64 	%rd2502, %rd2, %rd2501;
	st.local.u32 	[%rd2502+152], %r657;
	mov.u32 	%r28181, %r658;
$L__BB4_576:
	setp.ge.u32 	%p2041, %r28181, %r543;
	@%p2041 bra 	$L__BB4_679;
	add.s32 	%r660, %r544, 30;
	shl.b32 	%r13463, %r28180, 7;
	and.b32  	%r13464, %r13463, 8064;
	add.s32 	%r661, %r13464, %r2;
	shl.b32 	%r13465, %r28180, 9;
	and.b32  	%r13466, %r13465, 32256;
	add.s32 	%r13467, %r5, %r13466;
	ld.shared.u32 	%r13468, [%r13467];
	setp.eq.s32 	%p2042, %r661, 0;
	setp.ne.s32 	%p2043, %r13468, 0;
	or.pred  	%p2044, %p2042, %p2043;
	@%p2044 bra 	$L__BB4_579;
	add.s32 	%r662, %r28181, 1;
	mul.wide.u32 	%rd2503, %r28181, 4;
	add.s64 	%rd2504, %rd2, %rd2503;
	st.local.u32 	[%rd2504+152], %r661;
	mov.u32 	%r28181, %r662;
$L__BB4_579:
	setp.ge.u32 	%p2045, %r28181, %r543;
	mov.u32 	%r28180, %r660;
	@%p2045 bra 	$L__BB4_679;
	add.s32 	%r28180, %r544, 31;
	shl.b32 	%r13470, %r660, 7;
	and.b32  	%r13471, %r13470, 8064;
	add.s32 	%r665, %r13471, %r2;
	shl.b32 	%r13472, %r660, 9;
	and.b32  	%r13473, %r13472, 32256;
	add.s32 	%r13474, %r5, %r13473;
	ld.shared.u32 	%r13475, [%r13474];
	setp.eq.s32 	%p2046, %r665, 0;
	setp.ne.s32 	%p2047, %r13475, 0;
	or.pred  	%p2048, %p2046, %p2047;
	@%p2048 bra 	$L__BB4_582;
	add.s32 	%r666, %r28181, 1;
	mul.wide.u32 	%rd2505, %r28181, 4;
	add.s64 	%rd2506, %rd2, %rd2505;
	st.local.u32 	[%rd2506+152], %r665;
	mov.u32 	%r28181, %r666;
$L__BB4_582:
	setp.ge.u32 	%p2049, %r28181, %r543;
	@%p2049 bra 	$L__BB4_679;
	add.s32 	%r668, %r544, 32;
	shl.b32 	%r13477, %r28180, 7;
	and.b32  	%r13478, %r13477, 8064;
	add.s32 	%r669, %r13478, %r2;
	shl.b32 	%r13479, %r28180, 9;
	and.b32  	%r13480, %r13479, 32256;
	add.s32 	%r13481, %r5, %r13480;
	ld.shared.u32 	%r13482, [%r13481];
	setp.eq.s32 	%p2050, %r669, 0;
	setp.ne.s32 	%p2051, %r13482, 0;
	or.pred  	%p2052, %p2050, %p2051;
	@%p2052 bra 	$L__BB4_585;
	add.s32 	%r670, %r28181, 1;
	mul.wide.u32 	%rd2507, %r28181, 4;
	add.s64 	%rd2508, %rd2, %rd2507;
	st.local.u32 	[%rd2508+152], %r669;
	mov.u32 	%r28181, %r670;
$L__BB4_585:
	setp.ge.u32 	%p2053, %r28181, %r543;
	mov.u32 	%r28180, %r668;
	@%p2053 bra 	$L__BB4_679;
	add.s32 	%r28180, %r544, 33;
	shl.b32 	%r13484, %r668, 7;
	and.b32  	%r13485, %r13484, 8064;
	add.s32 	%r673, %r13485, %r2;
	shl.b32 	%r13486, %r668, 9;
	and.b32  	%r13487, %r13486, 32256;
	add.s32 	%r13488, %r5, %r13487;
	ld.shared.u32 	%r13489, [%r13488];
	setp.eq.s32 	%p2054, %r673, 0;
	setp.ne.s32 	%p2055, %r13489, 0;
	or.pred  	%p2056, %p2054, %p2055;
	@%p2056 bra 	$L__BB4_588;
	add.s32 	%r674, %r28181, 1;
	mul.wide.u32 	%rd2509, %r28181, 4;
	add.s64 	%rd2510, %rd2, %rd2509;
	st.local.u32 	[%rd2510+152], %r673;
	mov.u32 	%r28181, %r674;
$L__BB4_588:
	setp.ge.u32 	%p2057, %r28181, %r543;
	@%p2057 bra 	$L__BB4_679;
	add.s32 	%r676, %r544, 34;
	shl.b32 	%r13491, %r28180, 7;
	and.b32  	%r13492, %r13491, 8064;
	add.s32 	%r677, %r13492, %r2;
	shl.b32 	%r13493, %r28180, 9;
	and.b32  	%r13494, %r13493, 32256;
	add.s32 	%r13495, %r5, %r13494;
	ld.shared.u32 	%r13496, [%r13495];
	setp.eq.s32 	%p2058, %r677, 0;
	setp.ne.s32 	%p2059, %r13496, 0;
	or.pred  	%p2060, %p2058, %p2059;
	@%p2060 bra 	$L__BB4_591;
	add.s32 	%r678, %r28181, 1;
	mul.wide.u32 	%rd2511, %r28181, 4;
	add.s64 	%rd2512, %rd2, %rd2511;
	st.local.u32 	[%rd2512+152], %r677;
	mov.u32 	%r28181, %r678;
$L__BB4_591:
	setp.ge.u32 	%p2061, %r28181, %r543;
	mov.u32 	%r28180, %r676;
	@%p2061 bra 	$L__BB4_679;
	add.s32 	%r28180, %r544, 35;
	shl.b32 	%r13498, %r676, 7;
	and.b32  	%r13499, %r13498, 8064;
	add.s32 	%r681, %r13499, %r2;
	shl.b32 	%r13500, %r676, 9;
	and.b32  	%r13501, %r13500, 32256;
	add.s32 	%r13502, %r5, %r13501;
	ld.shared.u32 	%r13503, [%r13502];
	setp.eq.s32 	%p2062, %r681, 0;
	setp.ne.s32 	%p2063, %r13503, 0;
	or.pred  	%p2064, %p2062, %p2063;
	@%p2064 bra 	$L__BB4_594;
	add.s32 	%r682, %r28181, 1;
	mul.wide.u32 	%rd2513, %r28181, 4;
	add.s64 	%rd2514, %rd2, %rd2513;
	st.local.u32 	[%rd2514+152], %r681;
	mov.u32 	%r28181, %r682;
$L__BB4_594:
	setp.ge.u32 	%p2065, %r28181, %r543;
	@%p2065 bra 	$L__BB4_679;
	add.s32 	%r684, %r544, 36;
	shl.b32 	%r13505, %r28180, 7;
	and.b32  	%r13506, %r13505, 8064;
	add.s32 	%r685, %r13506, %r2;
	shl.b32 	%r13507, %r28180, 9;
	and.b32  	%r13508, %r13507, 32256;
	add.s32 	%r13509, %r5, %r13508;
	ld.shared.u32 	%r13510, [%r13509];
	setp.eq.s32 	%p2066, %r685, 0;
	setp.ne.s32 	%p2067, %r13510, 0;
	or.pred  	%p2068, %p2066, %p2067;
	@%p2068 bra 	$L__BB4_597;
	add.s32 	%r686, %r28181, 1;
	mul.wide.u32 	%rd2515, %r28181, 4;
	add.s64 	%rd2516, %rd2, %rd2515;
	st.local.u32 	[%rd2516+152], %r685;
	mov.u32 	%r28181, %r686;
$L__BB4_597:
	setp.ge.u32 	%p2069, %r28181, %r543;
	mov.u32 	%r28180, %r684;
	@%p2069 bra 	$L__BB4_679;
	add.s32 	%r28180, %r544, 37;
	shl.b32 	%r13512, %r684, 7;
	and.b32  	%r13513, %r13512, 8064;
	add.s32 	%r689, %r13513, %r2;
	shl.b32 	%r13514, %r684, 9;
	and.b32  	%r13515, %r13514, 32256;
	add.s32 	%r13516, %r5, %r13515;
	ld.shared.u32 	%r13517, [%r13516];
	setp.eq.s32 	%p2070, %r689, 0;
	setp.ne.s32 	%p2071, %r13517, 0;
	or.pred  	%p2072, %p2070, %p2071;
	@%p2072 bra 	$L__BB4_600;
	add.s32 	%r690, %r28181, 1;
	mul.wide.u32 	%rd2517, %r28181, 4;
	add.s64 	%rd2518, %rd2, %rd2517;
	st.local.u32 	[%rd2518+152], %r689;
	mov.u32 	%r28181, %r690;
$L__BB4_600:
	setp.ge.u32 	%p2073, %r28181, %r543;
	@%p2073 bra 	$L__BB4_679;
	add.s32 	%r692, %r544, 38;
	shl.b32 	%r13519, %r28180, 7;
	and.b32  	%r13520, %r13519, 8064;
	add.s32 	%r693, %r13520, %r2;
	shl.b32 	%r13521, %r28180, 9;
	and.b32  	%r13522, %r13521, 32256;
	add.s32 	%r13523, %r5, %r13522;
	ld.shared.u32 	%r13524, [%r13523];
	setp.eq.s32 	%p2074, %r693, 0;
	setp.ne.s32 	%p2075, %r13524, 0;
	or.pred  	%p2076, %p2074, %p2075;
	@%p2076 bra 	$L__BB4_603;
	add.s32 	%r694, %r28181, 1;
	mul.wide.u32 	%rd2519, %r28181, 4;
	add.s64 	%rd2520, %rd2, %rd2519;
	st.local.u32 	[%rd2520+152], %r693;
	mov.u32 	%r28181, %r694;
$L__BB4_603:
	setp.ge.u32 	%p2077, %r28181, %r543;
	mov.u32 	%r28180, %r692;
	@%p2077 bra 	$L__BB4_679;
	add.s32 	%r28180, %r544, 39;
	shl.b32 	%r13526, %r692, 7;
	and.b32  	%r13527, %r13526, 8064;
	add.s32 	%r697, %r13527, %r2;
	shl.b32 	%r13528, %r692, 9;
	and.b32  	%r13529, %r13528, 32256;
	add.s32 	%r13530, %r5, %r13529;
	ld.shared.u32 	%r13531, [%r13530];
	setp.eq.s32 	%p2078, %r697, 0;
	setp.ne.s32 	%p2079, %r13531, 0;
	or.pred  	%p2080, %p2078, %p2079;
	@%p2080 bra 	$L__BB4_606;
	add.s32 	%r698, %r28181, 1;
	mul.wide.u32 	%rd2521, %r28181, 4;
	add.s64 	%rd2522, %rd2, %rd2521;
	st.local.u32 	[%rd2522+152], %r697;
	mov.u32 	%r28181, %r698;
$L__BB4_606:
	setp.ge.u32 	%p2081, %r28181, %r543;
	@%p2081 bra 	$L__BB4_679;
	add.s32 	%r700, %r544, 40;
	shl.b32 	%r13533, %r28180, 7;
	and.b32  	%r13534, %r13533, 8064;
	add.s32 	%r701, %r13534, %r2;
	shl.b32 	%r13535, %r28180, 9;
	and.b32  	%r13536, %r13535, 32256;
	add.s32 	%r13537, %r5, %r13536;
	ld.shared.u32 	%r13538, [%r13537];
	setp.eq.s32 	%p2082, %r701, 0;
	setp.ne.s32 	%p2083, %r13538, 0;
	or.pred  	%p2084, %p2082, %p2083;
	@%p2084 bra 	$L__BB4_609;
	add.s32 	%r702, %r28181, 1;
	mul.wide.u32 	%rd2523, %r28181, 4;
	add.s64 	%rd2524, %rd2, %rd2523;
	st.local.u32 	[%rd2524+152], %r701;
	mov.u32 	%r28181, %r702;
$L__BB4_609:
	setp.ge.u32 	%p2085, %r28181, %r543;
	mov.u32 	%r28180, %r700;
	@%p2085 bra 	$L__BB4_679;
	add.s32 	%r28180, %r544, 41;
	shl.b32 	%r13540, %r700, 7;
	and.b32  	%r13541, %r13540, 8064;
	add.s32 	%r705, %r13541, %r2;
	shl.b32 	%r13542, %r700, 9;
	and.b32  	%r13543, %r13542, 32256;
	add.s32 	%r13544, %r5, %r13543;
	ld.shared.u32 	%r13545, [%r13544];
	setp.eq.s32 	%p2086, %r705, 0;
	setp.ne.s32 	%p2087, %r13545, 0;
	or.pred  	%p2088, %p2086, %p2087;
	@%p2088 bra 	$L__BB4_612;
	add.s32 	%r706, %r28181, 1;
	mul.wide.u32 	%rd2525, %r28181, 4;
	add.s64 	%rd2526, %rd2, %rd2525;
	st.local.u32 	[%rd2526+152], %r705;
	mov.u32 	%r28181, %r706;
$L__BB4_612:
	setp.ge.u32 	%p2089, %r28181, %r543;
	@%p2089 bra 	$L__BB4_679;
	add.s32 	%r708, %r544, 42;
	shl.b32 	%r13547, %r28180, 7;
	and.b32  	%r13548, %r13547, 8064;
	add.s32 	%r709, %r13548, %r2;
	shl.b32 	%r13549, %r28180, 9;
	and.b32  	%r13550, %r13549, 32256;
	add.s32 	%r13551, %r5, %r13550;
	ld.shared.u32 	%r13552, [%r13551];
	setp.eq.s32 	%p2090, %r709, 0;
	setp.ne.s32 	%p2091, %r13552, 0;
	or.pred  	%p2092, %p2090, %p2091;
	@%p2092 bra 	$L__BB4_615;
	add.s32 	%r710, %r28181, 1;
	mul.wide.u32 	%rd2527, %r28181, 4;
	add.s64 	%rd2528, %rd2, %rd2527;
	st.local.u32 	[%rd2528+152], %r709;
	mov.u32 	%r28181, %r710;
$L__BB4_615:
	setp.ge.u32 	%p2093, %r28181, %r543;
	mov.u32 	%r28180, %r708;
	@%p2093 bra 	$L__BB4_679;
	add.s32 	%r28180, %r544, 43;
	shl.b32 	%r13554, %r708, 7;
	and.b32  	%r13555, %r13554, 8064;
	add.s32 	%r713, %r13555, %r2;
	shl.b32 	%r13556, %r708, 9;
	and.b32  	%r13557, %r13556, 32256;
	add.s32 	%r13558, %r5, %r13557;
	ld.shared.u32 	%r13559, [%r13558];
	setp.eq.s32 	%p2094, %r713, 0;
	setp.ne.s32 	%p2095, %r13559, 0;
	or.pred  	%p2096, %p2094, %p2095;
	@%p2096 bra 	$L__BB4_618;
	add.s32 	%r714, %r28181, 1;
	mul.wide.u32 	%rd2529, %r28181, 4;
	add.s64 	%rd2530, %rd2, %rd2529;
	st.local.u32 	[%rd2530+152], %r713;
	mov.u32 	%r28181, %r714;
$L__BB4_618:
	setp.ge.u32 	%p2097, %r28181, %r543;
	@%p2097 bra 	$L__BB4_679;
	add.s32 	%r716, %r544, 44;
	shl.b32 	%r13561, %r28180, 7;
	and.b32  	%r13562, %r13561, 8064;
	add.s32 	%r717, %r13562, %r2;
	shl.b32 	%r13563, %r28180, 9;
	and.b32  	%r13564, %r13563, 32256;
	add.s32 	%r13565, %r5, %r13564;
	ld.shared.u32 	%r13566, [%r13565];
	setp.eq.s32 	%p2098, %r717, 0;
	setp.ne.s32 	%p2099, %r13566, 0;
	or.pred  	%p2100, %p2098, %p2099;
	@%p2100 bra 	$L__BB4_621;
	add.s32 	%r718, %r28181, 1;
	mul.wide.u32 	%rd2531, %r28181, 4;
	add.s64 	%rd2532, %rd2, %rd2531;
	st.local.u32 	[%rd2532+152], %r717;
	mov.u32 	%r28181, %r718;
$L__BB4_621:
	setp.ge.u32 	%p2101, %r28181, %r543;
	mov.u32 	%r28180, %r716;
	@%p2101 bra 	$L__BB4_679;
	add.s32 	%r28180, %r544, 45;
	shl.b32 	%r13568, %r716, 7;
	and.b32  	%r13569, %r13568, 8064;
	add.s32 	%r721, %r13569, %r2;
	shl.b32 	%r13570, %r716, 9;
	and.b32  	%r13571, %r13570, 32256;
	add.s32 	%r13572, %r5, %r13571;
	ld.shared.u32 	%r13573, [%r13572];
	setp.eq.s32 	%p2102, %r721, 0;
	setp.ne.s32 	%p2103, %r13573, 0;
	or.pred  	%p2104, %p2102, %p2103;
	@%p2104 bra 	$L__BB4_624;
	add.s32 	%r722, %r28181, 1;
	mul.wide.u32 	%rd2533, %r28181, 4;
	add.s64 	%rd2534, %rd2, %rd2533;
	st.local.u32 	[%rd2534+152], %r721;
	mov.u32 	%r28181, %r722;
$L__BB4_624:
	setp.ge.u32 	%p2105, %r28181, %r543;
	@%p2105 bra 	$L__BB4_679;
	add.s32 	%r724, %r544, 46;
	shl.b32 	%r13575, %r28180, 7;
	and.b32  	%r13576, %r13575, 8064;
	add.s32 	%r725, %r13576, %r2;
	shl.b32 	%r13577, %r28180, 9;
	and.b32  	%r13578, %r13577, 32256;
	add.s32 	%r13579, %r5, %r13578;
	ld.shared.u32 	%r13580, [%r13579];
	setp.eq.s32 	%p2106, %r725, 0;
	setp.ne.s32 	%p2107, %r13580, 0;
	or.pred  	%p2108, %p2106, %p2107;
	@%p2108 bra 	$L__BB4_627;
	add.s32 	%r726, %r28181, 1;
	mul.wide.u32 	%rd2535, %r28181, 4;
	add.s64 	%rd2536, %rd2, %rd2535;
	st.local.u32 	[%rd2536+152], %r725;
	mov.u32 	%r28181, %r726;
$L__BB4_627:
	setp.ge.u32 	%p2109, %r28181, %r543;
	mov.u32 	%r28180, %r724;
	@%p2109 bra 	$L__BB4_679;
	add.s32 	%r28180, %r544, 47;
	shl.b32 	%r13582, %r724, 7;
	and.b32  	%r13583, %r13582, 8064;
	add.s32 	%r729, %r13583, %r2;
	shl.b32 	%r13584, %r724, 9;
	and.b32  	%r13585, %r13584, 32256;
	add.s32 	%r13586, %r5, %r13585;
	ld.shared.u32 	%r13587, [%r13586];
	setp.eq.s32 	%p2110, %r729, 0;
	setp.ne.s32 	%p2111, %r13587, 0;
	or.pred  	%p2112, %p2110, %p2111;
	@%p2112 bra 	$L__BB4_630;
	add.s32 	%r730, %r28181, 1;
	mul.wide.u32 	%rd2537, %r28181, 4;
	add.s64 	%rd2538, %rd2, %rd2537;
	st.local.u32 	[%rd2538+152], %r729;
	mov.u32 	%r28181, %r730;
$L__BB4_630:
	setp.ge.u32 	%p2113, %r28181, %r543;
	@%p2113 bra 	$L__BB4_679;
	add.s32 	%r732, %r544, 48;
	shl.b32 	%r13589, %r28180, 7;
	and.b32  	%r13590, %r13589, 8064;
	add.s32 	%r733, %r13590, %r2;
	shl.b32 	%r13591, %r28180, 9;
	and.b32  	%r13592, %r13591, 32256;
	add.s32 	%r13593, %r5, %r13592;
	ld.shared.u32 	%r13594, [%r13593];
	setp.eq.s32 	%p2114, %r733, 0;
	setp.ne.s32 	%p2115, %r13594, 0;
	or.pred  	%p2116, %p2114, %p2115;
	@%p2116 bra 	$L__BB4_633;
	add.s32 	%r734, %r28181, 1;
	mul.wide.u32 	%rd2539, %r28181, 4;
	add.s64 	%rd2540, %rd2, %rd2539;
	st.local.u32 	[%rd2540+152], %r733;
	mov.u32 	%r28181, %r734;
$L__BB4_633:
	setp.ge.u32 	%p2117, %r28181, %r543;
	mov.u32 	%r28180, %r732;
	@%p2117 bra 	$L__BB4_679;
	add.s32 	%r28180, %r544, 49;
	shl.b32 	%r13596, %r732, 7;
	and.b32  	%r13597, %r13596, 8064;
	add.s32 	%r737, %r13597, %r2;
	shl.b32 	%r13598, %r732, 9;
	and.b32  	%r13599, %r13598, 32256;
	add.s32 	%r13600, %r5, %r13599;
	ld.shared.u32 	%r13601, [%r13600];
	setp.eq.s32 	%p2118, %r737, 0;
	setp.ne.s32 	%p2119, %r13601, 0;
	or.pred  	%p2120, %p2118, %p2119;
	@%p2120 bra 	$L__BB4_636;
	add.s32 	%r738, %r28181, 1;
	mul.wide.u32 	%rd2541, %r28181, 4;
	add.s64 	%rd2542, %rd2, %rd2541;
	st.local.u32 	[%rd2542+152], %r737;
	mov.u32 	%r28181, %r738;
$L__BB4_636:
	setp.ge.u32 	%p2121, %r28181, %r543;
	@%p2121 bra 	$L__BB4_679;
	add.s32 	%r740, %r544, 50;
	shl.b32 	%r13603, %r28180, 7;
	and.b32  	%r13604, %r13603, 8064;
	add.s32 	%r741, %r13604, %r2;
	shl.b32 	%r13605, %r28180, 9;
	and.b32  	%r13606, %r13605, 32256;
	add.s32 	%r13607, %r5, %r13606;
	ld.shared.u32 	%r13608, [%r13607];
	setp.eq.s32 	%p2122, %r741, 0;
	setp.ne.s32 	%p2123, %r13608, 0;
	or.pred  	%p2124, %p2122, %p2123;
	@%p2124 bra 	$L__BB4_639;
	add.s32 	%r742, %r28181, 1;
	mul.wide.u32 	%rd2543, %r28181, 4;
	add.s64 	%rd2544, %rd2, %rd2543;
	st.local.u32 	[%rd2544+152], %r741;
	mov.u32 	%r28181, %r742;
$L__BB4_639:
	setp.ge.u32 	%p2125, %r28181, %r543;
	mov.u32 	%r28180, %r740;
	@%p2125 bra 	$L__BB4_679;
	add.s32 	%r28180, %r544, 51;
	shl.b32 	%r13610, %r740, 7;
	and.b32  	%r13611, %r13610, 8064;
	add.s32 	%r745, %r13611, %r2;
	shl.b32 	%r13612, %r740, 9;
	and.b32  	%r13613, %r13612, 32256;
	add.s32 	%r13614, %r5, %r13613;
	ld.shared.u32 	%r13615, [%r13614];
	setp.eq.s32 	%p2126, %r745, 0;
	setp.ne.s32 	%p2127, %r13615, 0;
	or.pred  	%p2128, %p2126, %p2127;
	@%p2128 bra 	$L__BB4_642;
	add.s32 	%r746, %r28181, 1;
	mul.wide.u32 	%rd2545, %r28181, 4;
	add.s64 	%rd2546, %rd2, %rd2545;
	st.local.u32 	[%rd2546+152], %r745;
	mov.u32 	%r28181, %r746;
$L__BB4_642:
	setp.ge.u32 	%p2129, %r28181, %r543;
	@%p2129 bra 	$L__BB4_679;
	add.s32 	%r748, %r544, 52;
	shl.b32 	%r13617, %r28180, 7;
	and.b32  	%r13618, %r13617, 8064;
	add.s32 	%r749, %r13618, %r2;
	shl.b32 	%r13619, %r28180, 9;
	and.b32  	%r13620, %r13619, 32256;
	add.s32 	%r13621, %r5, %r13620;
	ld.shared.u32 	%r13622, [%r13621];
	setp.eq.s32 	%p2130, %r749, 0;
	setp.ne.s32 	%p2131, %r13622, 0;
	or.pred  	%p2132, %p2130, %p2131;
	@%p2132 bra 	$L__BB4_645;
	add.s32 	%r750, %r28181, 1;
	mul.wide.u32 	%rd2547, %r28181, 4;
	add.s64 	%rd2548, %rd2, %rd2547;
	st.local.u32 	[%rd2548+152], %r749;
	mov.u32 	%r28181, %r750;
$L__BB4_645:
	setp.ge.u32 	%p2133, %r28181, %r543;
	mov.u32 	%r28180, %r748;
	@%p2133 bra 	$L__BB4_679;
	add.s32 	%r28180, %r544, 53;
	shl.b32 	%r13624, %r748, 7;
	and.b32  	%r13625, %r13624, 8064;
	add.s32 	%r753, %r13625, %r2;
	shl.b32 	%r13626, %r748, 9;
	and.b32  	%r13627, %r13626, 32256;
	add.s32 	%r13628, %r5, %r13627;
	ld.shared.u32 	%r13629, [%r13628];
	setp.eq.s32 	%p2134, %r753, 0;
	setp.ne.s32 	%p2135, %r13629, 0;
	or.pred  	%p2136, %p2134, %p2135;
	@%p2136 bra 	$L__BB4_648;
	add.s32 	%r754, %r28181, 1;
	mul.wide.u32 	%rd2549, %r28181, 4;
	add.s64 	%rd2550, %rd2, %rd2549;
	st.local.u32 	[%rd2550+152], %r753;
	mov.u32 	%r28181, %r754;
$L__BB4_648:
	setp.ge.u32 	%p2137, %r28181, %r543;
	@%p2137 bra 	$L__BB4_679;
	add.s32 	%r756, %r544, 54;
	shl.b32 	%r13631, %r28180, 7;
	and.b32  	%r13632, %r13631, 8064;
	add.s32 	%r757, %r13632, %r2;
	shl.b32 	%r13633, %r28180, 9;
	and.b32  	%r13634, %r13633, 32256;
	add.s32 	%r13635, %r5, %r13634;
	ld.shared.u32 	%r13636, [%r13635];
	setp.eq.s32 	%p2138, %r757, 0;
	setp.ne.s32 	%p2139, %r13636, 0;
	or.pred  	%p2140, %p2138, %p2139;
	@%p2140 bra 	$L__BB4_651;
	add.s32 	%r758, %r28181, 1;
	mul.wide.u32 	%rd2551, %r28181, 4;
	add.s64 	%rd2552, %rd2, %rd2551;
	st.local.u32 	[%rd2552+152], %r757;
	mov.u32 	%r28181, %r758;
$L__BB4_651:
	setp.ge.u32 	%p2141, %r28181, %r543;
	mov.u32 	%r28180, %r756;
	@%p2141 bra 	$L__BB4_679;
	add.s32 	%r28180, %r544, 55;
	shl.b32 	%r13638, %r756, 7;
	and.b32  	%r13639, %r13638, 8064;
	add.s32 	%r761, %r13639, %r2;
	shl.b32 	%r13640, %r756, 9;
	and.b32  	%r13641, %r13640, 32256;
	add.s32 	%r13642, %r5, %r13641;
	ld.shared.u32 	%r13643, [%r13642];
	setp.eq.s32 	%p2142, %r761, 0;
	setp.ne.s32 	%p2143, %r13643, 0;
	or.pred  	%p2144, %p2142, %p2143;
	@%p2144 bra 	$L__BB4_654;
	add.s32 	%r762, %r28181, 1;
	mul.wide.u32 	%rd2553, %r28181, 4;
	add.s64 	%rd2554, %rd2, %rd2553;
	st.local.u32 	[%rd2554+152], %r761;
	mov.u32 	%r28181, %r762;
$L__BB4_654:
	setp.ge.u32 	%p2145, %r28181, %r543;
	@%p2145 bra 	$L__BB4_679;
	add.s32 	%r764, %r544, 56;
	shl.b32 	%r13645, %r28180, 7;
	and.b32  	%r13646, %r13645, 8064;
	add.s32 	%r765, %r13646, %r2;
	shl.b32 	%r13647, %r28180, 9;
	and.b32  	%r13648, %r13647, 32256;
	add.s32 	%r13649, %r5, %r13648;
	ld.shared.u32 	%r13650, [%r13649];
	setp.eq.s32 	%p2146, %r765, 0;
	setp.ne.s32 	%p2147, %r13650, 0;
	or.pred  	%p2148, %p2146, %p2147;
	@%p2148 bra 	$L__BB4_657;
	add.s32 	%r766, %r28181, 1;
	mul.wide.u32 	%rd2555, %r28181, 4;
	add.s64 	%rd2556, %rd2, %rd2555;
	st.local.u32 	[%rd2556+152], %r765;
	mov.u32 	%r28181, %r766;
$L__BB4_657:
	setp.ge.u32 	%p2149, %r28181, %r543;
	mov.u32 	%r28180, %r764;
	@%p2149 bra 	$L__BB4_679;
	add.s32 	%r28180, %r544, 57;
	shl.b32 	%r13652, %r764, 7;
	and.b32  	%r13653, %r13652, 8064;
	add.s32 	%r769, %r13653, %r2;
	shl.b32 	%r13654, %r764, 9;
	and.b32  	%r13655, %r13654, 32256;
	add.s32 	%r13656, %r5, %r13655;
	ld.shared.u32 	%r13657, [%r13656];
	setp.eq.s32 	%p2150, %r769, 0;
	setp.ne.s32 	%p2151, %r13657, 0;
	or.pred  	%p2152, %p2150, %p2151;
	@%p2152 bra 	$L__BB4_660;
	add.s32 	%r770, %r28181, 1;
	mul.wide.u32 	%rd2557, %r28181, 4;
	add.s64 	%rd2558, %rd2, %rd2557;
	st.local.u32 	[%rd2558+152], %r769;
	mov.u32 	%r28181, %r770;
$L__BB4_660:
	setp.ge.u32 	%p2153, %r28181, %r543;
	@%p2153 bra 	$L__BB4_679;
	add.s32 	%r772, %r544, 58;
	shl.b32 	%r13659, %r28180, 7;
	and.b32  	%r13660, %r13659, 8064;
	add.s32 	%r773, %r13660, %r2;
	shl.b32 	%r13661, %r28180, 9;
	and.b32  	%r13662, %r13661, 32256;
	add.s32 	%r13663, %r5, %r13662;
	ld.shared.u32 	%r13664, [%r13663];
	setp.eq.s32 	%p2154, %r773, 0;
	setp.ne.s32 	%p2155, %r13664, 0;
	or.pred  	%p2156, %p2154, %p2155;
	@%p2156 bra 	$L__BB4_663;
	add.s32 	%r774, %r28181, 1;
	mul.wide.u32 	%rd2559, %r28181, 4;
	add.s64 	%rd2560, %rd2, %rd2559;
	st.local.u32 	[%rd2560+152], %r773;
	mov.u32 	%r28181, %r774;
$L__BB4_663:
	setp.ge.u32 	%p2157, %r28181, %r543;
	mov.u32 	%r28180, %r772;
	@%p2157 bra 	$L__BB4_679;
	add.s32 	%r28180, %r544, 59;
	shl.b32 	%r13666, %r772, 7;
	and.b32  	%r13667, %r13666, 8064;
	add.s32 	%r777, %r13667, %r2;
	shl.b32 	%r13668, %r772, 9;
	and.b32  	%r13669, %r13668, 32256;
	add.s32 	%r13670, %r5, %r13669;
	ld.shared.u32 	%r13671, [%r13670];
	setp.eq.s32 	%p2158, %r777, 0;
	setp.ne.s32 	%p2159, %r13671, 0;
	or.pred  	%p2160, %p2158, %p2159;
	@%p2160 bra 	$L__BB4_666;
	add.s32 	%r778, %r28181, 1;
	mul.wide.u32 	%rd2561, %r28181, 4;
	add.s64 	%rd2562, %rd2, %rd2561;
	st.local.u32 	[%rd2562+152], %r777;
	mov.u32 	%r28181, %r778;
$L__BB4_666:
	setp.ge.u32 	%p2161, %r28181, %r543;
	@%p2161 bra 	$L__BB4_679;
	add.s32 	%r780, %r544, 60;
	shl.b32 	%r13673, %r28180, 7;
	and.b32  	%r13674, %r13673, 8064;
	add.s32 	%r781, %r13674, %r2;
	shl.b32 	%r13675, %r28180, 9;
	and.b32  	%r13676, %r13675, 32256;
	add.s32 	%r13677, %r5, %r13676;
	ld.shared.u32 	%r13678, [%r13677];
	setp.eq.s32 	%p2162, %r781, 0;
	setp.ne.s32 	%p2163, %r13678, 0;
	or.pred  	%p2164, %p2162, %p2163;
	@%p2164 bra 	$L__BB4_669;
	add.s32 	%r782, %r28181, 1;
	mul.wide.u32 	%rd2563, %r28181, 4;
	add.s64 	%rd2564, %rd2, %rd2563;
	st.local.u32 	[%rd2564+152], %r781;
	mov.u32 	%r28181, %r782;
$L__BB4_669:
	setp.ge.u32 	%p2165, %r28181, %r543;
	mov.u32 	%r28180, %r780;
	@%p2165 bra 	$L__BB4_679;
	add.s32 	%r28180, %r544, 61;
	shl.b32 	%r13680, %r780, 7;
	and.b32  	%r13681, %r13680, 8064;
	add.s32 	%r785, %r13681, %r2;
	shl.b32 	%r13682, %r780, 9;
	and.b32  	%r13683, %r13682, 32256;
	add.s32 	%r13684, %r5, %r13683;
	ld.shared.u32 	%r13685, [%r13684];
	setp.eq.s32 	%p2166, %r785, 0;
	setp.ne.s32 	%p2167, %r13685, 0;
	or.pred  	%p2168, %p2166, %p2167;
	@%p2168 bra 	$L__BB4_672;
	add.s32 	%r786, %r28181, 1;
	mul.wide.u32 	%rd2565, %r28181, 4;
	add.s64 	%rd2566, %rd2, %rd2565;
	st.local.u32 	[%rd2566+152], %r785;
	mov.u32 	%r28181, %r786;
$L__BB4_672:
	setp.ge.u32 	%p2169, %r28181, %r543;
	@%p2169 bra 	$L__BB4_679;
	add.s32 	%r788, %r544, 62;
	shl.b32 	%r13687, %r28180, 7;
	and.b32  	%r13688, %r13687, 8064;
	add.s32 	%r789, %r13688, %r2;
	shl.b32 	%r13689, %r28180, 9;
	and.b32  	%r13690, %r13689, 32256;
	add.s32 	%r13691, %r5, %r13690;
	ld.shared.u32 	%r13692, [%r13691];
	setp.eq.s32 	%p2170, %r789, 0;
	setp.ne.s32 	%p2171, %r13692, 0;
	or.pred  	%p2172, %p2170, %p2171;
	@%p2172 bra 	$L__BB4_675;
	add.s32 	%r790, %r28181, 1;
	mul.wide.u32 	%rd2567, %r28181, 4;
	add.s64 	%rd2568, %rd2, %rd2567;
	st.local.u32 	[%rd2568+152], %r789;
	mov.u32 	%r28181, %r790;
$L__BB4_675:
	setp.ge.u32 	%p2173, %r28181, %r543;
	mov.u32 	%r28180, %r788;
	@%p2173 bra 	$L__BB4_679;
	shl.b32 	%r13694, %r788, 7;
	and.b32  	%r13695, %r13694, 8064;
	add.s32 	%r792, %r13695, %r2;
	shl.b32 	%r13696, %r788, 9;
	and.b32  	%r13697, %r13696, 32256;
	add.s32 	%r13698, %r5, %r13697;
	ld.shared.u32 	%r13699, [%r13698];
	setp.eq.s32 	%p2174, %r792, 0;
	setp.ne.s32 	%p2175, %r13699, 0;
	or.pred  	%p2176, %p2174, %p2175;
	@%p2176 bra 	$L__BB4_678;
	add.s32 	%r793, %r28181, 1;
	mul.wide.u32 	%rd2569, %r28181, 4;
	add.s64 	%rd2570, %rd2, %rd2569;
	st.local.u32 	[%rd2570+152], %r792;
	mov.u32 	%r28181, %r793;
$L__BB4_678:
	setp.lt.u32 	%p2177, %r28181, %r543;
	selp.b32 	%r13701, 64, 63, %p2177;
	add.s32 	%r28180, %r544, %r13701;
$L__BB4_679:
	st.local.u32 	[%rd2+8], %r28180;
$L__BB4_680:
	add.s32 	%r13702, %r268, 1;
	and.b32  	%r13703, %r13702, 255;
	setp.lt.u32 	%p2178, %r271, %r13703;
	and.b32  	%r13704, %r269, 255;
	setp.lt.u32 	%p2179, %r28115, %r13704;
	or.pred  	%p2180, %p2178, %p2179;
	and.b32  	%r13705, %r270, 255;
	setp.lt.u32 	%p2181, %r28181, %r13705;
	or.pred  	%p2182, %p2180, %p2181;
	@%p2182 bra 	$L__BB4_1937;
	ld.global.u32 	%r28184, [%rd36+44];
	setp.eq.s32 	%p2183, %r28184, 0;
	@%p2183 bra 	$L__BB4_685;
	mov.b32 	%r28185, 0;
$L__BB4_683:
	mul.wide.u32 	%rd2571, %r28185, 4;
	add.s64 	%rd2572, %rd2, %rd2571;
	ld.local.u32 	%r804, [%rd2572+152];
	setp.gt.u32 	%p2184, %r804, 8191;
	@%p2184 bra 	$L__BB4_689;
	shl.b32 	%r13708, %r804, 2;
	mov.u32 	%r13709, shared_mem;
	add.s32 	%r13710, %r13709, %r13708;
	atom.shared.exch.b32 	%r13711, [%r13710+65536], -1;
	bra.uni 	$L__BB4_690;
$L__BB4_685:
	ld.global.u32 	%r28187, [%rd36+40];
	setp.eq.s32 	%p2186, %r28187, 0;
	@%p2186 bra 	$L__BB4_691;
	mov.b32 	%r28188, 0;
$L__BB4_687:
	mul.wide.u32 	%rd2575, %r28188, 4;
	add.s64 	%rd2576, %rd2, %rd2575;
	ld.local.u32 	%r812, [%rd2576+24];
	mul.wide.u32 	%rd2577, %r28188, 8;
	add.s64 	%rd2578, %rd36, %rd2577;
	ld.global.u64 	%rd48, [%rd2578+312];
	cvt.u32.u64 	%r813, %rd48;
	shr.u32 	%r28189, %r813, 3;
	and.b64  	%rd2579, %rd48, 4;
	setp.eq.s64 	%p2187, %rd2579, 0;
	@%p2187 bra 	$L__BB4_695;
	mul.wide.u32 	%rd2580, %r28189, 4;
	add.s64 	%rd2581, %rd2, %rd2580;
	ld.local.u32 	%r28189, [%rd2581+24];
	bra.uni 	$L__BB4_697;
$L__BB4_689:
	mul.wide.u32 	%rd2573, %r804, 4;
	add.s64 	%rd2574, %rd3, %rd2573;
	atom.global.exch.b32 	%r13707, [%rd2574], -1;
	ld.global.u32 	%r28184, [%rd36+44];
$L__BB4_690:
	add.s32 	%r28185, %r28185, 1;
	setp.lt.u32 	%p2185, %r28185, %r28184;
	@%p2185 bra 	$L__BB4_683;
	bra.uni 	$L__BB4_685;
$L__BB4_691:
	ld.global.u32 	%r13722, [%rd36+36];
	setp.eq.s32 	%p2193, %r13722, 0;
	@%p2193 bra 	$L__BB4_743;
	ld.local.u32 	%r28208, [%rd2+280];
	ld.local.u32 	%r28207, [%rd2+2336];
	mov.b32 	%r28194, 0;
$L__BB4_693:
	mul.wide.u32 	%rd2598, %r28194, 8;
	add.s64 	%rd2599, %rd36, %rd2598;
	ld.global.u64 	%rd51, [%rd2599+56];
	cvt.u32.u64 	%r829, %rd51;
	shr.u32 	%r28195, %r829, 3;
	and.b64  	%rd2600, %rd51, 4;
	setp.eq.s64 	%p2194, %rd2600, 0;
	@%p2194 bra 	$L__BB4_705;
	mul.wide.u32 	%rd2601, %r28195, 4;
	add.s64 	%rd2602, %rd2, %rd2601;
	ld.local.u32 	%r28195, [%rd2602+24];
	bra.uni 	$L__BB4_707;
$L__BB4_695:
	and.b64  	%rd2582, %rd48, 3;
	setp.ne.s64 	%p2188, %rd2582, 0;
	@%p2188 bra 	$L__BB4_697;
	mul.wide.u32 	%rd2583, %r28189, 4;
	add.s64 	%rd2584, %rd2, %rd2583;
	ld.local.u32 	%r28189, [%rd2584+152];
$L__BB4_697:
	shl.b32 	%r13713, %r28189, 3;
	and.b32  	%r13714, %r813, 7;
	or.b32  	%r818, %r13713, %r13714;
	shr.u64 	%rd49, %rd48, 35;
	and.b64  	%rd2585, %rd48, 17179869184;
	setp.eq.s64 	%p2189, %rd2585, 0;
	@%p2189 bra 	$L__BB4_699;
	shl.b64 	%rd2586, %rd49, 2;
	add.s64 	%rd2587, %rd2, %rd2586;
	ld.local.u32 	%r28190, [%rd2587+24];
	bra.uni 	$L__BB4_701;
$L__BB4_699:
	cvt.u32.u64 	%r28190, %rd49;
	and.b64  	%rd2588, %rd48, 12884901888;
	setp.ne.s64 	%p2190, %rd2588, 0;
	@%p2190 bra 	$L__BB4_701;
	shl.b64 	%rd2589, %rd49, 2;
	add.s64 	%rd2590, %rd2, %rd2589;
	ld.local.u32 	%r28190, [%rd2590+152];
$L__BB4_701:
	shl.b32 	%r13715, %r28190, 3;
	{ .reg .b32 tmp; mov.b64 {tmp, %r13716}, %rd48; }
	and.b32  	%r13717, %r13716, 7;
	or.b32  	%r13718, %r13715, %r13717;
	cvt.u64.u32 	%rd2591, %r13718;
	shl.b64 	%rd2592, %rd2591, 32;
	cvt.u64.u32 	%rd2593, %r818;
	or.b64  	%rd50, %rd2592, %rd2593;
	setp.gt.u32 	%p2191, %r812, 8191;
	@%p2191 bra 	$L__BB4_703;
	shl.b32 	%r13719, %r812, 3;
	mov.u32 	%r13720, shared_mem;
	add.s32 	%r13721, %r13720, %r13719;
	atom.shared.exch.b64 	%rd2597, [%r13721], %rd50;
	bra.uni 	$L__BB4_704;
$L__BB4_703:
	mul.wide.u32 	%rd2594, %r812, 8;
	add.s64 	%rd2595, %rd1, %rd2594;
	atom.global.exch.b64 	%rd2596, [%rd2595+201326600], %rd50;
	ld.global.u32 	%r28187, [%rd36+40];
$L__BB4_704:
	add.s32 	%r28188, %r28188, 1;
	setp.lt.u32 	%p2192, %r28188, %r28187;
	@%p2192 bra 	$L__BB4_687;
	bra.uni 	$L__BB4_691;
$L__BB4_705:
	and.b64  	%rd2603, %rd51, 3;
	setp.ne.s64 	%p2195, %rd2603, 0;
	@%p2195 bra 	$L__BB4_707;
	mul.wide.u32 	%rd2604, %r28195, 4;
	add.s64 	%rd2605, %rd2, %rd2604;
	ld.local.u32 	%r28195, [%rd2605+152];
$L__BB4_707:
	shl.b32 	%r834, %r28195, 3;
	shr.u64 	%rd52, %rd51, 35;
	and.b64  	%rd2606, %rd51, 17179869184;
	setp.eq.s64 	%p2196, %rd2606, 0;
	@%p2196 bra 	$L__BB4_709;
	shl.b64 	%rd2607, %rd52, 2;
	add.s64 	%rd2608, %rd2, %rd2607;
	ld.local.u32 	%r28196, [%rd2608+24];
	bra.uni 	$L__BB4_711;
$L__BB4_709:
	cvt.u32.u64 	%r28196, %rd52;
	and.b64  	%rd2609, %rd51, 12884901888;
	setp.ne.s64 	%p2197, %rd2609, 0;
	@%p2197 bra 	$L__BB4_711;
	shl.b64 	%rd2610, %rd52, 2;
	add.s64 	%rd2611, %rd2, %rd2610;
	ld.local.u32 	%r28196, [%rd2611+152];
$L__BB4_711:
	and.b32  	%r13724, %r829, 7;
	add.s32 	%r13725, %r834, %r13724;
	{ .reg .b32 tmp; mov.b64 {tmp, %r13726}, %rd51; }
	and.b32  	%r13727, %r13726, 7;
	shl.b32 	%r13728, %r28196, 3;
	or.b32  	%r13729, %r13728, %r13727;
	setp.ne.s32 	%p2198, %r13724, 0;
	setp.eq.s32 	%p2199, %r13727, 0;
	and.pred  	%p2200, %p2198, %p2199;
	selp.b32 	%r28199, %r13729, %r13725, %p2200;
	selp.b32 	%r852, %r13725, %r13729, %p2200;
	and.b32  	%r13730, %r28199, 7;
	setp.ne.s32 	%p2201, %r13730, 0;
	@%p2201 bra 	$L__BB4_715;
$L__BB4_712:
	and.b32  	%r13731, %r852, 7;
	setp.ne.s32 	%p2202, %r13731, 0;
	@%p2202 bra 	$L__BB4_723;
$L__BB4_713:
	shr.u32 	%r13732, %r852, 3;
	setp.gt.u32 	%p2203, %r852, 65535;
	shr.u32 	%r13733, %r852, 1;
	mov.u32 	%r13734, shared_mem;
	add.s32 	%r13735, %r13734, %r13733;
	add.s32 	%r848, %r13735, 65536;
	mul.wide.u32 	%rd2612, %r13732, 4;
	add.s64 	%rd54, %rd3, %rd2612;
	@%p2203 bra 	$L__BB4_717;
	atom.shared.exch.b32 	%r28202, [%r848], -1;
	bra.uni 	$L__BB4_718;
$L__BB4_715:
	cvt.u64.u32 	%rd2632, %r852;
	shl.b64 	%rd2633, %rd2632, 32;
	cvt.u64.u32 	%rd2634, %r28199;
	or.b64  	%rd53, %rd2633, %rd2634;
	mul.wide.u32 	%rd2635, %r28199, 8;
	and.b32  	%r13757, %r852, 7;
	cvt.u64.u32 	%rd2636, %r13757;
	mov.b64 	%rd2637, 56;
	cvt.u32.u64 	%r13758, %rd2637;
	cvt.u32.u64 	%r13759, %rd2635;
	and.b32  	%r13760, %r13759, %r13758;
	cvt.u32.u64 	%r13761, %rd2636;
	or.b32  	%r13762, %r13760, %r13761;
	mov.b64 	%rd2638, 9130730411292422402;
	shr.u64 	%rd2639, %rd2638, %r13762;
	mov.b64 	%rd2640, 1736168554312260608;
	shr.u64 	%rd2641, %rd2640, %r13762;
	mov.b64 	%rd2642, -506390041275138048;
	shr.u64 	%rd2643, %rd2642, %r13762;
	shl.b64 	%rd2644, %rd2643, 2;
	cvt.u32.u64 	%r13763, %rd2641;
	mov.b64 	%rd2645, 2;
	cvt.u32.u64 	%r13764, %rd2645;
	and.b32  	%r13765, %r13763, %r13764;
	cvt.u32.u64 	%r13766, %rd2639;
	mov.b64 	%rd2646, 1;
	cvt.u32.u64 	%r13767, %rd2646;
	and.b32  	%r13768, %r13766, %r13767;
	or.b32  	%r13769, %r13768, %r13765;
	cvt.u32.u64 	%r13770, %rd2644;
	mov.b64 	%rd2647, 4;
	cvt.u32.u64 	%r13771, %rd2647;
	and.b32  	%r13772, %r13770, %r13771;
	or.b32  	%r13773, %r13769, %r13772;
	mov.b16 	%rs94, 1;
	shl.b16 	%rs95, %rs94, %r13773;
	and.b16  	%rs96, %rs95, 29;
	setp.eq.s16 	%p2225, %rs96, 0;
	@%p2225 bra 	$L__BB4_741;
	add.s32 	%r845, %r28208, 1;
	st.local.u32 	[%rd2+280], %r845;
	shl.b32 	%r13774, %r28208, 3;
	cvt.u64.u32 	%rd2648, %r13774;
	and.b64  	%rd2649, %rd2648, 2040;
	add.s64 	%rd2650, %rd2, %rd2649;
	st.local.u64 	[%rd2650+288], %rd53;
	mov.u32 	%r28208, %r845;
	bra.uni 	$L__BB4_742;
$L__BB4_717:
	atom.global.exch.b32 	%r28202, [%rd54], -1;
$L__BB4_718:
	add.s32 	%r13736, %r28202, 1;
	setp.lt.u32 	%p2204, %r13736, 2;
	@%p2204 bra 	$L__BB4_723;
	@%p2203 bra 	$L__BB4_721;
	atom.shared.exch.b32 	%r13738, [%r848], 0;
	bra.uni 	$L__BB4_722;
$L__BB4_721:
	atom.global.exch.b32 	%r13737, [%rd54], 0;
$L__BB4_722:
	and.b32  	%r13739, %r28202, 7;
	setp.eq.s32 	%p2206, %r13739, 0;
	mov.u32 	%r852, %r28202;
	@%p2206 bra 	$L__BB4_713;
$L__BB4_723:
	setp.lt.u32 	%p2207, %r28199, 65529;
	@%p2207 bra 	$L__BB4_735;
	and.b32  	%r853, %r852, 4;
	setp.eq.s32 	%p2208, %r853, 0;
	and.b32  	%r13740, %r852, 3;
	setp.ne.s32 	%p2209, %r13740, 0;
	and.pred  	%p2210, %p2208, %p2209;
	setp.gt.u32 	%p2211, %r852, 65535;
	or.pred  	%p2212, %p2211, %p2210;
	@%p2212 bra 	$L__BB4_728;
	and.b32  	%r13741, %r852, 7;
	setp.eq.s32 	%p2213, %r13741, 0;
	mov.u32 	%r28205, %r852;
	mov.u32 	%r28206, %r28199;
	@%p2213 bra 	$L__BB4_740;
	@%p2208 bra 	$L__BB4_728;
	cvt.u64.u32 	%rd2613, %r852;
	shl.b64 	%rd2614, %rd2613, 32;
	cvt.u64.u32 	%rd2615, %r28199;
	or.b64  	%rd2616, %rd2614, %rd2615;
	add.s32 	%r854, %r28208, 1;
	st.local.u32 	[%rd2+280], %r854;
	shl.b32 	%r13742, %r28208, 3;
	cvt.u64.u32 	%rd2617, %r13742;
	and.b64  	%rd2618, %rd2617, 2040;
	add.s64 	%rd2619, %rd2, %rd2618;
	st.local.u64 	[%rd2619+288], %rd2616;
	mov.u32 	%r28208, %r854;
	bra.uni 	$L__BB4_742;
$L__BB4_728:
	shr.u32 	%r855, %r28199, 3;
	setp.gt.u32 	%p2215, %r28199, 65535;
	@%p2215 bra 	$L__BB4_730;
	shl.b32 	%r13743, %r855, 2;
	mov.u32 	%r13744, shared_mem;
	add.s32 	%r13745, %r13744, %r13743;
	ld.shared.u32 	%r28204, [%r13745+65536];
	bra.uni 	$L__BB4_731;
$L__BB4_730:
	mul.wide.u32 	%rd2620, %r855, 4;
	add.s64 	%rd2621, %rd3, %rd2620;
	ld.global.u32 	%r28204, [%rd2621];
$L__BB4_731:
	setp.ne.s32 	%p2216, %r28204, 0;
	@%p2216 bra 	$L__BB4_735;
	cvt.u64.u32 	%rd2622, %r852;
	shl.b64 	%rd2623, %rd2622, 32;
	cvt.u64.u32 	%rd2624, %r28199;
	or.b64  	%rd55, %rd2623, %rd2624;
	and.b32  	%r13746, %r852, 7;
	setp.eq.s32 	%p2217, %r13746, 1;
	@%p2217 bra 	$L__BB4_734;
	add.s32 	%r859, %r28208, 1;
	st.local.u32 	[%rd2+280], %r859;
	shl.b32 	%r13747, %r28208, 3;
	cvt.u64.u32 	%rd2625, %r13747;
	and.b64  	%rd2626, %rd2625, 2040;
	add.s64 	%rd2627, %rd2, %rd2626;
	st.local.u64 	[%rd2627+288], %rd55;
	mov.u32 	%r28208, %r859;
	bra.uni 	$L__BB4_742;
$L__BB4_734:
	add.s32 	%r860, %r28207, 1;
	st.local.u32 	[%rd2+2336], %r860;
	shl.b32 	%r13748, %r28207, 3;
	cvt.u64.u32 	%rd2628, %r13748;
	and.b64  	%rd2629, %rd2628, 2040;
	add.s64 	%rd2630, %rd2, %rd2629;
	st.local.u64 	[%rd2630+2344], %rd55;
	mov.u32 	%r28207, %r860;
	bra.uni 	$L__BB4_742;
$L__BB4_735:
	shr.u32 	%r861, %r28199, 3;
	setp.gt.u32 	%p2218, %r28199, 65535;
	@%p2218 bra 	$L__BB4_738;
	shl.b32 	%r13750, %r861, 2;
	mov.u32 	%r13751, shared_mem;
	add.s32 	%r13752, %r13751, %r13750;
	add.s32 	%r862, %r13752, 65536;
	atom.shared.exch.b32 	%r28205, [%r13752+65536], %r852;
	setp.eq.s32 	%p2220, %r28205, -1;
	@%p2220 bra 	$L__BB4_742;
	atom.shared.exch.b32 	%r13753, [%r862], 0;
	mov.u32 	%r28206, %r852;
	bra.uni 	$L__BB4_740;
$L__BB4_738:
	mul.wide.u32 	%rd2631, %r861, 4;
	add.s64 	%rd56, %rd3, %rd2631;
	atom.global.exch.b32 	%r28205, [%rd56], %r852;
	setp.eq.s32 	%p2219, %r28205, -1;
	@%p2219 bra 	$L__BB4_742;
	atom.global.exch.b32 	%r13749, [%rd56], 0;
	mov.u32 	%r28206, %r852;
$L__BB4_740:
	and.b32  	%r13754, %r28205, 7;
	setp.ne.s32 	%p2221, %r13754, 0;
	and.b32  	%r13755, %r28206, 7;
	setp.eq.s32 	%p2222, %r13755, 0;
	and.pred  	%p2223, %p2221, %p2222;
	selp.b32 	%r28199, %r28206, %r28205, %p2223;
	selp.b32 	%r852, %r28205, %r28206, %p2223;
	and.b32  	%r13756, %r28199, 7;
	setp.eq.s32 	%p2224, %r13756, 0;
	@%p2224 bra 	$L__BB4_712;
	bra.uni 	$L__BB4_715;
$L__BB4_741:
	add.s32 	%r846, %r28207, 1;
	st.local.u32 	[%rd2+2336], %r846;
	shl.b32 	%r13775, %r28207, 3;
	cvt.u64.u32 	%rd2651, %r13775;
	and.b64  	%rd2652, %rd2651, 2040;
	add.s64 	%rd2653, %rd2, %rd2652;
	st.local.u64 	[%rd2653+2344], %rd53;
	mov.u32 	%r28207, %r846;
$L__BB4_742:
	add.s32 	%r28194, %r28194, 1;
	ld.global.u32 	%r13776, [%rd36+36];
	setp.lt.u32 	%p2226, %r28194, %r13776;
	@%p2226 bra 	$L__BB4_693;
$L__BB4_743:
	ld.global.u32 	%r872, [%rd36+48];
	shr.u32 	%r28209, %r872, 3;
	and.b32  	%r13777, %r872, 4;
	setp.eq.s32 	%p2227, %r13777, 0;
	@%p2227 bra 	$L__BB4_745;
	mul.wide.u32 	%rd2654, %r28209, 4;
	add.s64 	%rd2655, %rd2, %rd2654;
	ld.local.u32 	%r28209, [%rd2655+24];
	bra.uni 	$L__BB4_747;
$L__BB4_745:
	and.b32  	%r13778, %r872, 3;
	setp.ne.s32 	%p2228, %r13778, 0;
	@%p2228 bra 	$L__BB4_747;
	mul.wide.u32 	%rd2656, %r28209, 4;
	add.s64 	%rd2657, %rd2, %rd2656;
	ld.local.u32 	%r28209, [%rd2657+152];
$L__BB4_747:
	and.b32  	%r13779, %r872, 7;
	shl.b32 	%r13780, %r28209, 3;
	or.b32  	%r13781, %r13780, %r13779;
	setp.ne.s32 	%p2229, %r13779, 0;
	setp.eq.s32 	%p2230, %r207, 0;
	and.pred  	%p2231, %p2229, %p2230;
	selp.b32 	%r28212, %r68, %r13781, %p2231;
	selp.b32 	%r888, %r13781, %r68, %p2231;
	and.b32  	%r13783, %r28212, 7;
	setp.ne.s32 	%p2232, %r13783, 0;
	@%p2232 bra 	$L__BB4_751;
$L__BB4_748:
	and.b32  	%r13784, %r888, 7;
	setp.ne.s32 	%p2233, %r13784, 0;
	@%p2233 bra 	$L__BB4_760;
$L__BB4_749:
	shr.u32 	%r13785, %r888, 3;
	setp.gt.u32 	%p2234, %r888, 65535;
	shr.u32 	%r13786, %r888, 1;
	mov.u32 	%r13787, shared_mem;
	add.s32 	%r13788, %r13787, %r13786;
	add.s32 	%r884, %r13788, 65536;
	mul.wide.u32 	%rd2658, %r13785, 4;
	add.s64 	%rd58, %rd3, %rd2658;
	@%p2234 bra 	$L__BB4_754;
	atom.shared.exch.b32 	%r28215, [%r884], -1;
	bra.uni 	$L__BB4_755;
$L__BB4_751:
	cvt.u64.u32 	%rd2678, %r888;
	shl.b64 	%rd2679, %rd2678, 32;
	cvt.u64.u32 	%rd2680, %r28212;
	or.b64  	%rd57, %rd2679, %rd2680;
	mul.wide.u32 	%rd2681, %r28212, 8;
	and.b32  	%r13816, %r888, 7;
	cvt.u64.u32 	%rd2682, %r13816;
	mov.b64 	%rd2683, 56;
	cvt.u32.u64 	%r13817, %rd2683;
	cvt.u32.u64 	%r13818, %rd2681;
	and.b32  	%r13819, %r13818, %r13817;
	cvt.u32.u64 	%r13820, %rd2682;
	or.b32  	%r13821, %r13819, %r13820;
	mov.b64 	%rd2684, 9130730411292422402;
	shr.u64 	%rd2685, %rd2684, %r13821;
	mov.b64 	%rd2686, 1736168554312260608;
	shr.u64 	%rd2687, %rd2686, %r13821;
	mov.b64 	%rd2688, -506390041275138048;
	shr.u64 	%rd2689, %rd2688, %r13821;
	shl.b64 	%rd2690, %rd2689, 2;
	cvt.u32.u64 	%r13822, %rd2687;
	mov.b64 	%rd2691, 2;
	cvt.u32.u64 	%r13823, %rd2691;
	and.b32  	%r13824, %r13822, %r13823;
	cvt.u32.u64 	%r13825, %rd2685;
	mov.b64 	%rd2692, 1;
	cvt.u32.u64 	%r13826, %rd2692;
	and.b32  	%r13827, %r13825, %r13826;
	or.b32  	%r13828, %r13827, %r13824;
	cvt.u32.u64 	%r13829, %rd2690;
	mov.b64 	%rd2693, 4;
	cvt.u32.u64 	%r13830, %rd2693;
	and.b32  	%r13831, %r13829, %r13830;
	or.b32  	%r13832, %r13828, %r13831;
	mov.b16 	%rs97, 1;
	shl.b16 	%rs98, %rs97, %r13832;
	and.b16  	%rs99, %rs98, 29;
	setp.eq.s16 	%p2256, %rs99, 0;
	@%p2256 bra 	$L__BB4_753;
	ld.local.u32 	%r13833, [%rd2+280];
	add.s32 	%r13834, %r13833, 1;
	st.local.u32 	[%rd2+280], %r13834;
	shl.b32 	%r13835, %r13833, 3;
	cvt.u64.u32 	%rd2694, %r13835;
	and.b64  	%rd2695, %rd2694, 2040;
	add.s64 	%rd2696, %rd2, %rd2695;
	st.local.u64 	[%rd2696+288], %rd57;
	bra.uni 	$L__BB4_1941;
$L__BB4_753:
	ld.local.u32 	%r13836, [%rd2+2336];
	add.s32 	%r13837, %r13836, 1;
	st.local.u32 	[%rd2+2336], %r13837;
	shl.b32 	%r13838, %r13836, 3;
	cvt.u64.u32 	%rd2697, %r13838;
	and.b64  	%rd2698, %rd2697, 2040;
	add.s64 	%rd2699, %rd2, %rd2698;
	st.local.u64 	[%rd2699+2344], %rd57;
	bra.uni 	$L__BB4_1941;
$L__BB4_754:
	atom.global.exch.b32 	%r28215, [%rd58], -1;
$L__BB4_755:
	add.s32 	%r13789, %r28215, 1;
	setp.lt.u32 	%p2235, %r13789, 2;
	@%p2235 bra 	$L__BB4_760;
	setp.gt.u32 	%p2236, %r888, 65535;
	@%p2236 bra 	$L__BB4_758;
	atom.shared.exch.b32 	%r13791, [%r884], 0;
	bra.uni 	$L__BB4_759;
$L__BB4_758:
	atom.global.exch.b32 	%r13790, [%rd58], 0;
$L__BB4_759:
	and.b32  	%r13792, %r28215, 7;
	setp.eq.s32 	%p2237, %r13792, 0;
	mov.u32 	%r888, %r28215;
	@%p2237 bra 	$L__BB4_749;
$L__BB4_760:
	setp.lt.u32 	%p2238, %r28212, 65529;
	@%p2238 bra 	$L__BB4_772;
	and.b32  	%r889, %r888, 4;
	setp.eq.s32 	%p2239, %r889, 0;
	and.b32  	%r13793, %r888, 3;
	setp.ne.s32 	%p2240, %r13793, 0;
	and.pred  	%p2241, %p2239, %p2240;
	setp.gt.u32 	%p2242, %r888, 65535;
	or.pred  	%p2243, %p2242, %p2241;
	@%p2243 bra 	$L__BB4_765;
	and.b32  	%r13794, %r888, 7;
	setp.eq.s32 	%p2244, %r13794, 0;
	mov.u32 	%r28218, %r888;
	mov.u32 	%r28219, %r28212;
	@%p2244 bra 	$L__BB4_777;
	setp.eq.s32 	%p2245, %r889, 0;
	@%p2245 bra 	$L__BB4_765;
	cvt.u64.u32 	%rd2659, %r888;
	shl.b64 	%rd2660, %rd2659, 32;
	cvt.u64.u32 	%rd2661, %r28212;
	or.b64  	%rd2662, %rd2660, %rd2661;
	ld.local.u32 	%r13795, [%rd2+280];
	add.s32 	%r13796, %r13795, 1;
	st.local.u32 	[%rd2+280], %r13796;
	shl.b32 	%r13797, %r13795, 3;
	cvt.u64.u32 	%rd2663, %r13797;
	and.b64  	%rd2664, %rd2663, 2040;
	add.s64 	%rd2665, %rd2, %rd2664;
	st.local.u64 	[%rd2665+288], %rd2662;
	bra.uni 	$L__BB4_1941;
$L__BB4_765:
	shr.u32 	%r890, %r28212, 3;
	setp.gt.u32 	%p2246, %r28212, 65535;
	@%p2246 bra 	$L__BB4_767;
	shl.b32 	%r13798, %r890, 2;
	mov.u32 	%r13799, shared_mem;
	add.s32 	%r13800, %r13799, %r13798;
	ld.shared.u32 	%r28217, [%r13800+65536];
	bra.uni 	$L__BB4_768;
$L__BB4_767:
	mul.wide.u32 	%rd2666, %r890, 4;
	add.s64 	%rd2667, %rd3, %rd2666;
	ld.global.u32 	%r28217, [%rd2667];
$L__BB4_768:
	setp.ne.s32 	%p2247, %r28217, 0;
	@%p2247 bra 	$L__BB4_772;
	cvt.u64.u32 	%rd2668, %r888;
	shl.b64 	%rd2669, %rd2668, 32;
	cvt.u64.u32 	%rd2670, %r28212;
	or.b64  	%rd59, %rd2669, %rd2670;
	and.b32  	%r13801, %r888, 7;
	setp.eq.s32 	%p2248, %r13801, 1;
	@%p2248 bra 	$L__BB4_771;
	ld.local.u32 	%r13802, [%rd2+280];
	add.s32 	%r13803, %r13802, 1;
	st.local.u32 	[%rd2+280], %r13803;
	shl.b32 	%r13804, %r13802, 3;
	cvt.u64.u32 	%rd2671, %r13804;
	and.b64  	%rd2672, %rd2671, 2040;
	add.s64 	%rd2673, %rd2, %rd2672;
	st.local.u64 	[%rd2673+288], %rd59;
	bra.uni 	$L__BB4_1941;
$L__BB4_771:
	ld.local.u32 	%r13805, [%rd2+2336];
	add.s32 	%r13806, %r13805, 1;
	st.local.u32 	[%rd2+2336], %r13806;
	shl.b32 	%r13807, %r13805, 3;
	cvt.u64.u32 	%rd2674, %r13807;
	and.b64  	%rd2675, %rd2674, 2040;
	add.s64 	%rd2676, %rd2, %rd2675;
	st.local.u64 	[%rd2676+2344], %rd59;
	bra.uni 	$L__BB4_1941;
$L__BB4_772:
	shr.u32 	%r894, %r28212, 3;
	setp.gt.u32 	%p2249, %r28212, 65535;
	@%p2249 bra 	$L__BB4_775;
	shl.b32 	%r13809, %r894, 2;
	mov.u32 	%r13810, shared_mem;
	add.s32 	%r13811, %r13810, %r13809;
	add.s32 	%r895, %r13811, 65536;
	atom.shared.exch.b32 	%r28218, [%r13811+65536], %r888;
	setp.eq.s32 	%p2251, %r28218, -1;
	@%p2251 bra 	$L__BB4_1941;
	atom.shared.exch.b32 	%r13812, [%r895], 0;
	mov.u32 	%r28219, %r888;
	bra.uni 	$L__BB4_777;
$L__BB4_775:
	mul.wide.u32 	%rd2677, %r894, 4;
	add.s64 	%rd60, %rd3, %rd2677;
	atom.global.exch.b32 	%r28218, [%rd60], %r888;
	setp.eq.s32 	%p2250, %r28218, -1;
	@%p2250 bra 	$L__BB4_1941;
	atom.global.exch.b32 	%r13808, [%rd60], 0;
	mov.u32 	%r28219, %r888;
$L__BB4_777:
	and.b32  	%r13813, %r28218, 7;
	setp.ne.s32 	%p2252, %r13813, 0;
	and.b32  	%r13814, %r28219, 7;
	setp.eq.s32 	%p2253, %r13814, 0;
	and.pred  	%p2254, %p2252, %p2253;
	selp.b32 	%r28212, %r28219, %r28218, %p2254;
	selp.b32 	%r888, %r28218, %r28219, %p2254;
	and.b32  	%r13815, %r28212, 7;
	setp.eq.s32 	%p2255, %r13815, 0;
	@%p2255 bra 	$L__BB4_748;
	bra.uni 	$L__BB4_751;
$L__BB4_778:
	setp.eq.s16 	%p98, %rs3, 2;
	@%p98 bra 	$L__BB4_1941;
	sub.s32 	%r12082, 256, %r62;
	sub.s32 	%r12083, 256, %r64;
	min.u32 	%r12084, %r12082, %r12083;
	setp.lt.u32 	%p1075, %r12084, 2;
	@%p1075 bra 	$L__BB4_1937;
	shr.u32 	%r902, %r68, 3;
	setp.gt.u32 	%p1076, %r68, 65535;
	@%p1076 bra 	$L__BB4_782;
	shl.b32 	%r12085, %r902, 3;
	mov.u32 	%r12086, shared_mem;
	add.s32 	%r12087, %r12086, %r12085;
	atom.shared.exch.b64 	%rd11014, [%r12087], 0;
	bra.uni 	$L__BB4_783;
$L__BB4_782:
	mul.wide.u32 	%rd1538, %r902, 8;
	add.s64 	%rd1539, %rd1, %rd1538;
	atom.global.exch.b64 	%rd11014, [%rd1539+201326600], 0;
$L__BB4_783:
	cvt.u32.u64 	%r12088, %rd11014;
	{ .reg .b32 tmp; mov.b64 {tmp, %r903}, %rd11014; }
	and.b32  	%r904, %r69, 7;
	setp.ne.s32 	%p1077, %r904, 0;
	and.b32  	%r12089, %r12088, 7;
	setp.eq.s32 	%p1078, %r12089, 0;
	and.pred  	%p1079, %p1077, %p1078;
	selp.b32 	%r28222, %r12088, %r69, %p1079;
	selp.b32 	%r918, %r69, %r12088, %p1079;
	and.b32  	%r12090, %r28222, 7;
	setp.ne.s32 	%p1080, %r12090, 0;
	@%p1080 bra 	$L__BB4_787;
$L__BB4_784:
	and.b32  	%r12091, %r918, 7;
	setp.ne.s32 	%p1081, %r12091, 0;
	@%p1081 bra 	$L__BB4_795;
$L__BB4_785:
	shr.u32 	%r12092, %r918, 3;
	setp.gt.u32 	%p1082, %r918, 65535;
	shr.u32 	%r12093, %r918, 1;
	mov.u32 	%r12094, shared_mem;
	add.s32 	%r12095, %r12094, %r12093;
	add.s32 	%r914, %r12095, 65536;
	mul.wide.u32 	%rd1540, %r12092, 4;
	add.s64 	%rd65, %rd3, %rd1540;
	@%p1082 bra 	$L__BB4_789;
	atom.shared.exch.b32 	%r28225, [%r914], -1;
	bra.uni 	$L__BB4_790;
$L__BB4_787:
	cvt.u64.u32 	%rd1560, %r918;
	shl.b64 	%rd1561, %rd1560, 32;
	cvt.u64.u32 	%rd1562, %r28222;
	or.b64  	%rd64, %rd1561, %rd1562;
	mul.wide.u32 	%rd1563, %r28222, 8;
	and.b32  	%r12117, %r918, 7;
	cvt.u64.u32 	%rd1564, %r12117;
	mov.b64 	%rd1565, 56;
	cvt.u32.u64 	%r12118, %rd1565;
	cvt.u32.u64 	%r12119, %rd1563;
	and.b32  	%r12120, %r12119, %r12118;
	cvt.u32.u64 	%r12121, %rd1564;
	or.b32  	%r12122, %r12120, %r12121;
	mov.b64 	%rd1566, 9130730411292422402;
	shr.u64 	%rd1567, %rd1566, %r12122;
	mov.b64 	%rd1568, 1736168554312260608;
	shr.u64 	%rd1569, %rd1568, %r12122;
	mov.b64 	%rd1570, -506390041275138048;
	shr.u64 	%rd1571, %rd1570, %r12122;
	shl.b64 	%rd1572, %rd1571, 2;
	cvt.u32.u64 	%r12123, %rd1569;
	mov.b64 	%rd1573, 2;
	cvt.u32.u64 	%r12124, %rd1573;
	and.b32  	%r12125, %r12123, %r12124;
	cvt.u32.u64 	%r12126, %rd1567;
	mov.b64 	%rd1574, 1;
	cvt.u32.u64 	%r12127, %rd1574;
	and.b32  	%r12128, %r12126, %r12127;
	or.b32  	%r12129, %r12128, %r12125;
	cvt.u32.u64 	%r12130, %rd1572;
	mov.b64 	%rd1575, 4;
	cvt.u32.u64 	%r12131, %rd1575;
	and.b32  	%r12132, %r12130, %r12131;
	or.b32  	%r12133, %r12129, %r12132;
	mov.b16 	%rs69, 1;
	shl.b16 	%rs70, %rs69, %r12133;
	and.b16  	%rs71, %rs70, 29;
	setp.eq.s16 	%p1104, %rs71, 0;
	@%p1104 bra 	$L__BB4_813;
	add.s32 	%r911, %r64, 1;
	st.local.u32 	[%rd2+280], %r911;
	shl.b32 	%r12134, %r64, 3;
	cvt.u64.u32 	%rd1576, %r12134;
	and.b64  	%rd1577, %rd1576, 2040;
	add.s64 	%rd1578, %rd2, %rd1577;
	st.local.u64 	[%rd1578+288], %rd64;
	mov.u32 	%r64, %r911;
	bra.uni 	$L__BB4_814;
$L__BB4_789:
	atom.global.exch.b32 	%r28225, [%rd65], -1;
$L__BB4_790:
	add.s32 	%r12096, %r28225, 1;
	setp.lt.u32 	%p1083, %r12096, 2;
	@%p1083 bra 	$L__BB4_795;
	@%p1082 bra 	$L__BB4_793;
	atom.shared.exch.b32 	%r12098, [%r914], 0;
	bra.uni 	$L__BB4_794;
$L__BB4_793:
	atom.global.exch.b32 	%r12097, [%rd65], 0;
$L__BB4_794:
	and.b32  	%r12099, %r28225, 7;
	setp.eq.s32 	%p1085, %r12099, 0;
	mov.u32 	%r918, %r28225;
	@%p1085 bra 	$L__BB4_785;
$L__BB4_795:
	setp.lt.u32 	%p1086, %r28222, 65529;
	@%p1086 bra 	$L__BB4_807;
	and.b32  	%r919, %r918, 4;
	setp.eq.s32 	%p1087, %r919, 0;
	and.b32  	%r12100, %r918, 3;
	setp.ne.s32 	%p1088, %r12100, 0;
	and.pred  	%p1089, %p1087, %p1088;
	setp.gt.u32 	%p1090, %r918, 65535;
	or.pred  	%p1091, %p1090, %p1089;
	@%p1091 bra 	$L__BB4_800;
	and.b32  	%r12101, %r918, 7;
	setp.eq.s32 	%p1092, %r12101, 0;
	mov.u32 	%r28228, %r918;
	mov.u32 	%r28229, %r28222;
	@%p1092 bra 	$L__BB4_812;
	@%p1087 bra 	$L__BB4_800;
	cvt.u64.u32 	%rd1541, %r918;
	shl.b64 	%rd1542, %rd1541, 32;
	cvt.u64.u32 	%rd1543, %r28222;
	or.b64  	%rd1544, %rd1542, %rd1543;
	add.s32 	%r920, %r64, 1;
	st.local.u32 	[%rd2+280], %r920;
	shl.b32 	%r12102, %r64, 3;
	cvt.u64.u32 	%rd1545, %r12102;
	and.b64  	%rd1546, %rd1545, 2040;
	add.s64 	%rd1547, %rd2, %rd1546;
	st.local.u64 	[%rd1547+288], %rd1544;
	mov.u32 	%r64, %r920;
	bra.uni 	$L__BB4_814;
$L__BB4_800:
	shr.u32 	%r921, %r28222, 3;
	setp.gt.u32 	%p1094, %r28222, 65535;
	@%p1094 bra 	$L__BB4_802;
	shl.b32 	%r12103, %r921, 2;
	mov.u32 	%r12104, shared_mem;
	add.s32 	%r12105, %r12104, %r12103;
	ld.shared.u32 	%r28227, [%r12105+65536];
	bra.uni 	$L__BB4_803;
$L__BB4_802:
	mul.wide.u32 	%rd1548, %r921, 4;
	add.s64 	%rd1549, %rd3, %rd1548;
	ld.global.u32 	%r28227, [%rd1549];
$L__BB4_803:
	setp.ne.s32 	%p1095, %r28227, 0;
	@%p1095 bra 	$L__BB4_807;
	cvt.u64.u32 	%rd1550, %r918;
	shl.b64 	%rd1551, %rd1550, 32;
	cvt.u64.u32 	%rd1552, %r28222;
	or.b64  	%rd66, %rd1551, %rd1552;
	and.b32  	%r12106, %r918, 7;
	setp.eq.s32 	%p1096, %r12106, 1;
	@%p1096 bra 	$L__BB4_806;
	add.s32 	%r925, %r64, 1;
	st.local.u32 	[%rd2+280], %r925;
	shl.b32 	%r12107, %r64, 3;
	cvt.u64.u32 	%rd1553, %r12107;
	and.b64  	%rd1554, %rd1553, 2040;
	add.s64 	%rd1555, %rd2, %rd1554;
	st.local.u64 	[%rd1555+288], %rd66;
	mov.u32 	%r64, %r925;
	bra.uni 	$L__BB4_814;
$L__BB4_806:
	add.s32 	%r926, %r62, 1;
	st.local.u32 	[%rd2+2336], %r926;
	shl.b32 	%r12108, %r62, 3;
	cvt.u64.u32 	%rd1556, %r12108;
	and.b64  	%rd1557, %rd1556, 2040;
	add.s64 	%rd1558, %rd2, %rd1557;
	st.local.u64 	[%rd1558+2344], %rd66;
	mov.u32 	%r62, %r926;
	bra.uni 	$L__BB4_814;
$L__BB4_807:
	shr.u32 	%r927, %r28222, 3;
	setp.gt.u32 	%p1097, %r28222, 65535;
	@%p1097 bra 	$L__BB4_810;
	shl.b32 	%r12110, %r927, 2;
	mov.u32 	%r12111, shared_mem;
	add.s32 	%r12112, %r12111, %r12110;
	add.s32 	%r928, %r12112, 65536;
	atom.shared.exch.b32 	%r28228, [%r12112+65536], %r918;
	setp.eq.s32 	%p1099, %r28228, -1;
	@%p1099 bra 	$L__BB4_814;
	atom.shared.exch.b32 	%r12113, [%r928], 0;
	mov.u32 	%r28229, %r918;
	bra.uni 	$L__BB4_812;
$L__BB4_810:
	mul.wide.u32 	%rd1559, %r927, 4;
	add.s64 	%rd67, %rd3, %rd1559;
	atom.global.exch.b32 	%r28228, [%rd67], %r918;
	setp.eq.s32 	%p1098, %r28228, -1;
	@%p1098 bra 	$L__BB4_814;
	atom.global.exch.b32 	%r12109, [%rd67], 0;
	mov.u32 	%r28229, %r918;
$L__BB4_812:
	and.b32  	%r12114, %r28228, 7;
	setp.ne.s32 	%p1100, %r12114, 0;
	and.b32  	%r12115, %r28229, 7;
	setp.eq.s32 	%p1101, %r12115, 0;
	and.pred  	%p1102, %p1100, %p1101;
	selp.b32 	%r28222, %r28229, %r28228, %p1102;
	selp.b32 	%r918, %r28228, %r28229, %p1102;
	and.b32  	%r12116, %r28222, 7;
	setp.eq.s32 	%p1103, %r12116, 0;
	@%p1103 bra 	$L__BB4_784;
	bra.uni 	$L__BB4_787;
$L__BB4_813:
	add.s32 	%r912, %r62, 1;
	st.local.u32 	[%rd2+2336], %r912;
	shl.b32 	%r12135, %r62, 3;
	cvt.u64.u32 	%rd1579, %r12135;
	and.b64  	%rd1580, %rd1579, 2040;
	add.s64 	%rd1581, %rd2, %rd1580;
	st.local.u64 	[%rd1581+2344], %rd64;
	mov.u32 	%r62, %r912;
$L__BB4_814:
	setp.ne.s32 	%p1105, %r904, 0;
	and.b32  	%r12136, %r903, 7;
	setp.eq.s32 	%p1106, %r12136, 0;
	and.pred  	%p1107, %p1105, %p1106;
	selp.b32 	%r28234, %r903, %r69, %p1107;
	selp.b32 	%r948, %r69, %r903, %p1107;
	and.b32  	%r12137, %r28234, 7;
	setp.ne.s32 	%p1108, %r12137, 0;
	@%p1108 bra 	$L__BB4_818;
$L__BB4_815:
	and.b32  	%r12138, %r948, 7;
	setp.ne.s32 	%p1109, %r12138, 0;
	@%p1109 bra 	$L__BB4_827;
$L__BB4_816:
	shr.u32 	%r12139, %r948, 3;
	setp.gt.u32 	%p1110, %r948, 65535;
	shr.u32 	%r12140, %r948, 1;
	mov.u32 	%r12141, shared_mem;
	add.s32 	%r12142, %r12141, %r12140;
	add.s32 	%r944, %r12142, 65536;
	mul.wide.u32 	%rd1582, %r12139, 4;
	add.s64 	%rd69, %rd3, %rd1582;
	@%p1110 bra 	$L__BB4_821;
	atom.shared.exch.b32 	%r28237, [%r944], -1;
	bra.uni 	$L__BB4_822;
$L__BB4_818:
	cvt.u64.u32 	%rd1602, %r948;
	shl.b64 	%rd1603, %rd1602, 32;
	cvt.u64.u32 	%rd1604, %r28234;
	or.b64  	%rd68, %rd1603, %rd1604;
	mul.wide.u32 	%rd1605, %r28234, 8;
	and.b32  	%r12167, %r948, 7;
	cvt.u64.u32 	%rd1606, %r12167;
	mov.b64 	%rd1607, 56;
	cvt.u32.u64 	%r12168, %rd1607;
	cvt.u32.u64 	%r12169, %rd1605;
	and.b32  	%r12170, %r12169, %r12168;
	cvt.u32.u64 	%r12171, %rd1606;
	or.b32  	%r12172, %r12170, %r12171;
	mov.b64 	%rd1608, 9130730411292422402;
	shr.u64 	%rd1609, %rd1608, %r12172;
	mov.b64 	%rd1610, 1736168554312260608;
	shr.u64 	%rd1611, %rd1610, %r12172;
	mov.b64 	%rd1612, -506390041275138048;
	shr.u64 	%rd1613, %rd1612, %r12172;
	shl.b64 	%rd1614, %rd1613, 2;
	cvt.u32.u64 	%r12173, %rd1611;
	mov.b64 	%rd1615, 2;
	cvt.u32.u64 	%r12174, %rd1615;
	and.b32  	%r12175, %r12173, %r12174;
	cvt.u32.u64 	%r12176, %rd1609;
	mov.b64 	%rd1616, 1;
	cvt.u32.u64 	%r12177, %rd1616;
	and.b32  	%r12178, %r12176, %r12177;
	or.b32  	%r12179, %r12178, %r12175;
	cvt.u32.u64 	%r12180, %rd1614;
	mov.b64 	%rd1617, 4;
	cvt.u32.u64 	%r12181, %rd1617;
	and.b32  	%r12182, %r12180, %r12181;
	or.b32  	%r12183, %r12179, %r12182;
	mov.b16 	%rs72, 1;
	shl.b16 	%rs73, %rs72, %r12183;
	and.b16  	%rs74, %rs73, 29;
	setp.eq.s16 	%p1132, %rs74, 0;
	@%p1132 bra 	$L__BB4_820;
	add.s32 	%r12184, %r64, 1;
	st.local.u32 	[%rd2+280], %r12184;
	shl.b32 	%r12185, %r64, 3;
	cvt.u64.u32 	%rd1618, %r12185;
	and.b64  	%rd1619, %rd1618, 2040;
	add.s64 	%rd1620, %rd2, %rd1619;
	st.local.u64 	[%rd1620+288], %rd68;
	bra.uni 	$L__BB4_1941;
$L__BB4_820:
	add.s32 	%r12186, %r62, 1;
	st.local.u32 	[%rd2+2336], %r12186;
	shl.b32 	%r12187, %r62, 3;
	cvt.u64.u32 	%rd1621, %r12187;
	and.b64  	%rd1622, %rd1621, 2040;
	add.s64 	%rd1623, %rd2, %rd1622;
	st.local.u64 	[%rd1623+2344], %rd68;
	bra.uni 	$L__BB4_1941;
$L__BB4_821:
	atom.global.exch.b32 	%r28237, [%rd69], -1;
$L__BB4_822:
	add.s32 	%r12143, %r28237, 1;
	setp.lt.u32 	%p1111, %r12143, 2;
	@%p1111 bra 	$L__BB4_827;
	@%p1110 bra 	$L__BB4_825;
	atom.shared.exch.b32 	%r12145, [%r944], 0;
	bra.uni 	$L__BB4_826;
$L__BB4_825:
	atom.global.exch.b32 	%r12144, [%rd69], 0;
$L__BB4_826:
	and.b32  	%r12146, %r28237, 7;
	setp.eq.s32 	%p1113, %r12146, 0;
	mov.u32 	%r948, %r28237;
	@%p1113 bra 	$L__BB4_816;
$L__BB4_827:
	setp.lt.u32 	%p1114, %r28234, 65529;
	@%p1114 bra 	$L__BB4_839;
	and.b32  	%r949, %r948, 4;
	setp.eq.s32 	%p1115, %r949, 0;
	and.b32  	%r12147, %r948, 3;
	setp.ne.s32 	%p1116, %r12147, 0;
	and.pred  	%p1117, %p1115, %p1116;
	setp.gt.u32 	%p1118, %r948, 65535;
	or.pred  	%p1119, %p1118, %p1117;
	@%p1119 bra 	$L__BB4_832;
	and.b32  	%r12148, %r948, 7;
	setp.eq.s32 	%p1120, %r12148, 0;
	mov.u32 	%r28240, %r948;
	mov.u32 	%r28241, %r28234;
	@%p1120 bra 	$L__BB4_844;
	setp.eq.s32 	%p1121, %r949, 0;
	@%p1121 bra 	$L__BB4_832;
	cvt.u64.u32 	%rd1583, %r948;
	shl.b64 	%rd1584, %rd1583, 32;
	cvt.u64.u32 	%rd1585, %r28234;
	or.b64  	%rd1586, %rd1584, %rd1585;
	add.s32 	%r12149, %r64, 1;
	st.local.u32 	[%rd2+280], %r12149;
	shl.b32 	%r12150, %r64, 3;
	cvt.u64.u32 	%rd1587, %r12150;
	and.b64  	%rd1588, %rd1587, 2040;
	add.s64 	%rd1589, %rd2, %rd1588;
	st.local.u64 	[%rd1589+288], %rd1586;
	bra.uni 	$L__BB4_1941;
$L__BB4_832:
	shr.u32 	%r950, %r28234, 3;
	setp.gt.u32 	%p1122, %r28234, 65535;
	@%p1122 bra 	$L__BB4_834;
	shl.b32 	%r12151, %r950, 2;
	mov.u32 	%r12152, shared_mem;
	add.s32 	%r12153, %r12152, %r12151;
	ld.shared.u32 	%r28239, [%r12153+65536];
	bra.uni 	$L__BB4_835;
$L__BB4_834:
	mul.wide.u32 	%rd1590, %r950, 4;
	add.s64 	%rd1591, %rd3, %rd1590;
	ld.global.u32 	%r28239, [%rd1591];
$L__BB4_835:
	setp.ne.s32 	%p1123, %r28239, 0;
	@%p1123 bra 	$L__BB4_839;
	cvt.u64.u32 	%rd1592, %r948;
	shl.b64 	%rd1593, %rd1592, 32;
	cvt.u64.u32 	%rd1594, %r28234;
	or.b64  	%rd70, %rd1593, %rd1594;
	and.b32  	%r12154, %r948, 7;
	setp.eq.s32 	%p1124, %r12154, 1;
	@%p1124 bra 	$L__BB4_838;
	add.s32 	%r12155, %r64, 1;
	st.local.u32 	[%rd2+280], %r12155;
	shl.b32 	%r12156, %r64, 3;
	cvt.u64.u32 	%rd1595, %r12156;
	and.b64  	%rd1596, %rd1595, 2040;
	add.s64 	%rd1597, %rd2, %rd1596;
	st.local.u64 	[%rd1597+288], %rd70;
	bra.uni 	$L__BB4_1941;
$L__BB4_838:
	add.s32 	%r12157, %r62, 1;
	st.local.u32 	[%rd2+2336], %r12157;
	shl.b32 	%r12158, %r62, 3;
	cvt.u64.u32 	%rd1598, %r12158;
	and.b64  	%rd1599, %rd1598, 2040;
	add.s64 	%rd1600, %rd2, %rd1599;
	st.local.u64 	[%rd1600+2344], %rd70;
	bra.uni 	$L__BB4_1941;
$L__BB4_839:
	shr.u32 	%r954, %r28234, 3;
	setp.gt.u32 	%p1125, %r28234, 65535;
	@%p1125 bra 	$L__BB4_842;
	shl.b32 	%r12160, %r954, 2;
	mov.u32 	%r12161, shared_mem;
	add.s32 	%r12162, %r12161, %r12160;
	add.s32 	%r955, %r12162, 65536;
	atom.shared.exch.b32 	%r28240, [%r12162+65536], %r948;
	setp.eq.s32 	%p1127, %r28240, -1;
	@%p1127 bra 	$L__BB4_1941;
	atom.shared.exch.b32 	%r12163, [%r955], 0;
	mov.u32 	%r28241, %r948;
	bra.uni 	$L__BB4_844;
$L__BB4_842:
	mul.wide.u32 	%rd1601, %r954, 4;
	add.s64 	%rd71, %rd3, %rd1601;
	atom.global.exch.b32 	%r28240, [%rd71], %r948;
	setp.eq.s32 	%p1126, %r28240, -1;
	@%p1126 bra 	$L__BB4_1941;
	atom.global.exch.b32 	%r12159, [%rd71], 0;
	mov.u32 	%r28241, %r948;
$L__BB4_844:
	and.b32  	%r12164, %r28240, 7;
	setp.ne.s32 	%p1128, %r12164, 0;
	and.b32  	%r12165, %r28241, 7;
	setp.eq.s32 	%p1129, %r12165, 0;
	and.pred  	%p1130, %p1128, %p1129;
	selp.b32 	%r28234, %r28241, %r28240, %p1130;
	selp.b32 	%r948, %r28240, %r28241, %p1130;
	and.b32  	%r12166, %r28234, 7;
	setp.eq.s32 	%p1131, %r12166, 0;
	@%p1131 bra 	$L__BB4_815;
	bra.uni 	$L__BB4_818;
$L__BB4_845:
	mul.wide.u32 	%rd1450, %r962, 8;
	add.s64 	%rd1451, %rd1, %rd1450;
	atom.global.exch.b64 	%rd11015, [%rd1451+201326600], 0;
$L__BB4_846:
	shr.u32 	%r963, %r68, 3;
	setp.gt.u32 	%p1018, %r68, 65535;
	@%p1018 bra 	$L__BB4_848;
	shl.b32 	%r11975, %r963, 3;
	mov.u32 	%r11976, shared_mem;
	add.s32 	%r11977, %r11976, %r11975;
	atom.shared.exch.b64 	%rd11016, [%r11977], 0;
	bra.uni 	$L__BB4_849;
$L__BB4_848:
	mul.wide.u32 	%rd1452, %r963, 8;
	add.s64 	%rd1453, %rd1, %rd1452;
	atom.global.exch.b64 	%rd11016, [%rd1453+201326600], 0;
$L__BB4_849:
	cvt.u32.u64 	%r11978, %rd11016;
	{ .reg .b32 tmp; mov.b64 {tmp, %r964}, %rd11016; }
	cvt.u32.u64 	%r11979, %rd11015;
	and.b32  	%r11980, %r11979, 7;
	setp.ne.s32 	%p1019, %r11980, 0;
	and.b32  	%r11981, %r11978, 7;
	setp.eq.s32 	%p1020, %r11981, 0;
	and.pred  	%p1021, %p1019, %p1020;
	selp.b32 	%r28244, %r11978, %r11979, %p1021;
	selp.b32 	%r978, %r11979, %r11978, %p1021;
	and.b32  	%r11982, %r28244, 7;
	setp.ne.s32 	%p1022, %r11982, 0;
	@%p1022 bra 	$L__BB4_853;
$L__BB4_850:
	and.b32  	%r11983, %r978, 7;
	setp.ne.s32 	%p1023, %r11983, 0;
	@%p1023 bra 	$L__BB4_861;
$L__BB4_851:
	shr.u32 	%r11984, %r978, 3;
	setp.gt.u32 	%p1024, %r978, 65535;
	shr.u32 	%r11985, %r978, 1;
	mov.u32 	%r11986, shared_mem;
	add.s32 	%r11987, %r11986, %r11985;
	add.s32 	%r974, %r11987, 65536;
	mul.wide.u32 	%rd1454, %r11984, 4;
	add.s64 	%rd79, %rd3, %rd1454;
	@%p1024 bra 	$L__BB4_855;
	atom.shared.exch.b32 	%r28247, [%r974], -1;
	bra.uni 	$L__BB4_856;
$L__BB4_853:
	cvt.u64.u32 	%rd1474, %r978;
	shl.b64 	%rd1475, %rd1474, 32;
	cvt.u64.u32 	%rd1476, %r28244;
	or.b64  	%rd78, %rd1475, %rd1476;
	mul.wide.u32 	%rd1477, %r28244, 8;
	and.b32  	%r12009, %r978, 7;
	cvt.u64.u32 	%rd1478, %r12009;
	mov.b64 	%rd1479, 56;
	cvt.u32.u64 	%r12010, %rd1479;
	cvt.u32.u64 	%r12011, %rd1477;
	and.b32  	%r12012, %r12011, %r12010;
	cvt.u32.u64 	%r12013, %rd1478;
	or.b32  	%r12014, %r12012, %r12013;
	mov.b64 	%rd1480, 9130730411292422402;
	shr.u64 	%rd1481, %rd1480, %r12014;
	mov.b64 	%rd1482, 1736168554312260608;
	shr.u64 	%rd1483, %rd1482, %r12014;
	mov.b64 	%rd1484, -506390041275138048;
	shr.u64 	%rd1485, %rd1484, %r12014;
	shl.b64 	%rd1486, %rd1485, 2;
	cvt.u32.u64 	%r12015, %rd1483;
	mov.b64 	%rd1487, 2;
	cvt.u32.u64 	%r12016, %rd1487;
	and.b32  	%r12017, %r12015, %r12016;
	cvt.u32.u64 	%r12018, %rd1481;
	mov.b64 	%rd1488, 1;
	cvt.u32.u64 	%r12019, %rd1488;
	and.b32  	%r12020, %r12018, %r12019;
	or.b32  	%r12021, %r12020, %r12017;
	cvt.u32.u64 	%r12022, %rd1486;
	mov.b64 	%rd1489, 4;
	cvt.u32.u64 	%r12023, %rd1489;
	and.b32  	%r12024, %r12022, %r12023;
	or.b32  	%r12025, %r12021, %r12024;
	mov.b16 	%rs63, 1;
	shl.b16 	%rs64, %rs63, %r12025;
	and.b16  	%rs65, %rs64, 29;
	setp.eq.s16 	%p1046, %rs65, 0;
	@%p1046 bra 	$L__BB4_879;
	add.s32 	%r971, %r64, 1;
	st.local.u32 	[%rd2+280], %r971;
	shl.b32 	%r12026, %r64, 3;
	cvt.u64.u32 	%rd1490, %r12026;
	and.b64  	%rd1491, %rd1490, 2040;
	add.s64 	%rd1492, %rd2, %rd1491;
	st.local.u64 	[%rd1492+288], %rd78;
	mov.u32 	%r64, %r971;
	bra.uni 	$L__BB4_880;
$L__BB4_855:
	atom.global.exch.b32 	%r28247, [%rd79], -1;
$L__BB4_856:
	add.s32 	%r11988, %r28247, 1;
	setp.lt.u32 	%p1025, %r11988, 2;
	@%p1025 bra 	$L__BB4_861;
	@%p1024 bra 	$L__BB4_859;
	atom.shared.exch.b32 	%r11990, [%r974], 0;
	bra.uni 	$L__BB4_860;
$L__BB4_859:
	atom.global.exch.b32 	%r11989, [%rd79], 0;
$L__BB4_860:
	and.b32  	%r11991, %r28247, 7;
	setp.eq.s32 	%p1027, %r11991, 0;
	mov.u32 	%r978, %r28247;
	@%p1027 bra 	$L__BB4_851;
$L__BB4_861:
	setp.lt.u32 	%p1028, %r28244, 65529;
	@%p1028 bra 	$L__BB4_873;
	and.b32  	%r979, %r978, 4;
	setp.eq.s32 	%p1029, %r979, 0;
	and.b32  	%r11992, %r978, 3;
	setp.ne.s32 	%p1030, %r11992, 0;
	and.pred  	%p1031, %p1029, %p1030;
	setp.gt.u32 	%p1032, %r978, 65535;
	or.pred  	%p1033, %p1032, %p1031;
	@%p1033 bra 	$L__BB4_866;
	and.b32  	%r11993, %r978, 7;
	setp.eq.s32 	%p1034, %r11993, 0;
	mov.u32 	%r28250, %r978;
	mov.u32 	%r28251, %r28244;
	@%p1034 bra 	$L__BB4_878;
	@%p1029 bra 	$L__BB4_866;
	cvt.u64.u32 	%rd1455, %r978;
	shl.b64 	%rd1456, %rd1455, 32;
	cvt.u64.u32 	%rd1457, %r28244;
	or.b64  	%rd1458, %rd1456, %rd1457;
	add.s32 	%r980, %r64, 1;
	st.local.u32 	[%rd2+280], %r980;
	shl.b32 	%r11994, %r64, 3;
	cvt.u64.u32 	%rd1459, %r11994;
	and.b64  	%rd1460, %rd1459, 2040;
	add.s64 	%rd1461, %rd2, %rd1460;
	st.local.u64 	[%rd1461+288], %rd1458;
	mov.u32 	%r64, %r980;
	bra.uni 	$L__BB4_880;
$L__BB4_866:
	shr.u32 	%r981, %r28244, 3;
	setp.gt.u32 	%p1036, %r28244, 65535;
	@%p1036 bra 	$L__BB4_868;
	shl.b32 	%r11995, %r981, 2;
	mov.u32 	%r11996, shared_mem;
	add.s32 	%r11997, %r11996, %r11995;
	ld.shared.u32 	%r28249, [%r11997+65536];
	bra.uni 	$L__BB4_869;
$L__BB4_868:
	mul.wide.u32 	%rd1462, %r981, 4;
	add.s64 	%rd1463, %rd3, %rd1462;
	ld.global.u32 	%r28249, [%rd1463];
$L__BB4_869:
	setp.ne.s32 	%p1037, %r28249, 0;
	@%p1037 bra 	$L__BB4_873;
	cvt.u64.u32 	%rd1464, %r978;
	shl.b64 	%rd1465, %rd1464, 32;
	cvt.u64.u32 	%rd1466, %r28244;
	or.b64  	%rd80, %rd1465, %rd1466;
	and.b32  	%r11998, %r978, 7;
	setp.eq.s32 	%p1038, %r11998, 1;
	@%p1038 bra 	$L__BB4_872;
	add.s32 	%r985, %r64, 1;
	st.local.u32 	[%rd2+280], %r985;
	shl.b32 	%r11999, %r64, 3;
	cvt.u64.u32 	%rd1467, %r11999;
	and.b64  	%rd1468, %rd1467, 2040;
	add.s64 	%rd1469, %rd2, %rd1468;
	st.local.u64 	[%rd1469+288], %rd80;
	mov.u32 	%r64, %r985;
	bra.uni 	$L__BB4_880;
$L__BB4_872:
	add.s32 	%r986, %r62, 1;
	st.local.u32 	[%rd2+2336], %r986;
	shl.b32 	%r12000, %r62, 3;
	cvt.u64.u32 	%rd1470, %r12000;
	and.b64  	%rd1471, %rd1470, 2040;
	add.s64 	%rd1472, %rd2, %rd1471;
	st.local.u64 	[%rd1472+2344], %rd80;
	mov.u32 	%r62, %r986;
	bra.uni 	$L__BB4_880;
$L__BB4_873:
	shr.u32 	%r987, %r28244, 3;
	setp.gt.u32 	%p1039, %r28244, 65535;
	@%p1039 bra 	$L__BB4_876;
	shl.b32 	%r12002, %r987, 2;
	mov.u32 	%r12003, shared_mem;
	add.s32 	%r12004, %r12003, %r12002;
	add.s32 	%r988, %r12004, 65536;
	atom.shared.exch.b32 	%r28250, [%r12004+65536], %r978;
	setp.eq.s32 	%p1041, %r28250, -1;
	@%p1041 bra 	$L__BB4_880;
	atom.shared.exch.b32 	%r12005, [%r988], 0;
	mov.u32 	%r28251, %r978;
	bra.uni 	$L__BB4_878;
$L__BB4_876:
	mul.wide.u32 	%rd1473, %r987, 4;
	add.s64 	%rd81, %rd3, %rd1473;
	atom.global.exch.b32 	%r28250, [%rd81], %r978;
	setp.eq.s32 	%p1040, %r28250, -1;
	@%p1040 bra 	$L__BB4_880;
	atom.global.exch.b32 	%r12001, [%rd81], 0;
	mov.u32 	%r28251, %r978;
$L__BB4_878:
	and.b32  	%r12006, %r28250, 7;
	setp.ne.s32 	%p1042, %r12006, 0;
	and.b32  	%r12007, %r28251, 7;
	setp.eq.s32 	%p1043, %r12007, 0;
	and.pred  	%p1044, %p1042, %p1043;
	selp.b32 	%r28244, %r28251, %r28250, %p1044;
	selp.b32 	%r978, %r28250, %r28251, %p1044;
	and.b32  	%r12008, %r28244, 7;
	setp.eq.s32 	%p1045, %r12008, 0;
	@%p1045 bra 	$L__BB4_850;
	bra.uni 	$L__BB4_853;
$L__BB4_879:
	add.s32 	%r972, %r62, 1;
	st.local.u32 	[%rd2+2336], %r972;
	shl.b32 	%r12027, %r62, 3;
	cvt.u64.u32 	%rd1493, %r12027;
	and.b64  	%rd1494, %rd1493, 2040;
	add.s64 	%rd1495, %rd2, %rd1494;
	st.local.u64 	[%rd1495+2344], %rd78;
	mov.u32 	%r62, %r972;
$L__BB4_880:
	{ .reg .b32 tmp; mov.b64 {tmp, %r12028}, %rd11015; }
	and.b32  	%r12029, %r12028, 7;
	setp.ne.s32 	%p1047, %r12029, 0;
	and.b32  	%r12030, %r964, 7;
	setp.eq.s32 	%p1048, %r12030, 0;
	and.pred  	%p1049, %p1047, %p1048;
	selp.b32 	%r28256, %r964, %r12028, %p1049;
	selp.b32 	%r1008, %r12028, %r964, %p1049;
	and.b32  	%r12031, %r28256, 7;
	setp.ne.s32 	%p1050, %r12031, 0;
	@%p1050 bra 	$L__BB4_884;
$L__BB4_881:
	and.b32  	%r12032, %r1008, 7;
	setp.ne.s32 	%p1051, %r12032, 0;
	@%p1051 bra 	$L__BB4_893;
$L__BB4_882:
	shr.u32 	%r12033, %r1008, 3;
	setp.gt.u32 	%p1052, %r1008, 65535;
	shr.u32 	%r12034, %r1008, 1;
	mov.u32 	%r12035, shared_mem;
	add.s32 	%r12036, %r12035, %r12034;
	add.s32 	%r1004, %r12036, 65536;
	mul.wide.u32 	%rd1496, %r12033, 4;
	add.s64 	%rd83, %rd3, %rd1496;
	@%p1052 bra 	$L__BB4_887;
	atom.shared.exch.b32 	%r28259, [%r1004], -1;
	bra.uni 	$L__BB4_888;
$L__BB4_884:
	cvt.u64.u32 	%rd1516, %r1008;
	shl.b64 	%rd1517, %rd1516, 32;
	cvt.u64.u32 	%rd1518, %r28256;
	or.b64  	%rd82, %rd1517, %rd1518;
	mul.wide.u32 	%rd1519, %r28256, 8;
	and.b32  	%r12061, %r1008, 7;
	cvt.u64.u32 	%rd1520, %r12061;
	mov.b64 	%rd1521, 56;
	cvt.u32.u64 	%r12062, %rd1521;
	cvt.u32.u64 	%r12063, %rd1519;
	and.b32  	%r12064, %r12063, %r12062;
	cvt.u32.u64 	%r12065, %rd1520;
	or.b32  	%r12066, %r12064, %r12065;
	mov.b64 	%rd1522, 9130730411292422402;
	shr.u64 	%rd1523, %rd1522, %r12066;
	mov.b64 	%rd1524, 1736168554312260608;
	shr.u64 	%rd1525, %rd1524, %r12066;
	mov.b64 	%rd1526, -506390041275138048;
	shr.u64 	%rd1527, %rd1526, %r12066;
	shl.b64 	%rd1528, %rd1527, 2;
	cvt.u32.u64 	%r12067, %rd1525;
	mov.b64 	%rd1529, 2;
	cvt.u32.u64 	%r12068, %rd1529;
	and.b32  	%r12069, %r12067, %r12068;
	cvt.u32.u64 	%r12070, %rd1523;
	mov.b64 	%rd1530, 1;
	cvt.u32.u64 	%r12071, %rd1530;
	and.b32  	%r12072, %r12070, %r12071;
	or.b32  	%r12073, %r12072, %r12069;
	cvt.u32.u64 	%r12074, %rd1528;
	mov.b64 	%rd1531, 4;
	cvt.u32.u64 	%r12075, %rd1531;
	and.b32  	%r12076, %r12074, %r12075;
	or.b32  	%r12077, %r12073, %r12076;
	mov.b16 	%rs66, 1;
	shl.b16 	%rs67, %rs66, %r12077;
	and.b16  	%rs68, %rs67, 29;
	setp.eq.s16 	%p1074, %rs68, 0;
	@%p1074 bra 	$L__BB4_886;
	add.s32 	%r12078, %r64, 1;
	st.local.u32 	[%rd2+280], %r12078;
	shl.b32 	%r12079, %r64, 3;
	cvt.u64.u32 	%rd1532, %r12079;
	and.b64  	%rd1533, %rd1532, 2040;
	add.s64 	%rd1534, %rd2, %rd1533;
	st.local.u64 	[%rd1534+288], %rd82;
	bra.uni 	$L__BB4_1941;
$L__BB4_886:
	add.s32 	%r12080, %r62, 1;
	st.local.u32 	[%rd2+2336], %r12080;
	shl.b32 	%r12081, %r62, 3;
	cvt.u64.u32 	%rd1535, %r12081;
	and.b64  	%rd1536, %rd1535, 2040;
	add.s64 	%rd1537, %rd2, %rd1536;
	st.local.u64 	[%rd1537+2344], %rd82;
	bra.uni 	$L__BB4_1941;
$L__BB4_887:
	atom.global.exch.b32 	%r28259, [%rd83], -1;
$L__BB4_888:
	add.s32 	%r12037, %r28259, 1;
	setp.lt.u32 	%p1053, %r12037, 2;
	@%p1053 bra 	$L__BB4_893;
	@%p1052 bra 	$L__BB4_891;
	atom.shared.exch.b32 	%r12039, [%r1004], 0;
	bra.uni 	$L__BB4_892;
$L__BB4_891:
	atom.global.exch.b32 	%r12038, [%rd83], 0;
$L__BB4_892:
	and.b32  	%r12040, %r28259, 7;
	setp.eq.s32 	%p1055, %r12040, 0;
	mov.u32 	%r1008, %r28259;
	@%p1055 bra 	$L__BB4_882;
$L__BB4_893:
	setp.lt.u32 	%p1056, %r28256, 65529;
	@%p1056 bra 	$L__BB4_905;
	and.b32  	%r1009, %r1008, 4;
	setp.eq.s32 	%p1057, %r1009, 0;
	and.b32  	%r12041, %r1008, 3;
	setp.ne.s32 	%p1058, %r12041, 0;
	and.pred  	%p1059, %p1057, %p1058;
	setp.gt.u32 	%p1060, %r1008, 65535;
	or.pred  	%p1061, %p1060, %p1059;
	@%p1061 bra 	$L__BB4_898;
	and.b32  	%r12042, %r1008, 7;
	setp.eq.s32 	%p1062, %r12042, 0;
	mov.u32 	%r28262, %r1008;
	mov.u32 	%r28263, %r28256;
	@%p1062 bra 	$L__BB4_910;
	setp.eq.s32 	%p1063, %r1009, 0;
	@%p1063 bra 	$L__BB4_898;
	cvt.u64.u32 	%rd1497, %r1008;
	shl.b64 	%rd1498, %rd1497, 32;
	cvt.u64.u32 	%rd1499, %r28256;
	or.b64  	%rd1500, %rd1498, %rd1499;
	add.s32 	%r12043, %r64, 1;
	st.local.u32 	[%rd2+280], %r12043;
	shl.b32 	%r12044, %r64, 3;
	cvt.u64.u32 	%rd1501, %r12044;
	and.b64  	%rd1502, %rd1501, 2040;
	add.s64 	%rd1503, %rd2, %rd1502;
	st.local.u64 	[%rd1503+288], %rd1500;
	bra.uni 	$L__BB4_1941;
$L__BB4_898:
	shr.u32 	%r1010, %r28256, 3;
	setp.gt.u32 	%p1064, %r28256, 65535;
	@%p1064 bra 	$L__BB4_900;
	shl.b32 	%r12045, %r1010, 2;
	mov.u32 	%r12046, shared_mem;
	add.s32 	%r12047, %r12046, %r12045;
	ld.shared.u32 	%r28261, [%r12047+65536];
	bra.uni 	$L__BB4_901;
$L__BB4_900:
	mul.wide.u32 	%rd1504, %r1010, 4;
	add.s64 	%rd1505, %rd3, %rd1504;
	ld.global.u32 	%r28261, [%rd1505];
$L__BB4_901:
	setp.ne.s32 	%p1065, %r28261, 0;
	@%p1065 bra 	$L__BB4_905;
	cvt.u64.u32 	%rd1506, %r1008;
	shl.b64 	%rd1507, %rd1506, 32;
	cvt.u64.u32 	%rd1508, %r28256;
	or.b64  	%rd84, %rd1507, %rd1508;
	and.b32  	%r12048, %r1008, 7;
	setp.eq.s32 	%p1066, %r12048, 1;
	@%p1066 bra 	$L__BB4_904;
	add.s32 	%r12049, %r64, 1;
	st.local.u32 	[%rd2+280], %r12049;
	shl.b32 	%r12050, %r64, 3;
	cvt.u64.u32 	%rd1509, %r12050;
	and.b64  	%rd1510, %rd1509, 2040;
	add.s64 	%rd1511, %rd2, %rd1510;
	st.local.u64 	[%rd1511+288], %rd84;
	bra.uni 	$L__BB4_1941;
$L__BB4_904:
	add.s32 	%r12051, %r62, 1;
	st.local.u32 	[%rd2+2336], %r12051;
	shl.b32 	%r12052, %r62, 3;
	cvt.u64.u32 	%rd1512, %r12052;
	and.b64  	%rd1513, %rd1512, 2040;
	add.s64 	%rd1514, %rd2, %rd1513;
	st.local.u64 	[%rd1514+2344], %rd84;
	bra.uni 	$L__BB4_1941;
$L__BB4_905:
	shr.u32 	%r1014, %r28256, 3;
	setp.gt.u32 	%p1067, %r28256, 65535;
	@%p1067 bra 	$L__BB4_908;
	shl.b32 	%r12054, %r1014, 2;
	mov.u32 	%r12055, shared_mem;
	add.s32 	%r12056, %r12055, %r12054;
	add.s32 	%r1015, %r12056, 65536;
	atom.shared.exch.b32 	%r28262, [%r12056+65536], %r1008;
	setp.eq.s32 	%p1069, %r28262, -1;
	@%p1069 bra 	$L__BB4_1941;
	atom.shared.exch.b32 	%r12057, [%r1015], 0;
	mov.u32 	%r28263, %r1008;
	bra.uni 	$L__BB4_910;
$L__BB4_908:
	mul.wide.u32 	%rd1515, %r1014, 4;
	add.s64 	%rd85, %rd3, %rd1515;
	atom.global.exch.b32 	%r28262, [%rd85], %r1008;
	setp.eq.s32 	%p1068, %r28262, -1;
	@%p1068 bra 	$L__BB4_1941;
	atom.global.exch.b32 	%r12053, [%rd85], 0;
	mov.u32 	%r28263, %r1008;
$L__BB4_910:
	and.b32  	%r12058, %r28262, 7;
	setp.ne.s32 	%p1070, %r12058, 0;
	and.b32  	%r12059, %r28263, 7;
	setp.eq.s32 	%p1071, %r12059, 0;
	and.pred  	%p1072, %p1070, %p1071;
	selp.b32 	%r28256, %r28263, %r28262, %p1072;
	selp.b32 	%r1008, %r28262, %r28263, %p1072;
	and.b32  	%r12060, %r28256, 7;
	setp.eq.s32 	%p1073, %r12060, 0;
	@%p1073 bra 	$L__BB4_881;
	bra.uni 	$L__BB4_884;
$L__BB4_911:
	sub.s32 	%r10851, 256, %r62;
	sub.s32 	%r10852, 256, %r64;
	min.u32 	%r1022, %r10851, %r10852;
	ld.local.u32 	%r10853, [%rd2+12];
	setp.eq.s32 	%p323, %r10853, 2;
	@%p323 bra 	$L__BB4_924;
	mov.b32 	%r28264, 0;
	mov.u32 	%r28334, %r28264;
$L__BB4_913:
	ld.global.u32 	%r10855, [%rd10];
	and.b32  	%r10856, %r10855, 32767;
	add.s32 	%r1025, %r10856, %r38;
	mul.wide.u32 	%rd862, %r1025, 8;
	add.s64 	%rd863, %rd1, %rd862;
	ld.global.u64 	%rd864, [%rd863+201326600];
	add.s32 	%r10857, %r10855, 1;
	st.global.u32 	[%rd10], %r10857;
	setp.lt.u32 	%p324, %r1025, 8192;
	setp.ne.s64 	%p325, %rd864, 0;
	or.pred  	%p326, %p324, %p325;
	@%p326 bra 	$L__BB4_915;
	add.s32 	%r1026, %r28334, 1;
	mul.wide.u32 	%rd866, %r28334, 4;
	add.s64 	%rd867, %rd2, %rd866;
	st.local.u32 	[%rd867+24], %r1025;
	mov.u32 	%r28334, %r1026;
$L__BB4_915:
	add.s32 	%r28264, %r28264, 1;
	setp.lt.u32 	%p327, %r28264, 32768;
	@%p327 bra 	$L__BB4_917;
	mov.u64 	%rd868, $str$1;
	cvta.global.u64 	%rd869, %rd868;
	{ // callseq 3, 0
	.param .b64 param0;
	st.param.b64 	[param0], %rd869;
	.param .b64 param1;
	st.param.b64 	[param1], 0;
	.param .b32 retval0;
	call.uni (retval0), 
	vprintf, 
	(
	param0, 
	param1
	);
	ld.param.b32 	%r10858, [retval0];
	} // callseq 3
$L__BB4_917:
	setp.lt.u32 	%p328, %r28334, 4;
	@%p328 bra 	$L__BB4_913;
	mov.b32 	%r28267, 0;
	mov.u32 	%r28269, %r28267;
$L__BB4_919:
	ld.global.u32 	%r10861, [%rd10+65536];
	and.b32  	%r10862, %r10861, 32767;
	add.s32 	%r1031, %r10862, %r38;
	mul.wide.u32 	%rd870, %r1031, 4;
	add.s64 	%rd871, %rd3, %rd870;
	ld.global.u32 	%r10863, [%rd871];
	add.s32 	%r10865, %r10861, 1;
	st.global.u32 	[%rd10+65536], %r10865;
	setp.lt.u32 	%p329, %r1031, 8192;
	setp.ne.s32 	%p330, %r10863, 0;
	or.pred  	%p331, %p329, %p330;
	@%p331 bra 	$L__BB4_921;
	add.s32 	%r1032, %r28269, 1;
	mul.wide.u32 	%rd872, %r28269, 4;
	add.s64 	%rd873, %rd2, %rd872;
	st.local.u32 	[%rd873+152], %r1031;
	mov.u32 	%r28269, %r1032;
$L__BB4_921:
	add.s32 	%r28267, %r28267, 1;
	setp.lt.u32 	%p332, %r28267, 32768;
	@%p332 bra 	$L__BB4_923;
	mov.u64 	%rd874, $str$1;
	cvta.global.u64 	%rd875, %rd874;
	{ // callseq 4, 0
	.param .b64 param0;
	st.param.b64 	[param0], %rd875;
	.param .b64 param1;
	st.param.b64 	[param1], 0;
	.param .b32 retval0;
	call.uni (retval0), 
	vprintf, 
	(
	param0, 
	param1
	);
	ld.param.b32 	%r10866, [retval0];
	} // callseq 4
$L__BB4_923:
	setp.lt.u32 	%p334, %r28269, 4;
	mov.pred 	%p11358, 0;
	@%p334 bra 	$L__BB4_919;
	bra.uni 	$L__BB4_1297;
$L__BB4_924:
	ld.local.u32 	%r1035, [%rd2+4];
	shl.b32 	%r1036, %r1035, 7;
	and.b32  	%r10869, %r1036, 8064;
	add.s32 	%r1037, %r10869, %r2;
	shl.b32 	%r10870, %r1035, 10;
	and.b32  	%r10871, %r10870, 64512;
	add.s32 	%r10872, %r4, %r10871;
	ld.shared.u64 	%rd876, [%r10872];
	setp.eq.s32 	%p335, %r1037, 0;
	setp.ne.s64 	%p336, %rd876, 0;
	mov.b32 	%r28271, 0;
	or.pred  	%p337, %p335, %p336;
	@%p337 bra 	$L__BB4_926;
	st.local.u32 	[%rd2+24], %r1037;
	mov.b32 	%r28271, 1;
$L__BB4_926:
	add.s32 	%r10874, %r1036, 128;
	and.b32  	%r10875, %r10874, 8064;
	add.s32 	%r1039, %r10875, %r2;
	shl.b32 	%r10876, %r10874, 3;
	and.b32  	%r10877, %r10876, 64512;
	add.s32 	%r10878, %r4, %r10877;
	ld.shared.u64 	%rd878, [%r10878];
	setp.eq.s32 	%p338, %r1039, 0;
	setp.ne.s64 	%p339, %rd878, 0;
	or.pred  	%p340, %p338, %p339;
	@%p340 bra 	$L__BB4_928;
	add.s32 	%r1040, %r28271, 1;
	mul.wide.u32 	%rd880, %r28271, 4;
	add.s64 	%rd881, %rd2, %rd880;
	st.local.u32 	[%rd881+24], %r1039;
	mov.u32 	%r28271, %r1040;
$L__BB4_928:
	add.s32 	%r10879, %r1036, 256;
	and.b32  	%r10880, %r10879, 8064;
	add.s32 	%r1042, %r10880, %r2;
	shl.b32 	%r10881, %r10879, 3;
	and.b32  	%r10882, %r10881, 64512;
	add.s32 	%r10883, %r4, %r10882;
	ld.shared.u64 	%rd882, [%r10883];
	setp.eq.s32 	%p341, %r1042, 0;
	setp.ne.s64 	%p342, %rd882, 0;
	or.pred  	%p343, %p341, %p342;
	@%p343 bra 	$L__BB4_930;
	add.s32 	%r1043, %r28271, 1;
	mul.wide.u32 	%rd884, %r28271, 4;
	add.s64 	%rd885, %rd2, %rd884;
	st.local.u32 	[%rd885+24], %r1042;
	mov.u32 	%r28271, %r1043;
$L__BB4_930:
	add.s32 	%r28333, %r1035, 4;
	add.s32 	%r10884, %r1036, 384;
	and.b32  	%r10885, %r10884, 8064;
	add.s32 	%r1046, %r10885, %r2;
	shl.b32 	%r10886, %r10884, 3;
	and.b32  	%r10887, %r10886, 64512;
	add.s32 	%r10888, %r4, %r10887;
	ld.shared.u64 	%rd886, [%r10888];
	setp.eq.s32 	%p344, %r1046, 0;
	setp.ne.s64 	%p345, %rd886, 0;
	or.pred  	%p346, %p344, %p345;
	@%p346 bra 	$L__BB4_932;
	add.s32 	%r1047, %r28271, 1;
	mul.wide.u32 	%rd888, %r28271, 4;
	add.s64 	%rd889, %rd2, %rd888;
	st.local.u32 	[%rd889+24], %r1046;
	mov.u32 	%r28271, %r1047;
$L__BB4_932:
	setp.gt.u32 	%p347, %r28271, 3;
	mov.b32 	%r28334, 4;
	@%p347 bra 	$L__BB4_1110;
	add.s32 	%r1049, %r1035, 5;
	shl.b32 	%r10890, %r28333, 7;
	and.b32  	%r10891, %r10890, 8064;
	add.s32 	%r1050, %r10891, %r2;
	shl.b32 	%r10892, %r28333, 10;
	and.b32  	%r10893, %r10892, 64512;
	add.s32 	%r10894, %r4, %r10893;
	ld.shared.u64 	%rd890, [%r10894];
	setp.eq.s32 	%p348, %r1050, 0;
	setp.ne.s64 	%p349, %rd890, 0;
	or.pred  	%p350, %p348, %p349;
	@%p350 bra 	$L__BB4_935;
	add.s32 	%r1051, %r28271, 1;
	mul.wide.u32 	%rd892, %r28271, 4;
	add.s64 	%rd893, %rd2, %rd892;
	st.local.u32 	[%rd893+24], %r1050;
	mov.u32 	%r28271, %r1051;
$L__BB4_935:
	setp.gt.u32 	%p351, %r28271, 3;
	mov.u32 	%r28333, %r1049;
	@%p351 bra 	$L__BB4_1110;
	add.s32 	%r28333, %r1035, 6;
	shl.b32 	%r10896, %r1049, 7;
	and.b32  	%r10897, %r10896, 8064;
	add.s32 	%r1054, %r10897, %r2;
	shl.b32 	%r10898, %r1049, 10;
	and.b32  	%r10899, %r10898, 64512;
	add.s32 	%r10900, %r4, %r10899;
	ld.shared.u64 	%rd894, [%r10900];
	setp.eq.s32 	%p352, %r1054, 0;
	setp.ne.s64 	%p353, %rd894, 0;
	or.pred  	%p354, %p352, %p353;
	@%p354 bra 	$L__BB4_938;
	add.s32 	%r1055, %r28271, 1;
	mul.wide.u32 	%rd896, %r28271, 4;
	add.s64 	%rd897, %rd2, %rd896;
	st.local.u32 	[%rd897+24], %r1054;
	mov.u32 	%r28271, %r1055;
$L__BB4_938:
	setp.gt.u32 	%p355, %r28271, 3;
	@%p355 bra 	$L__BB4_1110;
	add.s32 	%r1057, %r1035, 7;
	shl.b32 	%r10902, %r28333, 7;
	and.b32  	%r10903, %r10902, 8064;
	add.s32 	%r1058, %r10903, %r2;
	shl.b32 	%r10904, %r28333, 10;
	and.b32  	%r10905, %r10904, 64512;
	add.s32 	%r10906, %r4, %r10905;
	ld.shared.u64 	%rd898, [%r10906];
	setp.eq.s32 	%p356, %r1058, 0;
	setp.ne.s64 	%p357, %rd898, 0;
	or.pred  	%p358, %p356, %p357;
	@%p358 bra 	$L__BB4_941;
	add.s32 	%r1059, %r28271, 1;
	mul.wide.u32 	%rd900, %r28271, 4;
	add.s64 	%rd901, %rd2, %rd900;
	st.local.u32 	[%rd901+24], %r1058;
	mov.u32 	%r28271, %r1059;
$L__BB4_941:
	setp.gt.u32 	%p359, %r28271, 3;
	mov.u32 	%r28333, %r1057;
	@%p359 bra 	$L__BB4_1110;
	add.s32 	%r28333, %r1035, 8;
	shl.b32 	%r10908, %r1057, 7;
	and.b32  	%r10909, %r10908, 8064;
	add.s32 	%r1062, %r10909, %r2;
	shl.b32 	%r10910, %r1057, 10;
	and.b32  	%r10911, %r10910, 64512;
	add.s32 	%r10912, %r4, %r10911;
	ld.shared.u64 	%rd902, [%r10912];
	setp.eq.s32 	%p360, %r1062, 0;
	setp.ne.s64 	%p361, %rd902, 0;
	or.pred  	%p362, %p360, %p361;
	@%p362 bra 	$L__BB4_944;
	add.s32 	%r1063, %r28271, 1;
	mul.wide.u32 	%rd904, %r28271, 4;
	add.s64 	%rd905, %rd2, %rd904;
	st.local.u32 	[%rd905+24], %r1062;
	mov.u32 	%r28271, %r1063;
$L__BB4_944:
	setp.gt.u32 	%p363, %r28271, 3;
	@%p363 bra 	$L__BB4_1110;
	add.s32 	%r1065, %r1035, 9;
	shl.b32 	%r10914, %r28333, 7;
	and.b32  	%r10915, %r10914, 8064;
	add.s32 	%r1066, %r10915, %r2;
	shl.b32 	%r10916, %r28333, 10;
	and.b32  	%r10917, %r10916, 64512;
	add.s32 	%r10918, %r4, %r10917;
	ld.shared.u64 	%rd906, [%r10918];
	setp.eq.s32 	%p364, %r1066, 0;
	setp.ne.s64 	%p365, %rd906, 0;
	or.pred  	%p366, %p364, %p365;
	@%p366 bra 	$L__BB4_947;
	add.s32 	%r1067, %r28271, 1;
	mul.wide.u32 	%rd908, %r28271, 4;
	add.s64 	%rd909, %rd2, %rd908;
	st.local.u32 	[%rd909+24], %r1066;
	mov.u32 	%r28271, %r1067;
$L__BB4_947:
	setp.gt.u32 	%p367, %r28271, 3;
	mov.u32 	%r28333, %r1065;
	@%p367 bra 	$L__BB4_1110;
	add.s32 	%r28333, %r1035, 10;
	shl.b32 	%r10920, %r1065, 7;
	and.b32  	%r10921, %r10920, 8064;
	add.s32 	%r1070, %r10921, %r2;
	shl.b32 	%r10922, %r1065, 10;
	and.b32  	%r10923, %r10922, 64512;
	add.s32 	%r10924, %r4, %r10923;
	ld.shared.u64 	%rd910, [%r10924];
	setp.eq.s32 	%p368, %r1070, 0;
	setp.ne.s64 	%p369, %rd910, 0;
	or.pred  	%p370, %p368, %p369;
	@%p370 bra 	$L__BB4_950;
	add.s32 	%r1071, %r28271, 1;
	mul.wide.u32 	%rd912, %r28271, 4;
	add.s64 	%rd913, %rd2, %rd912;
	st.local.u32 	[%rd913+24], %r1070;
	mov.u32 	%r28271, %r1071;
$L__BB4_950:
	setp.gt.u32 	%p371, %r28271, 3;
	@%p371 bra 	$L__BB4_1110;
	add.s32 	%r1073, %r1035, 11;
	shl.b32 	%r10926, %r28333, 7;
	and.b32  	%r10927, %r10926, 8064;
	add.s32 	%r1074, %r10927, %r2;
	shl.b32 	%r10928, %r28333, 10;
	and.b32  	%r10929, %r10928, 64512;
	add.s32 	%r10930, %r4, %r10929;
	ld.shared.u64 	%rd914, [%r10930];
	setp.eq.s32 	%p372, %r1074, 0;
	setp.ne.s64 	%p373, %rd914, 0;
	or.pred  	%p374, %p372, %p373;
	@%p374 bra 	$L__BB4_953;
	add.s32 	%r1075, %r28271, 1;
	mul.wide.u32 	%rd916, %r28271, 4;
	add.s64 	%rd917, %rd2, %rd916;
	st.local.u32 	[%rd917+24], %r1074;
	mov.u32 	%r28271, %r1075;
$L__BB4_953:
	setp.gt.u32 	%p375, %r28271, 3;
	mov.u32 	%r28333, %r1073;
	@%p375 bra 	$L__BB4_1110;
	add.s32 	%r28333, %r1035, 12;
	shl.b32 	%r10932, %r1073, 7;
	and.b32  	%r10933, %r10932, 8064;
	add.s32 	%r1078, %r10933, %r2;
	shl.b32 	%r10934, %r1073, 10;
	and.b32  	%r10935, %r10934, 64512;
	add.s32 	%r10936, %r4, %r10935;
	ld.shared.u64 	%rd918, [%r10936];
	setp.eq.s32 	%p376, %r1078, 0;
	setp.ne.s64 	%p377, %rd918, 0;
	or.pred  	%p378, %p376, %p377;
	@%p378 bra 	$L__BB4_956;
	add.s32 	%r1079, %r28271, 1;
	mul.wide.u32 	%rd920, %r28271, 4;
	add.s64 	%rd921, %rd2, %rd920;
	st.local.u32 	[%rd921+24], %r1078;
	mov.u32 	%r28271, %r1079;
$L__BB4_956:
	setp.gt.u32 	%p379, %r28271, 3;
	@%p379 bra 	$L__BB4_1110;
	add.s32 	%r1081, %r1035, 13;
	shl.b32 	%r10938, %r28333, 7;
	and.b32  	%r10939, %r10938, 8064;
	add.s32 	%r1082, %r10939, %r2;
	shl.b32 	%r10940, %r28333, 10;
	and.b32  	%r10941, %r10940, 64512;
	add.s32 	%r10942, %r4, %r10941;
	ld.shared.u64 	%rd922, [%r10942];
	setp.eq.s32 	%p380, %r1082, 0;
	setp.ne.s64 	%p381, %rd922, 0;
	or.pred  	%p382, %p380, %p381;
	@%p382 bra 	$L__BB4_959;
	add.s32 	%r1083, %r28271, 1;
	mul.wide.u32 	%rd924, %r28271, 4;
	add.s64 	%rd925, %rd2, %rd924;
	st.local.u32 	[%rd925+24], %r1082;
	mov.u32 	%r28271, %r1083;
$L__BB4_959:
	setp.gt.u32 	%p383, %r28271, 3;
	mov.u32 	%r28333, %r1081;
	@%p383 bra 	$L__BB4_1110;
	add.s32 	%r28333, %r1035, 14;
	shl.b32 	%r10944, %r1081, 7;
	and.b32  	%r10945, %r10944, 8064;
	add.s32 	%r1086, %r10945, %r2;
	shl.b32 	%r10946, %r1081, 10;
	and.b32  	%r10947, %r10946, 64512;
	add.s32 	%r10948, %r4, %r10947;
	ld.shared.u64 	%rd926, [%r10948];
	setp.eq.s32 	%p384, %r1086, 0;
	setp.ne.s64 	%p385, %rd926, 0;
	or.pred  	%p386, %p384, %p385;
	@%p386 bra 	$L__BB4_962;
	add.s32 	%r1087, %r28271, 1;
	mul.wide.u32 	%rd928, %r28271, 4;
	add.s64 	%rd929, %rd2, %rd928;
	st.local.u32 	[%rd929+24], %r1086;
	mov.u32 	%r28271, %r1087;
$L__BB4_962:
	setp.gt.u32 	%p387, %r28271, 3;
	@%p387 bra 	$L__BB4_1110;
	add.s32 	%r1089, %r1035, 15;
	shl.b32 	%r10950, %r28333, 7;
	and.b32  	%r10951, %r10950, 8064;
	add.s32 	%r1090, %r10951, %r2;
	shl.b32 	%r10952, %r28333, 10;
	and.b32  	%r10953, %r10952, 64512;
	add.s32 	%r10954, %r4, %r10953;
	ld.shared.u64 	%rd930, [%r10954];
	setp.eq.s32 	%p388, %r1090, 0;
	setp.ne.s64 	%p389, %rd930, 0;
	or.pred  	%p390, %p388, %p389;
	@%p390 bra 	$L__BB4_965;
	add.s32 	%r1091, %r28271, 1;
	mul.wide.u32 	%rd932, %r28271, 4;
	add.s64 	%rd933, %rd2, %rd932;
	st.local.u32 	[%rd933+24], %r1090;
	mov.u32 	%r28271, %r1091;
$L__BB4_965:
	setp.gt.u32 	%p391, %r28271, 3;
	mov.u32 	%r28333, %r1089;
	@%p391 bra 	$L__BB4_1110;
	add.s32 	%r28333, %r1035, 16;
	shl.b32 	%r10956, %r1089, 7;
	and.b32  	%r10957, %r10956, 8064;
	add.s32 	%r1094, %r10957, %r2;
	shl.b32 	%r10958, %r1089, 10;
	and.b32  	%r10959, %r10958, 64512;
	add.s32 	%r10960, %r4, %r10959;
	ld.shared.u64 	%rd934, [%r10960];
	setp.eq.s32 	%p392, %r1094, 0;
	setp.ne.s64 	%p393, %rd934, 0;
	or.pred  	%p394, %p392, %p393;
	@%p394 bra 	$L__BB4_968;
	add.s32 	%r1095, %r28271, 1;
	mul.wide.u32 	%rd936, %r28271, 4;
	add.s64 	%rd937, %rd2, %rd936;
	st.local.u32 	[%rd937+24], %r1094;
	mov.u32 	%r28271, %r1095;
$L__BB4_968:
	setp.gt.u32 	%p395, %r28271, 3;
	@%p395 bra 	$L__BB4_1110;
	add.s32 	%r1097, %r1035, 17;
	shl.b32 	%r10962, %r28333, 7;
	and.b32  	%r10963, %r10962, 8064;
	add.s32 	%r1098, %r10963, %r2;
	shl.b32 	%r10964, %r28333, 10;
	and.b32  	%r10965, %r10964, 64512;
	add.s32 	%r10966, %r4, %r10965;
	ld.shared.u64 	%rd938, [%r10966];
	setp.eq.s32 	%p396, %r1098, 0;
	setp.ne.s64 	%p397, %rd938, 0;
	or.pred  	%p398, %p396, %p397;
	@%p398 bra 	$L__BB4_971;
	add.s32 	%r1099, %r28271, 1;
	mul.wide.u32 	%rd940, %r28271, 4;
	add.s64 	%rd941, %rd2, %rd940;
	st.local.u32 	[%rd941+24], %r1098;
	mov.u32 	%r28271, %r1099;
$L__BB4_971:
	setp.gt.u32 	%p399, %r28271, 3;
	mov.u32 	%r28333, %r1097;
	@%p399 bra 	$L__BB4_1110;
	add.s32 	%r28333, %r1035, 18;
	shl.b32 	%r10968, %r1097, 7;
	and.b32  	%r10969, %r10968, 8064;
	add.s32 	%r1102, %r10969, %r2;
	shl.b32 	%r10970, %r1097, 10;
	and.b32  	%r10971, %r10970, 64512;
	add.s32 	%r10972, %r4, %r10971;
	ld.shared.u64 	%rd942, [%r10972];
	setp.eq.s32 	%p400, %r1102, 0;
	setp.ne.s64 	%p401, %rd942, 0;
	or.pred  	%p402, %p400, %p401;
	@%p402 bra 	$L__BB4_974;
	add.s32 	%r1103, %r28271, 1;
	mul.wide.u32 	%rd944, %r28271, 4;
	add.s64 	%rd945, %rd2, %rd944;
	st.local.u32 	[%rd945+24], %r1102;
	mov.u32 	%r28271, %r1103;
$L__BB4_974:
	setp.gt.u32 	%p403, %r28271, 3;
	@%p403 bra 	$L__BB4_1110;
	add.s32 	%r1105, %r1035, 19;
	shl.b32 	%r10974, %r28333, 7;
	and.b32  	%r10975, %r10974, 8064;
	add.s32 	%r1106, %r10975, %r2;
	shl.b32 	%r10976, %r28333, 10;
	and.b32  	%r10977, %r10976, 64512;
	add.s32 	%r10978, %r4, %r10977;
	ld.shared.u64 	%rd946, [%r10978];
	setp.eq.s32 	%p404, %r1106, 0;
	setp.ne.s64 	%p405, %rd946, 0;
	or.pred  	%p406, %p404, %p405;
	@%p406 bra 	$L__BB4_977;
	add.s32 	%r1107, %r28271, 1;
	mul.wide.u32 	%rd948, %r28271, 4;
	add.s64 	%rd949, %rd2, %rd948;
	st.local.u32 	[%rd949+24], %r1106;
	mov.u32 	%r28271, %r1107;
$L__BB4_977:
	setp.gt.u32 	%p407, %r28271, 3;
	mov.u32 	%r28333, %r1105;
	@%p407 bra 	$L__BB4_1110;
	add.s32 	%r28333, %r1035, 20;
	shl.b32 	%r10980, %r1105, 7;
	and.b32  	%r10981, %r10980, 8064;
	add.s32 	%r1110, %r10981, %r2;
	shl.b32 	%r10982, %r1105, 10;
	and.b32  	%r10983, %r10982, 64512;
	add.s32 	%r10984, %r4, %r10983;
	ld.shared.u64 	%rd950, [%r10984];
	setp.eq.s32 	%p408, %r1110, 0;
	setp.ne.s64 	%p409, %rd950, 0;
	or.pred  	%p410, %p408, %p409;
	@%p410 bra 	$L__BB4_980;
	add.s32 	%r1111, %r28271, 1;
	mul.wide.u32 	%rd952, %r28271, 4;
	add.s64 	%rd953, %rd2, %rd952;
	st.local.u32 	[%rd953+24], %r1110;
	mov.u32 	%r28271, %r1111;
$L__BB4_980:
	setp.gt.u32 	%p411, %r28271, 3;
	@%p411 bra 	$L__BB4_1110;
	add.s32 	%r1113, %r1035, 21;
	shl.b32 	%r10986, %r28333, 7;
	and.b32  	%r10987, %r10986, 8064;
	add.s32 	%r1114, %r10987, %r2;
	shl.b32 	%r10988, %r28333, 10;
	and.b32  	%r10989, %r10988, 64512;
	add.s32 	%r10990, %r4, %r10989;
	ld.shared.u64 	%rd954, [%r10990];
	setp.eq.s32 	%p412, %r1114, 0;
	setp.ne.s64 	%p413, %rd954, 0;
	or.pred  	%p414, %p412, %p413;
	@%p414 bra 	$L__BB4_983;
	add.s32 	%r1115, %r28271, 1;
	mul.wide.u32 	%rd956, %r28271, 4;
	add.s64 	%rd957, %rd2, %rd956;
	st.local.u32 	[%rd957+24], %r1114;
	mov.u32 	%r28271, %r1115;
$L__BB4_983:
	setp.gt.u32 	%p415, %r28271, 3;
	mov.u32 	%r28333, %r1113;
	@%p415 bra 	$L__BB4_1110;
	add.s32 	%r28333, %r1035, 22;
	shl.b32 	%r10992, %r1113, 7;
	and.b32  	%r10993, %r10992, 8064;
	add.s32 	%r1118, %r10993, %r2;
	shl.b32 	%r10994, %r1113, 10;
	and.b32  	%r10995, %r10994, 64512;
	add.s32 	%r10996, %r4, %r10995;
	ld.shared.u64 	%rd958, [%r10996];
	setp.eq.s32 	%p416, %r1118, 0;
	setp.ne.s64 	%p417, %rd958, 0;
	or.pred  	%p418, %p416, %p417;
	@%p418 bra 	$L__BB4_986;
	add.s32 	%r1119, %r28271, 1;
	mul.wide.u32 	%rd960, %r28271, 4;
	add.s64 	%rd961, %rd2, %rd960;
	st.local.u32 	[%rd961+24], %r1118;
	mov.u32 	%r28271, %r1119;
$L__BB4_986:
	setp.gt.u32 	%p419, %r28271, 3;
	@%p419 bra 	$L__BB4_1110;
	add.s32 	%r1121, %r1035, 23;
	shl.b32 	%r10998, %r28333, 7;
	and.b32  	%r10999, %r10998, 8064;
	add.s32 	%r1122, %r10999, %r2;
	shl.b32 	%r11000, %r28333, 10;
	and.b32  	%r11001, %r11000, 64512;
	add.s32 	%r11002, %r4, %r11001;
	ld.shared.u64 	%rd962, [%r11002];
	setp.eq.s32 	%p420, %r1122, 0;
	setp.ne.s64 	%p421, %rd962, 0;
	or.pred  	%p422, %p420, %p421;
	@%p422 bra 	$L__BB4_989;
	add.s32 	%r1123, %r28271, 1;
	mul.wide.u32 	%rd964, %r28271, 4;
	add.s64 	%rd965, %rd2, %rd964;
	st.local.u32 	[%rd965+24], %r1122;
	mov.u32 	%r28271, %r1123;
$L__BB4_989:
	setp.gt.u32 	%p423, %r28271, 3;
	mov.u32 	%r28333, %r1121;
	@%p423 bra 	$L__BB4_1110;
	add.s32 	%r28333, %r1035, 24;
	shl.b32 	%r11004, %r1121, 7;
	and.b32  	%r11005, %r11004, 8064;
	add.s32 	%r1126, %r11005, %r2;
	shl.b32 	%r11006, %r1121, 10;
	and.b32  	%r11007, %r11006, 64512;
	add.s32 	%r11008, %r4, %r11007;
	ld.shared.u64 	%rd966, [%r11008];
	setp.eq.s32 	%p424, %r1126, 0;
	setp.ne.s64 	%p425, %rd966, 0;
	or.pred  	%p426, %p424, %p425;
	@%p426 bra 	$L__BB4_992;
	add.s32 	%r1127, %r28271, 1;
	mul.wide.u32 	%rd968, %r28271, 4;
	add.s64 	%rd969, %rd2, %rd968;
	st.local.u32 	[%rd969+24], %r1126;
	mov.u32 	%r28271, %r1127;
$L__BB4_992:
	setp.gt.u32 	%p427, %r28271, 3;
	@%p427 bra 	$L__BB4_1110;
	add.s32 	%r1129, %r1035, 25;
	shl.b32 	%r11010, %r28333, 7;
	and.b32  	%r11011, %r11010, 8064;
	add.s32 	%r1130, %r11011, %r2;
	shl.b32 	%r11012, %r28333, 10;
	and.b32  	%r11013, %r11012, 64512;
	add.s32 	%r11014, %r4, %r11013;
	ld.shared.u64 	%rd970, [%r11014];
	setp.eq.s32 	%p428, %r1130, 0;
	setp.ne.s64 	%p429, %rd970, 0;
	or.pred  	%p430, %p428, %p429;
	@%p430 bra 	$L__BB4_995;
	add.s32 	%r1131, %r28271, 1;
	mul.wide.u32 	%rd972, %r28271, 4;
	add.s64 	%rd973, %rd2, %rd972;
	st.local.u32 	[%rd973+24], %r1130;
	mov.u32 	%r28271, %r1131;
$L__BB4_995:
	setp.gt.u32 	%p431, %r28271, 3;
	mov.u32 	%r28333, %r1129;
	@%p431 bra 	$L__BB4_1110;
	add.s32 	%r28333, %r1035, 26;
	shl.b32 	%r11016, %r1129, 7;
	and.b32  	%r11017, %r11016, 8064;
	add.s32 	%r1134, %r11017, %r2;
	shl.b32 	%r11018, %r1129, 10;
	and.b32  	%r11019, %r11018, 64512;
	add.s32 	%r11020, %r4, %r11019;
	ld.shared.u64 	%rd974, [%r11020];
	setp.eq.s32 	%p432, %r1134, 0;
	setp.ne.s64 	%p433, %rd974, 0;
	or.pred  	%p434, %p432, %p433;
	@%p434 bra 	$L__BB4_998;
	add.s32 	%r1135, %r28271, 1;
	mul.wide.u32 	%rd976, %r28271, 4;
	add.s64 	%rd977, %rd2, %rd976;
	st.local.u32 	[%rd977+24], %r1134;
	mov.u32 	%r28271, %r1135;
$L__BB4_998:
	setp.gt.u32 	%p435, %r28271, 3;
	@%p435 bra 	$L__BB4_1110;
	add.s32 	%r1137, %r1035, 27;
	shl.b32 	%r11022, %r28333, 7;
	and.b32  	%r11023, %r11022, 8064;
	add.s32 	%r1138, %r11023, %r2;
	shl.b32 	%r11024, %r28333, 10;
	and.b32  	%r11025, %r11024, 64512;
	add.s32 	%r11026, %r4, %r11025;
	ld.shared.u64 	%rd978, [%r11026];
	setp.eq.s32 	%p436, %r1138, 0;
	setp.ne.s64 	%p437, %rd978, 0;
	or.pred  	%p438, %p436, %p437;
	@%p438 bra 	$L__BB4_1001;
	add.s32 	%r1139, %r28271, 1;
	mul.wide.u32 	%rd980, %r28271, 4;
	add.s64 	%rd981, %rd2, %rd980;
	st.local.u32 	[%rd981+24], %r1138;
	mov.u32 	%r28271, %r1139;
$L__BB4_1001:
	setp.gt.u32 	%p439, %r28271, 3;
	mov.u32 	%r28333, %r1137;
	@%p439 bra 	$L__BB4_1110;
	add.s32 	%r28333, %r1035, 28;
	shl.b32 	%r11028, %r1137, 7;
	and.b32  	%r11029, %r11028, 8064;
	add.s32 	%r1142, %r11029, %r2;
	shl.b32 	%r11030, %r1137, 10;
	and.b32  	%r11031, %r11030, 64512;
	add.s32 	%r11032, %r4, %r11031;
	ld.shared.u64 	%rd982, [%r11032];
	setp.eq.s32 	%p440, %r1142, 0;
	setp.ne.s64 	%p441, %rd982, 0;
	or.pred  	%p442, %p440, %p441;
	@%p442 bra 	$L__BB4_1004;
	add.s32 	%r1143, %r28271, 1;
	mul.wide.u32 	%rd984, %r28271, 4;
	add.s64 	%rd985, %rd2, %rd984;
	st.local.u32 	[%rd985+24], %r1142;
	mov.u32 	%r28271, %r1143;
$L__BB4_1004:
	setp.gt.u32 	%p443, %r28271, 3;
	@%p443 bra 	$L__BB4_1110;
	add.s32 	%r1145, %r1035, 29;
	shl.b32 	%r11034, %r28333, 7;
	and.b32  	%r11035, %r11034, 8064;
	add.s32 	%r1146, %r11035, %r2;
	shl.b32 	%r11036, %r28333, 10;
	and.b32  	%r11037, %r11036, 64512;
	add.s32 	%r11038, %r4, %r11037;
	ld.shared.u64 	%rd986, [%r11038];
	setp.eq.s32 	%p444, %r1146, 0;
	setp.ne.s64 	%p445, %rd986, 0;
	or.pred  	%p446, %p444, %p445;
	@%p446 bra 	$L__BB4_1007;
	add.s32 	%r1147, %r28271, 1;
	mul.wide.u32 	%rd988, %r28271, 4;
	add.s64 	%rd989, %rd2, %rd988;
	st.local.u32 	[%rd989+24], %r1146;
	mov.u32 	%r28271, %r1147;
$L__BB4_1007:
	setp.gt.u32 	%p447, %r28271, 3;
	mov.u32 	%r28333, %r1145;
	@%p447 bra 	$L__BB4_1110;
	add.s32 	%r28333, %r1035, 30;
	shl.b32 	%r11040, %r1145, 7;
	and.b32  	%r11041, %r11040, 8064;
	add.s32 	%r1150, %r11041, %r2;
	shl.b32 	%r11042, %r1145, 10;
	and.b32  	%r11043, %r11042, 64512;
	add.s32 	%r11044, %r4, %r11043;
	ld.shared.u64 	%rd990, [%r11044];
	setp.eq.s32 	%p448, %r1150, 0;
	setp.ne.s64 	%p449, %rd990, 0;
	or.pred  	%p450, %p448, %p449;
	@%p450 bra 	$L__BB4_1010;
	add.s32 	%r1151, %r28271, 1;
	mul.wide.u32 	%rd992, %r28271, 4;
	add.s64 	%rd993, %rd2, %rd992;
	st.local.u32 	[%rd993+24], %r1150;
	mov.u32 	%r28271, %r1151;
$L__BB4_1010:
	setp.gt.u32 	%p451, %r28271, 3;
	@%p451 bra 	$L__BB4_1110;
	add.s32 	%r1153, %r1035, 31;
	shl.b32 	%r11046, %r28333, 7;
	and.b32  	%r11047, %r11046, 8064;
	add.s32 	%r1154, %r11047, %r2;
	shl.b32 	%r11048, %r28333, 10;
	and.b32  	%r11049, %r11048, 64512;
	add.s32 	%r11050, %r4, %r11049;
	ld.shared.u64 	%rd994, [%r11050];
	setp.eq.s32 	%p452, %r1154, 0;
	setp.ne.s64 	%p453, %rd994, 0;
	or.pred  	%p454, %p452, %p453;
	@%p454 bra 	$L__BB4_1013;
	add.s32 	%r1155, %r28271, 1;
	mul.wide.u32 	%rd996, %r28271, 4;
	add.s64 	%rd997, %rd2, %rd996;
	st.local.u32 	[%rd997+24], %r1154;
	mov.u32 	%r28271, %r1155;
$L__BB4_1013:
	setp.gt.u32 	%p455, %r28271, 3;
	mov.u32 	%r28333, %r1153;
	@%p455 bra 	$L__BB4_1110;
	add.s32 	%r28333, %r1035, 32;
	shl.b32 	%r11052, %r1153, 7;
	and.b32  	%r11053, %r11052, 8064;
	add.s32 	%r1158, %r11053, %r2;
	shl.b32 	%r11054, %r1153, 10;
	and.b32  	%r11055, %r11054, 64512;
	add.s32 	%r11056, %r4, %r11055;
	ld.shared.u64 	%rd998, [%r11056];
	setp.eq.s32 	%p456, %r1158, 0;
	setp.ne.s64 	%p457, %rd998, 0;
	or.pred  	%p458, %p456, %p457;
	@%p458 bra 	$L__BB4_1016;
	add.s32 	%r1159, %r28271, 1;
	mul.wide.u32 	%rd1000, %r28271, 4;
	add.s64 	%rd1001, %rd2, %rd1000;
	st.local.u32 	[%rd1001+24], %r1158;
	mov.u32 	%r28271, %r1159;
$L__BB4_1016:
	setp.gt.u32 	%p459, %r28271, 3;
	@%p459 bra 	$L__BB4_1110;
	add.s32 	%r1161, %r1035, 33;
	shl.b32 	%r11058, %r28333, 7;
	and.b32  	%r11059, %r11058, 8064;
	add.s32 	%r1162, %r11059, %r2;
	shl.b32 	%r11060, %r28333, 10;
	and.b32  	%r11061, %r11060, 64512;
	add.s32 	%r11062, %r4, %r11061;
	ld.shared.u64 	%rd1002, [%r11062];
	setp.eq.s32 	%p460, %r1162, 0;
	setp.ne.s64 	%p461, %rd1002, 0;
	or.pred  	%p462, %p460, %p461;
	@%p462 bra 	$L__BB4_1019;
	add.s32 	%r1163, %r28271, 1;
	mul.wide.u32 	%rd1004, %r28271, 4;
	add.s64 	%rd1005, %rd2, %rd1004;
	st.local.u32 	[%rd1005+24], %r1162;
	mov.u32 	%r28271, %r1163;
$L__BB4_1019:
	setp.gt.u32 	%p463, %r28271, 3;
	mov.u32 	%r28333, %r1161;
	@%p463 bra 	$L__BB4_1110;
	add.s32 	%r28333, %r1035, 34;
	shl.b32 	%r11064, %r1161, 7;
	and.b32  	%r11065, %r11064, 8064;
	add.s32 	%r1166, %r11065, %r2;
	shl.b32 	%r11066, %r1161, 10;
	and.b32  	%r11067, %r11066, 64512;
	add.s32 	%r11068, %r4, %r11067;
	ld.shared.u64 	%rd1006, [%r11068];
	setp.eq.s32 	%p464, %r1166, 0;
	setp.ne.s64 	%p465, %rd1006, 0;
	or.pred  	%p466, %p464, %p465;
	@%p466 bra 	$L__BB4_1022;
	add.s32 	%r1167, %r28271, 1;
	mul.wide.u32 	%rd1008, %r28271, 4;
	add.s64 	%rd1009, %rd2, %rd1008;
	st.local.u32 	[%rd1009+24], %r1166;
	mov.u32 	%r28271, %r1167;
$L__BB4_1022:
	setp.gt.u32 	%p467, %r28271, 3;
	@%p467 bra 	$L__BB4_1110;
	add.s32 	%r1169, %r1035, 35;
	shl.b32 	%r11070, %r28333, 7;
	and.b32  	%r11071, %r11070, 8064;
	add.s32 	%r1170, %r11071, %r2;
	shl.b32 	%r11072, %r28333, 10;
	and.b32  	%r11073, %r11072, 64512;
	add.s32 	%r11074, %r4, %r11073;
	ld.shared.u64 	%rd1010, [%r11074];
	setp.eq.s32 	%p468, %r1170, 0;
	setp.ne.s64 	%p469, %rd1010, 0;
	or.pred  	%p470, %p468, %p469;
	@%p470 bra 	$L__BB4_1025;
	add.s32 	%r1171, %r28271, 1;
	mul.wide.u32 	%rd1012, %r28271, 4;
	add.s64 	%rd1013, %rd2, %rd1012;
	st.local.u32 	[%rd1013+24], %r1170;
	mov.u32 	%r28271, %r1171;
$L__BB4_1025:
	setp.gt.u32 	%p471, %r28271, 3;
	mov.u32 	%r28333, %r1169;
	@%p471 bra 	$L__BB4_1110;
	add.s32 	%r28333, %r1035, 36;
	shl.b32 	%r11076, %r1169, 7;
	and.b32  	%r11077, %r11076, 8064;
	add.s32 	%r1174, %r11077, %r2;
	shl.b32 	%r11078, %r1169, 10;
	and.b32  	%r11079, %r11078, 64512;
	add.s32 	%r11080, %r4, %r11079;
	ld.shared.u64 	%rd1014, [%r11080];
	setp.eq.s32 	%p472, %r1174, 0;
	setp.ne.s64 	%p473, %rd1014, 0;
	or.pred  	%p474, %p472, %p473;
	@%p474 bra 	$L__BB4_1028;
	add.s32 	%r1175, %r28271, 1;
	mul.wide.u32 	%rd1016, %r28271, 4;
	add.s64 	%rd1017, %rd2, %rd1016;
	st.local.u32 	[%rd1017+24], %r1174;
	mov.u32 	%r28271, %r1175;
$L__BB4_1028:
	setp.gt.u32 	%p475, %r28271, 3;
	@%p475 bra 	$L__BB4_1110;
	add.s32 	%r1177, %r1035, 37;
	shl.b32 	%r11082, %r28333, 7;
	and.b32  	%r11083, %r11082, 8064;
	add.s32 	%r1178, %r11083, %r2;
	shl.b32 	%r11084, %r28333, 10;
	and.b32  	%r11085, %r11084, 64512;
	add.s32 	%r11086, %r4, %r11085;
	ld.shared.u64 	%rd1018, [%r11086];
	setp.eq.s32 	%p476, %r1178, 0;
	setp.ne.s64 	%p477, %rd1018, 0;
	or.pred  	%p478, %p476, %p477;
	@%p478 bra 	$L__BB4_1031;
	add.s32 	%r1179, %r28271, 1;
	mul.wide.u32 	%rd1020, %r28271, 4;
	add.s64 	%rd1021, %rd2, %rd1020;
	st.local.u32 	[%rd1021+24], %r1178;
	mov.u32 	%r28271, %r1179;
$L__BB4_1031:
	setp.gt.u32 	%p479, %r28271, 3;
	mov.u32 	%r28333, %r1177;
	@%p479 bra 	$L__BB4_1110;
	add.s32 	%r28333, %r1035, 38;
	shl.b32 	%r11088, %r1177, 7;
	and.b32  	%r11089, %r11088, 8064;
	add.s32 	%r1182, %r11089, %r2;
	shl.b32 	%r11090, %r1177, 10;
	and.b32  	%r11091, %r11090, 64512;
	add.s32 	%r11092, %r4, %r11091;
	ld.shared.u64 	%rd1022, [%r11092];
	setp.eq.s32 	%p480, %r1182, 0;
	setp.ne.s64 	%p481, %rd1022, 0;
	or.pred  	%p482, %p480, %p481;
	@%p482 bra 	$L__BB4_1034;
	add.s32 	%r1183, %r28271, 1;
	mul.wide.u32 	%rd1024, %r28271, 4;
	add.s64 	%rd1025, %rd2, %rd1024;
	st.local.u32 	[%rd1025+24], %r1182;
	mov.u32 	%r28271, %r1183;
$L__BB4_1034:
	setp.gt.u32 	%p483, %r28271, 3;
	@%p483 bra 	$L__BB4_1110;
	add.s32 	%r1185, %r1035, 39;
	shl.b32 	%r11094, %r28333, 7;
	and.b32  	%r11095, %r11094, 8064;
	add.s32 	%r1186, %r11095, %r2;
	shl.b32 	%r11096, %r28333, 10;
	and.b32  	%r11097, %r11096, 64512;
	add.s32 	%r11098, %r4, %r11097;
	ld.shared.u64 	%rd1026, [%r11098];
	setp.eq.s32 	%p484, %r1186, 0;
	setp.ne.s64 	%p485, %rd1026, 0;
	or.pred  	%p486, %p484, %p485;
	@%p486 bra 	$L__BB4_1037;
	add.s32 	%r1187, %r28271, 1;
	mul.wide.u32 	%rd1028, %r28271, 4;
	add.s64 	%rd1029, %rd2, %rd1028;
	st.local.u32 	[%rd1029+24], %r1186;
	mov.u32 	%r28271, %r1187;
$L__BB4_1037:
	setp.gt.u32 	%p487, %r28271, 3;
	mov.u32 	%r28333, %r1185;
	@%p487 bra 	$L__BB4_1110;
	add.s32 	%r28333, %r1035, 40;
	shl.b32 	%r11100, %r1185, 7;
	and.b32  	%r11101, %r11100, 8064;
	add.s32 	%r1190, %r11101, %r2;
	shl.b32 	%r11102, %r1185, 10;
	and.b32  	%r11103, %r11102, 64512;
	add.s32 	%r11104, %r4, %r11103;
	ld.shared.u64 	%rd1030, [%r11104];
	setp.eq.s32 	%p488, %r1190, 0;
	setp.ne.s64 	%p489, %rd1030, 0;
	or.pred  	%p490, %p488, %p489;
	@%p490 bra 	$L__BB4_1040;
	add.s32 	%r1191, %r28271, 1;
	mul.wide.u32 	%rd1032, %r28271, 4;
	add.s64 	%rd1033, %rd2, %rd1032;
	st.local.u32 	[%rd1033+24], %r1190;
	mov.u32 	%r28271, %r1191;
$L__BB4_1040:
	setp.gt.u32 	%p491, %r28271, 3;
	@%p491 bra 	$L__BB4_1110;
	add.s32 	%r1193, %r1035, 41;
	shl.b32 	%r11106, %r28333, 7;
	and.b32  	%r11107, %r11106, 8064;
	add.s32 	%r1194, %r11107, %r2;
	shl.b32 	%r11108, %r28333, 10;
	and.b32  	%r11109, %r11108, 64512;
	add.s32 	%r11110, %r4, %r11109;
	ld.shared.u64 	%rd1034, [%r11110];
	setp.eq.s32 	%p492, %r1194, 0;
	setp.ne.s64 	%p493, %rd1034, 0;
	or.pred  	%p494, %p492, %p493;
	@%p494 bra 	$L__BB4_1043;
	add.s32 	%r1195, %r28271, 1;
	mul.wide.u32 	%rd1036, %r28271, 4;
	add.s64 	%rd1037, %rd2, %rd1036;
	st.local.u32 	[%rd1037+24], %r1194;
	mov.u32 	%r28271, %r1195;
$L__BB4_1043:
	setp.gt.u32 	%p495, %r28271, 3;
	mov.u32 	%r28333, %r1193;
	@%p495 bra 	$L__BB4_1110;
	add.s32 	%r28333, %r1035, 42;
	shl.b32 	%r11112, %r1193, 7;
	and.b32  	%r11113, %r11112, 8064;
	add.s32 	%r1198, %r11113, %r2;
	shl.b32 	%r11114, %r1193, 10;
	and.b32  	%r11115, %r11114, 64512;
	add.s32 	%r11116, %r4, %r11115;
	ld.shared.u64 	%rd1038, [%r11116];
	setp.eq.s32 	%p496, %r1198, 0;
	setp.ne.s64 	%p497, %rd1038, 0;
	or.pred  	%p498, %p496, %p497;
	@%p498 bra 	$L__BB4_1046;
	add.s32 	%r1199, %r28271, 1;
	mul.wide.u32 	%rd1040, %r28271, 4;
	add.s64 	%rd1041, %rd2, %rd1040;
	st.local.u32 	[%rd1041+24], %r1198;
	mov.u32 	%r28271, %r1199;
$L__BB4_1046:
	setp.gt.u32 	%p499, %r28271, 3;
	@%p499 bra 	$L__BB4_1110;
	add.s32 	%r1201, %r1035, 43;
	shl.b32 	%r11118, %r28333, 7;
	and.b32  	%r11119, %r11118, 8064;
	add.s32 	%r1202, %r11119, %r2;
	shl.b32 	%r11120, %r28333, 10;
	and.b32  	%r11121, %r11120, 64512;
	add.s32 	%r11122, %r4, %r11121;
	ld.shared.u64 	%rd1042, [%r11122];
	setp.eq.s32 	%p500, %r1202, 0;
	setp.ne.s64 	%p501, %rd1042, 0;
	or.pred  	%p502, %p500, %p501;
	@%p502 bra 	$L__BB4_1049;
	add.s32 	%r1203, %r28271, 1;
	mul.wide.u32 	%rd1044, %r28271, 4;
	add.s64 	%rd1045, %rd2, %rd1044;
	st.local.u32 	[%rd1045+24], %r1202;
	mov.u32 	%r28271, %r1203;
$L__BB4_1049:
	setp.gt.u32 	%p503, %r28271, 3;
	mov.u32 	%r28333, %r1201;
	@%p503 bra 	$L__BB4_1110;
	add.s32 	%r28333, %r1035, 44;
	shl.b32 	%r11124, %r1201, 7;
	and.b32  	%r11125, %r11124, 8064;
	add.s32 	%r1206, %r11125, %r2;
	shl.b32 	%r11126, %r1201, 10;
	and.b32  	%r11127, %r11126, 64512;
	add.s32 	%r11128, %r4, %r11127;
	ld.shared.u64 	%rd1046, [%r11128];
	setp.eq.s32 	%p504, %r1206, 0;
	setp.ne.s64 	%p505, %rd1046, 0;
	or.pred  	%p506, %p504, %p505;
	@%p506 bra 	$L__BB4_1052;
	add.s32 	%r1207, %r28271, 1;
	mul.wide.u32 	%rd1048, %r28271, 4;
	add.s64 	%rd1049, %rd2, %rd1048;
	st.local.u32 	[%rd1049+24], %r1206;
	mov.u32 	%r28271, %r1207;
$L__BB4_1052:
	setp.gt.u32 	%p507, %r28271, 3;
	@%p507 bra 	$L__BB4_1110;
	add.s32 	%r1209, %r1035, 45;
	shl.b32 	%r11130, %r28333, 7;
	and.b32  	%r11131, %r11130, 8064;
	add.s32 	%r1210, %r11131, %r2;
	shl.b32 	%r11132, %r28333, 10;
	and.b32  	%r11133, %r11132, 64512;
	add.s32 	%r11134, %r4, %r11133;
	ld.shared.u64 	%rd1050, [%r11134];
	setp.eq.s32 	%p508, %r1210, 0;
	setp.ne.s64 	%p509, %rd1050, 0;
	or.pred  	%p510, %p508, %p509;
	@%p510 bra 	$L__BB4_1055;
	add.s32 	%r1211, %r28271, 1;
	mul.wide.u32 	%rd1052, %r28271, 4;
	add.s64 	%rd1053, %rd2, %rd1052;
	st.local.u32 	[%rd1053+24], %r1210;
	mov.u32 	%r28271, %r1211;
$L__BB4_1055:
	setp.gt.u32 	%p511, %r28271, 3;
	mov.u32 	%r28333, %r1209;
	@%p511 bra 	$L__BB4_1110;
	add.s32 	%r28333, %r1035, 46;
	shl.b32 	%r11136, %r1209, 7;
	and.b32  	%r11137, %r11136, 8064;
	add.s32 	%r1214, %r11137, %r2;
	shl.b32 	%r11138, %r1209, 10;
	and.b32  	%r11139, %r11138, 64512;
	add.s32 	%r11140, %r4, %r11139;
	ld.shared.u64 	%rd1054, [%r11140];
	setp.eq.s32 	%p512, %r1214, 0;
	setp.ne.s64 	%p513, %rd1054, 0;
	or.pred  	%p514, %p512, %p513;
	@%p514 bra 	$L__BB4_1058;
	add.s32 	%r1215, %r28271, 1;
	mul.wide.u32 	%rd1056, %r28271, 4;
	add.s64 	%rd1057, %rd2, %rd1056;
	st.local.u32 	[%rd1057+24], %r1214;
	mov.u32 	%r28271, %r1215;
$L__BB4_1058:
	setp.gt.u32 	%p515, %r28271, 3;
	@%p515 bra 	$L__BB4_1110;
	add.s32 	%r1217, %r1035, 47;
	shl.b32 	%r11142, %r28333, 7;
	and.b32  	%r11143, %r11142, 8064;
	add.s32 	%r1218, %r11143, %r2;
	shl.b32 	%r11144, %r28333, 10;
	and.b32  	%r11145, %r11144, 64512;
	add.s32 	%r11146, %r4, %r11145;
	ld.shared.u64 	%rd1058, [%r11146];
	setp.eq.s32 	%p516, %r1218, 0;
	setp.ne.s64 	%p517, %rd1058, 0;
	or.pred  	%p518, %p516, %p517;
	@%p518 bra 	$L__BB4_1061;
	add.s32 	%r1219, %r28271, 1;
	mul.wide.u32 	%rd1060, %r28271, 4;
	add.s64 	%rd1061, %rd2, %rd1060;
	st.local.u32 	[%rd1061+24], %r1218;
	mov.u32 	%r28271, %r1219;
$L__BB4_1061:
	setp.gt.u32 	%p519, %r28271, 3;
	mov.u32 	%r28333, %r1217;
	@%p519 bra 	$L__BB4_1110;
	add.s32 	%r28333, %r1035, 48;
	shl.b32 	%r11148, %r1217, 7;
	and.b32  	%r11149, %r11148, 8064;
	add.s32 	%r1222, %r11149, %r2;
	shl.b32 	%r11150, %r1217, 10;
	and.b32  	%r11151, %r11150, 64512;
	add.s32 	%r11152, %r4, %r11151;
	ld.shared.u64 	%rd1062, [%r11152];
	setp.eq.s32 	%p520, %r1222, 0;
	setp.ne.s64 	%p521, %rd1062, 0;
	or.pred  	%p522, %p520, %p521;
	@%p522 bra 	$L__BB4_1064;
	add.s32 	%r1223, %r28271, 1;
	mul.wide.u32 	%rd1064, %r28271, 4;
	add.s64 	%rd1065, %rd2, %rd1064;
	st.local.u32 	[%rd1065+24], %r1222;
	mov.u32 	%r28271, %r1223;
$L__BB4_1064:
	setp.gt.u32 	%p523, %r28271, 3;
	@%p523 bra 	$L__BB4_1110;
	add.s32 	%r1225, %r1035, 49;
	shl.b32 	%r11154, %r28333, 7;
	and.b32  	%r11155, %r11154, 8064;
	add.s32 	%r1226, %r11155, %r2;
	shl.b32 	%r11156, %r28333, 10;
	and.b32  	%r11157, %r11156, 64512;
	add.s32 	%r11158, %r4, %r11157;
	ld.shared.u64 	%rd1066, [%r11158];
	setp.eq.s32 	%p524, %r1226, 0;
	setp.ne.s64 	%p525, %rd1066, 0;
	or.pred  	%p526, %p524, %p525;
	@%p526 bra 	$L__BB4_1067;
	add.s32 	%r1227, %r28271, 1;
	mul.wide.u32 	%rd1068, %r28271, 4;
	add.s64 	%rd1069, %rd2, %rd1068;
	st.local.u32 	[%rd1069+24], %r1226;
	mov.u32 	%r28271, %r1227;
$L__BB4_1067:
	setp.gt.u32 	%p527, %r28271, 3;
	mov.u32 	%r28333, %r1225;
	@%p527 bra 	$L__BB4_1110;
	add.s32 	%r28333, %r1035, 50;
	shl.b32 	%r11160, %r1225, 7;
	and.b32  	%r11161, %r11160, 8064;
	add.s32 	%r1230, %r11161, %r2;
	shl.b32 	%r11162, %r1225, 10;
	and.b32  	%r11163, %r11162, 64512;
	add.s32 	%r11164, %r4, %r11163;
	ld.shared.u64 	%rd1070, [%r11164];
	setp.eq.s32 	%p528, %r1230, 0;
	setp.ne.s64 	%p529, %rd1070, 0;
	or.pred  	%p530, %p528, %p529;
	@%p530 bra 	$L__BB4_1070;
	add.s32 	%r1231, %r28271, 1;
	mul.wide.u32 	%rd1072, %r28271, 4;
	add.s64 	%rd1073, %rd2, %rd1072;
	st.local.u32 	[%rd1073+24], %r1230;
	mov.u32 	%r28271, %r1231;
$L__BB4_1070:
	setp.gt.u32 	%p531, %r28271, 3;
	@%p531 bra 	$L__BB4_1110;
	add.s32 	%r1233, %r1035, 51;
	shl.b32 	%r11166, %r28333, 7;
	and.b32  	%r11167, %r11166, 8064;
	add.s32 	%r1234, %r11167, %r2;
	shl.b32 	%r11168, %r28333, 10;
	and.b32  	%r11169, %r11168, 64512;
	add.s32 	%r11170, %r4, %r11169;
	ld.shared.u64 	%rd1074, [%r11170];
	setp.eq.s32 	%p532, %r1234, 0;
	setp.ne.s64 	%p533, %rd1074, 0;
	or.pred  	%p534, %p532, %p533;
	@%p534 bra 	$L__BB4_1073;
	add.s32 	%r1235, %r28271, 1;
	mul.wide.u32 	%rd1076, %r28271, 4;
	add.s64 	%rd1077, %rd2, %rd1076;
	st.local.u32 	[%rd1077+24], %r1234;
	mov.u32 	%r28271, %r1235;
$L__BB4_1073:
	setp.gt.u32 	%p535, %r28271, 3;
	mov.u32 	%r28333, %r1233;
	@%p535 bra 	$L__BB4_1110;
	add.s32 	%r28333, %r1035, 52;
	shl.b32 	%r11172, %r1233, 7;
	and.b32  	%r11173, %r11172, 8064;
	add.s32 	%r1238, %r11173, %r2;
	shl.b32 	%r11174, %r1233, 10;
	and.b32  	%r11175, %r11174, 64512;
	add.s32 	%r11176, %r4, %r11175;
	ld.shared.u64 	%rd1078, [%r11176];
	setp.eq.s32 	%p536, %r1238, 0;
	setp.ne.s64 	%p537, %rd1078, 0;
	or.pred  	%p538, %p536, %p537;
	@%p538 bra 	$L__BB4_1076;
	add.s32 	%r1239, %r28271, 1;
	mul.wide.u32 	%rd1080, %r28271, 4;
	add.s64 	%rd1081, %rd2, %rd1080;
	st.local.u32 	[%rd1081+24], %r1238;
	mov.u32 	%r28271, %r1239;
$L__BB4_1076:
	setp.gt.u32 	%p539, %r28271, 3;
	@%p539 bra 	$L__BB4_1110;
	add.s32 	%r1241, %r1035, 53;
	shl.b32 	%r11178, %r28333, 7;
	and.b32  	%r11179, %r11178, 8064;
	add.s32 	%r1242, %r11179, %r2;
	shl.b32 	%r11180, %r28333, 10;
	and.b32  	%r11181, %r11180, 64512;
	add.s32 	%r11182, %r4, %r11181;
	ld.shared.u64 	%rd1082, [%r11182];
	setp.eq.s32 	%p540, %r1242, 0;
	setp.ne.s64 	%p541, %rd1082, 0;
	or.pred  	%p542, %p540, %p541;
	@%p542 bra 	$L__BB4_1079;
	add.s32 	%r1243, %r28271, 1;
	mul.wide.u32 	%rd1084, %r28271, 4;
	add.s64 	%rd1085, %rd2, %rd1084;
	st.local.u32 	[%rd1085+24], %r1242;
	mov.u32 	%r28271, %r1243;
$L__BB4_1079:
	setp.gt.u32 	%p543, %r28271, 3;
	mov.u32 	%r28333, %r1241;
	@%p543 bra 	$L__BB4_1110;
	add.s32 	%r28333, %r1035, 54;
	shl.b32 	%r11184, %r1241, 7;
	and.b32  	%r11185, %r11184, 8064;
	add.s32 	%r1246, %r11185, %r2;
	shl.b32 	%r11186, %r1241, 10;
	and.b32  	%r11187, %r11186, 64512;
	add.s32 	%r11188, %r4, %r11187;
	ld.shared.u64 	%rd1086, [%r11188];
	setp.eq.s32 	%p544, %r1246, 0;
	setp.ne.s64 	%p545, %rd1086, 0;
	or.pred  	%p546, %p544, %p545;
	@%p546 bra 	$L__BB4_1082;
	add.s32 	%r1247, %r28271, 1;
	mul.wide.u32 	%rd1088, %r28271, 4;
	add.s64 	%rd1089, %rd2, %rd1088;
	st.local.u32 	[%rd1089+24], %r1246;
	mov.u32 	%r28271, %r1247;
$L__BB4_1082:
	setp.gt.u32 	%p547, %r28271, 3;
	@%p547 bra 	$L__BB4_1110;
	add.s32 	%r1249, %r1035, 55;
	shl.b32 	%r11190, %r28333, 7;
	and.b32  	%r11191, %r11190, 8064;
	add.s32 	%r1250, %r11191, %r2;
	shl.b32 	%r11192, %r28333, 10;
	and.b32  	%r11193, %r11192, 64512;
	add.s32 	%r11194, %r4, %r11193;
	ld.shared.u64 	%rd1090, [%r11194];
	setp.eq.s32 	%p548, %r1250, 0;
	setp.ne.s64 	%p549, %rd1090, 0;
	or.pred  	%p550, %p548, %p549;
	@%p550 bra 	$L__BB4_1085;
	add.s32 	%r1251, %r28271, 1;
	mul.wide.u32 	%rd1092, %r28271, 4;
	add.s64 	%rd1093, %rd2, %rd1092;
	st.local.u32 	[%rd1093+24], %r1250;
	mov.u32 	%r28271, %r1251;
$L__BB4_1085:
	setp.gt.u32 	%p551, %r28271, 3;
	mov.u32 	%r28333, %r1249;
	@%p551 bra 	$L__BB4_1110;
	add.s32 	%r28333, %r1035, 56;
	shl.b32 	%r11196, %r1249, 7;
	and.b32  	%r11197, %r11196, 8064;
	add.s32 	%r1254, %r11197, %r2;
	shl.b32 	%r11198, %r1249, 10;
	and.b32  	%r11199, %r11198, 64512;
	add.s32 	%r11200, %r4, %r11199;
	ld.shared.u64 	%rd1094, [%r11200];
	setp.eq.s32 	%p552, %r1254, 0;
	setp.ne.s64 	%p553, %rd1094, 0;
	or.pred  	%p554, %p552, %p553;
	@%p554 bra 	$L__BB4_1088;
	add.s32 	%r1255, %r28271, 1;
	mul.wide.u32 	%rd1096, %r28271, 4;
	add.s64 	%rd1097, %rd2, %rd1096;
	st.local.u32 	[%rd1097+24], %r1254;
	mov.u32 	%r28271, %r1255;
$L__BB4_1088:
	setp.gt.u32 	%p555, %r28271, 3;
	@%p555 bra 	$L__BB4_1110;
	add.s32 	%r1257, %r1035, 57;
	shl.b32 	%r11202, %r28333, 7;
	and.b32  	%r11203, %r11202, 8064;
	add.s32 	%r1258, %r11203, %r2;
	shl.b32 	%r11204, %r28333, 10;
	and.b32  	%r11205, %r11204, 64512;
	add.s32 	%r11206, %r4, %r11205;
	ld.shared.u64 	%rd1098, [%r11206];
	setp.eq.s32 	%p556, %r1258, 0;
	setp.ne.s64 	%p557, %rd1098, 0;
	or.pred  	%p558, %p556, %p557;
	@%p558 bra 	$L__BB4_1091;
	add.s32 	%r1259, %r28271, 1;
	mul.wide.u32 	%rd1100, %r28271, 4;
	add.s64 	%rd1101, %rd2, %rd1100;
	st.local.u32 	[%rd1101+24], %r1258;
	mov.u32 	%r28271, %r1259;
$L__BB4_1091:
	setp.gt.u32 	%p559, %r28271, 3;
	mov.u32 	%r28333, %r1257;
	@%p559 bra 	$L__BB4_1110;
	add.s32 	%r28333, %r1035, 58;
	shl.b32 	%r11208, %r1257, 7;
	and.b32  	%r11209, %r11208, 8064;
	add.s32 	%r1262, %r11209, %r2;
	shl.b32 	%r11210, %r1257, 10;
	and.b32  	%r11211, %r11210, 64512;
	add.s32 	%r11212, %r4, %r11211;
	ld.shared.u64 	%rd1102, [%r11212];
	setp.eq.s32 	%p560, %r1262, 0;
	setp.ne.s64 	%p561, %rd1102, 0;
	or.pred  	%p562, %p560, %p561;
	@%p562 bra 	$L__BB4_1094;
	add.s32 	%r1263, %r28271, 1;
	mul.wide.u32 	%rd1104, %r28271, 4;
	add.s64 	%rd1105, %rd2, %rd1104;
	st.local.u32 	[%rd1105+24], %r1262;
	mov.u32 	%r28271, %r1263;
$L__BB4_1094:
	setp.gt.u32 	%p563, %r28271, 3;
	@%p563 bra 	$L__BB4_1110;
	add.s32 	%r1265, %r1035, 59;
	shl.b32 	%r11214, %r28333, 7;
	and.b32  	%r11215, %r11214, 8064;
	add.s32 	%r1266, %r11215, %r2;
	shl.b32 	%r11216, %r28333, 10;
	and.b32  	%r11217, %r11216, 64512;
	add.s32 	%r11218, %r4, %r11217;
	ld.shared.u64 	%rd1106, [%r11218];
	setp.eq.s32 	%p564, %r1266, 0;
	setp.ne.s64 	%p565, %rd1106, 0;
	or.pred  	%p566, %p564, %p565;
	@%p566 bra 	$L__BB4_1097;
	add.s32 	%r1267, %r28271, 1;
	mul.wide.u32 	%rd1108, %r28271, 4;
	add.s64 	%rd1109, %rd2, %rd1108;
	st.local.u32 	[%rd1109+24], %r1266;
	mov.u32 	%r28271, %r1267;
$L__BB4_1097:
	setp.gt.u32 	%p567, %r28271, 3;
	mov.u32 	%r28333, %r1265;
	@%p567 bra 	$L__BB4_1110;
	add.s32 	%r28333, %r1035, 60;
	shl.b32 	%r11220, %r1265, 7;
	and.b32  	%r11221, %r11220, 8064;
	add.s32 	%r1270, %r11221, %r2;
	shl.b32 	%r11222, %r1265, 10;
	and.b32  	%r11223, %r11222, 64512;
	add.s32 	%r11224, %r4, %r11223;
	ld.shared.u64 	%rd1110, [%r11224];
	setp.eq.s32 	%p568, %r1270, 0;
	setp.ne.s64 	%p569, %rd1110, 0;
	or.pred  	%p570, %p568, %p569;
	@%p570 bra 	$L__BB4_1100;
	add.s32 	%r1271, %r28271, 1;
	mul.wide.u32 	%rd1112, %r28271, 4;
	add.s64 	%rd1113, %rd2, %rd1112;
	st.local.u32 	[%rd1113+24], %r1270;
	mov.u32 	%r28271, %r1271;
$L__BB4_1100:
	setp.gt.u32 	%p571, %r28271, 3;
	@%p571 bra 	$L__BB4_1110;
	add.s32 	%r1273, %r1035, 61;
	shl.b32 	%r11226, %r28333, 7;
	and.b32  	%r11227, %r11226, 8064;
	add.s32 	%r1274, %r11227, %r2;
	shl.b32 	%r11228, %r28333, 10;
	and.b32  	%r11229, %r11228, 64512;
	add.s32 	%r11230, %r4, %r11229;
	ld.shared.u64 	%rd1114, [%r11230];
	setp.eq.s32 	%p572, %r1274, 0;
	setp.ne.s64 	%p573, %rd1114, 0;
	or.pred  	%p574, %p572, %p573;
	@%p574 bra 	$L__BB4_1103;
	add.s32 	%r1275, %r28271, 1;
	mul.wide.u32 	%rd1116, %r28271, 4;
	add.s64 	%rd1117, %rd2, %rd1116;
	st.local.u32 	[%rd1117+24], %r1274;
	mov.u32 	%r28271, %r1275;
$L__BB4_1103:
	setp.gt.u32 	%p575, %r28271, 3;
	mov.u32 	%r28333, %r1273;
	@%p575 bra 	$L__BB4_1110;
	add.s32 	%r28333, %r1035, 62;
	shl.b32 	%r11232, %r1273, 7;
	and.b32  	%r11233, %r11232, 8064;
	add.s32 	%r1278, %r11233, %r2;
	shl.b32 	%r11234, %r1273, 10;
	and.b32  	%r11235, %r11234, 64512;
	add.s32 	%r11236, %r4, %r11235;
	ld.shared.u64 	%rd1118, [%r11236];
	setp.eq.s32 	%p576, %r1278, 0;
	setp.ne.s64 	%p577, %rd1118, 0;
	or.pred  	%p578, %p576, %p577;
	@%p578 bra 	$L__BB4_1106;
	add.s32 	%r1279, %r28271, 1;
	mul.wide.u32 	%rd1120, %r28271, 4;
	add.s64 	%rd1121, %rd2, %rd1120;
	st.local.u32 	[%rd1121+24], %r1278;
	mov.u32 	%r28271, %r1279;
$L__BB4_1106:
	setp.gt.u32 	%p579, %r28271, 3;
	@%p579 bra 	$L__BB4_1110;
	shl.b32 	%r11238, %r28333, 7;
	and.b32  	%r11239, %r11238, 8064;
	add.s32 	%r1281, %r11239, %r2;
	shl.b32 	%r11240, %r28333, 10;
	and.b32  	%r11241, %r11240, 64512;
	add.s32 	%r11242, %r4, %r11241;
	ld.shared.u64 	%rd1122, [%r11242];
	setp.eq.s32 	%p580, %r1281, 0;
	setp.ne.s64 	%p581, %rd1122, 0;
	or.pred  	%p582, %p580, %p581;
	@%p582 bra 	$L__BB4_1109;
	add.s32 	%r1282, %r28271, 1;
	mul.wide.u32 	%rd1124, %r28271, 4;
	add.s64 	%rd1125, %rd2, %rd1124;
	st.local.u32 	[%rd1125+24], %r1281;
	mov.u32 	%r28271, %r1282;
$L__BB4_1109:
	setp.lt.u32 	%p583, %r28271, 4;
	selp.b32 	%r11243, 64, 63, %p583;
	add.s32 	%r28333, %r1035, %r11243;
	mov.u32 	%r28334, %r28271;
$L__BB4_1110:
	st.local.u32 	[%rd2+4], %r28333;
	ld.local.u32 	%r1287, [%rd2+8];
	shl.b32 	%r1288, %r1287, 7;
	and.b32  	%r11245, %r1288, 8064;
	add.s32 	%r1289, %r11245, %r2;
	shl.b32 	%r11246, %r1287, 9;
	and.b32  	%r11247, %r11246, 32256;
	add.s32 	%r11248, %r5, %r11247;
	ld.shared.u32 	%r11249, [%r11248];
	setp.eq.s32 	%p584, %r1289, 0;
	setp.ne.s32 	%p585, %r11249, 0;
	mov.b32 	%r28336, 0;
	or.pred  	%p586, %p584, %p585;
	@%p586 bra 	$L__BB4_1112;
	st.local.u32 	[%rd2+152], %r1289;
	mov.b32 	%r28336, 1;
$L__BB4_1112:
	add.s32 	%r11252, %r1288, 128;
	and.b32  	%r11253, %r11252, 8064;
	add.s32 	%r1291, %r11253, %r2;
	shl.b32 	%r11254, %r11252, 2;
	and.b32  	%r11255, %r11254, 32256;
	add.s32 	%r11256, %r5, %r11255;
	ld.shared.u32 	%r11257, [%r11256];
	setp.eq.s32 	%p587, %r1291, 0;
	setp.ne.s32 	%p588, %r11257, 0;
	or.pred  	%p589, %p587, %p588;
	@%p589 bra 	$L__BB4_1114;
	add.s32 	%r1292, %r28336, 1;
	mul.wide.u32 	%rd1126, %r28336, 4;
	add.s64 	%rd1127, %rd2, %rd1126;
	st.local.u32 	[%rd1127+152], %r1291;
	mov.u32 	%r28336, %r1292;
$L__BB4_1114:
	add.s32 	%r11259, %r1288, 256;
	and.b32  	%r11260, %r11259, 8064;
	add.s32 	%r1294, %r11260, %r2;
	shl.b32 	%r11261, %r11259, 2;
	and.b32  	%r11262, %r11261, 32256;
	add.s32 	%r11263, %r5, %r11262;
	ld.shared.u32 	%r11264, [%r11263];
	setp.eq.s32 	%p590, %r1294, 0;
	setp.ne.s32 	%p591, %r11264, 0;
	or.pred  	%p592, %p590, %p591;
	@%p592 bra 	$L__BB4_1116;
	add.s32 	%r1295, %r28336, 1;
	mul.wide.u32 	%rd1128, %r28336, 4;
	add.s64 	%rd1129, %rd2, %rd1128;
	st.local.u32 	[%rd1129+152], %r1294;
	mov.u32 	%r28336, %r1295;
$L__BB4_1116:
	add.s32 	%r28397, %r1287, 4;
	add.s32 	%r11266, %r1288, 384;
	and.b32  	%r11267, %r11266, 8064;
	add.s32 	%r1298, %r11267, %r2;
	shl.b32 	%r11268, %r11266, 2;
	and.b32  	%r11269, %r11268, 32256;
	add.s32 	%r11270, %r5, %r11269;
	ld.shared.u32 	%r11271, [%r11270];
	setp.eq.s32 	%p593, %r1298, 0;
	setp.ne.s32 	%p594, %r11271, 0;
	or.pred  	%p595, %p593, %p594;
	@%p595 bra 	$L__BB4_1118;
	add.s32 	%r1299, %r28336, 1;
	mul.wide.u32 	%rd1130, %r28336, 4;
	add.s64 	%rd1131, %rd2, %rd1130;
	st.local.u32 	[%rd1131+152], %r1298;
	mov.u32 	%r28336, %r1299;
$L__BB4_1118:
	setp.gt.u32 	%p597, %r28336, 3;
	mov.pred 	%p11358, 0;
	@%p597 bra 	$L__BB4_1296;
	add.s32 	%r1301, %r1287, 5;
	shl.b32 	%r11273, %r28397, 7;
	and.b32  	%r11274, %r11273, 8064;
	add.s32 	%r1302, %r11274, %r2;
	shl.b32 	%r11275, %r28397, 9;
	and.b32  	%r11276, %r11275, 32256;
	add.s32 	%r11277, %r5, %r11276;
	ld.shared.u32 	%r11278, [%r11277];
	setp.eq.s32 	%p598, %r1302, 0;
	setp.ne.s32 	%p599, %r11278, 0;
	or.pred  	%p600, %p598, %p599;
	@%p600 bra 	$L__BB4_1121;
	add.s32 	%r1303, %r28336, 1;
	mul.wide.u32 	%rd1132, %r28336, 4;
	add.s64 	%rd1133, %rd2, %rd1132;
	st.local.u32 	[%rd1133+152], %r1302;
	mov.u32 	%r28336, %r1303;
$L__BB4_1121:
	setp.gt.u32 	%p602, %r28336, 3;
	mov.u32 	%r28397, %r1301;
	@%p602 bra 	$L__BB4_1296;
	add.s32 	%r28397, %r1287, 6;
	shl.b32 	%r11280, %r1301, 7;
	and.b32  	%r11281, %r11280, 8064;
	add.s32 	%r1306, %r11281, %r2;
	shl.b32 	%r11282, %r1301, 9;
	and.b32  	%r11283, %r11282, 32256;
	add.s32 	%r11284, %r5, %r11283;
	ld.shared.u32 	%r11285, [%r11284];
	setp.eq.s32 	%p603, %r1306, 0;
	setp.ne.s32 	%p604, %r11285, 0;
	or.pred  	%p605, %p603, %p604;
	@%p605 bra 	$L__BB4_1124;
	add.s32 	%r1307, %r28336, 1;
	mul.wide.u32 	%rd1134, %r28336, 4;
	add.s64 	%rd1135, %rd2, %rd1134;
	st.local.u32 	[%rd1135+152], %r1306;
	mov.u32 	%r28336, %r1307;
$L__BB4_1124:
	setp.gt.u32 	%p607, %r28336, 3;
	@%p607 bra 	$L__BB4_1296;
	add.s32 	%r1309, %r1287, 7;
	shl.b32 	%r11287, %r28397, 7;
	and.b32  	%r11288, %r11287, 8064;
	add.s32 	%r1310, %r11288, %r2;
	shl.b32 	%r11289, %r28397, 9;
	and.b32  	%r11290, %r11289, 32256;
	add.s32 	%r11291, %r5, %r11290;
	ld.shared.u32 	%r11292, [%r11291];
	setp.eq.s32 	%p608, %r1310, 0;
	setp.ne.s32 	%p609, %r11292, 0;
	or.pred  	%p610, %p608, %p609;
	@%p610 bra 	$L__BB4_1127;
	add.s32 	%r1311, %r28336, 1;
	mul.wide.u32 	%rd1136, %r28336, 4;
	add.s64 	%rd1137, %rd2, %rd1136;
	st.local.u32 	[%rd1137+152], %r1310;
	mov.u32 	%r28336, %r1311;
$L__BB4_1127:
	setp.gt.u32 	%p612, %r28336, 3;
	mov.u32 	%r28397, %r1309;
	@%p612 bra 	$L__BB4_1296;
	add.s32 	%r28397, %r1287, 8;
	shl.b32 	%r11294, %r1309, 7;
	and.b32  	%r11295, %r11294, 8064;
	add.s32 	%r1314, %r11295, %r2;
	shl.b32 	%r11296, %r1309, 9;
	and.b32  	%r11297, %r11296, 32256;
	add.s32 	%r11298, %r5, %r11297;
	ld.shared.u32 	%r11299, [%r11298];
	setp.eq.s32 	%p613, %r1314, 0;
	setp.ne.s32 	%p614, %r11299, 0;
	or.pred  	%p615, %p613, %p614;
	@%p615 bra 	$L__BB4_1130;
	add.s32 	%r1315, %r28336, 1;
	mul.wide.u32 	%rd1138, %r28336, 4;
	add.s64 	%rd1139, %rd2, %rd1138;
	st.local.u32 	[%rd1139+152], %r1314;
	mov.u32 	%r28336, %r1315;
$L__BB4_1130:
	setp.gt.u32 	%p617, %r28336, 3;
	@%p617 bra 	$L__BB4_1296;
	add.s32 	%r1317, %r1287, 9;
	shl.b32 	%r11301, %r28397, 7;
	and.b32  	%r11302, %r11301, 8064;
	add.s32 	%r1318, %r11302, %r2;
	shl.b32 	%r11303, %r28397, 9;
	and.b32  	%r11304, %r11303, 32256;
	add.s32 	%r11305, %r5, %r11304;
	ld.shared.u32 	%r11306, [%r11305];
	setp.eq.s32 	%p618, %r1318, 0;
	setp.ne.s32 	%p619, %r11306, 0;
	or.pred  	%p620, %p618, %p619;
	@%p620 bra 	$L__BB4_1133;
	add.s32 	%r1319, %r28336, 1;
	mul.wide.u32 	%rd1140, %r28336, 4;
	add.s64 	%rd1141, %rd2, %rd1140;
	st.local.u32 	[%rd1141+152], %r1318;
	mov.u32 	%r28336, %r1319;
$L__BB4_1133:
	setp.gt.u32 	%p622, %r28336, 3;
	mov.u32 	%r28397, %r1317;
	@%p622 bra 	$L__BB4_1296;
	add.s32 	%r28397, %r1287, 10;
	shl.b32 	%r11308, %r1317, 7;
	and.b32  	%r11309, %r11308, 8064;
	add.s32 	%r1322, %r11309, %r2;
	shl.b32 	%r11310, %r1317, 9;
	and.b32  	%r11311, %r11310, 32256;
	add.s32 	%r11312, %r5, %r11311;
	ld.shared.u32 	%r11313, [%r11312];
	setp.eq.s32 	%p623, %r1322, 0;
	setp.ne.s32 	%p624, %r11313, 0;
	or.pred  	%p625, %p623, %p624;
	@%p625 bra 	$L__BB4_1136;
	add.s32 	%r1323, %r28336, 1;
	mul.wide.u32 	%rd1142, %r28336, 4;
	add.s64 	%rd1143, %rd2, %rd1142;
	st.local.u32 	[%rd1143+152], %r1322;
	mov.u32 	%r28336, %r1323;
$L__BB4_1136:
	setp.gt.u32 	%p627, %r28336, 3;
	@%p627 bra 	$L__BB4_1296;
	add.s32 	%r1325, %r1287, 11;
	shl.b32 	%r11315, %r28397, 7;
	and.b32  	%r11316, %r11315, 8064;
	add.s32 	%r1326, %r11316, %r2;
	shl.b32 	%r11317, %r28397, 9;
	and.b32  	%r11318, %r11317, 32256;
	add.s32 	%r11319, %r5, %r11318;
	ld.shared.u32 	%r11320, [%r11319];
	setp.eq.s32 	%p628, %r1326, 0;
	setp.ne.s32 	%p629, %r11320, 0;
	or.pred  	%p630, %p628, %p629;
	@%p630 bra 	$L__BB4_1139;
	add.s32 	%r1327, %r28336, 1;
	mul.wide.u32 	%rd1144, %r28336, 4;
	add.s64 	%rd1145, %rd2, %rd1144;
	st.local.u32 	[%rd1145+152], %r1326;
	mov.u32 	%r28336, %r1327;
$L__BB4_1139:
	setp.gt.u32 	%p632, %r28336, 3;
	mov.u32 	%r28397, %r1325;
	@%p632 bra 	$L__BB4_1296;
	add.s32 	%r28397, %r1287, 12;
	shl.b32 	%r11322, %r1325, 7;
	and.b32  	%r11323, %r11322, 8064;
	add.s32 	%r1330, %r11323, %r2;
	shl.b32 	%r11324, %r1325, 9;
	and.b32  	%r11325, %r11324, 32256;
	add.s32 	%r11326, %r5, %r11325;
	ld.shared.u32 	%r11327, [%r11326];
	setp.eq.s32 	%p633, %r1330, 0;
	setp.ne.s32 	%p634, %r11327, 0;
	or.pred  	%p635, %p633, %p634;
	@%p635 bra 	$L__BB4_1142;
	add.s32 	%r1331, %r28336, 1;
	mul.wide.u32 	%rd1146, %r28336, 4;
	add.s64 	%rd1147, %rd2, %rd1146;
	st.local.u32 	[%rd1147+152], %r1330;
	mov.u32 	%r28336, %r1331;
$L__BB4_1142:
	setp.gt.u32 	%p637, %r28336, 3;
	@%p637 bra 	$L__BB4_1296;
	add.s32 	%r1333, %r1287, 13;
	shl.b32 	%r11329, %r28397, 7;
	and.b32  	%r11330, %r11329, 8064;
	add.s32 	%r1334, %r11330, %r2;
	shl.b32 	%r11331, %r28397, 9;
	and.b32  	%r11332, %r11331, 32256;
	add.s32 	%r11333, %r5, %r11332;
	ld.shared.u32 	%r11334, [%r11333];
	setp.eq.s32 	%p638, %r1334, 0;
	setp.ne.s32 	%p639, %r11334, 0;
	or.pred  	%p640, %p638, %p639;
	@%p640 bra 	$L__BB4_1145;
	add.s32 	%r1335, %r28336, 1;
	mul.wide.u32 	%rd1148, %r28336, 4;
	add.s64 	%rd1149, %rd2, %rd1148;
	st.local.u32 	[%rd1149+152], %r1334;
	mov.u32 	%r28336, %r1335;
$L__BB4_1145:
	setp.gt.u32 	%p642, %r28336, 3;
	mov.u32 	%r28397, %r1333;
	@%p642 bra 	$L__BB4_1296;
	add.s32 	%r28397, %r1287, 14;
	shl.b32 	%r11336, %r1333, 7;
	and.b32  	%r11337, %r11336, 8064;
	add.s32 	%r1338, %r11337, %r2;
	shl.b32 	%r11338, %r1333, 9;
	and.b32  	%r11339, %r11338, 32256;
	add.s32 	%r11340, %r5, %r11339;
	ld.shared.u32 	%r11341, [%r11340];
	setp.eq.s32 	%p643, %r1338, 0;
	setp.ne.s32 	%p644, %r11341, 0;
	or.pred  	%p645, %p643, %p644;
	@%p645 bra 	$L__BB4_1148;
	add.s32 	%r1339, %r28336, 1;
	mul.wide.u32 	%rd1150, %r28336, 4;
	add.s64 	%rd1151, %rd2, %rd1150;
	st.local.u32 	[%rd1151+152], %r1338;
	mov.u32 	%r28336, %r1339;
$L__BB4_1148:
	setp.gt.u32 	%p647, %r28336, 3;
	@%p647 bra 	$L__BB4_1296;
	add.s32 	%r1341, %r1287, 15;
	shl.b32 	%r11343, %r28397, 7;
	and.b32  	%r11344, %r11343, 8064;
	add.s32 	%r1342, %r11344, %r2;
	shl.b32 	%r11345, %r28397, 9;
	and.b32  	%r11346, %r11345, 32256;
	add.s32 	%r11347, %r5, %r11346;
	ld.shared.u32 	%r11348, [%r11347];
	setp.eq.s32 	%p648, %r1342, 0;
	setp.ne.s32 	%p649, %r11348, 0;
	or.pred  	%p650, %p648, %p649;
	@%p650 bra 	$L__BB4_1151;
	add.s32 	%r1343, %r28336, 1;
	mul.wide.u32 	%rd1152, %r28336, 4;
	add.s64 	%rd1153, %rd2, %rd1152;
	st.local.u32 	[%rd1153+152], %r1342;
	mov.u32 	%r28336, %r1343;
$L__BB4_1151:
	setp.gt.u32 	%p652, %r28336, 3;
	mov.u32 	%r28397, %r1341;
	@%p652 bra 	$L__BB4_1296;
	add.s32 	%r28397, %r1287, 16;
	shl.b32 	%r11350, %r1341, 7;
	and.b32  	%r11351, %r11350, 8064;
	add.s32 	%r1346, %r11351, %r2;
	shl.b32 	%r11352, %r1341, 9;
	and.b32  	%r11353, %r11352, 32256;
	add.s32 	%r11354, %r5, %r11353;
	ld.shared.u32 	%r11355, [%r11354];
	setp.eq.s32 	%p653, %r1346, 0;
	setp.ne.s32 	%p654, %r11355, 0;
	or.pred  	%p655, %p653, %p654;
	@%p655 bra 	$L__BB4_1154;
	add.s32 	%r1347, %r28336, 1;
	mul.wide.u32 	%rd1154, %r28336, 4;
	add.s64 	%rd1155, %rd2, %rd1154;
	st.local.u32 	[%rd1155+152], %r1346;
	mov.u32 	%r28336, %r1347;
$L__BB4_1154:
	setp.gt.u32 	%p657, %r28336, 3;
	@%p657 bra 	$L__BB4_1296;
	add.s32 	%r1349, %r1287, 17;
	shl.b32 	%r11357, %r28397, 7;
	and.b32  	%r11358, %r11357, 8064;
	add.s32 	%r1350, %r11358, %r2;
	shl.b32 	%r11359, %r28397, 9;
	and.b32  	%r11360, %r11359, 32256;
	add.s32 	%r11361, %r5, %r11360;
	ld.shared.u32 	%r11362, [%r11361];
	setp.eq.s32 	%p658, %r1350, 0;
	setp.ne.s32 	%p659, %r11362, 0;
	or.pred  	%p660, %p658, %p659;
	@%p660 bra 	$L__BB4_1157;
	add.s32 	%r1351, %r28336, 1;
	mul.wide.u32 	%rd1156, %r28336, 4;
	add.s64 	%rd1157, %rd2, %rd1156;
	st.local.u32 	[%rd1157+152], %r1350;
	mov.u32 	%r28336, %r1351;
$L__BB4_1157:
	setp.gt.u32 	%p662, %r28336, 3;
	mov.u32 	%r28397, %r1349;
	@%p662 bra 	$L__BB4_1296;
	add.s32 	%r28397, %r1287, 18;
	shl.b32 	%r11364, %r1349, 7;
	and.b32  	%r11365, %r11364, 8064;
	add.s32 	%r1354, %r11365, %r2;
	shl.b32 	%r11366, %r1349, 9;
	and.b32  	%r11367, %r11366, 32256;
	add.s32 	%r11368, %r5, %r11367;
	ld.shared.u32 	%r11369, [%r11368];
	setp.eq.s32 	%p663, %r1354, 0;
	setp.ne.s32 	%p664, %r11369, 0;
	or.pred  	%p665, %p663, %p664;
	@%p665 bra 	$L__BB4_1160;
	add.s32 	%r1355, %r28336, 1;
	mul.wide.u32 	%rd1158, %r28336, 4;
	add.s64 	%rd1159, %rd2, %rd1158;
	st.local.u32 	[%rd1159+152], %r1354;
	mov.u32 	%r28336, %r1355;
$L__BB4_1160:
	setp.gt.u32 	%p667, %r28336, 3;
	@%p667 bra 	$L__BB4_1296;
	add.s32 	%r1357, %r1287, 19;
	shl.b32 	%r11371, %r28397, 7;
	and.b32  	%r11372, %r11371, 8064;
	add.s32 	%r1358, %r11372, %r2;
	shl.b32 	%r11373, %r28397, 9;
	and.b32  	%r11374, %r11373, 32256;
	add.s32 	%r11375, %r5, %r11374;
	ld.shared.u32 	%r11376, [%r11375];
	setp.eq.s32 	%p668, %r1358, 0;
	setp.ne.s32 	%p669, %r11376, 0;
	or.pred  	%p670, %p668, %p669;
	@%p670 bra 	$L__BB4_1163;
	add.s32 	%r1359, %r28336, 1;
	mul.wide.u32 	%rd1160, %r28336, 4;
	add.s64 	%rd1161, %rd2, %rd1160;
	st.local.u32 	[%rd1161+152], %r1358;
	mov.u32 	%r28336, %r1359;
$L__BB4_1163:
	setp.gt.u32 	%p672, %r28336, 3;
	mov.u32 	%r28397, %r1357;
	@%p672 bra 	$L__BB4_1296;
	add.s32 	%r28397, %r1287, 20;
	shl.b32 	%r11378, %r1357, 7;
	and.b32  	%r11379, %r11378, 8064;
	add.s32 	%r1362, %r11379, %r2;
	shl.b32 	%r11380, %r1357, 9;
	and.b32  	%r11381, %r11380, 32256;
	add.s32 	%r11382, %r5, %r11381;
	ld.shared.u32 	%r11383, [%r11382];
	setp.eq.s32 	%p673, %r1362, 0;
	setp.ne.s32 	%p674, %r11383, 0;
	or.pred  	%p675, %p673, %p674;
	@%p675 bra 	$L__BB4_1166;
	add.s32 	%r1363, %r28336, 1;
	mul.wide.u32 	%rd1162, %r28336, 4;
	add.s64 	%rd1163, %rd2, %rd1162;
	st.local.u32 	[%rd1163+152], %r1362;
	mov.u32 	%r28336, %r1363;
$L__BB4_1166:
	setp.gt.u32 	%p677, %r28336, 3;
	@%p677 bra 	$L__BB4_1296;
	add.s32 	%r1365, %r1287, 21;
	shl.b32 	%r11385, %r28397, 7;
	and.b32  	%r11386, %r11385, 8064;
	add.s32 	%r1366, %r11386, %r2;
	shl.b32 	%r11387, %r28397, 9;
	and.b32  	%r11388, %r11387, 32256;
	add.s32 	%r11389, %r5, %r11388;
	ld.shared.u32 	%r11390, [%r11389];
	setp.eq.s32 	%p678, %r1366, 0;
	setp.ne.s32 	%p679, %r11390, 0;
	or.pred  	%p680, %p678, %p679;
	@%p680 bra 	$L__BB4_1169;
	add.s32 	%r1367, %r28336, 1;
	mul.wide.u32 	%rd1164, %r28336, 4;
	add.s64 	%rd1165, %rd2, %rd1164;
	st.local.u32 	[%rd1165+152], %r1366;
	mov.u32 	%r28336, %r1367;
$L__BB4_1169:
	setp.gt.u32 	%p682, %r28336, 3;
	mov.u32 	%r28397, %r1365;
	@%p682 bra 	$L__BB4_1296;
	add.s32 	%r28397, %r1287, 22;
	shl.b32 	%r11392, %r1365, 7;
	and.b32  	%r11393, %r11392, 8064;
	add.s32 	%r1370, %r11393, %r2;
	shl.b32 	%r11394, %r1365, 9;
	and.b32  	%r11395, %r11394, 32256;
	add.s32 	%r11396, %r5, %r11395;
	ld.shared.u32 	%r11397, [%r11396];
	setp.eq.s32 	%p683, %r1370, 0;
	setp.ne.s32 	%p684, %r11397, 0;
	or.pred  	%p685, %p683, %p684;
	@%p685 bra 	$L__BB4_1172;
	add.s32 	%r1371, %r28336, 1;
	mul.wide.u32 	%rd1166, %r28336, 4;
	add.s64 	%rd1167, %rd2, %rd1166;
	st.local.u32 	[%rd1167+152], %r1370;
	mov.u32 	%r28336, %r1371;
$L__BB4_1172:
	setp.gt.u32 	%p687, %r28336, 3;
	@%p687 bra 	$L__BB4_1296;
	add.s32 	%r1373, %r1287, 23;
	shl.b32 	%r11399, %r28397, 7;
	and.b32  	%r11400, %r11399, 8064;
	add.s32 	%r1374, %r11400, %r2;
	shl.b32 	%r11401, %r28397, 9;
	and.b32  	%r11402, %r11401, 32256;
	add.s32 	%r11403, %r5, %r11402;
	ld.shared.u32 	%r11404, [%r11403];
	setp.eq.s32 	%p688, %r1374, 0;
	setp.ne.s32 	%p689, %r11404, 0;
	or.pred  	%p690, %p688, %p689;
	@%p690 bra 	$L__BB4_1175;
	add.s32 	%r1375, %r28336, 1;
	mul.wide.u32 	%rd1168, %r28336, 4;
	add.s64 	%rd1169, %rd2, %rd1168;
	st.local.u32 	[%rd1169+152], %r1374;
	mov.u32 	%r28336, %r1375;
$L__BB4_1175:
	setp.gt.u32 	%p692, %r28336, 3;
	mov.u32 	%r28397, %r1373;
	@%p692 bra 	$L__BB4_1296;
	add.s32 	%r28397, %r1287, 24;
	shl.b32 	%r11406, %r1373, 7;
	and.b32  	%r11407, %r11406, 8064;
	add.s32 	%r1378, %r11407, %r2;
	shl.b32 	%r11408, %r1373, 9;
	and.b32  	%r11409, %r11408, 32256;
	add.s32 	%r11410, %r5, %r11409;
	ld.shared.u32 	%r11411, [%r11410];
	setp.eq.s32 	%p693, %r1378, 0;
	setp.ne.s32 	%p694, %r11411, 0;
	or.pred  	%p695, %p693, %p694;
	@%p695 bra 	$L__BB4_1178;
	add.s32 	%r1379, %r28336, 1;
	mul.wide.u32 	%rd1170, %r28336, 4;
	add.s64 	%rd1171, %rd2, %rd1170;
	st.local.u32 	[%rd1171+152], %r1378;
	mov.u32 	%r28336, %r1379;
$L__BB4_1178:
	setp.gt.u32 	%p697, %r28336, 3;
	@%p697 bra 	$L__BB4_1296;
	add.s32 	%r1381, %r1287, 25;
	shl.b32 	%r11413, %r28397, 7;
	and.b32  	%r11414, %r11413, 8064;
	add.s32 	%r1382, %r11414, %r2;
	shl.b32 	%r11415, %r28397, 9;
	and.b32  	%r11416, %r11415, 32256;
	add.s32 	%r11417, %r5, %r11416;
	ld.shared.u32 	%r11418, [%r11417];
	setp.eq.s32 	%p698, %r1382, 0;
	setp.ne.s32 	%p699, %r11418, 0;
	or.pred  	%p700, %p698, %p699;
	@%p700 bra 	$L__BB4_1181;
	add.s32 	%r1383, %r28336, 1;
	mul.wide.u32 	%rd1172, %r28336, 4;
	add.s64 	%rd1173, %rd2, %rd1172;
	st.local.u32 	[%rd1173+152], %r1382;
	mov.u32 	%r28336, %r1383;
$L__BB4_1181:
	setp.gt.u32 	%p702, %r28336, 3;
	mov.u32 	%r28397, %r1381;
	@%p702 bra 	$L__BB4_1296;
	add.s32 	%r28397, %r1287, 26;
	shl.b32 	%r11420, %r1381, 7;
	and.b32  	%r11421, %r11420, 8064;
	add.s32 	%r1386, %r11421, %r2;
	shl.b32 	%r11422, %r1381, 9;
	and.b32  	%r11423, %r11422, 32256;
	add.s32 	%r11424, %r5, %r11423;
	ld.shared.u32 	%r11425, [%r11424];
	setp.eq.s32 	%p703, %r1386, 0;
	setp.ne.s32 	%p704, %r11425, 0;
	or.pred  	%p705, %p703, %p704;
	@%p705 bra 	$L__BB4_1184;
	add.s32 	%r1387, %r28336, 1;
	mul.wide.u32 	%rd1174, %r28336, 4;
	add.s64 	%rd1175, %rd2, %rd1174;
	st.local.u32 	[%rd1175+152], %r1386;
	mov.u32 	%r28336, %r1387;
$L__BB4_1184:
	setp.gt.u32 	%p707, %r28336, 3;
	@%p707 bra 	$L__BB4_1296;
	add.s32 	%r1389, %r1287, 27;
	shl.b32 	%r11427, %r28397, 7;
	and.b32  	%r11428, %r11427, 8064;
	add.s32 	%r1390, %r11428, %r2;
	shl.b32 	%r11429, %r28397, 9;
	and.b32  	%r11430, %r11429, 32256;
	add.s32 	%r11431, %r5, %r11430;
	ld.shared.u32 	%r11432, [%r11431];
	setp.eq.s32 	%p708, %r1390, 0;
	setp.ne.s32 	%p709, %r11432, 0;
	or.pred  	%p710, %p708, %p709;
	@%p710 bra 	$L__BB4_1187;
	add.s32 	%r1391, %r28336, 1;
	mul.wide.u32 	%rd1176, %r28336, 4;
	add.s64 	%rd1177, %rd2, %rd1176;
	st.local.u32 	[%rd1177+152], %r1390;
	mov.u32 	%r28336, %r1391;
$L__BB4_1187:
	setp.gt.u32 	%p712, %r28336, 3;
	mov.u32 	%r28397, %r1389;
	@%p712 bra 	$L__BB4_1296;
	add.s32 	%r28397, %r1287, 28;
	shl.b32 	%r11434, %r1389, 7;
	and.b32  	%r11435, %r11434, 8064;
	add.s32 	%r1394, %r11435, %r2;
	shl.b32 	%r11436, %r1389, 9;
	and.b32  	%r11437, %r11436, 32256;
	add.s32 	%r11438, %r5, %r11437;
	ld.shared.u32 	%r11439, [%r11438];
	setp.eq.s32 	%p713, %r1394, 0;
	setp.ne.s32 	%p714, %r11439, 0;
	or.pred  	%p715, %p713, %p714;
	@%p715 bra 	$L__BB4_1190;
	add.s32 	%r1395, %r28336, 1;
	mul.wide.u32 	%rd1178, %r28336, 4;
	add.s64 	%rd1179, %rd2, %rd1178;
	st.local.u32 	[%rd1179+152], %r1394;
	mov.u32 	%r28336, %r1395;
$L__BB4_1190:
	setp.gt.u32 	%p717, %r28336, 3;
	@%p717 bra 	$L__BB4_1296;
	add.s32 	%r1397, %r1287, 29;
	shl.b32 	%r11441, %r28397, 7;
	and.b32  	%r11442, %r11441, 8064;
	add.s32 	%r1398, %r11442, %r2;
	shl.b32 	%r11443, %r28397, 9;
	and.b32  	%r11444, %r11443, 32256;
	add.s32 	%r11445, %r5, %r11444;
	ld.shared.u32 	%r11446, [%r11445];
	setp.eq.s32 	%p718, %r1398, 0;
	setp.ne.s32 	%p719, %r11446, 0;
	or.pred  	%p720, %p718, %p719;
	@%p720 bra 	$L__BB4_1193;
	add.s32 	%r1399, %r28336, 1;
	mul.wide.u32 	%rd1180, %r28336, 4;
	add.s64 	%rd1181, %rd2, %rd1180;
	st.local.u32 	[%rd1181+152], %r1398;
	mov.u32 	%r28336, %r1399;
$L__BB4_1193:
	setp.gt.u32 	%p722, %r28336, 3;
	mov.u32 	%r28397, %r1397;
	@%p722 bra 	$L__BB4_1296;
	add.s32 	%r28397, %r1287, 30;
	shl.b32 	%r11448, %r1397, 7;
	and.b32  	%r11449, %r11448, 8064;
	add.s32 	%r1402, %r11449, %r2;
	shl.b32 	%r11450, %r1397, 9;
	and.b32  	%r11451, %r11450, 32256;
	add.s32 	%r11452, %r5, %r11451;
	ld.shared.u32 	%r11453, [%r11452];
	setp.eq.s32 	%p723, %r1402, 0;
	setp.ne.s32 	%p724, %r11453, 0;
	or.pred  	%p725, %p723, %p724;
	@%p725 bra 	$L__BB4_1196;
	add.s32 	%r1403, %r28336, 1;
	mul.wide.u32 	%rd1182, %r28336, 4;
	add.s64 	%rd1183, %rd2, %rd1182;
	st.local.u32 	[%rd1183+152], %r1402;
	mov.u32 	%r28336, %r1403;
$L__BB4_1196:
	setp.gt.u32 	%p727, %r28336, 3;
	@%p727 bra 	$L__BB4_1296;
	add.s32 	%r1405, %r1287, 31;
	shl.b32 	%r11455, %r28397, 7;
	and.b32  	%r11456, %r11455, 8064;
	add.s32 	%r1406, %r11456, %r2;
	shl.b32 	%r11457, %r28397, 9;
	and.b32  	%r11458, %r11457, 32256;
	add.s32 	%r11459, %r5, %r11458;
	ld.shared.u32 	%r11460, [%r11459];
	setp.eq.s32 	%p728, %r1406, 0;
	setp.ne.s32 	%p729, %r11460, 0;
	or.pred  	%p730, %p728, %p729;
	@%p730 bra 	$L__BB4_1199;
	add.s32 	%r1407, %r28336, 1;
	mul.wide.u32 	%rd1184, %r28336, 4;
	add.s64 	%rd1185, %rd2, %rd1184;
	st.local.u32 	[%rd1185+152], %r1406;
	mov.u32 	%r28336, %r1407;
$L__BB4_1199:
	setp.gt.u32 	%p732, %r28336, 3;
	mov.u32 	%r28397, %r1405;
	@%p732 bra 	$L__BB4_1296;
	add.s32 	%r28397, %r1287, 32;
	shl.b32 	%r11462, %r1405, 7;
	and.b32  	%r11463, %r11462, 8064;
	add.s32 	%r1410, %r11463, %r2;
	shl.b32 	%r11464, %r1405, 9;
	and.b32  	%r11465, %r11464, 32256;
	add.s32 	%r11466, %r5, %r11465;
	ld.shared.u32 	%r11467, [%r11466];
	setp.eq.s32 	%p733, %r1410, 0;
	setp.ne.s32 	%p734, %r11467, 0;
	or.pred  	%p735, %p733, %p734;
	@%p735 bra 	$L__BB4_1202;
	add.s32 	%r1411, %r28336, 1;
	mul.wide.u32 	%rd1186, %r28336, 4;
	add.s64 	%rd1187, %rd2, %rd1186;
	st.local.u32 	[%rd1187+152], %r1410;
	mov.u32 	%r28336, %r1411;
$L__BB4_1202:
	setp.gt.u32 	%p737, %r28336, 3;
	@%p737 bra 	$L__BB4_1296;
	add.s32 	%r1413, %r1287, 33;
	shl.b32 	%r11469, %r28397, 7;
	and.b32  	%r11470, %r11469, 8064;
	add.s32 	%r1414, %r11470, %r2;
	shl.b32 	%r11471, %r28397, 9;
	and.b32  	%r11472, %r11471, 32256;
	add.s32 	%r11473, %r5, %r11472;
	ld.shared.u32 	%r11474, [%r11473];
	setp.eq.s32 	%p738, %r1414, 0;
	setp.ne.s32 	%p739, %r11474, 0;
	or.pred  	%p740, %p738, %p739;
	@%p740 bra 	$L__BB4_1205;
	add.s32 	%r1415, %r28336, 1;
	mul.wide.u32 	%rd1188, %r28336, 4;
	add.s64 	%rd1189, %rd2, %rd1188;
	st.local.u32 	[%rd1189+152], %r1414;
	mov.u32 	%r28336, %r1415;
$L__BB4_1205:
	setp.gt.u32 	%p742, %r28336, 3;
	mov.u32 	%r28397, %r1413;
	@%p742 bra 	$L__BB4_1296;
	add.s32 	%r28397, %r1287, 34;
	shl.b32 	%r11476, %r1413, 7;
	and.b32  	%r11477, %r11476, 8064;
	add.s32 	%r1418, %r11477, %r2;
	shl.b32 	%r11478, %r1413, 9;
	and.b32  	%r11479, %r11478, 32256;
	add.s32 	%r11480, %r5, %r11479;
	ld.shared.u32 	%r11481, [%r11480];
	setp.eq.s32 	%p743, %r1418, 0;
	setp.ne.s32 	%p744, %r11481, 0;
	or.pred  	%p745, %p743, %p744;
	@%p745 bra 	$L__BB4_1208;
	add.s32 	%r1419, %r28336, 1;
	mul.wide.u32 	%rd1190, %r28336, 4;
	add.s64 	%rd1191, %rd2, %rd1190;
	st.local.u32 	[%rd1191+152], %r1418;
	mov.u32 	%r28336, %r1419;
$L__BB4_1208:
	setp.gt.u32 	%p747, %r28336, 3;
	@%p747 bra 	$L__BB4_1296;
	add.s32 	%r1421, %r1287, 35;
	shl.b32 	%r11483, %r28397, 7;
	and.b32  	%r11484, %r11483, 8064;
	add.s32 	%r1422, %r11484, %r2;
	shl.b32 	%r11485, %r28397, 9;
	and.b32  	%r11486, %r11485, 32256;
	add.s32 	%r11487, %r5, %r11486;
	ld.shared.u32 	%r11488, [%r11487];
	setp.eq.s32 	%p748, %r1422, 0;
	setp.ne.s32 	%p749, %r11488, 0;
	or.pred  	%p750, %p748, %p749;
	@%p750 bra 	$L__BB4_1211;
	add.s32 	%r1423, %r28336, 1;
	mul.wide.u32 	%rd1192, %r28336, 4;
	add.s64 	%rd1193, %rd2, %rd1192;
	st.local.u32 	[%rd1193+152], %r1422;
	mov.u32 	%r28336, %r1423;
$L__BB4_1211:
	setp.gt.u32 	%p752, %r28336, 3;
	mov.u32 	%r28397, %r1421;
	@%p752 bra 	$L__BB4_1296;
	add.s32 	%r28397, %r1287, 36;
	shl.b32 	%r11490, %r1421, 7;
	and.b32  	%r11491, %r11490, 8064;
	add.s32 	%r1426, %r11491, %r2;
	shl.b32 	%r11492, %r1421, 9;
	and.b32  	%r11493, %r11492, 32256;
	add.s32 	%r11494, %r5, %r11493;
	ld.shared.u32 	%r11495, [%r11494];
	setp.eq.s32 	%p753, %r1426, 0;
	setp.ne.s32 	%p754, %r11495, 0;
	or.pred  	%p755, %p753, %p754;
	@%p755 bra 	$L__BB4_1214;
	add.s32 	%r1427, %r28336, 1;
	mul.wide.u32 	%rd1194, %r28336, 4;
	add.s64 	%rd1195, %rd2, %rd1194;
	st.local.u32 	[%rd1195+152], %r1426;
	mov.u32 	%r28336, %r1427;
$L__BB4_1214:
	setp.gt.u32 	%p757, %r28336, 3;
	@%p757 bra 	$L__BB4_1296;
	add.s32 	%r1429, %r1287, 37;
	shl.b32 	%r11497, %r28397, 7;
	and.b32  	%r11498, %r11497, 8064;
	add.s32 	%r1430, %r11498, %r2;
	shl.b32 	%r11499, %r28397, 9;
	and.b32  	%r11500, %r11499, 32256;
	add.s32 	%r11501, %r5, %r11500;
	ld.shared.u32 	%r11502, [%r11501];
	setp.eq.s32 	%p758, %r1430, 0;
	setp.ne.s32 	%p759, %r11502, 0;
	or.pred  	%p760, %p758, %p759;
	@%p760 bra 	$L__BB4_1217;
	add.s32 	%r1431, %r28336, 1;
	mul.wide.u32 	%rd1196, %r28336, 4;
	add.s64 	%rd1197, %rd2, %rd1196;
	st.local.u32 	[%rd1197+152], %r1430;
	mov.u32 	%r28336, %r1431;
$L__BB4_1217:
	setp.gt.u32 	%p762, %r28336, 3;
	mov.u32 	%r28397, %r1429;
	@%p762 bra 	$L__BB4_1296;
	add.s32 	%r28397, %r1287, 38;
	shl.b32 	%r11504, %r1429, 7;
	and.b32  	%r11505, %r11504, 8064;
	add.s32 	%r1434, %r11505, %r2;
	shl.b32 	%r11506, %r1429, 9;
	and.b32  	%r11507, %r11506, 32256;
	add.s32 	%r11508, %r5, %r11507;
	ld.shared.u32 	%r11509, [%r11508];
	setp.eq.s32 	%p763, %r1434, 0;
	setp.ne.s32 	%p764, %r11509, 0;
	or.pred  	%p765, %p763, %p764;
	@%p765 bra 	$L__BB4_1220;
	add.s32 	%r1435, %r28336, 1;
	mul.wide.u32 	%rd1198, %r28336, 4;
	add.s64 	%rd1199, %rd2, %rd1198;
	st.local.u32 	[%rd1199+152], %r1434;
	mov.u32 	%r28336, %r1435;
$L__BB4_1220:
	setp.gt.u32 	%p767, %r28336, 3;
	@%p767 bra 	$L__BB4_1296;
	add.s32 	%r1437, %r1287, 39;
	shl.b32 	%r11511, %r28397, 7;
	and.b32  	%r11512, %r11511, 8064;
	add.s32 	%r1438, %r11512, %r2;
	shl.b32 	%r11513, %r28397, 9;
	and.b32  	%r11514, %r11513, 32256;
	add.s32 	%r11515, %r5, %r11514;
	ld.shared.u32 	%r11516, [%r11515];
	setp.eq.s32 	%p768, %r1438, 0;
	setp.ne.s32 	%p769, %r11516, 0;
	or.pred  	%p770, %p768, %p769;
	@%p770 bra 	$L__BB4_1223;
	add.s32 	%r1439, %r28336, 1;
	mul.wide.u32 	%rd1200, %r28336, 4;
	add.s64 	%rd1201, %rd2, %rd1200;
	st.local.u32 	[%rd1201+152], %r1438;
	mov.u32 	%r28336, %r1439;
$L__BB4_1223:
	setp.gt.u32 	%p772, %r28336, 3;
	mov.u32 	%r28397, %r1437;
	@%p772 bra 	$L__BB4_1296;
	add.s32 	%r28397, %r1287, 40;
	shl.b32 	%r11518, %r1437, 7;
	and.b32  	%r11519, %r11518, 8064;
	add.s32 	%r1442, %r11519, %r2;
	shl.b32 	%r11520, %r1437, 9;
	and.b32  	%r11521, %r11520, 32256;
	add.s32 	%r11522, %r5, %r11521;
	ld.shared.u32 	%r11523, [%r11522];
	setp.eq.s32 	%p773, %r1442, 0;
	setp.ne.s32 	%p774, %r11523, 0;
	or.pred  	%p775, %p773, %p774;
	@%p775 bra 	$L__BB4_1226;
	add.s32 	%r1443, %r28336, 1;
	mul.wide.u32 	%rd1202, %r28336, 4;
	add.s64 	%rd1203, %rd2, %rd1202;
	st.local.u32 	[%rd1203+152], %r1442;
	mov.u32 	%r28336, %r1443;
$L__BB4_1226:
	setp.gt.u32 	%p777, %r28336, 3;
	@%p777 bra 	$L__BB4_1296;
	add.s32 	%r1445, %r1287, 41;
	shl.b32 	%r11525, %r28397, 7;
	and.b32  	%r11526, %r11525, 8064;
	add.s32 	%r1446, %r11526, %r2;
	shl.b32 	%r11527, %r28397, 9;
	and.b32  	%r11528, %r11527, 32256;
	add.s32 	%r11529, %r5, %r11528;
	ld.shared.u32 	%r11530, [%r11529];
	setp.eq.s32 	%p778, %r1446, 0;
	setp.ne.s32 	%p779, %r11530, 0;
	or.pred  	%p780, %p778, %p779;
	@%p780 bra 	$L__BB4_1229;
	add.s32 	%r1447, %r28336, 1;
	mul.wide.u32 	%rd1204, %r28336, 4;
	add.s64 	%rd1205, %rd2, %rd1204;
	st.local.u32 	[%rd1205+152], %r1446;
	mov.u32 	%r28336, %r1447;
$L__BB4_1229:
	setp.gt.u32 	%p782, %r28336, 3;
	mov.u32 	%r28397, %r1445;
	@%p782 bra 	$L__BB4_1296;
	add.s32 	%r28397, %r1287, 42;
	shl.b32 	%r11532, %r1445, 7;
	and.b32  	%r11533, %r11532, 8064;
	add.s32 	%r1450, %r11533, %r2;
	shl.b32 	%r11534, %r1445, 9;
	and.b32  	%r11535, %r11534, 32256;
	add.s32 	%r11536, %r5, %r11535;
	ld.shared.u32 	%r11537, [%r11536];
	setp.eq.s32 	%p783, %r1450, 0;
	setp.ne.s32 	%p784, %r11537, 0;
	or.pred  	%p785, %p783, %p784;
	@%p785 bra 	$L__BB4_1232;
	add.s32 	%r1451, %r28336, 1;
	mul.wide.u32 	%rd1206, %r28336, 4;
	add.s64 	%rd1207, %rd2, %rd1206;
	st.local.u32 	[%rd1207+152], %r1450;
	mov.u32 	%r28336, %r1451;
$L__BB4_1232:
	setp.gt.u32 	%p787, %r28336, 3;
	@%p787 bra 	$L__BB4_1296;
	add.s32 	%r1453, %r1287, 43;
	shl.b32 	%r11539, %r28397, 7;
	and.b32  	%r11540, %r11539, 8064;
	add.s32 	%r1454, %r11540, %r2;
	shl.b32 	%r11541, %r28397, 9;
	and.b32  	%r11542, %r11541, 32256;
	add.s32 	%r11543, %r5, %r11542;
	ld.shared.u32 	%r11544, [%r11543];
	setp.eq.s32 	%p788, %r1454, 0;
	setp.ne.s32 	%p789, %r11544, 0;
	or.pred  	%p790, %p788, %p789;
	@%p790 bra 	$L__BB4_1235;
	add.s32 	%r1455, %r28336, 1;
	mul.wide.u32 	%rd1208, %r28336, 4;
	add.s64 	%rd1209, %rd2, %rd1208;
	st.local.u32 	[%rd1209+152], %r1454;
	mov.u32 	%r28336, %r1455;
$L__BB4_1235:
	setp.gt.u32 	%p792, %r28336, 3;
	mov.u32 	%r28397, %r1453;
	@%p792 bra 	$L__BB4_1296;
	add.s32 	%r28397, %r1287, 44;
	shl.b32 	%r11546, %r1453, 7;
	and.b32  	%r11547, %r11546, 8064;
	add.s32 	%r1458, %r11547, %r2;
	shl.b32 	%r11548, %r1453, 9;
	and.b32  	%r11549, %r11548, 32256;
	add.s32 	%r11550, %r5, %r11549;
	ld.shared.u32 	%r11551, [%r11550];
	setp.eq.s32 	%p793, %r1458, 0;
	setp.ne.s32 	%p794, %r11551, 0;
	or.pred  	%p795, %p793, %p794;
	@%p795 bra 	$L__BB4_1238;
	add.s32 	%r1459, %r28336, 1;
	mul.wide.u32 	%rd1210, %r28336, 4;
	add.s64 	%rd1211, %rd2, %rd1210;
	st.local.u32 	[%rd1211+152], %r1458;
	mov.u32 	%r28336, %r1459;
$L__BB4_1238:
	setp.gt.u32 	%p797, %r28336, 3;
	@%p797 bra 	$L__BB4_1296;
	add.s32 	%r1461, %r1287, 45;
	shl.b32 	%r11553, %r28397, 7;
	and.b32  	%r11554, %r11553, 8064;
	add.s32 	%r1462, %r11554, %r2;
	shl.b32 	%r11555, %r28397, 9;
	and.b32  	%r11556, %r11555, 32256;
	add.s32 	%r11557, %r5, %r11556;
	ld.shared.u32 	%r11558, [%r11557];
	setp.eq.s32 	%p798, %r1462, 0;
	setp.ne.s32 	%p799, %r11558, 0;
	or.pred  	%p800, %p798, %p799;
	@%p800 bra 	$L__BB4_1241;
	add.s32 	%r1463, %r28336, 1;
	mul.wide.u32 	%rd1212, %r28336, 4;
	add.s64 	%rd1213, %rd2, %rd1212;
	st.local.u32 	[%rd1213+152], %r1462;
	mov.u32 	%r28336, %r1463;
$L__BB4_1241:
	setp.gt.u32 	%p802, %r28336, 3;
	mov.u32 	%r28397, %r1461;
	@%p802 bra 	$L__BB4_1296;
	add.s32 	%r28397, %r1287, 46;
	shl.b32 	%r11560, %r1461, 7;
	and.b32  	%r11561, %r11560, 8064;
	add.s32 	%r1466, %r11561, %r2;
	shl.b32 	%r11562, %r1461, 9;
	and.b32  	%r11563, %r11562, 32256;
	add.s32 	%r11564, %r5, %r11563;
	ld.shared.u32 	%r11565, [%r11564];
	setp.eq.s32 	%p803, %r1466, 0;
	setp.ne.s32 	%p804, %r11565, 0;
	or.pred  	%p805, %p803, %p804;
	@%p805 bra 	$L__BB4_1244;
	add.s32 	%r1467, %r28336, 1;
	mul.wide.u32 	%rd1214, %r28336, 4;
	add.s64 	%rd1215, %rd2, %rd1214;
	st.local.u32 	[%rd1215+152], %r1466;
	mov.u32 	%r28336, %r1467;
$L__BB4_1244:
	setp.gt.u32 	%p807, %r28336, 3;
	@%p807 bra 	$L__BB4_1296;
	add.s32 	%r1469, %r1287, 47;
	shl.b32 	%r11567, %r28397, 7;
	and.b32  	%r11568, %r11567, 8064;
	add.s32 	%r1470, %r11568, %r2;
	shl.b32 	%r11569, %r28397, 9;
	and.b32  	%r11570, %r11569, 32256;
	add.s32 	%r11571, %r5, %r11570;
	ld.shared.u32 	%r11572, [%r11571];
	setp.eq.s32 	%p808, %r1470, 0;
	setp.ne.s32 	%p809, %r11572, 0;
	or.pred  	%p810, %p808, %p809;
	@%p810 bra 	$L__BB4_1247;
	add.s32 	%r1471, %r28336, 1;
	mul.wide.u32 	%rd1216, %r28336, 4;
	add.s64 	%rd1217, %rd2, %rd1216;
	st.local.u32 	[%rd1217+152], %r1470;
	mov.u32 	%r28336, %r1471;
$L__BB4_1247:
	setp.gt.u32 	%p812, %r28336, 3;
	mov.u32 	%r28397, %r1469;
	@%p812 bra 	$L__BB4_1296;
	add.s32 	%r28397, %r1287, 48;
	shl.b32 	%r11574, %r1469, 7;
	and.b32  	%r11575, %r11574, 8064;
	add.s32 	%r1474, %r11575, %r2;
	shl.b32 	%r11576, %r1469, 9;
	and.b32  	%r11577, %r11576, 32256;
	add.s32 	%r11578, %r5, %r11577;
	ld.shared.u32 	%r11579, [%r11578];
	setp.eq.s32 	%p813, %r1474, 0;
	setp.ne.s32 	%p814, %r11579, 0;
	or.pred  	%p815, %p813, %p814;
	@%p815 bra 	$L__BB4_1250;
	add.s32 	%r1475, %r28336, 1;
	mul.wide.u32 	%rd1218, %r28336, 4;
	add.s64 	%rd1219, %rd2, %rd1218;
	st.local.u32 	[%rd1219+152], %r1474;
	mov.u32 	%r28336, %r1475;
$L__BB4_1250:
	setp.gt.u32 	%p817, %r28336, 3;
	@%p817 bra 	$L__BB4_1296;
	add.s32 	%r1477, %r1287, 49;
	shl.b32 	%r11581, %r28397, 7;
	and.b32  	%r11582, %r11581, 8064;
	add.s32 	%r1478, %r11582, %r2;
	shl.b32 	%r11583, %r28397, 9;
	and.b32  	%r11584, %r11583, 32256;
	add.s32 	%r11585, %r5, %r11584;
	ld.shared.u32 	%r11586, [%r11585];
	setp.eq.s32 	%p818, %r1478, 0;
	setp.ne.s32 	%p819, %r11586, 0;
	or.pred  	%p820, %p818, %p819;
	@%p820 bra 	$L__BB4_1253;
	add.s32 	%r1479, %r28336, 1;
	mul.wide.u32 	%rd1220, %r28336, 4;
	add.s64 	%rd1221, %rd2, %rd1220;
	st.local.u32 	[%rd1221+152], %r1478;
	mov.u32 	%r28336, %r1479;
$L__BB4_1253:
	setp.gt.u32 	%p822, %r28336, 3;
	mov.u32 	%r28397, %r1477;
	@%p822 bra 	$L__BB4_1296;
	add.s32 	%r28397, %r1287, 50;
	shl.b32 	%r11588, %r1477, 7;
	and.b32  	%r11589, %r11588, 8064;
	add.s32 	%r1482, %r11589, %r2;
	shl.b32 	%r11590, %r1477, 9;
	and.b32  	%r11591, %r11590, 32256;
	add.s32 	%r11592, %r5, %r11591;
	ld.shared.u32 	%r11593, [%r11592];
	setp.eq.s32 	%p823, %r1482, 0;
	setp.ne.s32 	%p824, %r11593, 0;
	or.pred  	%p825, %p823, %p824;
	@%p825 bra 	$L__BB4_1256;
	add.s32 	%r1483, %r28336, 1;
	mul.wide.u32 	%rd1222, %r28336, 4;
	add.s64 	%rd1223, %rd2, %rd1222;
	st.local.u32 	[%rd1223+152], %r1482;
	mov.u32 	%r28336, %r1483;
$L__BB4_1256:
	setp.gt.u32 	%p827, %r28336, 3;
	@%p827 bra 	$L__BB4_1296;
	add.s32 	%r1485, %r1287, 51;
	shl.b32 	%r11595, %r28397, 7;
	and.b32  	%r11596, %r11595, 8064;
	add.s32 	%r1486, %r11596, %r2;
	shl.b32 	%r11597, %r28397, 9;
	and.b32  	%r11598, %r11597, 32256;
	add.s32 	%r11599, %r5, %r11598;
	ld.shared.u32 	%r11600, [%r11599];
	setp.eq.s32 	%p828, %r1486, 0;
	setp.ne.s32 	%p829, %r11600, 0;
	or.pred  	%p830, %p828, %p829;
	@%p830 bra 	$L__BB4_1259;
	add.s32 	%r1487, %r28336, 1;
	mul.wide.u32 	%rd1224, %r28336, 4;
	add.s64 	%rd1225, %rd2, %rd1224;
	st.local.u32 	[%rd1225+152], %r1486;
	mov.u32 	%r28336, %r1487;
$L__BB4_1259:
	setp.gt.u32 	%p832, %r28336, 3;
	mov.u32 	%r28397, %r1485;
	@%p832 bra 	$L__BB4_1296;
	add.s32 	%r28397, %r1287, 52;
	shl.b32 	%r11602, %r1485, 7;
	and.b32  	%r11603, %r11602, 8064;
	add.s32 	%r1490, %r11603, %r2;
	shl.b32 	%r11604, %r1485, 9;
	and.b32  	%r11605, %r11604, 32256;
	add.s32 	%r11606, %r5, %r11605;
	ld.shared.u32 	%r11607, [%r11606];
	setp.eq.s32 	%p833, %r1490, 0;
	setp.ne.s32 	%p834, %r11607, 0;
	or.pred  	%p835, %p833, %p834;
	@%p835 bra 	$L__BB4_1262;
	add.s32 	%r1491, %r28336, 1;
	mul.wide.u32 	%rd1226, %r28336, 4;
	add.s64 	%rd1227, %rd2, %rd1226;
	st.local.u32 	[%rd1227+152], %r1490;
	mov.u32 	%r28336, %r1491;
$L__BB4_1262:
	setp.gt.u32 	%p837, %r28336, 3;
	@%p837 bra 	$L__BB4_1296;
	add.s32 	%r1493, %r1287, 53;
	shl.b32 	%r11609, %r28397, 7;
	and.b32  	%r11610, %r11609, 8064;
	add.s32 	%r1494, %r11610, %r2;
	shl.b32 	%r11611, %r28397, 9;
	and.b32  	%r11612, %r11611, 32256;
	add.s32 	%r11613, %r5, %r11612;
	ld.shared.u32 	%r11614, [%r11613];
	setp.eq.s32 	%p838, %r1494, 0;
	setp.ne.s32 	%p839, %r11614, 0;
	or.pred  	%p840, %p838, %p839;
	@%p840 bra 	$L__BB4_1265;
	add.s32 	%r1495, %r28336, 1;
	mul.wide.u32 	%rd1228, %r28336, 4;
	add.s64 	%rd1229, %rd2, %rd1228;
	st.local.u32 	[%rd1229+152], %r1494;
	mov.u32 	%r28336, %r1495;
$L__BB4_1265:
	setp.gt.u32 	%p842, %r28336, 3;
	mov.u32 	%r28397, %r1493;
	@%p842 bra 	$L__BB4_1296;
	add.s32 	%r28397, %r1287, 54;
	shl.b32 	%r11616, %r1493, 7;
	and.b32  	%r11617, %r11616, 8064;
	add.s32 	%r1498, %r11617, %r2;
	shl.b32 	%r11618, %r1493, 9;
	and.b32  	%r11619, %r11618, 32256;
	add.s32 	%r11620, %r5, %r11619;
	ld.shared.u32 	%r11621, [%r11620];
	setp.eq.s32 	%p843, %r1498, 0;
	setp.ne.s32 	%p844, %r11621, 0;
	or.pred  	%p845, %p843, %p844;
	@%p845 bra 	$L__BB4_1268;
	add.s32 	%r1499, %r28336, 1;
	mul.wide.u32 	%rd1230, %r28336, 4;
	add.s64 	%rd1231, %rd2, %rd1230;
	st.local.u32 	[%rd1231+152], %r1498;
	mov.u32 	%r28336, %r1499;
$L__BB4_1268:
	setp.gt.u32 	%p847, %r28336, 3;
	@%p847 bra 	$L__BB4_1296;
	add.s32 	%r1501, %r1287, 55;
	shl.b32 	%r11623, %r28397, 7;
	and.b32  	%r11624, %r11623, 8064;
	add.s32 	%r1502, %r11624, %r2;
	shl.b32 	%r11625, %r28397, 9;
	and.b32  	%r11626, %r11625, 32256;
	add.s32 	%r11627, %r5, %r11626;
	ld.shared.u32 	%r11628, [%r11627];
	setp.eq.s32 	%p848, %r1502, 0;
	setp.ne.s32 	%p849, %r11628, 0;
	or.pred  	%p850, %p848, %p849;
	@%p850 bra 	$L__BB4_1271;
	add.s32 	%r1503, %r28336, 1;
	mul.wide.u32 	%rd1232, %r28336, 4;
	add.s64 	%rd1233, %rd2, %rd1232;
	st.local.u32 	[%rd1233+152], %r1502;
	mov.u32 	%r28336, %r1503;
$L__BB4_1271:
	setp.gt.u32 	%p852, %r28336, 3;
	mov.u32 	%r28397, %r1501;
	@%p852 bra 	$L__BB4_1296;
	add.s32 	%r28397, %r1287, 56;
	shl.b32 	%r11630, %r1501, 7;
	and.b32  	%r11631, %r11630, 8064;
	add.s32 	%r1506, %r11631, %r2;
	shl.b32 	%r11632, %r1501, 9;
	and.b32  	%r11633, %r11632, 32256;
	add.s32 	%r11634, %r5, %r11633;
	ld.shared.u32 	%r11635, [%r11634];
	setp.eq.s32 	%p853, %r1506, 0;
	setp.ne.s32 	%p854, %r11635, 0;
	or.pred  	%p855, %p853, %p854;
	@%p855 bra 	$L__BB4_1274;
	add.s32 	%r1507, %r28336, 1;
	mul.wide.u32 	%rd1234, %r28336, 4;
	add.s64 	%rd1235, %rd2, %rd1234;
	st.local.u32 	[%rd1235+152], %r1506;
	mov.u32 	%r28336, %r1507;
$L__BB4_1274:
	setp.gt.u32 	%p857, %r28336, 3;
	@%p857 bra 	$L__BB4_1296;
	add.s32 	%r1509, %r1287, 57;
	shl.b32 	%r11637, %r28397, 7;
	and.b32  	%r11638, %r11637, 8064;
	add.s32 	%r1510, %r11638, %r2;
	shl.b32 	%r11639, %r28397, 9;
	and.b32  	%r11640, %r11639, 32256;
	add.s32 	%r11641, %r5, %r11640;
	ld.shared.u32 	%r11642, [%r11641];
	setp.eq.s32 	%p858, %r1510, 0;
	setp.ne.s32 	%p859, %r11642, 0;
	or.pred  	%p860, %p858, %p859;
	@%p860 bra 	$L__BB4_1277;
	add.s32 	%r1511, %r28336, 1;
	mul.wide.u32 	%rd1236, %r28336, 4;
	add.s64 	%rd1237, %rd2, %rd1236;
	st.local.u32 	[%rd1237+152], %r1510;
	mov.u32 	%r28336, %r1511;
$L__BB4_1277:
	setp.gt.u32 	%p862, %r28336, 3;
	mov.u32 	%r28397, %r1509;
	@%p862 bra 	$L__BB4_1296;
	add.s32 	%r28397, %r1287, 58;
	shl.b32 	%r11644, %r1509, 7;
	and.b32  	%r11645, %r11644, 8064;
	add.s32 	%r1514, %r11645, %r2;
	shl.b32 	%r11646, %r1509, 9;
	and.b32  	%r11647, %r11646, 32256;
	add.s32 	%r11648, %r5, %r11647;
	ld.shared.u32 	%r11649, [%r11648];
	setp.eq.s32 	%p863, %r1514, 0;
	setp.ne.s32 	%p864, %r11649, 0;
	or.pred  	%p865, %p863, %p864;
	@%p865 bra 	$L__BB4_1280;
	add.s32 	%r1515, %r28336, 1;
	mul.wide.u32 	%rd1238, %r28336, 4;
	add.s64 	%rd1239, %rd2, %rd1238;
	st.local.u32 	[%rd1239+152], %r1514;
	mov.u32 	%r28336, %r1515;
$L__BB4_1280:
	setp.gt.u32 	%p867, %r28336, 3;
	@%p867 bra 	$L__BB4_1296;
	add.s32 	%r1517, %r1287, 59;
	shl.b32 	%r11651, %r28397, 7;
	and.b32  	%r11652, %r11651, 8064;
	add.s32 	%r1518, %r11652, %r2;
	shl.b32 	%r11653, %r28397, 9;
	and.b32  	%r11654, %r11653, 32256;
	add.s32 	%r11655, %r5, %r11654;
	ld.shared.u32 	%r11656, [%r11655];
	setp.eq.s32 	%p868, %r1518, 0;
	setp.ne.s32 	%p869, %r11656, 0;
	or.pred  	%p870, %p868, %p869;
	@%p870 bra 	$L__BB4_1283;
	add.s32 	%r1519, %r28336, 1;
	mul.wide.u32 	%rd1240, %r28336, 4;
	add.s64 	%rd1241, %rd2, %rd1240;
	st.local.u32 	[%rd1241+152], %r1518;
	mov.u32 	%r28336, %r1519;
$L__BB4_1283:
	setp.gt.u32 	%p872, %r28336, 3;
	mov.u32 	%r28397, %r1517;
	@%p872 bra 	$L__BB4_1296;
	add.s32 	%r28397, %r1287, 60;
	shl.b32 	%r11658, %r1517, 7;
	and.b32  	%r11659, %r11658, 8064;
	add.s32 	%r1522, %r11659, %r2;
	shl.b32 	%r11660, %r1517, 9;
	and.b32  	%r11661, %r11660, 32256;
	add.s32 	%r11662, %r5, %r11661;
	ld.shared.u32 	%r11663, [%r11662];
	setp.eq.s32 	%p873, %r1522, 0;
	setp.ne.s32 	%p874, %r11663, 0;
	or.pred  	%p875, %p873, %p874;
	@%p875 bra 	$L__BB4_1286;
	add.s32 	%r1523, %r28336, 1;
	mul.wide.u32 	%rd1242, %r28336, 4;
	add.s64 	%rd1243, %rd2, %rd1242;
	st.local.u32 	[%rd1243+152], %r1522;
	mov.u32 	%r28336, %r1523;
$L__BB4_1286:
	setp.gt.u32 	%p877, %r28336, 3;
	@%p877 bra 	$L__BB4_1296;
	add.s32 	%r1525, %r1287, 61;
	shl.b32 	%r11665, %r28397, 7;
	and.b32  	%r11666, %r11665, 8064;
	add.s32 	%r1526, %r11666, %r2;
	shl.b32 	%r11667, %r28397, 9;
	and.b32  	%r11668, %r11667, 32256;
	add.s32 	%r11669, %r5, %r11668;
	ld.shared.u32 	%r11670, [%r11669];
	setp.eq.s32 	%p878, %r1526, 0;
	setp.ne.s32 	%p879, %r11670, 0;
	or.pred  	%p880, %p878, %p879;
	@%p880 bra 	$L__BB4_1289;
	add.s32 	%r1527, %r28336, 1;
	mul.wide.u32 	%rd1244, %r28336, 4;
	add.s64 	%rd1245, %rd2, %rd1244;
	st.local.u32 	[%rd1245+152], %r1526;
	mov.u32 	%r28336, %r1527;
$L__BB4_1289:
	setp.gt.u32 	%p882, %r28336, 3;
	mov.u32 	%r28397, %r1525;
	@%p882 bra 	$L__BB4_1296;
	add.s32 	%r28397, %r1287, 62;
	shl.b32 	%r11672, %r1525, 7;
	and.b32  	%r11673, %r11672, 8064;
	add.s32 	%r1530, %r11673, %r2;
	shl.b32 	%r11674, %r1525, 9;
	and.b32  	%r11675, %r11674, 32256;
	add.s32 	%r11676, %r5, %r11675;
	ld.shared.u32 	%r11677, [%r11676];
	setp.eq.s32 	%p883, %r1530, 0;
	setp.ne.s32 	%p884, %r11677, 0;
	or.pred  	%p885, %p883, %p884;
	@%p885 bra 	$L__BB4_1292;
	add.s32 	%r1531, %r28336, 1;
	mul.wide.u32 	%rd1246, %r28336, 4;
	add.s64 	%rd1247, %rd2, %rd1246;
	st.local.u32 	[%rd1247+152], %r1530;
	mov.u32 	%r28336, %r1531;
$L__BB4_1292:
	setp.gt.u32 	%p887, %r28336, 3;
	@%p887 bra 	$L__BB4_1296;
	shl.b32 	%r11679, %r28397, 7;
	and.b32  	%r11680, %r11679, 8064;
	add.s32 	%r1533, %r11680, %r2;
	shl.b32 	%r11681, %r28397, 9;
	and.b32  	%r11682, %r11681, 32256;
	add.s32 	%r11683, %r5, %r11682;
	ld.shared.u32 	%r11684, [%r11683];
	setp.eq.s32 	%p889, %r1533, 0;
	setp.ne.s32 	%p890, %r11684, 0;
	mov.pred 	%p11358, -1;
	or.pred  	%p891, %p889, %p890;
	@%p891 bra 	$L__BB4_1295;
	mul.wide.u32 	%rd1248, %r28336, 4;
	add.s64 	%rd1249, %rd2, %rd1248;
	st.local.u32 	[%rd1249+152], %r1533;
	setp.ne.s32 	%p11358, %r28336, 3;
$L__BB4_1295:
	selp.b32 	%r11686, 64, 63, %p11358;
	add.s32 	%r28397, %r1287, %r11686;
$L__BB4_1296:
	st.local.u32 	[%rd2+8], %r28397;
$L__BB4_1297:
	min.u32 	%r11687, %r1022, %r28334;
	setp.lt.u32 	%p892, %r11687, 4;
	or.pred  	%p893, %p11358, %p892;
	@%p893 bra 	$L__BB4_1937;
	shr.u32 	%r1537, %r69, 3;
	setp.gt.u32 	%p894, %r69, 65535;
	@%p894 bra 	$L__BB4_1300;
	shl.b32 	%r11688, %r1537, 3;
	mov.u32 	%r11689, shared_mem;
	add.s32 	%r11690, %r11689, %r11688;
	atom.shared.exch.b64 	%rd11017, [%r11690], 0;
	bra.uni 	$L__BB4_1301;
$L__BB4_1300:
	mul.wide.u32 	%rd1250, %r1537, 8;
	add.s64 	%rd1251, %rd1, %rd1250;
	atom.global.exch.b64 	%rd11017, [%rd1251+201326600], 0;
$L__BB4_1301:
	shr.u32 	%r1538, %r68, 3;
	setp.gt.u32 	%p895, %r68, 65535;
	@%p895 bra 	$L__BB4_1303;
	shl.b32 	%r11691, %r1538, 3;
	mov.u32 	%r11692, shared_mem;
	add.s32 	%r11693, %r11692, %r11691;
	atom.shared.exch.b64 	%rd11018, [%r11693], 0;
	bra.uni 	$L__BB4_1304;
$L__BB4_1303:
	mul.wide.u32 	%rd1252, %r1538, 8;
	add.s64 	%rd1253, %rd1, %rd1252;
	atom.global.exch.b64 	%rd11018, [%rd1253+201326600], 0;
$L__BB4_1304:
	ld.local.u32 	%r1539, [%rd2+152];
	setp.gt.u32 	%p896, %r1539, 8191;
	@%p896 bra 	$L__BB4_1306;
	shl.b32 	%r11695, %r1539, 2;
	mov.u32 	%r11696, shared_mem;
	add.s32 	%r11697, %r11696, %r11695;
	atom.shared.exch.b32 	%r11698, [%r11697+65536], -1;
	bra.uni 	$L__BB4_1307;
$L__BB4_1306:
	mul.wide.u32 	%rd1254, %r1539, 4;
	add.s64 	%rd1255, %rd3, %rd1254;
	atom.global.exch.b32 	%r11694, [%rd1255], -1;
$L__BB4_1307:
	ld.local.u32 	%r1540, [%rd2+156];
	setp.gt.u32 	%p897, %r1540, 8191;
	@%p897 bra 	$L__BB4_1309;
	shl.b32 	%r11700, %r1540, 2;
	mov.u32 	%r11701, shared_mem;
	add.s32 	%r11702, %r11701, %r11700;
	atom.shared.exch.b32 	%r11703, [%r11702+65536], -1;
	bra.uni 	$L__BB4_1310;
$L__BB4_1309:
	mul.wide.u32 	%rd1256, %r1540, 4;
	add.s64 	%rd1257, %rd3, %rd1256;
	atom.global.exch.b32 	%r11699, [%rd1257], -1;
$L__BB4_1310:
	ld.local.u32 	%r1541, [%rd2+160];
	setp.gt.u32 	%p898, %r1541, 8191;
	@%p898 bra 	$L__BB4_1312;
	shl.b32 	%r11705, %r1541, 2;
	mov.u32 	%r11706, shared_mem;
	add.s32 	%r11707, %r11706, %r11705;
	atom.shared.exch.b32 	%r11708, [%r11707+65536], -1;
	bra.uni 	$L__BB4_1313;
$L__BB4_1312:
	mul.wide.u32 	%rd1258, %r1541, 4;
	add.s64 	%rd1259, %rd3, %rd1258;
	atom.global.exch.b32 	%r11704, [%rd1259], -1;
$L__BB4_1313:
	ld.local.u32 	%r1542, [%rd2+164];
	setp.gt.u32 	%p899, %r1542, 8191;
	@%p899 bra 	$L__BB4_1315;
	shl.b32 	%r11710, %r1542, 2;
	mov.u32 	%r11711, shared_mem;
	add.s32 	%r11712, %r11711, %r11710;
	atom.shared.exch.b32 	%r11713, [%r11712+65536], -1;
	bra.uni 	$L__BB4_1316;
$L__BB4_1315:
	mul.wide.u32 	%rd1260, %r1542, 4;
	add.s64 	%rd1261, %rd3, %rd1260;
	atom.global.exch.b32 	%r11709, [%rd1261], -1;
$L__BB4_1316:
	ld.local.u32 	%r1543, [%rd2+24];
	shl.b32 	%r11714, %r1539, 3;
	shl.b32 	%r11715, %r1540, 3;
	cvt.u64.u32 	%rd92, %r11715;
	cvt.u64.u32 	%rd1262, %r1540;
	shl.b64 	%rd1263, %rd1262, 35;
	cvt.u64.u32 	%rd93, %r11714;
	or.b64  	%rd94, %rd1263, %rd93;
	setp.gt.u32 	%p900, %r1543, 8191;
	@%p900 bra 	$L__BB4_1318;
	shl.b32 	%r11716, %r1543, 3;
	mov.u32 	%r11717, shared_mem;
	add.s32 	%r11718, %r11717, %r11716;
	atom.shared.exch.b64 	%rd1267, [%r11718], %rd94;
	bra.uni 	$L__BB4_1319;
$L__BB4_1318:
	mul.wide.u32 	%rd1264, %r1543, 8;
	add.s64 	%rd1265, %rd1, %rd1264;
	atom.global.exch.b64 	%rd1266, [%rd1265+201326600], %rd94;
$L__BB4_1319:
	ld.local.u32 	%r1544, [%rd2+28];
	shl.b32 	%r11719, %r1541, 3;
	cvt.u64.u32 	%rd1268, %r1542;
	shl.b64 	%rd95, %rd1268, 35;
	cvt.u64.u32 	%rd96, %r11719;
	or.b64  	%rd97, %rd95, %rd96;
	setp.gt.u32 	%p901, %r1544, 8191;
	@%p901 bra 	$L__BB4_1321;
	shl.b32 	%r11720, %r1544, 3;
	mov.u32 	%r11721, shared_mem;
	add.s32 	%r11722, %r11721, %r11720;
	atom.shared.exch.b64 	%rd1272, [%r11722], %rd97;
	bra.uni 	$L__BB4_1322;
$L__BB4_1321:
	mul.wide.u32 	%rd1269, %r1544, 8;
	add.s64 	%rd1270, %rd1, %rd1269;
	atom.global.exch.b64 	%rd1271, [%rd1270+201326600], %rd97;
$L__BB4_1322:
	ld.local.u32 	%r1545, [%rd2+32];
	shl.b64 	%rd1273, %rd96, 32;
	or.b64  	%rd98, %rd1273, %rd93;
	setp.gt.u32 	%p902, %r1545, 8191;
	@%p902 bra 	$L__BB4_1324;
	shl.b32 	%r11723, %r1545, 3;
	mov.u32 	%r11724, shared_mem;
	add.s32 	%r11725, %r11724, %r11723;
	atom.shared.exch.b64 	%rd1277, [%r11725], %rd98;
	bra.uni 	$L__BB4_1325;
$L__BB4_1324:
	mul.wide.u32 	%rd1274, %r1545, 8;
	add.s64 	%rd1275, %rd1, %rd1274;
	atom.global.exch.b64 	%rd1276, [%rd1275+201326600], %rd98;
$L__BB4_1325:
	ld.local.u32 	%r1546, [%rd2+36];
	or.b64  	%rd99, %rd95, %rd92;
	setp.gt.u32 	%p903, %r1546, 8191;
	@%p903 bra 	$L__BB4_1327;
	shl.b32 	%r11726, %r1546, 3;
	mov.u32 	%r11727, shared_mem;
	add.s32 	%r11728, %r11727, %r11726;
	atom.shared.exch.b64 	%rd1281, [%r11728], %rd99;
	bra.uni 	$L__BB4_1328;
$L__BB4_1327:
	mul.wide.u32 	%rd1278, %r1546, 8;
	add.s64 	%rd1279, %rd1, %rd1278;
	atom.global.exch.b64 	%rd1280, [%rd1279+201326600], %rd99;
$L__BB4_1328:
	cvt.u32.u64 	%r11729, %rd11017;
	and.b32  	%r1547, %r68, 7;
	shl.b32 	%r11730, %r1543, 3;
	or.b32  	%r11731, %r11730, %r1547;
	setp.ne.s32 	%p904, %r1547, 0;
	and.b32  	%r11732, %r11729, 7;
	setp.eq.s32 	%p905, %r11732, 0;
	and.pred  	%p906, %p904, %p905;
	selp.b32 	%r28401, %r11729, %r11731, %p906;
	selp.b32 	%r1559, %r11731, %r11729, %p906;
	and.b32  	%r11733, %r28401, 7;
	setp.ne.s32 	%p907, %r11733, 0;
	@%p907 bra 	$L__BB4_1332;
$L__BB4_1329:
	and.b32  	%r11734, %r1559, 7;
	setp.ne.s32 	%p908, %r11734, 0;
	@%p908 bra 	$L__BB4_1340;
$L__BB4_1330:
	shr.u32 	%r11735, %r1559, 3;
	setp.gt.u32 	%p909, %r1559, 65535;
	shr.u32 	%r11736, %r1559, 1;
	mov.u32 	%r11737, shared_mem;
	add.s32 	%r11738, %r11737, %r11736;
	add.s32 	%r1555, %r11738, 65536;
	mul.wide.u32 	%rd1282, %r11735, 4;
	add.s64 	%rd101, %rd3, %rd1282;
	@%p909 bra 	$L__BB4_1334;
	atom.shared.exch.b32 	%r28404, [%r1555], -1;
	bra.uni 	$L__BB4_1335;
$L__BB4_1332:
	cvt.u64.u32 	%rd1302, %r1559;
	shl.b64 	%rd1303, %rd1302, 32;
	cvt.u64.u32 	%rd1304, %r28401;
	or.b64  	%rd100, %rd1303, %rd1304;
	mul.wide.u32 	%rd1305, %r28401, 8;
	and.b32  	%r11766, %r1559, 7;
	cvt.u64.u32 	%rd1306, %r11766;
	mov.b64 	%rd1307, 56;
	cvt.u32.u64 	%r11767, %rd1307;
	cvt.u32.u64 	%r11768, %rd1305;
	and.b32  	%r11769, %r11768, %r11767;
	cvt.u32.u64 	%r11770, %rd1306;
	or.b32  	%r11771, %r11769, %r11770;
	mov.b64 	%rd1308, 9130730411292422402;
	shr.u64 	%rd1309, %rd1308, %r11771;
	mov.b64 	%rd1310, 1736168554312260608;
	shr.u64 	%rd1311, %rd1310, %r11771;
	mov.b64 	%rd1312, -506390041275138048;
	shr.u64 	%rd1313, %rd1312, %r11771;
	shl.b64 	%rd1314, %rd1313, 2;
	cvt.u32.u64 	%r11772, %rd1311;
	mov.b64 	%rd1315, 2;
	cvt.u32.u64 	%r11773, %rd1315;
	and.b32  	%r11774, %r11772, %r11773;
	cvt.u32.u64 	%r11775, %rd1309;
	mov.b64 	%rd1316, 1;
	cvt.u32.u64 	%r11776, %rd1316;
	and.b32  	%r11777, %r11775, %r11776;
	or.b32  	%r11778, %r11777, %r11774;
	cvt.u32.u64 	%r11779, %rd1314;
	mov.b64 	%rd1317, 4;
	cvt.u32.u64 	%r11780, %rd1317;
	and.b32  	%r11781, %r11779, %r11780;
	or.b32  	%r11782, %r11778, %r11781;
	mov.b16 	%rs51, 1;
	shl.b16 	%rs52, %rs51, %r11782;
	and.b16  	%rs53, %rs52, 29;
	setp.eq.s16 	%p931, %rs53, 0;
	@%p931 bra 	$L__BB4_1358;
	ld.local.u32 	%r11783, [%rd2+280];
	add.s32 	%r11784, %r11783, 1;
	st.local.u32 	[%rd2+280], %r11784;
	shl.b32 	%r11785, %r11783, 3;
	cvt.u64.u32 	%rd1318, %r11785;
	and.b64  	%rd1319, %rd1318, 2040;
	add.s64 	%rd1320, %rd2, %rd1319;
	st.local.u64 	[%rd1320+288], %rd100;
	bra.uni 	$L__BB4_1359;
$L__BB4_1334:
	atom.global.exch.b32 	%r28404, [%rd101], -1;
$L__BB4_1335:
	add.s32 	%r11739, %r28404, 1;
	setp.lt.u32 	%p910, %r11739, 2;
	@%p910 bra 	$L__BB4_1340;
	@%p909 bra 	$L__BB4_1338;
	atom.shared.exch.b32 	%r11741, [%r1555], 0;
	bra.uni 	$L__BB4_1339;
$L__BB4_1338:
	atom.global.exch.b32 	%r11740, [%rd101], 0;
$L__BB4_1339:
	and.b32  	%r11742, %r28404, 7;
	setp.eq.s32 	%p912, %r11742, 0;
	mov.u32 	%r1559, %r28404;
	@%p912 bra 	$L__BB4_1330;
$L__BB4_1340:
	setp.lt.u32 	%p913, %r28401, 65529;
	@%p913 bra 	$L__BB4_1352;
	and.b32  	%r1560, %r1559, 4;
	setp.eq.s32 	%p914, %r1560, 0;
	and.b32  	%r11743, %r1559, 3;
	setp.ne.s32 	%p915, %r11743, 0;
	and.pred  	%p916, %p914, %p915;
	setp.gt.u32 	%p917, %r1559, 65535;
	or.pred  	%p918, %p917, %p916;
	@%p918 bra 	$L__BB4_1345;
	and.b32  	%r11744, %r1559, 7;
	setp.eq.s32 	%p919, %r11744, 0;
	mov.u32 	%r28407, %r1559;
	mov.u32 	%r28408, %r28401;
	@%p919 bra 	$L__BB4_1357;
	@%p914 bra 	$L__BB4_1345;
	cvt.u64.u32 	%rd1283, %r1559;
	shl.b64 	%rd1284, %rd1283, 32;
	cvt.u64.u32 	%rd1285, %r28401;
	or.b64  	%rd1286, %rd1284, %rd1285;
	ld.local.u32 	%r11745, [%rd2+280];
	add.s32 	%r11746, %r11745, 1;
	st.local.u32 	[%rd2+280], %r11746;
	shl.b32 	%r11747, %r11745, 3;
	cvt.u64.u32 	%rd1287, %r11747;
	and.b64  	%rd1288, %rd1287, 2040;
	add.s64 	%rd1289, %rd2, %rd1288;
	st.local.u64 	[%rd1289+288], %rd1286;
	bra.uni 	$L__BB4_1359;
$L__BB4_1345:
	shr.u32 	%r1561, %r28401, 3;
	setp.gt.u32 	%p921, %r28401, 65535;
	@%p921 bra 	$L__BB4_1347;
	shl.b32 	%r11748, %r1561, 2;
	mov.u32 	%r11749, shared_mem;
	add.s32 	%r11750, %r11749, %r11748;
	ld.shared.u32 	%r28406, [%r11750+65536];
	bra.uni 	$L__BB4_1348;
$L__BB4_1347:
	mul.wide.u32 	%rd1290, %r1561, 4;
	add.s64 	%rd1291, %rd3, %rd1290;
	ld.global.u32 	%r28406, [%rd1291];
$L__BB4_1348:
	setp.ne.s32 	%p922, %r28406, 0;
	@%p922 bra 	$L__BB4_1352;
	cvt.u64.u32 	%rd1292, %r1559;
	shl.b64 	%rd1293, %rd1292, 32;
	cvt.u64.u32 	%rd1294, %r28401;
	or.b64  	%rd102, %rd1293, %rd1294;
	and.b32  	%r11751, %r1559, 7;
	setp.eq.s32 	%p923, %r11751, 1;
	@%p923 bra 	$L__BB4_1351;
	ld.local.u32 	%r11752, [%rd2+280];
	add.s32 	%r11753, %r11752, 1;
	st.local.u32 	[%rd2+280], %r11753;
	shl.b32 	%r11754, %r11752, 3;
	cvt.u64.u32 	%rd1295, %r11754;
	and.b64  	%rd1296, %rd1295, 2040;
	add.s64 	%rd1297, %rd2, %rd1296;
	st.local.u64 	[%rd1297+288], %rd102;
	bra.uni 	$L__BB4_1359;
$L__BB4_1351:
	ld.local.u32 	%r11755, [%rd2+2336];
	add.s32 	%r11756, %r11755, 1;
	st.local.u32 	[%rd2+2336], %r11756;
	shl.b32 	%r11757, %r11755, 3;
	cvt.u64.u32 	%rd1298, %r11757;
	and.b64  	%rd1299, %rd1298, 2040;
	add.s64 	%rd1300, %rd2, %rd1299;
	st.local.u64 	[%rd1300+2344], %rd102;
	bra.uni 	$L__BB4_1359;
$L__BB4_1352:
	shr.u32 	%r1565, %r28401, 3;
	setp.gt.u32 	%p924, %r28401, 65535;
	@%p924 bra 	$L__BB4_1355;
	shl.b32 	%r11759, %r1565, 2;
	mov.u32 	%r11760, shared_mem;
	add.s32 	%r11761, %r11760, %r11759;
	add.s32 	%r1566, %r11761, 65536;
	atom.shared.exch.b32 	%r28407, [%r11761+65536], %r1559;
	setp.eq.s32 	%p926, %r28407, -1;
	@%p926 bra 	$L__BB4_1359;
	atom.shared.exch.b32 	%r11762, [%r1566], 0;
	mov.u32 	%r28408, %r1559;
	bra.uni 	$L__BB4_1357;
$L__BB4_1355:
	mul.wide.u32 	%rd1301, %r1565, 4;
	add.s64 	%rd103, %rd3, %rd1301;
	atom.global.exch.b32 	%r28407, [%rd103], %r1559;
	setp.eq.s32 	%p925, %r28407, -1;
	@%p925 bra 	$L__BB4_1359;
	atom.global.exch.b32 	%r11758, [%rd103], 0;
	mov.u32 	%r28408, %r1559;
$L__BB4_1357:
	and.b32  	%r11763, %r28407, 7;
	setp.ne.s32 	%p927, %r11763, 0;
	and.b32  	%r11764, %r28408, 7;
	setp.eq.s32 	%p928, %r11764, 0;
	and.pred  	%p929, %p927, %p928;
	selp.b32 	%r28401, %r28408, %r28407, %p929;
	selp.b32 	%r1559, %r28407, %r28408, %p929;
	and.b32  	%r11765, %r28401, 7;
	setp.eq.s32 	%p930, %r11765, 0;
	@%p930 bra 	$L__BB4_1329;
	bra.uni 	$L__BB4_1332;
$L__BB4_1358:
	ld.local.u32 	%r11786, [%rd2+2336];
	add.s32 	%r11787, %r11786, 1;
	st.local.u32 	[%rd2+2336], %r11787;
	shl.b32 	%r11788, %r11786, 3;
	cvt.u64.u32 	%rd1321, %r11788;
	and.b64  	%rd1322, %rd1321, 2040;
	add.s64 	%rd1323, %rd2, %rd1322;
	st.local.u64 	[%rd1323+2344], %rd100;
$L__BB4_1359:
	{ .reg .b32 tmp; mov.b64 {tmp, %r11789}, %rd11017; }
	shl.b32 	%r11790, %r1544, 3;
	or.b32  	%r11791, %r11790, %r1547;
	and.b32  	%r11792, %r11789, 7;
	setp.eq.s32 	%p933, %r11792, 0;
	and.pred  	%p934, %p904, %p933;
	selp.b32 	%r28411, %r11789, %r11791, %p934;
	selp.b32 	%r1584, %r11791, %r11789, %p934;
	and.b32  	%r11793, %r28411, 7;
	setp.ne.s32 	%p935, %r11793, 0;
	@%p935 bra 	$L__BB4_1363;
$L__BB4_1360:
	and.b32  	%r11794, %r1584, 7;
	setp.ne.s32 	%p936, %r11794, 0;
	@%p936 bra 	$L__BB4_1371;
$L__BB4_1361:
	shr.u32 	%r11795, %r1584, 3;
	setp.gt.u32 	%p937, %r1584, 65535;
	shr.u32 	%r11796, %r1584, 1;
	mov.u32 	%r11797, shared_mem;
	add.s32 	%r11798, %r11797, %r11796;
	add.s32 	%r1580, %r11798, 65536;
	mul.wide.u32 	%rd1324, %r11795, 4;
	add.s64 	%rd105, %rd3, %rd1324;
	@%p937 bra 	$L__BB4_1365;
	atom.shared.exch.b32 	%r28414, [%r1580], -1;
	bra.uni 	$L__BB4_1366;
$L__BB4_1363:
	cvt.u64.u32 	%rd1344, %r1584;
	shl.b64 	%rd1345, %rd1344, 32;
	cvt.u64.u32 	%rd1346, %r28411;
	or.b64  	%rd104, %rd1345, %rd1346;
	mul.wide.u32 	%rd1347, %r28411, 8;
	and.b32  	%r11826, %r1584, 7;
	cvt.u64.u32 	%rd1348, %r11826;
	mov.b64 	%rd1349, 56;
	cvt.u32.u64 	%r11827, %rd1349;
	cvt.u32.u64 	%r11828, %rd1347;
	and.b32  	%r11829, %r11828, %r11827;
	cvt.u32.u64 	%r11830, %rd1348;
	or.b32  	%r11831, %r11829, %r11830;
	mov.b64 	%rd1350, 9130730411292422402;
	shr.u64 	%rd1351, %rd1350, %r11831;
	mov.b64 	%rd1352, 1736168554312260608;
	shr.u64 	%rd1353, %rd1352, %r11831;
	mov.b64 	%rd1354, -506390041275138048;
	shr.u64 	%rd1355, %rd1354, %r11831;
	shl.b64 	%rd1356, %rd1355, 2;
	cvt.u32.u64 	%r11832, %rd1353;
	mov.b64 	%rd1357, 2;
	cvt.u32.u64 	%r11833, %rd1357;
	and.b32  	%r11834, %r11832, %r11833;
	cvt.u32.u64 	%r11835, %rd1351;
	mov.b64 	%rd1358, 1;
	cvt.u32.u64 	%r11836, %rd1358;
	and.b32  	%r11837, %r11835, %r11836;
	or.b32  	%r11838, %r11837, %r11834;
	cvt.u32.u64 	%r11839, %rd1356;
	mov.b64 	%rd1359, 4;
	cvt.u32.u64 	%r11840, %rd1359;
	and.b32  	%r11841, %r11839, %r11840;
	or.b32  	%r11842, %r11838, %r11841;
	mov.b16 	%rs54, 1;
	shl.b16 	%rs55, %rs54, %r11842;
	and.b16  	%rs56, %rs55, 29;
	setp.eq.s16 	%p959, %rs56, 0;
	@%p959 bra 	$L__BB4_1389;
	ld.local.u32 	%r11843, [%rd2+280];
	add.s32 	%r11844, %r11843, 1;
	st.local.u32 	[%rd2+280], %r11844;
	shl.b32 	%r11845, %r11843, 3;
	cvt.u64.u32 	%rd1360, %r11845;
	and.b64  	%rd1361, %rd1360, 2040;
	add.s64 	%rd1362, %rd2, %rd1361;
	st.local.u64 	[%rd1362+288], %rd104;
	bra.uni 	$L__BB4_1390;
$L__BB4_1365:
	atom.global.exch.b32 	%r28414, [%rd105], -1;
$L__BB4_1366:
	add.s32 	%r11799, %r28414, 1;
	setp.lt.u32 	%p938, %r11799, 2;
	@%p938 bra 	$L__BB4_1371;
	@%p937 bra 	$L__BB4_1369;
	atom.shared.exch.b32 	%r11801, [%r1580], 0;
	bra.uni 	$L__BB4_1370;
$L__BB4_1369:
	atom.global.exch.b32 	%r11800, [%rd105], 0;
$L__BB4_1370:
	and.b32  	%r11802, %r28414, 7;
	setp.eq.s32 	%p940, %r11802, 0;
	mov.u32 	%r1584, %r28414;
	@%p940 bra 	$L__BB4_1361;
$L__BB4_1371:
	setp.lt.u32 	%p941, %r28411, 65529;
	@%p941 bra 	$L__BB4_1383;
	and.b32  	%r1585, %r1584, 4;
	setp.eq.s32 	%p942, %r1585, 0;
	and.b32  	%r11803, %r1584, 3;
	setp.ne.s32 	%p943, %r11803, 0;
	and.pred  	%p944, %p942, %p943;
	setp.gt.u32 	%p945, %r1584, 65535;
	or.pred  	%p946, %p945, %p944;
	@%p946 bra 	$L__BB4_1376;
	and.b32  	%r11804, %r1584, 7;
	setp.eq.s32 	%p947, %r11804, 0;
	mov.u32 	%r28417, %r1584;
	mov.u32 	%r28418, %r28411;
	@%p947 bra 	$L__BB4_1388;
	@%p942 bra 	$L__BB4_1376;
	cvt.u64.u32 	%rd1325, %r1584;
	shl.b64 	%rd1326, %rd1325, 32;
	cvt.u64.u32 	%rd1327, %r28411;
	or.b64  	%rd1328, %rd1326, %rd1327;
	ld.local.u32 	%r11805, [%rd2+280];
	add.s32 	%r11806, %r11805, 1;
	st.local.u32 	[%rd2+280], %r11806;
	shl.b32 	%r11807, %r11805, 3;
	cvt.u64.u32 	%rd1329, %r11807;
	and.b64  	%rd1330, %rd1329, 2040;
	add.s64 	%rd1331, %rd2, %rd1330;
	st.local.u64 	[%rd1331+288], %rd1328;
	bra.uni 	$L__BB4_1390;
$L__BB4_1376:
	shr.u32 	%r1586, %r28411, 3;
	setp.gt.u32 	%p949, %r28411, 65535;
	@%p949 bra 	$L__BB4_1378;
	shl.b32 	%r11808, %r1586, 2;
	mov.u32 	%r11809, shared_mem;
	add.s32 	%r11810, %r11809, %r11808;
	ld.shared.u32 	%r28416, [%r11810+65536];
	bra.uni 	$L__BB4_1379;
$L__BB4_1378:
	mul.wide.u32 	%rd1332, %r1586, 4;
	add.s64 	%rd1333, %rd3, %rd1332;
	ld.global.u32 	%r28416, [%rd1333];
$L__BB4_1379:
	setp.ne.s32 	%p950, %r28416, 0;
	@%p950 bra 	$L__BB4_1383;
	cvt.u64.u32 	%rd1334, %r1584;
	shl.b64 	%rd1335, %rd1334, 32;
	cvt.u64.u32 	%rd1336, %r28411;
	or.b64  	%rd106, %rd1335, %rd1336;
	and.b32  	%r11811, %r1584, 7;
	setp.eq.s32 	%p951, %r11811, 1;
	@%p951 bra 	$L__BB4_1382;
	ld.local.u32 	%r11812, [%rd2+280];
	add.s32 	%r11813, %r11812, 1;
	st.local.u32 	[%rd2+280], %r11813;
	shl.b32 	%r11814, %r11812, 3;
	cvt.u64.u32 	%rd1337, %r11814;
	and.b64  	%rd1338, %rd1337, 2040;
	add.s64 	%rd1339, %rd2, %rd1338;
	st.local.u64 	[%rd1339+288], %rd106;
	bra.uni 	$L__BB4_1390;
$L__BB4_1382:
	ld.local.u32 	%r11815, [%rd2+2336];
	add.s32 	%r11816, %r11815, 1;
	st.local.u32 	[%rd2+2336], %r11816;
	shl.b32 	%r11817, %r11815, 3;
	cvt.u64.u32 	%rd1340, %r11817;
	and.b64  	%rd1341, %rd1340, 2040;
	add.s64 	%rd1342, %rd2, %rd1341;
	st.local.u64 	[%rd1342+2344], %rd106;
	bra.uni 	$L__BB4_1390;
$L__BB4_1383:
	shr.u32 	%r1590, %r28411, 3;
	setp.gt.u32 	%p952, %r28411, 65535;
	@%p952 bra 	$L__BB4_1386;
	shl.b32 	%r11819, %r1590, 2;
	mov.u32 	%r11820, shared_mem;
	add.s32 	%r11821, %r11820, %r11819;
	add.s32 	%r1591, %r11821, 65536;
	atom.shared.exch.b32 	%r28417, [%r11821+65536], %r1584;
	setp.eq.s32 	%p954, %r28417, -1;
	@%p954 bra 	$L__BB4_1390;
	atom.shared.exch.b32 	%r11822, [%r1591], 0;
	mov.u32 	%r28418, %r1584;
	bra.uni 	$L__BB4_1388;
$L__BB4_1386:
	mul.wide.u32 	%rd1343, %r1590, 4;
	add.s64 	%rd107, %rd3, %rd1343;
	atom.global.exch.b32 	%r28417, [%rd107], %r1584;
	setp.eq.s32 	%p953, %r28417, -1;
	@%p953 bra 	$L__BB4_1390;
	atom.global.exch.b32 	%r11818, [%rd107], 0;
	mov.u32 	%r28418, %r1584;
$L__BB4_1388:
	and.b32  	%r11823, %r28417, 7;
	setp.ne.s32 	%p955, %r11823, 0;
	and.b32  	%r11824, %r28418, 7;
	setp.eq.s32 	%p956, %r11824, 0;
	and.pred  	%p957, %p955, %p956;
	selp.b32 	%r28411, %r28418, %r28417, %p957;
	selp.b32 	%r1584, %r28417, %r28418, %p957;
	and.b32  	%r11825, %r28411, 7;
	setp.eq.s32 	%p958, %r11825, 0;
	@%p958 bra 	$L__BB4_1360;
	bra.uni 	$L__BB4_1363;
$L__BB4_1389:
	ld.local.u32 	%r11846, [%rd2+2336];
	add.s32 	%r11847, %r11846, 1;
	st.local.u32 	[%rd2+2336], %r11847;
	shl.b32 	%r11848, %r11846, 3;
	cvt.u64.u32 	%rd1363, %r11848;
	and.b64  	%rd1364, %rd1363, 2040;
	add.s64 	%rd1365, %rd2, %rd1364;
	st.local.u64 	[%rd1365+2344], %rd104;
$L__BB4_1390:
	cvt.u32.u64 	%r11849, %rd11018;
	and.b32  	%r1598, %r69, 7;
	shl.b32 	%r11850, %r1545, 3;
	or.b32  	%r11851, %r11850, %r1598;
	setp.ne.s32 	%p960, %r1598, 0;
	and.b32  	%r11852, %r11849, 7;
	setp.eq.s32 	%p961, %r11852, 0;
	and.pred  	%p962, %p960, %p961;
	selp.b32 	%r28421, %r11849, %r11851, %p962;
	selp.b32 	%r1610, %r11851, %r11849, %p962;
	and.b32  	%r11853, %r28421, 7;
	setp.ne.s32 	%p963, %r11853, 0;
	@%p963 bra 	$L__BB4_1394;
$L__BB4_1391:
	and.b32  	%r11854, %r1610, 7;
	setp.ne.s32 	%p964, %r11854, 0;
	@%p964 bra 	$L__BB4_1402;
$L__BB4_1392:
	shr.u32 	%r11855, %r1610, 3;
	setp.gt.u32 	%p965, %r1610, 65535;
	shr.u32 	%r11856, %r1610, 1;
	mov.u32 	%r11857, shared_mem;
	add.s32 	%r11858, %r11857, %r11856;
	add.s32 	%r1606, %r11858, 65536;
	mul.wide.u32 	%rd1366, %r11855, 4;
	add.s64 	%rd109, %rd3, %rd1366;
	@%p965 bra 	$L__BB4_1396;
	atom.shared.exch.b32 	%r28424, [%r1606], -1;
	bra.uni 	$L__BB4_1397;
$L__BB4_1394:
	cvt.u64.u32 	%rd1386, %r1610;
	shl.b64 	%rd1387, %rd1386, 32;
	cvt.u64.u32 	%rd1388, %r28421;
	or.b64  	%rd108, %rd1387, %rd1388;
	mul.wide.u32 	%rd1389, %r28421, 8;
	and.b32  	%r11886, %r1610, 7;
	cvt.u64.u32 	%rd1390, %r11886;
	mov.b64 	%rd1391, 56;
	cvt.u32.u64 	%r11887, %rd1391;
	cvt.u32.u64 	%r11888, %rd1389;
	and.b32  	%r11889, %r11888, %r11887;
	cvt.u32.u64 	%r11890, %rd1390;
	or.b32  	%r11891, %r11889, %r11890;
	mov.b64 	%rd1392, 9130730411292422402;
	shr.u64 	%rd1393, %rd1392, %r11891;
	mov.b64 	%rd1394, 1736168554312260608;
	shr.u64 	%rd1395, %rd1394, %r11891;
	mov.b64 	%rd1396, -506390041275138048;
	shr.u64 	%rd1397, %rd1396, %r11891;
	shl.b64 	%rd1398, %rd1397, 2;
	cvt.u32.u64 	%r11892, %rd1395;
	mov.b64 	%rd1399, 2;
	cvt.u32.u64 	%r11893, %rd1399;
	and.b32  	%r11894, %r11892, %r11893;
	cvt.u32.u64 	%r11895, %rd1393;
	mov.b64 	%rd1400, 1;
	cvt.u32.u64 	%r11896, %rd1400;
	and.b32  	%r11897, %r11895, %r11896;
	or.b32  	%r11898, %r11897, %r11894;
	cvt.u32.u64 	%r11899, %rd1398;
	mov.b64 	%rd1401, 4;
	cvt.u32.u64 	%r11900, %rd1401;
	and.b32  	%r11901, %r11899, %r11900;
	or.b32  	%r11902, %r11898, %r11901;
	mov.b16 	%rs57, 1;
	shl.b16 	%rs58, %rs57, %r11902;
	and.b16  	%rs59, %rs58, 29;
	setp.eq.s16 	%p987, %rs59, 0;
	@%p987 bra 	$L__BB4_1420;
	ld.local.u32 	%r11903, [%rd2+280];
	add.s32 	%r11904, %r11903, 1;
	st.local.u32 	[%rd2+280], %r11904;
	shl.b32 	%r11905, %r11903, 3;
	cvt.u64.u32 	%rd1402, %r11905;
	and.b64  	%rd1403, %rd1402, 2040;
	add.s64 	%rd1404, %rd2, %rd1403;
	st.local.u64 	[%rd1404+288], %rd108;
	bra.uni 	$L__BB4_1421;
$L__BB4_1396:
	atom.global.exch.b32 	%r28424, [%rd109], -1;
$L__BB4_1397:
	add.s32 	%r11859, %r28424, 1;
	setp.lt.u32 	%p966, %r11859, 2;
	@%p966 bra 	$L__BB4_1402;
	@%p965 bra 	$L__BB4_1400;
	atom.shared.exch.b32 	%r11861, [%r1606], 0;
	bra.uni 	$L__BB4_1401;
$L__BB4_1400:
	atom.global.exch.b32 	%r11860, [%rd109], 0;
$L__BB4_1401:
	and.b32  	%r11862, %r28424, 7;
	setp.eq.s32 	%p968, %r11862, 0;
	mov.u32 	%r1610, %r28424;
	@%p968 bra 	$L__BB4_1392;
$L__BB4_1402:
	setp.lt.u32 	%p969, %r28421, 65529;
	@%p969 bra 	$L__BB4_1414;
	and.b32  	%r1611, %r1610, 4;
	setp.eq.s32 	%p970, %r1611, 0;
	and.b32  	%r11863, %r1610, 3;
	setp.ne.s32 	%p971, %r11863, 0;
	and.pred  	%p972, %p970, %p971;
	setp.gt.u32 	%p973, %r1610, 65535;
	or.pred  	%p974, %p973, %p972;
	@%p974 bra 	$L__BB4_1407;
	and.b32  	%r11864, %r1610, 7;
	setp.eq.s32 	%p975, %r11864, 0;
	mov.u32 	%r28427, %r1610;
	mov.u32 	%r28428, %r28421;
	@%p975 bra 	$L__BB4_1419;
	setp.eq.s32 	%p976, %r1611, 0;
	@%p976 bra 	$L__BB4_1407;
	cvt.u64.u32 	%rd1367, %r1610;
	shl.b64 	%rd1368, %rd1367, 32;
	cvt.u64.u32 	%rd1369, %r28421;
	or.b64  	%rd1370, %rd1368, %rd1369;
	ld.local.u32 	%r11865, [%rd2+280];
	add.s32 	%r11866, %r11865, 1;
	st.local.u32 	[%rd2+280], %r11866;
	shl.b32 	%r11867, %r11865, 3;
	cvt.u64.u32 	%rd1371, %r11867;
	and.b64  	%rd1372, %rd1371, 2040;
	add.s64 	%rd1373, %rd2, %rd1372;
	st.local.u64 	[%rd1373+288], %rd1370;
	bra.uni 	$L__BB4_1421;
$L__BB4_1407:
	shr.u32 	%r1612, %r28421, 3;
	setp.gt.u32 	%p977, %r28421, 65535;
	@%p977 bra 	$L__BB4_1409;
	shl.b32 	%r11868, %r1612, 2;
	mov.u32 	%r11869, shared_mem;
	add.s32 	%r11870, %r11869, %r11868;
	ld.shared.u32 	%r28426, [%r11870+65536];
	bra.uni 	$L__BB4_1410;
$L__BB4_1409:
	mul.wide.u32 	%rd1374, %r1612, 4;
	add.s64 	%rd1375, %rd3, %rd1374;
	ld.global.u32 	%r28426, [%rd1375];
$L__BB4_1410:
	setp.ne.s32 	%p978, %r28426, 0;
	@%p978 bra 	$L__BB4_1414;
	cvt.u64.u32 	%rd1376, %r1610;
	shl.b64 	%rd1377, %rd1376, 32;
	cvt.u64.u32 	%rd1378, %r28421;
	or.b64  	%rd110, %rd1377, %rd1378;
	and.b32  	%r11871, %r1610, 7;
	setp.eq.s32 	%p979, %r11871, 1;
	@%p979 bra 	$L__BB4_1413;
	ld.local.u32 	%r11872, [%rd2+280];
	add.s32 	%r11873, %r11872, 1;
	st.local.u32 	[%rd2+280], %r11873;
	shl.b32 	%r11874, %r11872, 3;
	cvt.u64.u32 	%rd1379, %r11874;
	and.b64  	%rd1380, %rd1379, 2040;
	add.s64 	%rd1381, %rd2, %rd1380;
	st.local.u64 	[%rd1381+288], %rd110;
	bra.uni 	$L__BB4_1421;
$L__BB4_1413:
	ld.local.u32 	%r11875, [%rd2+2336];
	add.s32 	%r11876, %r11875, 1;
	st.local.u32 	[%rd2+2336], %r11876;
	shl.b32 	%r11877, %r11875, 3;
	cvt.u64.u32 	%rd1382, %r11877;
	and.b64  	%rd1383, %rd1382, 2040;
	add.s64 	%rd1384, %rd2, %rd1383;
	st.local.u64 	[%rd1384+2344], %rd110;
	bra.uni 	$L__BB4_1421;
$L__BB4_1414:
	shr.u32 	%r1616, %r28421, 3;
	setp.gt.u32 	%p980, %r28421, 65535;
	@%p980 bra 	$L__BB4_1417;
	shl.b32 	%r11879, %r1616, 2;
	mov.u32 	%r11880, shared_mem;
	add.s32 	%r11881, %r11880, %r11879;
	add.s32 	%r1617, %r11881, 65536;
	atom.shared.exch.b32 	%r28427, [%r11881+65536], %r1610;
	setp.eq.s32 	%p982, %r28427, -1;
	@%p982 bra 	$L__BB4_1421;
	atom.shared.exch.b32 	%r11882, [%r1617], 0;
	mov.u32 	%r28428, %r1610;
	bra.uni 	$L__BB4_1419;
$L__BB4_1417:
	mul.wide.u32 	%rd1385, %r1616, 4;
	add.s64 	%rd111, %rd3, %rd1385;
	atom.global.exch.b32 	%r28427, [%rd111], %r1610;
	setp.eq.s32 	%p981, %r28427, -1;
	@%p981 bra 	$L__BB4_1421;
	atom.global.exch.b32 	%r11878, [%rd111], 0;
	mov.u32 	%r28428, %r1610;
$L__BB4_1419:
	and.b32  	%r11883, %r28427, 7;
	setp.ne.s32 	%p983, %r11883, 0;
	and.b32  	%r11884, %r28428, 7;
	setp.eq.s32 	%p984, %r11884, 0;
	and.pred  	%p985, %p983, %p984;
	selp.b32 	%r28421, %r28428, %r28427, %p985;
	selp.b32 	%r1610, %r28427, %r28428, %p985;
	and.b32  	%r11885, %r28421, 7;
	setp.eq.s32 	%p986, %r11885, 0;
	@%p986 bra 	$L__BB4_1391;
	bra.uni 	$L__BB4_1394;
$L__BB4_1420:
	ld.local.u32 	%r11906, [%rd2+2336];
	add.s32 	%r11907, %r11906, 1;
	st.local.u32 	[%rd2+2336], %r11907;
	shl.b32 	%r11908, %r11906, 3;
	cvt.u64.u32 	%rd1405, %r11908;
	and.b64  	%rd1406, %rd1405, 2040;
	add.s64 	%rd1407, %rd2, %rd1406;
	st.local.u64 	[%rd1407+2344], %rd108;
$L__BB4_1421:
	{ .reg .b32 tmp; mov.b64 {tmp, %r11909}, %rd11018; }
	setp.ne.s32 	%p988, %r1598, 0;
	shl.b32 	%r11910, %r1546, 3;
	or.b32  	%r11911, %r11910, %r1598;
	and.b32  	%r11912, %r11909, 7;
	setp.eq.s32 	%p989, %r11912, 0;
	and.pred  	%p990, %p988, %p989;
	selp.b32 	%r28431, %r11909, %r11911, %p990;
	selp.b32 	%r1635, %r11911, %r11909, %p990;
	and.b32  	%r11913, %r28431, 7;
	setp.ne.s32 	%p991, %r11913, 0;
	@%p991 bra 	$L__BB4_1425;
$L__BB4_1422:
	and.b32  	%r11914, %r1635, 7;
	setp.ne.s32 	%p992, %r11914, 0;
	@%p992 bra 	$L__BB4_1434;
$L__BB4_1423:
	shr.u32 	%r11915, %r1635, 3;
	setp.gt.u32 	%p993, %r1635, 65535;
	shr.u32 	%r11916, %r1635, 1;
	mov.u32 	%r11917, shared_mem;
	add.s32 	%r11918, %r11917, %r11916;
	add.s32 	%r1631, %r11918, 65536;
	mul.wide.u32 	%rd1408, %r11915, 4;
	add.s64 	%rd113, %rd3, %rd1408;
	@%p993 bra 	$L__BB4_1428;
	atom.shared.exch.b32 	%r28434, [%r1631], -1;
	bra.uni 	$L__BB4_1429;
$L__BB4_1425:
	cvt.u64.u32 	%rd1428, %r1635;
	shl.b64 	%rd1429, %rd1428, 32;
	cvt.u64.u32 	%rd1430, %r28431;
	or.b64  	%rd112, %rd1429, %rd1430;
	mul.wide.u32 	%rd1431, %r28431, 8;
	and.b32  	%r11946, %r1635, 7;
	cvt.u64.u32 	%rd1432, %r11946;
	mov.b64 	%rd1433, 56;
	cvt.u32.u64 	%r11947, %rd1433;
	cvt.u32.u64 	%r11948, %rd1431;
	and.b32  	%r11949, %r11948, %r11947;
	cvt.u32.u64 	%r11950, %rd1432;
	or.b32  	%r11951, %r11949, %r11950;
	mov.b64 	%rd1434, 9130730411292422402;
	shr.u64 	%rd1435, %rd1434, %r11951;
	mov.b64 	%rd1436, 1736168554312260608;
	shr.u64 	%rd1437, %rd1436, %r11951;
	mov.b64 	%rd1438, -506390041275138048;
	shr.u64 	%rd1439, %rd1438, %r11951;
	shl.b64 	%rd1440, %rd1439, 2;
	cvt.u32.u64 	%r11952, %rd1437;
	mov.b64 	%rd1441, 2;
	cvt.u32.u64 	%r11953, %rd1441;
	and.b32  	%r11954, %r11952, %r11953;
	cvt.u32.u64 	%r11955, %rd1435;
	mov.b64 	%rd1442, 1;
	cvt.u32.u64 	%r11956, %rd1442;
	and.b32  	%r11957, %r11955, %r11956;
	or.b32  	%r11958, %r11957, %r11954;
	cvt.u32.u64 	%r11959, %rd1440;
	mov.b64 	%rd1443, 4;
	cvt.u32.u64 	%r11960, %rd1443;
	and.b32  	%r11961, %r11959, %r11960;
	or.b32  	%r11962, %r11958, %r11961;
	mov.b16 	%rs60, 1;
	shl.b16 	%rs61, %rs60, %r11962;
	and.b16  	%rs62, %rs61, 29;
	setp.eq.s16 	%p1015, %rs62, 0;
	@%p1015 bra 	$L__BB4_1427;
	ld.local.u32 	%r11963, [%rd2+280];
	add.s32 	%r11964, %r11963, 1;
	st.local.u32 	[%rd2+280], %r11964;
	shl.b32 	%r11965, %r11963, 3;
	cvt.u64.u32 	%rd1444, %r11965;
	and.b64  	%rd1445, %rd1444, 2040;
	add.s64 	%rd1446, %rd2, %rd1445;
	st.local.u64 	[%rd1446+288], %rd112;
	bra.uni 	$L__BB4_1941;
$L__BB4_1427:
	ld.local.u32 	%r11966, [%rd2+2336];
	add.s32 	%r11967, %r11966, 1;
	st.local.u32 	[%rd2+2336], %r11967;
	shl.b32 	%r11968, %r11966, 3;
	cvt.u64.u32 	%rd1447, %r11968;
	and.b64  	%rd1448, %rd1447, 2040;
	add.s64 	%rd1449, %rd2, %rd1448;
	st.local.u64 	[%rd1449+2344], %rd112;
	bra.uni 	$L__BB4_1941;
$L__BB4_1428:
	atom.global.exch.b32 	%r28434, [%rd113], -1;
$L__BB4_1429:
	add.s32 	%r11919, %r28434, 1;
	setp.lt.u32 	%p994, %r11919, 2;
	@%p994 bra 	$L__BB4_1434;
	setp.gt.u32 	%p995, %r1635, 65535;
	@%p995 bra 	$L__BB4_1432;
	atom.shared.exch.b32 	%r11921, [%r1631], 0;
	bra.uni 	$L__BB4_1433;
$L__BB4_1432:
	atom.global.exch.b32 	%r11920, [%rd113], 0;
$L__BB4_1433:
	and.b32  	%r11922, %r28434, 7;
	setp.eq.s32 	%p996, %r11922, 0;
	mov.u32 	%r1635, %r28434;
	@%p996 bra 	$L__BB4_1423;
$L__BB4_1434:
	setp.lt.u32 	%p997, %r28431, 65529;
	@%p997 bra 	$L__BB4_1446;
	and.b32  	%r1636, %r1635, 4;
	setp.eq.s32 	%p998, %r1636, 0;
	and.b32  	%r11923, %r1635, 3;
	setp.ne.s32 	%p999, %r11923, 0;
	and.pred  	%p1000, %p998, %p999;
	setp.gt.u32 	%p1001, %r1635, 65535;
	or.pred  	%p1002, %p1001, %p1000;
	@%p1002 bra 	$L__BB4_1439;
	and.b32  	%r11924, %r1635, 7;
	setp.eq.s32 	%p1003, %r11924, 0;
	mov.u32 	%r28437, %r1635;
	mov.u32 	%r28438, %r28431;
	@%p1003 bra 	$L__BB4_1451;
	setp.eq.s32 	%p1004, %r1636, 0;
	@%p1004 bra 	$L__BB4_1439;
	cvt.u64.u32 	%rd1409, %r1635;
	shl.b64 	%rd1410, %rd1409, 32;
	cvt.u64.u32 	%rd1411, %r28431;
	or.b64  	%rd1412, %rd1410, %rd1411;
	ld.local.u32 	%r11925, [%rd2+280];
	add.s32 	%r11926, %r11925, 1;
	st.local.u32 	[%rd2+280], %r11926;
	shl.b32 	%r11927, %r11925, 3;
	cvt.u64.u32 	%rd1413, %r11927;
	and.b64  	%rd1414, %rd1413, 2040;
	add.s64 	%rd1415, %rd2, %rd1414;
	st.local.u64 	[%rd1415+288], %rd1412;
	bra.uni 	$L__BB4_1941;
$L__BB4_1439:
	shr.u32 	%r1637, %r28431, 3;
	setp.gt.u32 	%p1005, %r28431, 65535;
	@%p1005 bra 	$L__BB4_1441;
	shl.b32 	%r11928, %r1637, 2;
	mov.u32 	%r11929, shared_mem;
	add.s32 	%r11930, %r11929, %r11928;
	ld.shared.u32 	%r28436, [%r11930+65536];
	bra.uni 	$L__BB4_1442;
$L__BB4_1441:
	mul.wide.u32 	%rd1416, %r1637, 4;
	add.s64 	%rd1417, %rd3, %rd1416;
	ld.global.u32 	%r28436, [%rd1417];
$L__BB4_1442:
	setp.ne.s32 	%p1006, %r28436, 0;
	@%p1006 bra 	$L__BB4_1446;
	cvt.u64.u32 	%rd1418, %r1635;
	shl.b64 	%rd1419, %rd1418, 32;
	cvt.u64.u32 	%rd1420, %r28431;
	or.b64  	%rd114, %rd1419, %rd1420;
	and.b32  	%r11931, %r1635, 7;
	setp.eq.s32 	%p1007, %r11931, 1;
	@%p1007 bra 	$L__BB4_1445;
	ld.local.u32 	%r11932, [%rd2+280];
	add.s32 	%r11933, %r11932, 1;
	st.local.u32 	[%rd2+280], %r11933;
	shl.b32 	%r11934, %r11932, 3;
	cvt.u64.u32 	%rd1421, %r11934;
	and.b64  	%rd1422, %rd1421, 2040;
	add.s64 	%rd1423, %rd2, %rd1422;
	st.local.u64 	[%rd1423+288], %rd114;
	bra.uni 	$L__BB4_1941;
$L__BB4_1445:
	ld.local.u32 	%r11935, [%rd2+2336];
	add.s32 	%r11936, %r11935, 1;
	st.local.u32 	[%rd2+2336], %r11936;
	shl.b32 	%r11937, %r11935, 3;
	cvt.u64.u32 	%rd1424, %r11937;
	and.b64  	%rd1425, %rd1424, 2040;
	add.s64 	%rd1426, %rd2, %rd1425;
	st.local.u64 	[%rd1426+2344], %rd114;
	bra.uni 	$L__BB4_1941;
$L__BB4_1446:
	shr.u32 	%r1641, %r28431, 3;
	setp.gt.u32 	%p1008, %r28431, 65535;
	@%p1008 bra 	$L__BB4_1449;
	shl.b32 	%r11939, %r1641, 2;
	mov.u32 	%r11940, shared_mem;
	add.s32 	%r11941, %r11940, %r11939;
	add.s32 	%r1642, %r11941, 65536;
	atom.shared.exch.b32 	%r28437, [%r11941+65536], %r1635;
	setp.eq.s32 	%p1010, %r28437, -1;
	@%p1010 bra 	$L__BB4_1941;
	atom.shared.exch.b32 	%r11942, [%r1642], 0;
	mov.u32 	%r28438, %r1635;
	bra.uni 	$L__BB4_1451;
$L__BB4_1449:
	mul.wide.u32 	%rd1427, %r1641, 4;
	add.s64 	%rd115, %rd3, %rd1427;
	atom.global.exch.b32 	%r28437, [%rd115], %r1635;
	setp.eq.s32 	%p1009, %r28437, -1;
	@%p1009 bra 	$L__BB4_1941;
	atom.global.exch.b32 	%r11938, [%rd115], 0;
	mov.u32 	%r28438, %r1635;
$L__BB4_1451:
	and.b32  	%r11943, %r28437, 7;
	setp.ne.s32 	%p1011, %r11943, 0;
	and.b32  	%r11944, %r28438, 7;
	setp.eq.s32 	%p1012, %r11944, 0;
	and.pred  	%p1013, %p1011, %p1012;
	selp.b32 	%r28431, %r28438, %r28437, %p1013;
	selp.b32 	%r1635, %r28437, %r28438, %p1013;
	and.b32  	%r11945, %r28431, 7;
	setp.eq.s32 	%p1014, %r11945, 0;
	@%p1014 bra 	$L__BB4_1422;
	bra.uni 	$L__BB4_1425;
$L__BB4_1452:
	ld.local.u32 	%r10490, [%rd2+12];
	setp.eq.s32 	%p100, %r10490, 2;
	@%p100 bra 	$L__BB4_1457;
	mov.b32 	%r28439, 0;
$L__BB4_1454:
	ld.global.u32 	%r10492, [%rd10];
	and.b32  	%r10493, %r10492, 32767;
	add.s32 	%r28443, %r10493, %r38;
	mul.wide.u32 	%rd745, %r28443, 8;
	add.s64 	%rd746, %rd1, %rd745;
	ld.global.u64 	%rd747, [%rd746+201326600];
	add.s32 	%r10494, %r10492, 1;
	st.global.u32 	[%rd10], %r10494;
	setp.lt.u32 	%p101, %r28443, 8192;
	setp.ne.s64 	%p102, %rd747, 0;
	or.pred  	%p5, %p101, %p102;
	add.s32 	%r28439, %r28439, 1;
	setp.lt.u32 	%p103, %r28439, 32768;
	@%p103 bra 	$L__BB4_1456;
	mov.u64 	%rd749, $str$1;
	cvta.global.u64 	%rd750, %rd749;
	{ // callseq 2, 0
	.param .b64 param0;
	st.param.b64 	[param0], %rd750;
	.param .b64 param1;
	st.param.b64 	[param1], 0;
	.param .b32 retval0;
	call.uni (retval0), 
	vprintf, 
	(
	param0, 
	param1
	);
	ld.param.b32 	%r10495, [retval0];
	} // callseq 2
$L__BB4_1456:
	mov.pred 	%p11360, -1;
	@%p5 bra 	$L__BB4_1454;
	bra.uni 	$L__BB4_1468;
$L__BB4_1457:
	ld.local.u32 	%r28440, [%rd2+4];
	ld.local.u32 	%r1653, [%rd2+24];
	add.s32 	%r1654, %r28440, 64;
	mov.b32 	%r28441, 0;
$L__BB4_1458:
	add.s32 	%r28442, %r28440, 1;
	shl.b32 	%r10498, %r28440, 7;
	and.b32  	%r10499, %r10498, 8064;
	add.s32 	%r28443, %r10499, %r2;
	shl.b32 	%r10500, %r28440, 10;
	and.b32  	%r10501, %r10500, 64512;
	add.s32 	%r10502, %r4, %r10501;
	ld.shared.u64 	%rd751, [%r10502];
	setp.ne.s32 	%p106, %r28443, 0;
	setp.eq.s64 	%p107, %rd751, 0;
	and.pred  	%p108, %p106, %p107;
	mov.pred 	%p105, -1;
	mov.pred 	%p11360, %p105;
	@%p108 bra 	$L__BB4_1467;
	add.s32 	%r1659, %r28440, 2;
	shl.b32 	%r10503, %r28442, 7;
	and.b32  	%r10504, %r10503, 8064;
	add.s32 	%r28443, %r10504, %r2;
	shl.b32 	%r10505, %r28442, 10;
	and.b32  	%r10506, %r10505, 64512;
	add.s32 	%r10507, %r4, %r10506;
	ld.shared.u64 	%rd753, [%r10507];
	setp.ne.s32 	%p110, %r28443, 0;
	setp.eq.s64 	%p111, %rd753, 0;
	and.pred  	%p112, %p110, %p111;
	mov.u32 	%r28442, %r1659;
	@%p112 bra 	$L__BB4_1467;
	add.s32 	%r28442, %r28440, 3;
	shl.b32 	%r10508, %r1659, 7;
	and.b32  	%r10509, %r10508, 8064;
	add.s32 	%r28443, %r10509, %r2;
	shl.b32 	%r10510, %r1659, 10;
	and.b32  	%r10511, %r10510, 64512;
	add.s32 	%r10512, %r4, %r10511;
	ld.shared.u64 	%rd755, [%r10512];
	setp.ne.s32 	%p114, %r28443, 0;
	setp.eq.s64 	%p115, %rd755, 0;
	and.pred  	%p116, %p114, %p115;
	mov.pred 	%p11360, %p105;
	@%p116 bra 	$L__BB4_1467;
	add.s32 	%r1663, %r28440, 4;
	shl.b32 	%r10513, %r28442, 7;
	and.b32  	%r10514, %r10513, 8064;
	add.s32 	%r28443, %r10514, %r2;
	shl.b32 	%r10515, %r28442, 10;
	and.b32  	%r10516, %r10515, 64512;
	add.s32 	%r10517, %r4, %r10516;
	ld.shared.u64 	%rd757, [%r10517];
	setp.ne.s32 	%p118, %r28443, 0;
	setp.eq.s64 	%p119, %rd757, 0;
	and.pred  	%p120, %p118, %p119;
	mov.u32 	%r28442, %r1663;
	mov.pred 	%p11360, %p105;
	@%p120 bra 	$L__BB4_1467;
	add.s32 	%r28442, %r28440, 5;
	shl.b32 	%r10518, %r1663, 7;
	and.b32  	%r10519, %r10518, 8064;
	add.s32 	%r28443, %r10519, %r2;
	shl.b32 	%r10520, %r1663, 10;
	and.b32  	%r10521, %r10520, 64512;
	add.s32 	%r10522, %r4, %r10521;
	ld.shared.u64 	%rd759, [%r10522];
	setp.ne.s32 	%p122, %r28443, 0;
	setp.eq.s64 	%p123, %rd759, 0;
	and.pred  	%p124, %p122, %p123;
	mov.pred 	%p11360, %p105;
	@%p124 bra 	$L__BB4_1467;
	add.s32 	%r1667, %r28440, 6;
	shl.b32 	%r10523, %r28442, 7;
	and.b32  	%r10524, %r10523, 8064;
	add.s32 	%r28443, %r10524, %r2;
	shl.b32 	%r10525, %r28442, 10;
	and.b32  	%r10526, %r10525, 64512;
	add.s32 	%r10527, %r4, %r10526;
	ld.shared.u64 	%rd761, [%r10527];
	setp.ne.s32 	%p126, %r28443, 0;
	setp.eq.s64 	%p127, %rd761, 0;
	and.pred  	%p128, %p126, %p127;
	mov.u32 	%r28442, %r1667;
	mov.pred 	%p11360, %p105;
	@%p128 bra 	$L__BB4_1467;
	add.s32 	%r28442, %r28440, 7;
	shl.b32 	%r10528, %r1667, 7;
	and.b32  	%r10529, %r10528, 8064;
	add.s32 	%r28443, %r10529, %r2;
	shl.b32 	%r10530, %r1667, 10;
	and.b32  	%r10531, %r10530, 64512;
	add.s32 	%r10532, %r4, %r10531;
	ld.shared.u64 	%rd763, [%r10532];
	setp.ne.s32 	%p130, %r28443, 0;
	setp.eq.s64 	%p131, %rd763, 0;
	and.pred  	%p132, %p130, %p131;
	mov.pred 	%p11360, %p105;
	@%p132 bra 	$L__BB4_1467;
	shl.b32 	%r10533, %r28442, 7;
	and.b32  	%r1671, %r10533, 8064;
	add.s32 	%r1672, %r1671, %r2;
	setp.eq.s32 	%p134, %r28441, 56;
	mov.pred 	%p11360, 0;
	mov.u32 	%r28442, %r1654;
	mov.u32 	%r28443, %r1653;
	@%p134 bra 	$L__BB4_1467;
	add.s32 	%r28441, %r28441, 8;
	add.s32 	%r28440, %r28440, 8;
	shl.b32 	%r10534, %r1671, 3;
	add.s32 	%r10535, %r4, %r10534;
	ld.shared.u64 	%rd765, [%r10535];
	setp.eq.s32 	%p136, %r1672, 0;
	setp.ne.s64 	%p137, %rd765, 0;
	or.pred  	%p138, %p136, %p137;
	mov.u32 	%r28442, %r28440;
	mov.u32 	%r28443, %r1672;
	mov.pred 	%p11360, %p105;
	@%p138 bra 	$L__BB4_1458;
$L__BB4_1467:
	st.local.u32 	[%rd2+4], %r28442;
$L__BB4_1468:
	st.local.u32 	[%rd2+24], %r28443;
	sub.s32 	%r10536, 256, %r64;
	sub.s32 	%r10537, 256, %r62;
	min.u32 	%r10538, %r10537, %r10536;
	setp.eq.s32 	%p139, %r10538, 0;
	not.pred 	%p140, %p11360;
	or.pred  	%p141, %p139, %p140;
	@%p141 bra 	$L__BB4_1937;
	shr.u32 	%r1678, %r69, 3;
	shr.u32 	%r1679, %r68, 3;
	setp.gt.u32 	%p142, %r68, 65535;
	@%p142 bra 	$L__BB4_1471;
	shl.b32 	%r10539, %r1679, 3;
	mov.u32 	%r10540, shared_mem;
	add.s32 	%r10541, %r10540, %r10539;
	atom.shared.exch.b64 	%rd11019, [%r10541], 0;
	bra.uni 	$L__BB4_1472;
$L__BB4_1471:
	mul.wide.u32 	%rd767, %r1679, 8;
	add.s64 	%rd768, %rd1, %rd767;
	atom.global.exch.b64 	%rd11019, [%rd768+201326600], 0;
$L__BB4_1472:
	cvt.u32.u64 	%r28463, %rd11019;
	{ .reg .b32 tmp; mov.b64 {tmp, %r28447}, %rd11019; }
	and.b32  	%r10542, %r28447, 7;
	setp.ne.s32 	%p143, %r10542, 0;
	@%p143 bra 	$L__BB4_1481;
$L__BB4_1473:
	shr.u32 	%r10543, %r28447, 3;
	setp.gt.u32 	%p144, %r28447, 65535;
	shr.u32 	%r10544, %r28447, 1;
	mov.u32 	%r10545, shared_mem;
	add.s32 	%r10546, %r10545, %r10544;
	add.s32 	%r1683, %r10546, 65536;
	mul.wide.u32 	%rd769, %r10543, 4;
	add.s64 	%rd119, %rd3, %rd769;
	@%p144 bra 	$L__BB4_1475;
	atom.shared.exch.b32 	%r28446, [%r1683], -1;
	bra.uni 	$L__BB4_1476;
$L__BB4_1475:
	atom.global.exch.b32 	%r28446, [%rd119], -1;
$L__BB4_1476:
	add.s32 	%r10547, %r28446, 1;
	setp.lt.u32 	%p145, %r10547, 2;
	@%p145 bra 	$L__BB4_1481;
	@%p144 bra 	$L__BB4_1479;
	atom.shared.exch.b32 	%r10549, [%r1683], 0;
	bra.uni 	$L__BB4_1480;
$L__BB4_1479:
	atom.global.exch.b32 	%r10548, [%rd119], 0;
$L__BB4_1480:
	and.b32  	%r10550, %r28446, 7;
	setp.eq.s32 	%p147, %r10550, 0;
	mov.u32 	%r28447, %r28446;
	@%p147 bra 	$L__BB4_1473;
$L__BB4_1481:
	and.b64  	%rd770, %rd11019, 7;
	setp.ne.s64 	%p148, %rd770, 3;
	@%p148 bra 	$L__BB4_1630;
	shr.u32 	%r1688, %r28463, 3;
	cvt.u16.u32 	%rs34, %r1678;
	and.b16  	%rs4, %rs34, 15;
	cvt.u16.u32 	%rs35, %r1688;
	and.b16  	%rs5, %rs35, 15;
	or.b16  	%rs36, %rs34, %rs35;
	and.b16  	%rs37, %rs36, 15;
	setp.eq.s16 	%p175, %rs37, 0;
	mov.b32 	%r28450, 1;
	@%p175 bra 	$L__BB4_1599;
	setp.ne.s16 	%p176, %rs4, 0;
	setp.eq.s16 	%p177, %rs5, 0;
	or.pred  	%p178, %p176, %p177;
	@%p178 bra 	$L__BB4_1485;
	and.b32  	%r10794, %r1688, 536870896;
	shr.u32 	%r10795, %r69, 7;
	and.b32  	%r10796, %r10795, 15;
	or.b32  	%r28450, %r10794, %r10796;
	bra.uni 	$L__BB4_1599;
$L__BB4_1485:
	setp.ne.s16 	%p179, %rs5, 0;
	setp.eq.s16 	%p180, %rs4, 0;
	or.pred  	%p181, %p180, %p179;
	@%p181 bra 	$L__BB4_1487;
	and.b32  	%r10791, %r1678, 536870896;
	shr.u32 	%r10792, %r28463, 7;
	and.b32  	%r10793, %r10792, 15;
	or.b32  	%r28450, %r10793, %r10791;
	bra.uni 	$L__BB4_1599;
$L__BB4_1487:
	min.u16 	%rs40, %rs4, %rs5;
	setp.gt.u16 	%p182, %rs40, 3;
	@%p182 bra 	$L__BB4_1599;
	max.u16 	%rs43, %rs4, %rs5;
	setp.lt.u16 	%p183, %rs43, 4;
	@%p183 bra 	$L__BB4_1599;
	setp.gt.u16 	%p184, %rs4, 3;
	selp.b16 	%rs6, %rs4, %rs5, %p184;
	selp.b16 	%rs44, %rs5, %rs4, %p184;
	setp.eq.s16 	%p185, %rs44, 3;
	@%p185 bra 	$L__BB4_1546;
	setp.eq.s16 	%p186, %rs44, 2;
	@%p186 bra 	$L__BB4_1519;
	setp.ne.s16 	%p187, %rs44, 1;
	@%p187 bra 	$L__BB4_1599;
	shr.u32 	%r1691, %r69, 7;
	and.b32  	%r1692, %r1691, 16777215;
	shr.u32 	%r1693, %r28463, 7;
	and.b32  	%r1694, %r1693, 16777215;
	setp.gt.s16 	%p278, %rs6, 9;
	@%p278 bra 	$L__BB4_1502;
	setp.gt.s16 	%p286, %rs6, 6;
	@%p286 bra 	$L__BB4_1498;
	setp.eq.s16 	%p290, %rs6, 4;
	@%p290 bra 	$L__BB4_1511;
	setp.eq.s16 	%p291, %rs6, 5;
	@%p291 bra 	$L__BB4_1512;
	setp.eq.s16 	%p292, %rs6, 6;
	@%p292 bra 	$L__BB4_1497;
	bra.uni 	$L__BB4_1599;
$L__BB4_1497:
	mul.lo.s32 	%r10782, %r1691, %r1693;
	shl.b32 	%r10783, %r10782, 4;
	and.b32  	%r10784, %r10783, 268435440;
	or.b32  	%r28450, %r10784, 1;
	bra.uni 	$L__BB4_1599;
$L__BB4_1498:
	setp.eq.s16 	%p287, %rs6, 7;
	@%p287 bra 	$L__BB4_1513;
	setp.eq.s16 	%p288, %rs6, 8;
	@%p288 bra 	$L__BB4_1514;
	setp.eq.s16 	%p289, %rs6, 9;
	@%p289 bra 	$L__BB4_1501;
	bra.uni 	$L__BB4_1599;
$L__BB4_1501:
	setp.eq.s32 	%p296, %r1692, %r1694;
	selp.b32 	%r28450, 17, 1, %p296;
	bra.uni 	$L__BB4_1599;
$L__BB4_1502:
	setp.gt.s16 	%p279, %rs6, 12;
	@%p279 bra 	$L__BB4_1507;
	setp.eq.s16 	%p283, %rs6, 10;
	@%p283 bra 	$L__BB4_1515;
	setp.eq.s16 	%p284, %rs6, 11;
	@%p284 bra 	$L__BB4_1516;
	setp.eq.s16 	%p285, %rs6, 12;
	@%p285 bra 	$L__BB4_1506;
	bra.uni 	$L__BB4_1599;
$L__BB4_1506:
	setp.gt.u32 	%p293, %r1692, %r1694;
	selp.b32 	%r28450, 17, 1, %p293;
	bra.uni 	$L__BB4_1599;
$L__BB4_1507:
	setp.eq.s16 	%p280, %rs6, 13;
	@%p280 bra 	$L__BB4_1517;
	setp.eq.s16 	%p281, %rs6, 14;
	@%p281 bra 	$L__BB4_1518;
	setp.eq.s16 	%p282, %rs6, 15;
	@%p282 bra 	$L__BB4_1510;
	bra.uni 	$L__BB4_1599;
$L__BB4_1510:
	xor.b32  	%r10769, %r1693, %r1691;
	shl.b32 	%r10770, %r10769, 4;
	and.b32  	%r10771, %r10770, 268435440;
	or.b32  	%r28450, %r10771, 1;
	bra.uni 	$L__BB4_1599;
$L__BB4_1511:
	add.s32 	%r10788, %r1694, %r1692;
	shl.b32 	%r10789, %r10788, 4;
	and.b32  	%r10790, %r10789, 268435440;
	or.b32  	%r28450, %r10790, 1;
	bra.uni 	$L__BB4_1599;
$L__BB4_1512:
	sub.s32 	%r10785, %r1692, %r1694;
	shl.b32 	%r10786, %r10785, 4;
	and.b32  	%r10787, %r10786, 268435440;
	or.b32  	%r28450, %r10787, 1;
	bra.uni 	$L__BB4_1599;
$L__BB4_1513:
	div.u32 	%r10780, %r1692, %r1694;
	shl.b32 	%r10781, %r10780, 4;
	or.b32  	%r28450, %r10781, 1;
	bra.uni 	$L__BB4_1599;
$L__BB4_1514:
	rem.u32 	%r10778, %r1692, %r1694;
	shl.b32 	%r10779, %r10778, 4;
	or.b32  	%r28450, %r10779, 1;
	bra.uni 	$L__BB4_1599;
$L__BB4_1515:
	setp.eq.s32 	%p295, %r1692, %r1694;
	selp.b32 	%r28450, 1, 17, %p295;
	bra.uni 	$L__BB4_1599;
$L__BB4_1516:
	setp.lt.u32 	%p294, %r1692, %r1694;
	selp.b32 	%r28450, 17, 1, %p294;
	bra.uni 	$L__BB4_1599;
$L__BB4_1517:
	and.b32  	%r10775, %r1693, %r1691;
	shl.b32 	%r10776, %r10775, 4;
	and.b32  	%r10777, %r10776, 268435440;
	or.b32  	%r28450, %r10777, 1;
	bra.uni 	$L__BB4_1599;
$L__BB4_1518:
	or.b32  	%r10772, %r1693, %r1691;
	shl.b32 	%r10773, %r10772, 4;
	and.b32  	%r10774, %r10773, 268435440;
	or.b32  	%r28450, %r10774, 1;
	bra.uni 	$L__BB4_1599;
$L__BB4_1519:
	shr.u32 	%r1707, %r69, 7;
	and.b32  	%r1708, %r1707, 16777215;
	shr.u32 	%r1709, %r28463, 7;
	and.b32  	%r1710, %r1709, 16777215;
	mov.b32 	%r28450, 2;
	setp.gt.s16 	%p259, %rs6, 9;
	@%p259 bra 	$L__BB4_1529;
	setp.gt.s16 	%p267, %rs6, 6;
	@%p267 bra 	$L__BB4_1525;
	setp.eq.s16 	%p271, %rs6, 4;
	@%p271 bra 	$L__BB4_1538;
	setp.eq.s16 	%p272, %rs6, 5;
	@%p272 bra 	$L__BB4_1539;
	setp.eq.s16 	%p273, %rs6, 6;
	@%p273 bra 	$L__BB4_1524;
	bra.uni 	$L__BB4_1599;
$L__BB4_1524:
	mul.lo.s32 	%r10759, %r1707, %r1709;
	shl.b32 	%r10760, %r10759, 4;
	and.b32  	%r10761, %r10760, 16777200;
	or.b32  	%r28450, %r10761, 2;
	bra.uni 	$L__BB4_1599;
$L__BB4_1525:
	setp.eq.s16 	%p268, %rs6, 7;
	@%p268 bra 	$L__BB4_1540;
	setp.eq.s16 	%p269, %rs6, 8;
	@%p269 bra 	$L__BB4_1541;
	setp.eq.s16 	%p270, %rs6, 9;
	@%p270 bra 	$L__BB4_1528;
	bra.uni 	$L__BB4_1599;
$L__BB4_1528:
	setp.eq.s32 	%p277, %r1708, %r1710;
	selp.b32 	%r28450, 18, 2, %p277;
	bra.uni 	$L__BB4_1599;
$L__BB4_1529:
	setp.gt.s16 	%p260, %rs6, 12;
	@%p260 bra 	$L__BB4_1534;
	setp.eq.s16 	%p264, %rs6, 10;
	@%p264 bra 	$L__BB4_1542;
	setp.eq.s16 	%p265, %rs6, 11;
	@%p265 bra 	$L__BB4_1543;
	setp.eq.s16 	%p266, %rs6, 12;
	@%p266 bra 	$L__BB4_1533;
	bra.uni 	$L__BB4_1599;
$L__BB4_1533:
	setp.gt.u32 	%p274, %r1708, %r1710;
	selp.b32 	%r28450, 18, 2, %p274;
	bra.uni 	$L__BB4_1599;
$L__BB4_1534:
	setp.eq.s16 	%p261, %rs6, 13;
	@%p261 bra 	$L__BB4_1544;
	setp.eq.s16 	%p262, %rs6, 14;
	@%p262 bra 	$L__BB4_1545;
	setp.eq.s16 	%p263, %rs6, 15;
	@%p263 bra 	$L__BB4_1537;
	bra.uni 	$L__BB4_1599;
$L__BB4_1537:
	xor.b32  	%r10744, %r1709, %r1707;
	shl.b32 	%r10745, %r10744, 4;
	and.b32  	%r10746, %r10745, 16777200;
	or.b32  	%r28450, %r10746, 2;
	bra.uni 	$L__BB4_1599;
$L__BB4_1538:
	add.s32 	%r10765, %r1710, %r1708;
	shl.b32 	%r10766, %r10765, 4;
	and.b32  	%r10767, %r10766, 16777200;
	or.b32  	%r28450, %r10767, 2;
	bra.uni 	$L__BB4_1599;
$L__BB4_1539:
	sub.s32 	%r10762, %r1708, %r1710;
	shl.b32 	%r10763, %r10762, 4;
	and.b32  	%r10764, %r10763, 16777200;
	or.b32  	%r28450, %r10764, 2;
	bra.uni 	$L__BB4_1599;
$L__BB4_1540:
	div.u32 	%r10756, %r1708, %r1710;
	shl.b32 	%r10757, %r10756, 4;
	and.b32  	%r10758, %r10757, 16777200;
	or.b32  	%r28450, %r10758, 2;
	bra.uni 	$L__BB4_1599;
$L__BB4_1541:
	rem.u32 	%r10753, %r1708, %r1710;
	shl.b32 	%r10754, %r10753, 4;
	and.b32  	%r10755, %r10754, 16777200;
	or.b32  	%r28450, %r10755, 2;
	bra.uni 	$L__BB4_1599;
$L__BB4_1542:
	setp.eq.s32 	%p276, %r1708, %r1710;
	selp.b32 	%r28450, 2, 18, %p276;
	bra.uni 	$L__BB4_1599;
$L__BB4_1543:
	setp.lt.u32 	%p275, %r1708, %r1710;
	selp.b32 	%r28450, 18, 2, %p275;
	bra.uni 	$L__BB4_1599;
$L__BB4_1544:
	and.b32  	%r10750, %r1709, %r1707;
	shl.b32 	%r10751, %r10750, 4;
	and.b32  	%r10752, %r10751, 16777200;
	or.b32  	%r28450, %r10752, 2;
	bra.uni 	$L__BB4_1599;
$L__BB4_1545:
	or.b32  	%r10747, %r1709, %r1707;
	shl.b32 	%r10748, %r10747, 4;
	and.b32  	%r10749, %r10748, 16777200;
	or.b32  	%r28450, %r10749, 2;
	bra.uni 	$L__BB4_1599;
$L__BB4_1546:
	shr.u32 	%r10612, %r69, 7;
	shr.u32 	%r10613, %r69, 23;
	and.b32  	%r10614, %r10613, 127;
	and.b32  	%r10615, %r10612, 65535;
	shl.b32 	%r10616, %r1678, 4;
	and.b32  	%r10617, %r10616, -2147483648;
	and.b32  	%r10618, %r69, 1073741696;
	add.s32 	%r10619, %r10618, 536870912;
	or.b32  	%r10620, %r10615, %r10614;
	setp.eq.s32 	%p188, %r10620, 0;
	selp.b32 	%r10621, 0, %r10619, %p188;
	or.b32  	%r10622, %r10621, %r10617;
	mov.b32 	%f1, %r10622;
	shr.u32 	%r10623, %r28463, 7;
	shr.u32 	%r10624, %r28463, 23;
	and.b32  	%r10625, %r10624, 127;
	and.b32  	%r10626, %r10623, 65535;
	shl.b32 	%r1723, %r1688, 4;
	and.b32  	%r10627, %r1723, -2147483648;
	and.b32  	%r10628, %r28463, 1073741696;
	add.s32 	%r10629, %r10628, 536870912;
	or.b32  	%r10630, %r10626, %r10625;
	setp.eq.s32 	%p189, %r10630, 0;
	selp.b32 	%r10631, 0, %r10629, %p189;
	or.b32  	%r10632, %r10631, %r10627;
	mov.b32 	%f2, %r10632;
	mov.b32 	%r28450, -67108861;
	setp.gt.s16 	%p190, %rs6, 9;
	@%p190 bra 	$L__BB4_1556;
	setp.gt.s16 	%p198, %rs6, 6;
	@%p198 bra 	$L__BB4_1552;
	setp.eq.s16 	%p202, %rs6, 4;
	@%p202 bra 	$L__BB4_1567;
	setp.eq.s16 	%p203, %rs6, 5;
	@%p203 bra 	$L__BB4_1568;
	setp.eq.s16 	%p204, %rs6, 6;
	@%p204 bra 	$L__BB4_1551;
	bra.uni 	$L__BB4_1599;
$L__BB4_1551:
	mul.f32 	%f343, %f1, %f2;
	mov.b32 	%r10713, %f343;
	shr.u32 	%r10714, %r10713, 8;
	and.b32  	%r10715, %r10714, 8388608;
	shr.u32 	%r10716, %r10713, 7;
	and.b32  	%r10717, %r10716, 16711680;
	add.s32 	%r10718, %r10717, 264241152;
	or.b32  	%r10719, %r10715, %r10718;
	and.b32  	%r10720, %r10716, 65535;
	or.b32  	%r10721, %r10719, %r10720;
	shl.b32 	%r10722, %r10721, 4;
	or.b32  	%r28450, %r10722, 3;
	bra.uni 	$L__BB4_1599;
$L__BB4_1552:
	setp.eq.s16 	%p199, %rs6, 7;
	@%p199 bra 	$L__BB4_1569;
	setp.eq.s16 	%p200, %rs6, 8;
	@%p200 bra 	$L__BB4_1570;
	setp.eq.s16 	%p201, %rs6, 9;
	@%p201 bra 	$L__BB4_1555;
	bra.uni 	$L__BB4_1599;
$L__BB4_1555:
	setp.eq.f32 	%p244, %f1, %f2;
	selp.b32 	%r28450, 17, 1, %p244;
	bra.uni 	$L__BB4_1599;
$L__BB4_1556:
	setp.gt.s16 	%p191, %rs6, 12;
	@%p191 bra 	$L__BB4_1561;
	setp.eq.s16 	%p195, %rs6, 10;
	@%p195 bra 	$L__BB4_1583;
	setp.eq.s16 	%p196, %rs6, 11;
	@%p196 bra 	$L__BB4_1584;
	setp.eq.s16 	%p197, %rs6, 12;
	@%p197 bra 	$L__BB4_1560;
	bra.uni 	$L__BB4_1599;
$L__BB4_1560:
	setp.gt.f32 	%p241, %f1, %f2;
	selp.b32 	%r28450, 17, 1, %p241;
	bra.uni 	$L__BB4_1599;
$L__BB4_1561:
	setp.eq.s16 	%p192, %rs6, 13;
	@%p192 bra 	$L__BB4_1585;
	setp.eq.s16 	%p193, %rs6, 14;
	@%p193 bra 	$L__BB4_1592;
	setp.eq.s16 	%p194, %rs6, 15;
	mov.f32 	%f976, 0f3F800000;
	@%p194 bra 	$L__BB4_1564;
	bra.uni 	$L__BB4_1599;
$L__BB4_1564:
	mul.f32 	%f192, %f2, 0f3F000000;
	cvt.rzi.f32.f32 	%f193, %f192;
	add.f32 	%f194, %f193, %f193;
	sub.f32 	%f195, %f2, %f194;
	abs.f32 	%f31, %f195;
	abs.f32 	%f32, %f1;
	setp.lt.f32 	%p205, %f32, 0f00800000;
	mul.f32 	%f196, %f32, 0f4B800000;
	selp.f32 	%f197, %f196, %f32, %p205;
	selp.f32 	%f198, 0fC1C00000, 0f00000000, %p205;
	mov.b32 	%r10633, %f197;
	add.s32 	%r10634, %r10633, -1060439283;
	and.b32  	%r10635, %r10634, -8388608;
	sub.s32 	%r10636, %r10633, %r10635;
	mov.b32 	%f199, %r10636;
	cvt.rn.f32.s32 	%f200, %r10635;
	fma.rn.f32 	%f201, %f200, 0f34000000, %f198;
	add.f32 	%f202, %f199, 0fBF800000;
	add.f32 	%f203, %f199, 0f3F800000;
	rcp.approx.ftz.f32 	%f204, %f203;
	add.f32 	%f205, %f202, %f202;
	mul.f32 	%f206, %f205, %f204;
	mul.f32 	%f207, %f206, %f206;
	sub.f32 	%f208, %f202, %f206;
	add.f32 	%f209, %f208, %f208;
	neg.f32 	%f210, %f206;
	fma.rn.f32 	%f211, %f210, %f202, %f209;
	mul.rn.f32 	%f212, %f204, %f211;
	fma.rn.f32 	%f213, %f207, 0f3A2C32E4, 0f3B52E7DB;
	fma.rn.f32 	%f214, %f213, %f207, 0f3C93BB73;
	fma.rn.f32 	%f215, %f214, %f207, 0f3DF6384F;
	mul.rn.f32 	%f216, %f215, %f207;
	fma.rn.f32 	%f217, %f206, 0f3FB8AA3B, %f201;
	sub.f32 	%f218, %f201, %f217;
	fma.rn.f32 	%f219, %f206, 0f3FB8AA3B, %f218;
	fma.rn.f32 	%f220, %f212, 0f3FB8AA3B, %f219;
	fma.rn.f32 	%f221, %f206, 0f32A55E34, %f220;
	mul.f32 	%f222, %f216, 0f40400000;
	fma.rn.f32 	%f223, %f222, %f212, %f221;
	fma.rn.f32 	%f224, %f216, %f206, %f223;
	add.rn.f32 	%f225, %f217, %f224;
	neg.f32 	%f226, %f217;
	add.rn.f32 	%f227, %f225, %f226;
	neg.f32 	%f228, %f227;
	add.rn.f32 	%f229, %f224, %f228;
	mul.rn.f32 	%f230, %f225, %f2;
	neg.f32 	%f231, %f230;
	fma.rn.f32 	%f232, %f225, %f2, %f231;
	fma.rn.f32 	%f233, %f229, %f2, %f232;
	cvt.rni.f32.f32 	%f234, %f230;
	sub.f32 	%f235, %f230, %f234;
	add.f32 	%f236, %f235, %f233;
	fma.rn.f32 	%f237, %f236, 0f391FCB8E, 0f3AAF85ED;
	fma.rn.f32 	%f238, %f237, %f236, 0f3C1D9856;
	fma.rn.f32 	%f239, %f238, %f236, 0f3D6357BB;
	fma.rn.f32 	%f240, %f239, %f236, 0f3E75FDEC;
	fma.rn.f32 	%f241, %f240, %f236, 0f3F317218;
	fma.rn.f32 	%f242, %f241, %f236, 0f3F800000;
	cvt.rzi.s32.f32 	%r10637, %f234;
	setp.gt.f32 	%p206, %f234, 0f00000000;
	selp.b32 	%r10638, 0, -2097152000, %p206;
	add.s32 	%r10639, %r10638, 2130706432;
	mov.b32 	%f243, %r10639;
	mul.f32 	%f244, %f242, %f243;
	shl.b32 	%r10640, %r10637, 23;
	sub.s32 	%r10641, %r10640, %r10638;
	mov.b32 	%f245, %r10641;
	mul.f32 	%f246, %f244, %f245;
	abs.f32 	%f247, %f230;
	setp.gt.f32 	%p207, %f247, 0f43180000;
	setp.lt.f32 	%p208, %f230, 0f00000000;
	selp.f32 	%f248, 0f00000000, 0f7F800000, %p208;
	selp.f32 	%f33, %f248, %f246, %p207;
	setp.eq.f32 	%p209, %f1, 0f3F800000;
	setp.eq.f32 	%p210, %f2, 0f00000000;
	or.pred  	%p211, %p209, %p210;
	@%p211 bra 	$L__BB4_1598;
	setp.num.f32 	%p212, %f32, %f32;
	abs.f32 	%f249, %f2;
	setp.num.f32 	%p213, %f249, %f249;
	and.pred  	%p214, %p212, %p213;
	@%p214 bra 	$L__BB4_1593;
	add.rn.f32 	%f976, %f1, %f2;
	bra.uni 	$L__BB4_1598;
$L__BB4_1567:
	add.f32 	%f345, %f1, %f2;
	mov.b32 	%r10733, %f345;
	shr.u32 	%r10734, %r10733, 8;
	and.b32  	%r10735, %r10734, 8388608;
	shr.u32 	%r10736, %r10733, 7;
	and.b32  	%r10737, %r10736, 16711680;
	add.s32 	%r10738, %r10737, 264241152;
	or.b32  	%r10739, %r10735, %r10738;
	and.b32  	%r10740, %r10736, 65535;
	or.b32  	%r10741, %r10739, %r10740;
	shl.b32 	%r10742, %r10741, 4;
	or.b32  	%r28450, %r10742, 3;
	bra.uni 	$L__BB4_1599;
$L__BB4_1568:
	sub.f32 	%f344, %f1, %f2;
	mov.b32 	%r10723, %f344;
	shr.u32 	%r10724, %r10723, 8;
	and.b32  	%r10725, %r10724, 8388608;
	shr.u32 	%r10726, %r10723, 7;
	and.b32  	%r10727, %r10726, 16711680;
	add.s32 	%r10728, %r10727, 264241152;
	or.b32  	%r10729, %r10725, %r10728;
	and.b32  	%r10730, %r10726, 65535;
	or.b32  	%r10731, %r10729, %r10730;
	shl.b32 	%r10732, %r10731, 4;
	or.b32  	%r28450, %r10732, 3;
	bra.uni 	$L__BB4_1599;
$L__BB4_1569:
	div.rn.f32 	%f342, %f1, %f2;
	mov.b32 	%r10703, %f342;
	shr.u32 	%r10704, %r10703, 8;
	and.b32  	%r10705, %r10704, 8388608;
	shr.u32 	%r10706, %r10703, 7;
	and.b32  	%r10707, %r10706, 16711680;
	add.s32 	%r10708, %r10707, 264241152;
	or.b32  	%r10709, %r10705, %r10708;
	and.b32  	%r10710, %r10706, 65535;
	or.b32  	%r10711, %r10709, %r10710;
	shl.b32 	%r10712, %r10711, 4;
	or.b32  	%r28450, %r10712, 3;
	bra.uni 	$L__BB4_1599;
$L__BB4_1570:
	abs.f32 	%f3, %f2;
	abs.f32 	%f973, %f1;
	setp.lt.f32 	%p245, %f973, %f3;
	@%p245 bra 	$L__BB4_1582;
	mul.f32 	%f5, %f3, 0f4B000000;
	setp.gtu.f32 	%p246, %f973, %f5;
	@%p246 bra 	$L__BB4_1578;
	div.approx.f32 	%f319, %f973, %f3;
	cvt.rzi.f32.f32 	%f971, %f319;
	neg.f32 	%f7, %f3;
	fma.rn.f32 	%f8, %f7, %f971, %f973;
	mov.b32 	%r1728, %f8;
	mov.b32 	%r10685, %f3;
	setp.lt.u32 	%p247, %r1728, %r10685;
	@%p247 bra 	$L__BB4_1577;
	setp.lt.u32 	%p248, %r1728, -2147483647;
	@%p248 bra 	$L__BB4_1575;
	add.f32 	%f324, %f971, 0fBF800000;
	setp.lt.f32 	%p251, %f8, %f7;
	add.f32 	%f325, %f324, 0fBF800000;
	selp.f32 	%f971, %f325, %f324, %p251;
	bra.uni 	$L__BB4_1577;
$L__BB4_1575:
	add.f32 	%f971, %f971, 0f3F800000;
	add.f32 	%f320, %f3, %f3;
	setp.ltu.f32 	%p249, %f8, %f320;
	@%p249 bra 	$L__BB4_1577;
	add.f32 	%f321, %f971, 0f3F800000;
	fma.rn.f32 	%f322, %f3, 0fC0400000, %f8;
	setp.ge.f32 	%p250, %f322, 0f00000000;
	add.f32 	%f323, %f321, 0f3F800000;
	selp.f32 	%f971, %f323, %f321, %p250;
$L__BB4_1577:
	fma.rn.f32 	%f973, %f7, %f971, %f973;
	bra.uni 	$L__BB4_1582;
$L__BB4_1578:
	mov.b32 	%r1729, %f973;
	mov.b32 	%r10686, %f5;
	and.b32  	%r1730, %r10686, -8388608;
	and.b32  	%r10687, %r1729, 8388607;
	or.b32  	%r28448, %r10687, 1065353216;
	and.b32  	%r10688, %r10686, 8388607;
	or.b32  	%r1732, %r10688, 1065353216;
	mov.b32 	%f972, %r28448;
	sub.s32 	%r10689, %r1729, %r1730;
	add.s32 	%r10690, %r10689, 192937984;
	and.b32  	%r28449, %r10690, -8388608;
	setp.eq.s32 	%p252, %r28449, 0;
	@%p252 bra 	$L__BB4_1581;
	mov.b32 	%f326, %r1732;
	rcp.approx.ftz.f32 	%f15, %f326;
	neg.f32 	%f16, %f326;
$L__BB4_1580:
	min.u32 	%r10691, %r28449, 192937984;
	add.s32 	%r10692, %r28448, %r10691;
	mov.b32 	%f327, %r10692;
	mul.f32 	%f328, %f15, %f327;
	fma.rn.f32 	%f329, %f16, %f328, %f327;
	fma.rn.f32 	%f330, %f329, %f15, %f328;
	fma.rn.f32 	%f331, %f16, %f330, %f327;
	fma.rz.f32 	%f332, %f331, %f15, %f330;
	cvt.rzi.f32.f32 	%f333, %f332;
	fma.rn.f32 	%f972, %f16, %f333, %f327;
	sub.s32 	%r28449, %r28449, %r10691;
	mov.b32 	%r28448, %f972;
	setp.ne.s32 	%p253, %r28449, 0;
	setp.ne.s32 	%p254, %r28448, 0;
	and.pred  	%p255, %p253, %p254;
	@%p255 bra 	$L__BB4_1580;
$L__BB4_1581:
	mov.b32 	%f335, %r1730;
	setp.leu.f32 	%p256, %f3, 0f00000000;
	setp.gt.u32 	%p257, %r1729, 2139095039;
	selp.f32 	%f336, 0f7FFFFFFF, %f335, %p256;
	selp.f32 	%f337, 0f7FFFFFFF, %f336, %p257;
	mul.f32 	%f338, %f972, 0f34000000;
	mul.f32 	%f973, %f337, %f338;
$L__BB4_1582:
	abs.f32 	%f339, %f973;
	setp.nan.f32 	%p258, %f339, %f339;
	copysign.f32 	%f340, %f1, %f973;
	selp.f32 	%f341, %f973, %f340, %p258;
	mov.b32 	%r10693, %f341;
	shr.u32 	%r10694, %r10693, 8;
	and.b32  	%r10695, %r10694, 8388608;
	shr.u32 	%r10696, %r10693, 7;
	and.b32  	%r10697, %r10696, 16711680;
	add.s32 	%r10698, %r10697, 264241152;
	or.b32  	%r10699, %r10695, %r10698;
	and.b32  	%r10700, %r10696, 65535;
	or.b32  	%r10701, %r10699, %r10700;
	shl.b32 	%r10702, %r10701, 4;
	or.b32  	%r28450, %r10702, 3;
	bra.uni 	$L__BB4_1599;
$L__BB4_1583:
	setp.neu.f32 	%p243, %f1, %f2;
	selp.b32 	%r28450, 17, 1, %p243;
	bra.uni 	$L__BB4_1599;
$L__BB4_1584:
	setp.lt.f32 	%p242, %f1, %f2;
	selp.b32 	%r28450, 17, 1, %p242;
	bra.uni 	$L__BB4_1599;
$L__BB4_1585:
	abs.f32 	%f21, %f2;
	abs.f32 	%f22, %f1;
	setp.leu.f32 	%p232, %f22, %f21;
	setp.gt.f32 	%p233, %f22, %f21;
	selp.f32 	%f23, %f22, %f21, %p233;
	selp.f32 	%f298, %f21, %f22, %p233;
	div.rn.f32 	%f299, %f298, %f23;
	mul.f32 	%f300, %f299, %f299;
	fma.rn.f32 	%f301, %f300, 0f3B33710B, 0fBC807748;
	fma.rn.f32 	%f302, %f301, %f300, 0f3D2CDAB2;
	fma.rn.f32 	%f303, %f302, %f300, 0fBD992D10;
	fma.rn.f32 	%f304, %f303, %f300, 0f3DD9EA6C;
	fma.rn.f32 	%f305, %f304, %f300, 0fBE117CB1;
	fma.rn.f32 	%f306, %f305, %f300, 0f3E4CBCE0;
	fma.rn.f32 	%f307, %f306, %f300, 0fBEAAAA7D;
	mul.f32 	%f308, %f300, %f307;
	fma.rn.f32 	%f24, %f308, %f299, %f299;
	@%p232 bra 	$L__BB4_1587;
	neg.f32 	%f311, %f24;
	fma.rn.f32 	%f312, 0f3F6EE581, 0f3FD774EB, %f311;
	fma.rn.f32 	%f313, 0f3F6EE581, 0f3FD774EB, %f24;
	setp.lt.s32 	%p235, %r1723, 0;
	selp.f32 	%f974, %f313, %f312, %p235;
	bra.uni 	$L__BB4_1588;
$L__BB4_1587:
	neg.f32 	%f309, %f24;
	fma.rn.f32 	%f310, 0f3FEEE581, 0f3FD774EB, %f309;
	setp.lt.s32 	%p234, %r1723, 0;
	selp.f32 	%f974, %f310, %f24, %p234;
$L__BB4_1588:
	setp.neu.f32 	%p236, %f23, 0f00000000;
	@%p236 bra 	$L__BB4_1590;
	setp.lt.s32 	%p239, %r1723, 0;
	selp.f32 	%f975, 0f40490FDB, 0f00000000, %p239;
	bra.uni 	$L__BB4_1591;
$L__BB4_1590:
	setp.eq.f32 	%p237, %f21, %f22;
	setp.lt.s32 	%p238, %r1723, 0;
	selp.f32 	%f314, 0f4016CBE4, 0f3F490FDB, %p238;
	selp.f32 	%f975, %f314, %f974, %p237;
$L__BB4_1591:
	add.f32 	%f315, %f22, %f21;
	abs.f32 	%f316, %f315;
	setp.nan.f32 	%p240, %f316, %f316;
	copysign.f32 	%f317, %f1, %f975;
	selp.f32 	%f318, %f315, %f317, %p240;
	mov.b32 	%r10675, %f318;
	shr.u32 	%r10676, %r10675, 8;
	and.b32  	%r10677, %r10676, 8388608;
	shr.u32 	%r10678, %r10675, 7;
	and.b32  	%r10679, %r10678, 16711680;
	add.s32 	%r10680, %r10679, 264241152;
	or.b32  	%r10681, %r10677, %r10680;
	and.b32  	%r10682, %r10678, 65535;
	or.b32  	%r10683, %r10681, %r10682;
	shl.b32 	%r10684, %r10683, 4;
	or.b32  	%r28450, %r10684, 3;
	bra.uni 	$L__BB4_1599;
$L__BB4_1592:
	setp.lt.f32 	%p226, %f2, 0f00800000;
	mul.f32 	%f255, %f2, 0f4B000000;
	selp.f32 	%f256, %f255, %f2, %p226;
	selp.f32 	%f257, 0fC1B80000, 0f00000000, %p226;
	mov.b32 	%r10657, %f256;
	add.s32 	%r10658, %r10657, -1059760811;
	and.b32  	%r10659, %r10658, -8388608;
	sub.s32 	%r10660, %r10657, %r10659;
	mov.b32 	%f258, %r10660;
	cvt.rn.f32.s32 	%f259, %r10659;
	fma.rn.f32 	%f260, %f259, 0f34000000, %f257;
	add.f32 	%f261, %f258, 0fBF800000;
	fma.rn.f32 	%f262, %f261, 0fBE055027, 0f3E1039F6;
	fma.rn.f32 	%f263, %f262, %f261, 0fBDF8CDCC;
	fma.rn.f32 	%f264, %f263, %f261, 0f3E0F2955;
	fma.rn.f32 	%f265, %f264, %f261, 0fBE2AD8B9;
	fma.rn.f32 	%f266, %f265, %f261, 0f3E4CED0B;
	fma.rn.f32 	%f267, %f266, %f261, 0fBE7FFF22;
	fma.rn.f32 	%f268, %f267, %f261, 0f3EAAAA78;
	fma.rn.f32 	%f269, %f268, %f261, 0fBF000000;
	mul.f32 	%f270, %f261, %f269;
	fma.rn.f32 	%f271, %f270, %f261, %f261;
	fma.rn.f32 	%f272, %f260, 0f3F317218, %f271;
	setp.gt.u32 	%p227, %r10657, 2139095039;
	fma.rn.f32 	%f273, %f256, 0f7F800000, 0f7F800000;
	selp.f32 	%f274, %f273, %f272, %p227;
	setp.eq.f32 	%p228, %f256, 0f00000000;
	selp.f32 	%f275, 0fFF800000, %f274, %p228;
	setp.lt.f32 	%p229, %f1, 0f00800000;
	mul.f32 	%f276, %f1, 0f4B000000;
	selp.f32 	%f277, %f276, %f1, %p229;
	selp.f32 	%f278, 0fC1B80000, 0f00000000, %p229;
	mov.b32 	%r10661, %f277;
	add.s32 	%r10662, %r10661, -1059760811;
	and.b32  	%r10663, %r10662, -8388608;
	sub.s32 	%r10664, %r10661, %r10663;
	mov.b32 	%f279, %r10664;
	cvt.rn.f32.s32 	%f280, %r10663;
	fma.rn.f32 	%f281, %f280, 0f34000000, %f278;
	add.f32 	%f282, %f279, 0fBF800000;
	fma.rn.f32 	%f283, %f282, 0fBE055027, 0f3E1039F6;
	fma.rn.f32 	%f284, %f283, %f282, 0fBDF8CDCC;
	fma.rn.f32 	%f285, %f284, %f282, 0f3E0F2955;
	fma.rn.f32 	%f286, %f285, %f282, 0fBE2AD8B9;
	fma.rn.f32 	%f287, %f286, %f282, 0f3E4CED0B;
	fma.rn.f32 	%f288, %f287, %f282, 0fBE7FFF22;
	fma.rn.f32 	%f289, %f288, %f282, 0f3EAAAA78;
	fma.rn.f32 	%f290, %f289, %f282, 0fBF000000;
	mul.f32 	%f291, %f282, %f290;
	fma.rn.f32 	%f292, %f291, %f282, %f282;
	fma.rn.f32 	%f293, %f281, 0f3F317218, %f292;
	setp.gt.u32 	%p230, %r10661, 2139095039;
	fma.rn.f32 	%f294, %f277, 0f7F800000, 0f7F800000;
	selp.f32 	%f295, %f294, %f293, %p230;
	setp.eq.f32 	%p231, %f277, 0f00000000;
	selp.f32 	%f296, 0fFF800000, %f295, %p231;
	div.rn.f32 	%f297, %f275, %f296;
	mov.b32 	%r10665, %f297;
	shr.u32 	%r10666, %r10665, 8;
	and.b32  	%r10667, %r10666, 8388608;
	shr.u32 	%r10668, %r10665, 7;
	and.b32  	%r10669, %r10668, 16711680;
	add.s32 	%r10670, %r10669, 264241152;
	or.b32  	%r10671, %r10667, %r10670;
	and.b32  	%r10672, %r10668, 65535;
	or.b32  	%r10673, %r10671, %r10672;
	shl.b32 	%r10674, %r10673, 4;
	or.b32  	%r28450, %r10674, 3;
	bra.uni 	$L__BB4_1599;
$L__BB4_1593:
	setp.neu.f32 	%p215, %f1, 0f00000000;
	setp.neu.f32 	%p216, %f32, 0f7F800000;
	and.pred  	%p217, %p215, %p216;
	@%p217 bra 	$L__BB4_1595;
	setp.neu.f32 	%p224, %f31, 0f3F800000;
	add.f32 	%f254, %f1, %f1;
	mov.b32 	%r10642, %f254;
	setp.lt.f32 	%p225, %f2, 0f00000000;
	xor.b32  	%r10643, %r10642, 2139095040;
	selp.b32 	%r10644, %r10643, %r10642, %p225;
	and.b32  	%r10645, %r10644, 2147483647;
	selp.b32 	%r10646, %r10645, %r10644, %p224;
	mov.b32 	%f976, %r10646;
	bra.uni 	$L__BB4_1598;
$L__BB4_1595:
	setp.eq.f32 	%p218, %f1, 0fBF800000;
	setp.eq.f32 	%p219, %f249, 0f7F800000;
	and.pred  	%p220, %p218, %p219;
	@%p220 bra 	$L__BB4_1598;
	setp.geu.f32 	%p221, %f1, 0f00000000;
	mov.f32 	%f976, %f33;
	@%p221 bra 	$L__BB4_1598;
	setp.neu.f32 	%p222, %f31, 0f3F800000;
	neg.f32 	%f251, %f33;
	selp.f32 	%f252, %f33, %f251, %p222;
	cvt.rmi.f32.f32 	%f253, %f2;
	setp.neu.f32 	%p223, %f253, %f2;
	selp.f32 	%f976, 0f7FFFFFFF, %f252, %p223;
$L__BB4_1598:
	mov.b32 	%r10647, %f976;
	shr.u32 	%r10648, %r10647, 8;
	and.b32  	%r10649, %r10648, 8388608;
	shr.u32 	%r10650, %r10647, 7;
	and.b32  	%r10651, %r10650, 16711680;
	add.s32 	%r10652, %r10651, 264241152;
	or.b32  	%r10653, %r10649, %r10652;
	and.b32  	%r10654, %r10650, 65535;
	or.b32  	%r10655, %r10653, %r10654;
	shl.b32 	%r10656, %r10655, 4;
	or.b32  	%r28450, %r10656, 3;
$L__BB4_1599:
	shl.b32 	%r10797, %r28450, 3;
	or.b32  	%r10798, %r10797, 3;
	and.b32  	%r10799, %r28447, 7;
	setp.eq.s32 	%p297, %r10799, 0;
	selp.b32 	%r28453, %r28447, %r10798, %p297;
	selp.b32 	%r1758, %r10798, %r28447, %p297;
	and.b32  	%r10800, %r28453, 7;
	setp.ne.s32 	%p298, %r10800, 0;
	@%p298 bra 	$L__BB4_1603;
$L__BB4_1600:
	and.b32  	%r10801, %r1758, 7;
	setp.ne.s32 	%p299, %r10801, 0;
	@%p299 bra 	$L__BB4_1612;
$L__BB4_1601:
	shr.u32 	%r10802, %r1758, 3;
	setp.gt.u32 	%p300, %r1758, 65535;
	shr.u32 	%r10803, %r1758, 1;
	mov.u32 	%r10804, shared_mem;
	add.s32 	%r10805, %r10804, %r10803;
	add.s32 	%r1754, %r10805, 65536;
	mul.wide.u32 	%rd820, %r10802, 4;
	add.s64 	%rd121, %rd3, %rd820;
	@%p300 bra 	$L__BB4_1606;
	atom.shared.exch.b32 	%r28456, [%r1754], -1;
	bra.uni 	$L__BB4_1607;
$L__BB4_1603:
	cvt.u64.u32 	%rd840, %r1758;
	shl.b64 	%rd841, %rd840, 32;
	cvt.u64.u32 	%rd842, %r28453;
	or.b64  	%rd120, %rd841, %rd842;
	mul.wide.u32 	%rd843, %r28453, 8;
	and.b32  	%r10830, %r1758, 7;
	cvt.u64.u32 	%rd844, %r10830;
	mov.b64 	%rd845, 56;
	cvt.u32.u64 	%r10831, %rd845;
	cvt.u32.u64 	%r10832, %rd843;
	and.b32  	%r10833, %r10832, %r10831;
	cvt.u32.u64 	%r10834, %rd844;
	or.b32  	%r10835, %r10833, %r10834;
	mov.b64 	%rd846, 9130730411292422402;
	shr.u64 	%rd847, %rd846, %r10835;
	mov.b64 	%rd848, 1736168554312260608;
	shr.u64 	%rd849, %rd848, %r10835;
	mov.b64 	%rd850, -506390041275138048;
	shr.u64 	%rd851, %rd850, %r10835;
	shl.b64 	%rd852, %rd851, 2;
	cvt.u32.u64 	%r10836, %rd849;
	mov.b64 	%rd853, 2;
	cvt.u32.u64 	%r10837, %rd853;
	and.b32  	%r10838, %r10836, %r10837;
	cvt.u32.u64 	%r10839, %rd847;
	mov.b64 	%rd854, 1;
	cvt.u32.u64 	%r10840, %rd854;
	and.b32  	%r10841, %r10839, %r10840;
	or.b32  	%r10842, %r10841, %r10838;
	cvt.u32.u64 	%r10843, %rd852;
	mov.b64 	%rd855, 4;
	cvt.u32.u64 	%r10844, %rd855;
	and.b32  	%r10845, %r10843, %r10844;
	or.b32  	%r10846, %r10842, %r10845;
	mov.b16 	%rs48, 1;
	shl.b16 	%rs49, %rs48, %r10846;
	and.b16  	%rs50, %rs49, 29;
	setp.eq.s16 	%p322, %rs50, 0;
	@%p322 bra 	$L__BB4_1605;
	add.s32 	%r10847, %r64, 1;
	st.local.u32 	[%rd2+280], %r10847;
	shl.b32 	%r10848, %r64, 3;
	cvt.u64.u32 	%rd856, %r10848;
	and.b64  	%rd857, %rd856, 2040;
	add.s64 	%rd858, %rd2, %rd857;
	st.local.u64 	[%rd858+288], %rd120;
	bra.uni 	$L__BB4_1941;
$L__BB4_1605:
	add.s32 	%r10849, %r62, 1;
	st.local.u32 	[%rd2+2336], %r10849;
	shl.b32 	%r10850, %r62, 3;
	cvt.u64.u32 	%rd859, %r10850;
	and.b64  	%rd860, %rd859, 2040;
	add.s64 	%rd861, %rd2, %rd860;
	st.local.u64 	[%rd861+2344], %rd120;
	bra.uni 	$L__BB4_1941;
$L__BB4_1606:
	atom.global.exch.b32 	%r28456, [%rd121], -1;
$L__BB4_1607:
	add.s32 	%r10806, %r28456, 1;
	setp.lt.u32 	%p301, %r10806, 2;
	@%p301 bra 	$L__BB4_1612;
	@%p300 bra 	$L__BB4_1610;
	atom.shared.exch.b32 	%r10808, [%r1754], 0;
	bra.uni 	$L__BB4_1611;
$L__BB4_1610:
	atom.global.exch.b32 	%r10807, [%rd121], 0;
$L__BB4_1611:
	and.b32  	%r10809, %r28456, 7;
	setp.eq.s32 	%p303, %r10809, 0;
	mov.u32 	%r1758, %r28456;
	@%p303 bra 	$L__BB4_1601;
$L__BB4_1612:
	setp.lt.u32 	%p304, %r28453, 65529;
	@%p304 bra 	$L__BB4_1624;
	and.b32  	%r1759, %r1758, 4;
	setp.eq.s32 	%p305, %r1759, 0;
	and.b32  	%r10810, %r1758, 3;
	setp.ne.s32 	%p306, %r10810, 0;
	and.pred  	%p307, %p305, %p306;
	setp.gt.u32 	%p308, %r1758, 65535;
	or.pred  	%p309, %p308, %p307;
	@%p309 bra 	$L__BB4_1617;
	and.b32  	%r10811, %r1758, 7;
	setp.eq.s32 	%p310, %r10811, 0;
	mov.u32 	%r28459, %r1758;
	mov.u32 	%r28460, %r28453;
	@%p310 bra 	$L__BB4_1629;
	setp.eq.s32 	%p311, %r1759, 0;
	@%p311 bra 	$L__BB4_1617;
	cvt.u64.u32 	%rd821, %r1758;
	shl.b64 	%rd822, %rd821, 32;
	cvt.u64.u32 	%rd823, %r28453;
	or.b64  	%rd824, %rd822, %rd823;
	add.s32 	%r10812, %r64, 1;
	st.local.u32 	[%rd2+280], %r10812;
	shl.b32 	%r10813, %r64, 3;
	cvt.u64.u32 	%rd825, %r10813;
	and.b64  	%rd826, %rd825, 2040;
	add.s64 	%rd827, %rd2, %rd826;
	st.local.u64 	[%rd827+288], %rd824;
	bra.uni 	$L__BB4_1941;
$L__BB4_1617:
	shr.u32 	%r1760, %r28453, 3;
	setp.gt.u32 	%p312, %r28453, 65535;
	@%p312 bra 	$L__BB4_1619;
	shl.b32 	%r10814, %r1760, 2;
	mov.u32 	%r10815, shared_mem;
	add.s32 	%r10816, %r10815, %r10814;
	ld.shared.u32 	%r28458, [%r10816+65536];
	bra.uni 	$L__BB4_1620;
$L__BB4_1619:
	mul.wide.u32 	%rd828, %r1760, 4;
	add.s64 	%rd829, %rd3, %rd828;
	ld.global.u32 	%r28458, [%rd829];
$L__BB4_1620:
	setp.ne.s32 	%p313, %r28458, 0;
	@%p313 bra 	$L__BB4_1624;
	cvt.u64.u32 	%rd830, %r1758;
	shl.b64 	%rd831, %rd830, 32;
	cvt.u64.u32 	%rd832, %r28453;
	or.b64  	%rd122, %rd831, %rd832;
	and.b32  	%r10817, %r1758, 7;
	setp.eq.s32 	%p314, %r10817, 1;
	@%p314 bra 	$L__BB4_1623;
	add.s32 	%r10818, %r64, 1;
	st.local.u32 	[%rd2+280], %r10818;
	shl.b32 	%r10819, %r64, 3;
	cvt.u64.u32 	%rd833, %r10819;
	and.b64  	%rd834, %rd833, 2040;
	add.s64 	%rd835, %rd2, %rd834;
	st.local.u64 	[%rd835+288], %rd122;
	bra.uni 	$L__BB4_1941;
$L__BB4_1623:
	add.s32 	%r10820, %r62, 1;
	st.local.u32 	[%rd2+2336], %r10820;
	shl.b32 	%r10821, %r62, 3;
	cvt.u64.u32 	%rd836, %r10821;
	and.b64  	%rd837, %rd836, 2040;
	add.s64 	%rd838, %rd2, %rd837;
	st.local.u64 	[%rd838+2344], %rd122;
	bra.uni 	$L__BB4_1941;
$L__BB4_1624:
	shr.u32 	%r1764, %r28453, 3;
	setp.gt.u32 	%p315, %r28453, 65535;
	@%p315 bra 	$L__BB4_1627;
	shl.b32 	%r10823, %r1764, 2;
	mov.u32 	%r10824, shared_mem;
	add.s32 	%r10825, %r10824, %r10823;
	add.s32 	%r1765, %r10825, 65536;
	atom.shared.exch.b32 	%r28459, [%r10825+65536], %r1758;
	setp.eq.s32 	%p317, %r28459, -1;
	@%p317 bra 	$L__BB4_1941;
	atom.shared.exch.b32 	%r10826, [%r1765], 0;
	mov.u32 	%r28460, %r1758;
	bra.uni 	$L__BB4_1629;
$L__BB4_1627:
	mul.wide.u32 	%rd839, %r1764, 4;
	add.s64 	%rd123, %rd3, %rd839;
	atom.global.exch.b32 	%r28459, [%rd123], %r1758;
	setp.eq.s32 	%p316, %r28459, -1;
	@%p316 bra 	$L__BB4_1941;
	atom.global.exch.b32 	%r10822, [%rd123], 0;
	mov.u32 	%r28460, %r1758;
$L__BB4_1629:
	and.b32  	%r10827, %r28459, 7;
	setp.ne.s32 	%p318, %r10827, 0;
	and.b32  	%r10828, %r28460, 7;
	setp.eq.s32 	%p319, %r10828, 0;
	and.pred  	%p320, %p318, %p319;
	selp.b32 	%r28453, %r28460, %r28459, %p320;
	selp.b32 	%r1758, %r28459, %r28460, %p320;
	and.b32  	%r10829, %r28453, 7;
	setp.eq.s32 	%p321, %r10829, 0;
	@%p321 bra 	$L__BB4_1600;
	bra.uni 	$L__BB4_1603;
$L__BB4_1630:
	xor.b32  	%r10551, %r69, -2147483648;
	cvt.u64.u32 	%rd771, %r28447;
	shl.b64 	%rd772, %rd771, 32;
	cvt.u64.u32 	%rd773, %r10551;
	or.b64  	%rd124, %rd772, %rd773;
	setp.gt.u32 	%p149, %r28443, 8191;
	@%p149 bra 	$L__BB4_1632;
	shl.b32 	%r10552, %r28443, 3;
	mov.u32 	%r10553, shared_mem;
	add.s32 	%r10554, %r10553, %r10552;
	atom.shared.exch.b64 	%rd777, [%r10554], %rd124;
	bra.uni 	$L__BB4_1633;
$L__BB4_1632:
	mul.wide.u32 	%rd774, %r28443, 8;
	add.s64 	%rd775, %rd1, %rd774;
	atom.global.exch.b64 	%rd776, [%rd775+201326600], %rd124;
$L__BB4_1633:
	shl.b32 	%r10555, %r28443, 3;
	or.b32  	%r1782, %r10555, 6;
	and.b32  	%r10556, %r28463, 7;
	setp.ne.s32 	%p150, %r10556, 0;
	@%p150 bra 	$L__BB4_1637;
$L__BB4_1634:
	and.b32  	%r10557, %r1782, 7;
	setp.ne.s32 	%p151, %r10557, 0;
	@%p151 bra 	$L__BB4_1646;
$L__BB4_1635:
	shr.u32 	%r10558, %r1782, 3;
	setp.gt.u32 	%p152, %r1782, 65535;
	shr.u32 	%r10559, %r1782, 1;
	mov.u32 	%r10560, shared_mem;
	add.s32 	%r10561, %r10560, %r10559;
	add.s32 	%r1778, %r10561, 65536;
	mul.wide.u32 	%rd778, %r10558, 4;
	add.s64 	%rd126, %rd3, %rd778;
	@%p152 bra 	$L__BB4_1640;
	atom.shared.exch.b32 	%r28466, [%r1778], -1;
	bra.uni 	$L__BB4_1641;
$L__BB4_1637:
	cvt.u64.u32 	%rd798, %r1782;
	shl.b64 	%rd799, %rd798, 32;
	cvt.u64.u32 	%rd800, %r28463;
	or.b64  	%rd125, %rd799, %rd800;
	mul.wide.u32 	%rd801, %r28463, 8;
	and.b32  	%r10586, %r1782, 7;
	cvt.u64.u32 	%rd802, %r10586;
	mov.b64 	%rd803, 56;
	cvt.u32.u64 	%r10587, %rd803;
	cvt.u32.u64 	%r10588, %rd801;
	and.b32  	%r10589, %r10588, %r10587;
	cvt.u32.u64 	%r10590, %rd802;
	or.b32  	%r10591, %r10589, %r10590;
	mov.b64 	%rd804, 9130730411292422402;
	shr.u64 	%rd805, %rd804, %r10591;
	mov.b64 	%rd806, 1736168554312260608;
	shr.u64 	%rd807, %rd806, %r10591;
	mov.b64 	%rd808, -506390041275138048;
	shr.u64 	%rd809, %rd808, %r10591;
	shl.b64 	%rd810, %rd809, 2;
	cvt.u32.u64 	%r10592, %rd807;
	mov.b64 	%rd811, 2;
	cvt.u32.u64 	%r10593, %rd811;
	and.b32  	%r10594, %r10592, %r10593;
	cvt.u32.u64 	%r10595, %rd805;
	mov.b64 	%rd812, 1;
	cvt.u32.u64 	%r10596, %rd812;
	and.b32  	%r10597, %r10595, %r10596;
	or.b32  	%r10598, %r10597, %r10594;
	cvt.u32.u64 	%r10599, %rd810;
	mov.b64 	%rd813, 4;
	cvt.u32.u64 	%r10600, %rd813;
	and.b32  	%r10601, %r10599, %r10600;
	or.b32  	%r10602, %r10598, %r10601;
	mov.b16 	%rs31, 1;
	shl.b16 	%rs32, %rs31, %r10602;
	and.b16  	%rs33, %rs32, 29;
	setp.eq.s16 	%p174, %rs33, 0;
	@%p174 bra 	$L__BB4_1639;
	add.s32 	%r10603, %r64, 1;
	st.local.u32 	[%rd2+280], %r10603;
	shl.b32 	%r10604, %r64, 3;
	cvt.u64.u32 	%rd814, %r10604;
	and.b64  	%rd815, %rd814, 2040;
	add.s64 	%rd816, %rd2, %rd815;
	st.local.u64 	[%rd816+288], %rd125;
	bra.uni 	$L__BB4_1941;
$L__BB4_1639:
	add.s32 	%r10605, %r62, 1;
	st.local.u32 	[%rd2+2336], %r10605;
	shl.b32 	%r10606, %r62, 3;
	cvt.u64.u32 	%rd817, %r10606;
	and.b64  	%rd818, %rd817, 2040;
	add.s64 	%rd819, %rd2, %rd818;
	st.local.u64 	[%rd819+2344], %rd125;
	bra.uni 	$L__BB4_1941;
$L__BB4_1640:
	atom.global.exch.b32 	%r28466, [%rd126], -1;
$L__BB4_1641:
	add.s32 	%r10562, %r28466, 1;
	setp.lt.u32 	%p153, %r10562, 2;
	@%p153 bra 	$L__BB4_1646;
	@%p152 bra 	$L__BB4_1644;
	atom.shared.exch.b32 	%r10564, [%r1778], 0;
	bra.uni 	$L__BB4_1645;
$L__BB4_1644:
	atom.global.exch.b32 	%r10563, [%rd126], 0;
$L__BB4_1645:
	and.b32  	%r10565, %r28466, 7;
	setp.eq.s32 	%p155, %r10565, 0;
	mov.u32 	%r1782, %r28466;
	@%p155 bra 	$L__BB4_1635;
$L__BB4_1646:
	setp.lt.u32 	%p156, %r28463, 65529;
	@%p156 bra 	$L__BB4_1658;
	and.b32  	%r1783, %r1782, 4;
	setp.eq.s32 	%p157, %r1783, 0;
	and.b32  	%r10566, %r1782, 3;
	setp.ne.s32 	%p158, %r10566, 0;
	and.pred  	%p159, %p157, %p158;
	setp.gt.u32 	%p160, %r1782, 65535;
	or.pred  	%p161, %p160, %p159;
	@%p161 bra 	$L__BB4_1651;
	and.b32  	%r10567, %r1782, 7;
	setp.eq.s32 	%p162, %r10567, 0;
	mov.u32 	%r28469, %r1782;
	mov.u32 	%r28470, %r28463;
	@%p162 bra 	$L__BB4_1663;
	setp.eq.s32 	%p163, %r1783, 0;
	@%p163 bra 	$L__BB4_1651;
	cvt.u64.u32 	%rd779, %r1782;
	shl.b64 	%rd780, %rd779, 32;
	cvt.u64.u32 	%rd781, %r28463;
	or.b64  	%rd782, %rd780, %rd781;
	add.s32 	%r10568, %r64, 1;
	st.local.u32 	[%rd2+280], %r10568;
	shl.b32 	%r10569, %r64, 3;
	cvt.u64.u32 	%rd783, %r10569;
	and.b64  	%rd784, %rd783, 2040;
	add.s64 	%rd785, %rd2, %rd784;
	st.local.u64 	[%rd785+288], %rd782;
	bra.uni 	$L__BB4_1941;
$L__BB4_1651:
	shr.u32 	%r1784, %r28463, 3;
	setp.gt.u32 	%p164, %r28463, 65535;
	@%p164 bra 	$L__BB4_1653;
	shl.b32 	%r10570, %r1784, 2;
	mov.u32 	%r10571, shared_mem;
	add.s32 	%r10572, %r10571, %r10570;
	ld.shared.u32 	%r28468, [%r10572+65536];
	bra.uni 	$L__BB4_1654;
$L__BB4_1653:
	mul.wide.u32 	%rd786, %r1784, 4;
	add.s64 	%rd787, %rd3, %rd786;
	ld.global.u32 	%r28468, [%rd787];
$L__BB4_1654:
	setp.ne.s32 	%p165, %r28468, 0;
	@%p165 bra 	$L__BB4_1658;
	cvt.u64.u32 	%rd788, %r1782;
	shl.b64 	%rd789, %rd788, 32;
	cvt.u64.u32 	%rd790, %r28463;
	or.b64  	%rd127, %rd789, %rd790;
	and.b32  	%r10573, %r1782, 7;
	setp.eq.s32 	%p166, %r10573, 1;
	@%p166 bra 	$L__BB4_1657;
	add.s32 	%r10574, %r64, 1;
	st.local.u32 	[%rd2+280], %r10574;
	shl.b32 	%r10575, %r64, 3;
	cvt.u64.u32 	%rd791, %r10575;
	and.b64  	%rd792, %rd791, 2040;
	add.s64 	%rd793, %rd2, %rd792;
	st.local.u64 	[%rd793+288], %rd127;
	bra.uni 	$L__BB4_1941;
$L__BB4_1657:
	add.s32 	%r10576, %r62, 1;
	st.local.u32 	[%rd2+2336], %r10576;
	shl.b32 	%r10577, %r62, 3;
	cvt.u64.u32 	%rd794, %r10577;
	and.b64  	%rd795, %rd794, 2040;
	add.s64 	%rd796, %rd2, %rd795;
	st.local.u64 	[%rd796+2344], %rd127;
	bra.uni 	$L__BB4_1941;
$L__BB4_1658:
	shr.u32 	%r1788, %r28463, 3;
	setp.gt.u32 	%p167, %r28463, 65535;
	@%p167 bra 	$L__BB4_1661;
	shl.b32 	%r10579, %r1788, 2;
	mov.u32 	%r10580, shared_mem;
	add.s32 	%r10581, %r10580, %r10579;
	add.s32 	%r1789, %r10581, 65536;
	atom.shared.exch.b32 	%r28469, [%r10581+65536], %r1782;
	setp.eq.s32 	%p169, %r28469, -1;
	@%p169 bra 	$L__BB4_1941;
	atom.shared.exch.b32 	%r10582, [%r1789], 0;
	mov.u32 	%r28470, %r1782;
	bra.uni 	$L__BB4_1663;
$L__BB4_1661:
	mul.wide.u32 	%rd797, %r1788, 4;
	add.s64 	%rd128, %rd3, %rd797;
	atom.global.exch.b32 	%r28469, [%rd128], %r1782;
	setp.eq.s32 	%p168, %r28469, -1;
	@%p168 bra 	$L__BB4_1941;
	atom.global.exch.b32 	%r10578, [%rd128], 0;
	mov.u32 	%r28470, %r1782;
$L__BB4_1663:
	and.b32  	%r10583, %r28469, 7;
	setp.ne.s32 	%p170, %r10583, 0;
	and.b32  	%r10584, %r28470, 7;
	setp.eq.s32 	%p171, %r10584, 0;
	and.pred  	%p172, %p170, %p171;
	selp.b32 	%r28463, %r28470, %r28469, %p172;
	selp.b32 	%r1782, %r28469, %r28470, %p172;
	and.b32  	%r10585, %r28463, 7;
	setp.eq.s32 	%p173, %r10585, 0;
	@%p173 bra 	$L__BB4_1634;
	bra.uni 	$L__BB4_1637;
$L__BB4_1664:
	setp.eq.s16 	%p95, %rs3, 6;
	@%p95 bra 	$L__BB4_1452;
	sub.s32 	%r12188, 256, %r62;
	sub.s32 	%r12189, 256, %r64;
	min.u32 	%r1796, %r12188, %r12189;
	ld.local.u32 	%r12190, [%rd2+12];
	setp.eq.s32 	%p1133, %r12190, 2;
	@%p1133 bra 	$L__BB4_1672;
	mov.b32 	%r28471, 0;
	mov.u32 	%r28473, %r28471;
$L__BB4_1667:
	ld.global.u32 	%r12192, [%rd10];
	and.b32  	%r12193, %r12192, 32767;
	add.s32 	%r1799, %r12193, %r38;
	mul.wide.u32 	%rd1624, %r1799, 8;
	add.s64 	%rd1625, %rd1, %rd1624;
	ld.global.u64 	%rd1626, [%rd1625+201326600];
	add.s32 	%r12194, %r12192, 1;
	st.global.u32 	[%rd10], %r12194;
	setp.lt.u32 	%p1134, %r1799, 8192;
	setp.ne.s64 	%p1135, %rd1626, 0;
	or.pred  	%p1136, %p1134, %p1135;
	@%p1136 bra 	$L__BB4_1669;
	add.s32 	%r1800, %r28473, 1;
	mul.wide.u32 	%rd1628, %r28473, 4;
	add.s64 	%rd1629, %rd2, %rd1628;
	st.local.u32 	[%rd1629+24], %r1799;
	mov.u32 	%r28473, %r1800;
$L__BB4_1669:
	add.s32 	%r28471, %r28471, 1;
	setp.lt.u32 	%p1137, %r28471, 32768;
	@%p1137 bra 	$L__BB4_1671;
	mov.u64 	%rd1630, $str$1;
	cvta.global.u64 	%rd1631, %rd1630;
	{ // callseq 5, 0
	.param .b64 param0;
	st.param.b64 	[param0], %rd1631;
	.param .b64 param1;
	st.param.b64 	[param1], 0;
	.param .b32 retval0;
	call.uni (retval0), 
	vprintf, 
	(
	param0, 
	param1
	);
	ld.param.b32 	%r12195, [retval0];
	} // callseq 5
$L__BB4_1671:
	setp.lt.u32 	%p1139, %r28473, 2;
	mov.pred 	%p11363, -1;
	@%p1139 bra 	$L__BB4_1667;
	bra.uni 	$L__BB4_1861;
$L__BB4_1672:
	ld.local.u32 	%r1803, [%rd2+4];
	shl.b32 	%r1804, %r1803, 7;
	and.b32  	%r12198, %r1804, 8064;
	add.s32 	%r1805, %r12198, %r2;
	shl.b32 	%r12199, %r1803, 10;
	and.b32  	%r12200, %r12199, 64512;
	add.s32 	%r12201, %r4, %r12200;
	ld.shared.u64 	%rd1632, [%r12201];
	setp.eq.s32 	%p1140, %r1805, 0;
	setp.ne.s64 	%p1141, %rd1632, 0;
	mov.b32 	%r28475, 0;
	or.pred  	%p1142, %p1140, %p1141;
	@%p1142 bra 	$L__BB4_1674;
	st.local.u32 	[%rd2+24], %r1805;
	mov.b32 	%r28475, 1;
$L__BB4_1674:
	add.s32 	%r28536, %r1803, 2;
	add.s32 	%r12203, %r1804, 128;
	and.b32  	%r12204, %r12203, 8064;
	add.s32 	%r1808, %r12204, %r2;
	shl.b32 	%r12205, %r12203, 3;
	and.b32  	%r12206, %r12205, 64512;
	add.s32 	%r12207, %r4, %r12206;
	ld.shared.u64 	%rd1634, [%r12207];
	setp.eq.s32 	%p1143, %r1808, 0;
	setp.ne.s64 	%p1144, %rd1634, 0;
	or.pred  	%p1145, %p1143, %p1144;
	@%p1145 bra 	$L__BB4_1676;
	add.s32 	%r1809, %r28475, 1;
	mul.wide.u32 	%rd1636, %r28475, 4;
	add.s64 	%rd1637, %rd2, %rd1636;
	st.local.u32 	[%rd1637+24], %r1808;
	mov.u32 	%r28475, %r1809;
$L__BB4_1676:
	setp.gt.u32 	%p1147, %r28475, 1;
	mov.pred 	%p11363, -1;
	@%p1147 bra 	$L__BB4_1860;
	add.s32 	%r1811, %r1803, 3;
	shl.b32 	%r12208, %r28536, 7;
	and.b32  	%r12209, %r12208, 8064;
	add.s32 	%r1812, %r12209, %r2;
	shl.b32 	%r12210, %r28536, 10;
	and.b32  	%r12211, %r12210, 64512;
	add.s32 	%r12212, %r4, %r12211;
	ld.shared.u64 	%rd1638, [%r12212];
	setp.eq.s32 	%p1148, %r1812, 0;
	setp.ne.s64 	%p1149, %rd1638, 0;
	or.pred  	%p1150, %p1148, %p1149;
	@%p1150 bra 	$L__BB4_1679;
	add.s32 	%r1813, %r28475, 1;
	mul.wide.u32 	%rd1640, %r28475, 4;
	add.s64 	%rd1641, %rd2, %rd1640;
	st.local.u32 	[%rd1641+24], %r1812;
	mov.u32 	%r28475, %r1813;
$L__BB4_1679:
	setp.gt.u32 	%p1152, %r28475, 1;
	mov.u32 	%r28536, %r1811;
	@%p1152 bra 	$L__BB4_1860;
	add.s32 	%r28536, %r1803, 4;
	shl.b32 	%r12213, %r1811, 7;
	and.b32  	%r12214, %r12213, 8064;
	add.s32 	%r1816, %r12214, %r2;
	shl.b32 	%r12215, %r1811, 10;
	and.b32  	%r12216, %r12215, 64512;
	add.s32 	%r12217, %r4, %r12216;
	ld.shared.u64 	%rd1642, [%r12217];
	setp.eq.s32 	%p1153, %r1816, 0;
	setp.ne.s64 	%p1154, %rd1642, 0;
	or.pred  	%p1155, %p1153, %p1154;
	@%p1155 bra 	$L__BB4_1682;
	add.s32 	%r1817, %r28475, 1;
	mul.wide.u32 	%rd1644, %r28475, 4;
	add.s64 	%rd1645, %rd2, %rd1644;
	st.local.u32 	[%rd1645+24], %r1816;
	mov.u32 	%r28475, %r1817;
$L__BB4_1682:
	setp.gt.u32 	%p1157, %r28475, 1;
	@%p1157 bra 	$L__BB4_1860;
	add.s32 	%r1819, %r1803, 5;
	shl.b32 	%r12218, %r28536, 7;
	and.b32  	%r12219, %r12218, 8064;
	add.s32 	%r1820, %r12219, %r2;
	shl.b32 	%r12220, %r28536, 10;
	and.b32  	%r12221, %r12220, 64512;
	add.s32 	%r12222, %r4, %r12221;
	ld.shared.u64 	%rd1646, [%r12222];
	setp.eq.s32 	%p1158, %r1820, 0;
	setp.ne.s64 	%p1159, %rd1646, 0;
	or.pred  	%p1160, %p1158, %p1159;
	@%p1160 bra 	$L__BB4_1685;
	add.s32 	%r1821, %r28475, 1;
	mul.wide.u32 	%rd1648, %r28475, 4;
	add.s64 	%rd1649, %rd2, %rd1648;
	st.local.u32 	[%rd1649+24], %r1820;
	mov.u32 	%r28475, %r1821;
$L__BB4_1685:
	setp.gt.u32 	%p1162, %r28475, 1;
	mov.u32 	%r28536, %r1819;
	@%p1162 bra 	$L__BB4_1860;
	add.s32 	%r28536, %r1803, 6;
	shl.b32 	%r12223, %r1819, 7;
	and.b32  	%r12224, %r12223, 8064;
	add.s32 	%r1824, %r12224, %r2;
	shl.b32 	%r12225, %r1819, 10;
	and.b32  	%r12226, %r12225, 64512;
	add.s32 	%r12227, %r4, %r12226;
	ld.shared.u64 	%rd1650, [%r12227];
	setp.eq.s32 	%p1163, %r1824, 0;
	setp.ne.s64 	%p1164, %rd1650, 0;
	or.pred  	%p1165, %p1163, %p1164;
	@%p1165 bra 	$L__BB4_1688;
	add.s32 	%r1825, %r28475, 1;
	mul.wide.u32 	%rd1652, %r28475, 4;
	add.s64 	%rd1653, %rd2, %rd1652;
	st.local.u32 	[%rd1653+24], %r1824;
	mov.u32 	%r28475, %r1825;
$L__BB4_1688:
	setp.gt.u32 	%p1167, %r28475, 1;
	@%p1167 bra 	$L__BB4_1860;
	add.s32 	%r1827, %r1803, 7;
	shl.b32 	%r12228, %r28536, 7;
	and.b32  	%r12229, %r12228, 8064;
	add.s32 	%r1828, %r12229, %r2;
	shl.b32 	%r12230, %r28536, 10;
	and.b32  	%r12231, %r12230, 64512;
	add.s32 	%r12232, %r4, %r12231;
	ld.shared.u64 	%rd1654, [%r12232];
	setp.eq.s32 	%p1168, %r1828, 0;
	setp.ne.s64 	%p1169, %rd1654, 0;
	or.pred  	%p1170, %p1168, %p1169;
	@%p1170 bra 	$L__BB4_1691;
	add.s32 	%r1829, %r28475, 1;
	mul.wide.u32 	%rd1656, %r28475, 4;
	add.s64 	%rd1657, %rd2, %rd1656;
	st.local.u32 	[%rd1657+24], %r1828;
	mov.u32 	%r28475, %r1829;
$L__BB4_1691:
	setp.gt.u32 	%p1172, %r28475, 1;
	mov.u32 	%r28536, %r1827;
	@%p1172 bra 	$L__BB4_1860;
	add.s32 	%r28536, %r1803, 8;
	shl.b32 	%r12233, %r1827, 7;
	and.b32  	%r12234, %r12233, 8064;
	add.s32 	%r1832, %r12234, %r2;
	shl.b32 	%r12235, %r1827, 10;
	and.b32  	%r12236, %r12235, 64512;
	add.s32 	%r12237, %r4, %r12236;
	ld.shared.u64 	%rd1658, [%r12237];
	setp.eq.s32 	%p1173, %r1832, 0;
	setp.ne.s64 	%p1174, %rd1658, 0;
	or.pred  	%p1175, %p1173, %p1174;
	@%p1175 bra 	$L__BB4_1694;
	add.s32 	%r1833, %r28475, 1;
	mul.wide.u32 	%rd1660, %r28475, 4;
	add.s64 	%rd1661, %rd2, %rd1660;
	st.local.u32 	[%rd1661+24], %r1832;
	mov.u32 	%r28475, %r1833;
$L__BB4_1694:
	setp.gt.u32 	%p1177, %r28475, 1;
	@%p1177 bra 	$L__BB4_1860;
	add.s32 	%r1835, %r1803, 9;
	shl.b32 	%r12238, %r28536, 7;
	and.b32  	%r12239, %r12238, 8064;
	add.s32 	%r1836, %r12239, %r2;
	shl.b32 	%r12240, %r28536, 10;
	and.b32  	%r12241, %r12240, 64512;
	add.s32 	%r12242, %r4, %r12241;
	ld.shared.u64 	%rd1662, [%r12242];
	setp.eq.s32 	%p1178, %r1836, 0;
	setp.ne.s64 	%p1179, %rd1662, 0;
	or.pred  	%p1180, %p1178, %p1179;
	@%p1180 bra 	$L__BB4_1697;
	add.s32 	%r1837, %r28475, 1;
	mul.wide.u32 	%rd1664, %r28475, 4;
	add.s64 	%rd1665, %rd2, %rd1664;
	st.local.u32 	[%rd1665+24], %r1836;
	mov.u32 	%r28475, %r1837;
$L__BB4_1697:
	setp.gt.u32 	%p1182, %r28475, 1;
	mov.u32 	%r28536, %r1835;
	@%p1182 bra 	$L__BB4_1860;
	add.s32 	%r28536, %r1803, 10;
	shl.b32 	%r12243, %r1835, 7;
	and.b32  	%r12244, %r12243, 8064;
	add.s32 	%r1840, %r12244, %r2;
	shl.b32 	%r12245, %r1835, 10;
	and.b32  	%r12246, %r12245, 64512;
	add.s32 	%r12247, %r4, %r12246;
	ld.shared.u64 	%rd1666, [%r12247];
	setp.eq.s32 	%p1183, %r1840, 0;
	setp.ne.s64 	%p1184, %rd1666, 0;
	or.pred  	%p1185, %p1183, %p1184;
	@%p1185 bra 	$L__BB4_1700;
	add.s32 	%r1841, %r28475, 1;
	mul.wide.u32 	%rd1668, %r28475, 4;
	add.s64 	%rd1669, %rd2, %rd1668;
	st.local.u32 	[%rd1669+24], %r1840;
	mov.u32 	%r28475, %r1841;
$L__BB4_1700:
	setp.gt.u32 	%p1187, %r28475, 1;
	@%p1187 bra 	$L__BB4_1860;
	add.s32 	%r1843, %r1803, 11;
	shl.b32 	%r12248, %r28536, 7;
	and.b32  	%r12249, %r12248, 8064;
	add.s32 	%r1844, %r12249, %r2;
	shl.b32 	%r12250, %r28536, 10;
	and.b32  	%r12251, %r12250, 64512;
	add.s32 	%r12252, %r4, %r12251;
	ld.shared.u64 	%rd1670, [%r12252];
	setp.eq.s32 	%p1188, %r1844, 0;
	setp.ne.s64 	%p1189, %rd1670, 0;
	or.pred  	%p1190, %p1188, %p1189;
	@%p1190 bra 	$L__BB4_1703;
	add.s32 	%r1845, %r28475, 1;
	mul.wide.u32 	%rd1672, %r28475, 4;
	add.s64 	%rd1673, %rd2, %rd1672;
	st.local.u32 	[%rd1673+24], %r1844;
	mov.u32 	%r28475, %r1845;
$L__BB4_1703:
	setp.gt.u32 	%p1192, %r28475, 1;
	mov.u32 	%r28536, %r1843;
	@%p1192 bra 	$L__BB4_1860;
	add.s32 	%r28536, %r1803, 12;
	shl.b32 	%r12253, %r1843, 7;
	and.b32  	%r12254, %r12253, 8064;
	add.s32 	%r1848, %r12254, %r2;
	shl.b32 	%r12255, %r1843, 10;
	and.b32  	%r12256, %r12255, 64512;
	add.s32 	%r12257, %r4, %r12256;
	ld.shared.u64 	%rd1674, [%r12257];
	setp.eq.s32 	%p1193, %r1848, 0;
	setp.ne.s64 	%p1194, %rd1674, 0;
	or.pred  	%p1195, %p1193, %p1194;
	@%p1195 bra 	$L__BB4_1706;
	add.s32 	%r1849, %r28475, 1;
	mul.wide.u32 	%rd1676, %r28475, 4;
	add.s64 	%rd1677, %rd2, %rd1676;
	st.local.u32 	[%rd1677+24], %r1848;
	mov.u32 	%r28475, %r1849;
$L__BB4_1706:
	setp.gt.u32 	%p1197, %r28475, 1;
	@%p1197 bra 	$L__BB4_1860;
	add.s32 	%r1851, %r1803, 13;
	shl.b32 	%r12258, %r28536, 7;
	and.b32  	%r12259, %r12258, 8064;
	add.s32 	%r1852, %r12259, %r2;
	shl.b32 	%r12260, %r28536, 10;
	and.b32  	%r12261, %r12260, 64512;
	add.s32 	%r12262, %r4, %r12261;
	ld.shared.u64 	%rd1678, [%r12262];
	setp.eq.s32 	%p1198, %r1852, 0;
	setp.ne.s64 	%p1199, %rd1678, 0;
	or.pred  	%p1200, %p1198, %p1199;
	@%p1200 bra 	$L__BB4_1709;
	add.s32 	%r1853, %r28475, 1;
	mul.wide.u32 	%rd1680, %r28475, 4;
	add.s64 	%rd1681, %rd2, %rd1680;
	st.local.u32 	[%rd1681+24], %r1852;
	mov.u32 	%r28475, %r1853;
$L__BB4_1709:
	setp.gt.u32 	%p1202, %r28475, 1;
	mov.u32 	%r28536, %r1851;
	@%p1202 bra 	$L__BB4_1860;
	add.s32 	%r28536, %r1803, 14;
	shl.b32 	%r12263, %r1851, 7;
	and.b32  	%r12264, %r12263, 8064;
	add.s32 	%r1856, %r12264, %r2;
	shl.b32 	%r12265, %r1851, 10;
	and.b32  	%r12266, %r12265, 64512;
	add.s32 	%r12267, %r4, %r12266;
	ld.shared.u64 	%rd1682, [%r12267];
	setp.eq.s32 	%p1203, %r1856, 0;
	setp.ne.s64 	%p1204, %rd1682, 0;
	or.pred  	%p1205, %p1203, %p1204;
	@%p1205 bra 	$L__BB4_1712;
	add.s32 	%r1857, %r28475, 1;
	mul.wide.u32 	%rd1684, %r28475, 4;
	add.s64 	%rd1685, %rd2, %rd1684;
	st.local.u32 	[%rd1685+24], %r1856;
	mov.u32 	%r28475, %r1857;
$L__BB4_1712:
	setp.gt.u32 	%p1207, %r28475, 1;
	@%p1207 bra 	$L__BB4_1860;
	add.s32 	%r1859, %r1803, 15;
	shl.b32 	%r12268, %r28536, 7;
	and.b32  	%r12269, %r12268, 8064;
	add.s32 	%r1860, %r12269, %r2;
	shl.b32 	%r12270, %r28536, 10;
	and.b32  	%r12271, %r12270, 64512;
	add.s32 	%r12272, %r4, %r12271;
	ld.shared.u64 	%rd1686, [%r12272];
	setp.eq.s32 	%p1208, %r1860, 0;
	setp.ne.s64 	%p1209, %rd1686, 0;
	or.pred  	%p1210, %p1208, %p1209;
	@%p1210 bra 	$L__BB4_1715;
	add.s32 	%r1861, %r28475, 1;
	mul.wide.u32 	%rd1688, %r28475, 4;
	add.s64 	%rd1689, %rd2, %rd1688;
	st.local.u32 	[%rd1689+24], %r1860;
	mov.u32 	%r28475, %r1861;
$L__BB4_1715:
	setp.gt.u32 	%p1212, %r28475, 1;
	mov.u32 	%r28536, %r1859;
	@%p1212 bra 	$L__BB4_1860;
	add.s32 	%r28536, %r1803, 16;
	shl.b32 	%r12273, %r1859, 7;
	and.b32  	%r12274, %r12273, 8064;
	add.s32 	%r1864, %r12274, %r2;
	shl.b32 	%r12275, %r1859, 10;
	and.b32  	%r12276, %r12275, 64512;
	add.s32 	%r12277, %r4, %r12276;
	ld.shared.u64 	%rd1690, [%r12277];
	setp.eq.s32 	%p1213, %r1864, 0;
	setp.ne.s64 	%p1214, %rd1690, 0;
	or.pred  	%p1215, %p1213, %p1214;
	@%p1215 bra 	$L__BB4_1718;
	add.s32 	%r1865, %r28475, 1;
	mul.wide.u32 	%rd1692, %r28475, 4;
	add.s64 	%rd1693, %rd2, %rd1692;
	st.local.u32 	[%rd1693+24], %r1864;
	mov.u32 	%r28475, %r1865;
$L__BB4_1718:
	setp.gt.u32 	%p1217, %r28475, 1;
	@%p1217 bra 	$L__BB4_1860;
	add.s32 	%r1867, %r1803, 17;
	shl.b32 	%r12278, %r28536, 7;
	and.b32  	%r12279, %r12278, 8064;
	add.s32 	%r1868, %r12279, %r2;
	shl.b32 	%r12280, %r28536, 10;
	and.b32  	%r12281, %r12280, 64512;
	add.s32 	%r12282, %r4, %r12281;
	ld.shared.u64 	%rd1694, [%r12282];
	setp.eq.s32 	%p1218, %r1868, 0;
	setp.ne.s64 	%p1219, %rd1694, 0;
	or.pred  	%p1220, %p1218, %p1219;
	@%p1220 bra 	$L__BB4_1721;
	add.s32 	%r1869, %r28475, 1;
	mul.wide.u32 	%rd1696, %r28475, 4;
	add.s64 	%rd1697, %rd2, %rd1696;
	st.local.u32 	[%rd1697+24], %r1868;
	mov.u32 	%r28475, %r1869;
$L__BB4_1721:
	setp.gt.u32 	%p1222, %r28475, 1;
	mov.u32 	%r28536, %r1867;
	@%p1222 bra 	$L__BB4_1860;
	add.s32 	%r28536, %r1803, 18;
	shl.b32 	%r12283, %r1867, 7;
	and.b32  	%r12284, %r12283, 8064;
	add.s32 	%r1872, %r12284, %r2;
	shl.b32 	%r12285, %r1867, 10;
	and.b32  	%r12286, %r12285, 64512;
	add.s32 	%r12287, %r4, %r12286;
	ld.shared.u64 	%rd1698, [%r12287];
	setp.eq.s32 	%p1223, %r1872, 0;
	setp.ne.s64 	%p1224, %rd1698, 0;
	or.pred  	%p1225, %p1223, %p1224;
	@%p1225 bra 	$L__BB4_1724;
	add.s32 	%r1873, %r28475, 1;
	mul.wide.u32 	%rd1700, %r28475, 4;
	add.s64 	%rd1701, %rd2, %rd1700;
	st.local.u32 	[%rd1701+24], %r1872;
	mov.u32 	%r28475, %r1873;
$L__BB4_1724:
	setp.gt.u32 	%p1227, %r28475, 1;
	@%p1227 bra 	$L__BB4_1860;
	add.s32 	%r1875, %r1803, 19;
	shl.b32 	%r12288, %r28536, 7;
	and.b32  	%r12289, %r12288, 8064;
	add.s32 	%r1876, %r12289, %r2;
	shl.b32 	%r12290, %r28536, 10;
	and.b32  	%r12291, %r12290, 64512;
	add.s32 	%r12292, %r4, %r12291;
	ld.shared.u64 	%rd1702, [%r12292];
	setp.eq.s32 	%p1228, %r1876, 0;
	setp.ne.s64 	%p1229, %rd1702, 0;
	or.pred  	%p1230, %p1228, %p1229;
	@%p1230 bra 	$L__BB4_1727;
	add.s32 	%r1877, %r28475, 1;
	mul.wide.u32 	%rd1704, %r28475, 4;
	add.s64 	%rd1705, %rd2, %rd1704;
	st.local.u32 	[%rd1705+24], %r1876;
	mov.u32 	%r28475, %r1877;
$L__BB4_1727:
	setp.gt.u32 	%p1232, %r28475, 1;
	mov.u32 	%r28536, %r1875;
	@%p1232 bra 	$L__BB4_1860;
	add.s32 	%r28536, %r1803, 20;
	shl.b32 	%r12293, %r1875, 7;
	and.b32  	%r12294, %r12293, 8064;
	add.s32 	%r1880, %r12294, %r2;
	shl.b32 	%r12295, %r1875, 10;
	and.b32  	%r12296, %r12295, 64512;
	add.s32 	%r12297, %r4, %r12296;
	ld.shared.u64 	%rd1706, [%r12297];
	setp.eq.s32 	%p1233, %r1880, 0;
	setp.ne.s64 	%p1234, %rd1706, 0;
	or.pred  	%p1235, %p1233, %p1234;
	@%p1235 bra 	$L__BB4_1730;
	add.s32 	%r1881, %r28475, 1;
	mul.wide.u32 	%rd1708, %r28475, 4;
	add.s64 	%rd1709, %rd2, %rd1708;
	st.local.u32 	[%rd1709+24], %r1880;
	mov.u32 	%r28475, %r1881;
$L__BB4_1730:
	setp.gt.u32 	%p1237, %r28475, 1;
	@%p1237 bra 	$L__BB4_1860;
	add.s32 	%r1883, %r1803, 21;
	shl.b32 	%r12298, %r28536, 7;
	and.b32  	%r12299, %r12298, 8064;
	add.s32 	%r1884, %r12299, %r2;
	shl.b32 	%r12300, %r28536, 10;
	and.b32  	%r12301, %r12300, 64512;
	add.s32 	%r12302, %r4, %r12301;
	ld.shared.u64 	%rd1710, [%r12302];
	setp.eq.s32 	%p1238, %r1884, 0;
	setp.ne.s64 	%p1239, %rd1710, 0;
	or.pred  	%p1240, %p1238, %p1239;
	@%p1240 bra 	$L__BB4_1733;
	add.s32 	%r1885, %r28475, 1;
	mul.wide.u32 	%rd1712, %r28475, 4;
	add.s64 	%rd1713, %rd2, %rd1712;
	st.local.u32 	[%rd1713+24], %r1884;
	mov.u32 	%r28475, %r1885;
$L__BB4_1733:
	setp.gt.u32 	%p1242, %r28475, 1;
	mov.u32 	%r28536, %r1883;
	@%p1242 bra 	$L__BB4_1860;
	add.s32 	%r28536, %r1803, 22;
	shl.b32 	%r12303, %r1883, 7;
	and.b32  	%r12304, %r12303, 8064;
	add.s32 	%r1888, %r12304, %r2;
	shl.b32 	%r12305, %r1883, 10;
	and.b32  	%r12306, %r12305, 64512;
	add.s32 	%r12307, %r4, %r12306;
	ld.shared.u64 	%rd1714, [%r12307];
	setp.eq.s32 	%p1243, %r1888, 0;
	setp.ne.s64 	%p1244, %rd1714, 0;
	or.pred  	%p1245, %p1243, %p1244;
	@%p1245 bra 	$L__BB4_1736;
	add.s32 	%r1889, %r28475, 1;
	mul.wide.u32 	%rd1716, %r28475, 4;
	add.s64 	%rd1717, %rd2, %rd1716;
	st.local.u32 	[%rd1717+24], %r1888;
	mov.u32 	%r28475, %r1889;
$L__BB4_1736:
	setp.gt.u32 	%p1247, %r28475, 1;
	@%p1247 bra 	$L__BB4_1860;
	add.s32 	%r1891, %r1803, 23;
	shl.b32 	%r12308, %r28536, 7;
	and.b32  	%r12309, %r12308, 8064;
	add.s32 	%r1892, %r12309, %r2;
	shl.b32 	%r12310, %r28536, 10;
	and.b32  	%r12311, %r12310, 64512;
	add.s32 	%r12312, %r4, %r12311;
	ld.shared.u64 	%rd1718, [%r12312];
	setp.eq.s32 	%p1248, %r1892, 0;
	setp.ne.s64 	%p1249, %rd1718, 0;
	or.pred  	%p1250, %p1248, %p1249;
	@%p1250 bra 	$L__BB4_1739;
	add.s32 	%r1893, %r28475, 1;
	mul.wide.u32 	%rd1720, %r28475, 4;
	add.s64 	%rd1721, %rd2, %rd1720;
	st.local.u32 	[%rd1721+24], %r1892;
	mov.u32 	%r28475, %r1893;
$L__BB4_1739:
	setp.gt.u32 	%p1252, %r28475, 1;
	mov.u32 	%r28536, %r1891;
	@%p1252 bra 	$L__BB4_1860;
	add.s32 	%r28536, %r1803, 24;
	shl.b32 	%r12313, %r1891, 7;
	and.b32  	%r12314, %r12313, 8064;
	add.s32 	%r1896, %r12314, %r2;
	shl.b32 	%r12315, %r1891, 10;
	and.b32  	%r12316, %r12315, 64512;
	add.s32 	%r12317, %r4, %r12316;
	ld.shared.u64 	%rd1722, [%r12317];
	setp.eq.s32 	%p1253, %r1896, 0;
	setp.ne.s64 	%p1254, %rd1722, 0;
	or.pred  	%p1255, %p1253, %p1254;
	@%p1255 bra 	$L__BB4_1742;
	add.s32 	%r1897, %r28475, 1;
	mul.wide.u32 	%rd1724, %r28475, 4;
	add.s64 	%rd1725, %rd2, %rd1724;
	st.local.u32 	[%rd1725+24], %r1896;
	mov.u32 	%r28475, %r1897;
$L__BB4_1742:
	setp.gt.u32 	%p1257, %r28475, 1;
	@%p1257 bra 	$L__BB4_1860;
	add.s32 	%r1899, %r1803, 25;
	shl.b32 	%r12318, %r28536, 7;
	and.b32  	%r12319, %r12318, 8064;
	add.s32 	%r1900, %r12319, %r2;
	shl.b32 	%r12320, %r28536, 10;
	and.b32  	%r12321, %r12320, 64512;
	add.s32 	%r12322, %r4, %r12321;
	ld.shared.u64 	%rd1726, [%r12322];
	setp.eq.s32 	%p1258, %r1900, 0;
	setp.ne.s64 	%p1259, %rd1726, 0;
	or.pred  	%p1260, %p1258, %p1259;
	@%p1260 bra 	$L__BB4_1745;
	add.s32 	%r1901, %r28475, 1;
	mul.wide.u32 	%rd1728, %r28475, 4;
	add.s64 	%rd1729, %rd2, %rd1728;
	st.local.u32 	[%rd1729+24], %r1900;
	mov.u32 	%r28475, %r1901;
$L__BB4_1745:
	setp.gt.u32 	%p1262, %r28475, 1;
	mov.u32 	%r28536, %r1899;
	@%p1262 bra 	$L__BB4_1860;
	add.s32 	%r28536, %r1803, 26;
	shl.b32 	%r12323, %r1899, 7;
	and.b32  	%r12324, %r12323, 8064;
	add.s32 	%r1904, %r12324, %r2;
	shl.b32 	%r12325, %r1899, 10;
	and.b32  	%r12326, %r12325, 64512;
	add.s32 	%r12327, %r4, %r12326;
	ld.shared.u64 	%rd1730, [%r12327];
	setp.eq.s32 	%p1263, %r1904, 0;
	setp.ne.s64 	%p1264, %rd1730, 0;
	or.pred  	%p1265, %p1263, %p1264;
	@%p1265 bra 	$L__BB4_1748;
	add.s32 	%r1905, %r28475, 1;
	mul.wide.u32 	%rd1732, %r28475, 4;
	add.s64 	%rd1733, %rd2, %rd1732;
	st.local.u32 	[%rd1733+24], %r1904;
	mov.u32 	%r28475, %r1905;
$L__BB4_1748:
	setp.gt.u32 	%p1267, %r28475, 1;
	@%p1267 bra 	$L__BB4_1860;
	add.s32 	%r1907, %r1803, 27;
	shl.b32 	%r12328, %r28536, 7;
	and.b32  	%r12329, %r12328, 8064;
	add.s32 	%r1908, %r12329, %r2;
	shl.b32 	%r12330, %r28536, 10;
	and.b32  	%r12331, %r12330, 64512;
	add.s32 	%r12332, %r4, %r12331;
	ld.shared.u64 	%rd1734, [%r12332];
	setp.eq.s32 	%p1268, %r1908, 0;
	setp.ne.s64 	%p1269, %rd1734, 0;
	or.pred  	%p1270, %p1268, %p1269;
	@%p1270 bra 	$L__BB4_1751;
	add.s32 	%r1909, %r28475, 1;
	mul.wide.u32 	%rd1736, %r28475, 4;
	add.s64 	%rd1737, %rd2, %rd1736;
	st.local.u32 	[%rd1737+24], %r1908;
	mov.u32 	%r28475, %r1909;
$L__BB4_1751:
	setp.gt.u32 	%p1272, %r28475, 1;
	mov.u32 	%r28536, %r1907;
	@%p1272 bra 	$L__BB4_1860;
	add.s32 	%r28536, %r1803, 28;
	shl.b32 	%r12333, %r1907, 7;
	and.b32  	%r12334, %r12333, 8064;
	add.s32 	%r1912, %r12334, %r2;
	shl.b32 	%r12335, %r1907, 10;
	and.b32  	%r12336, %r12335, 64512;
	add.s32 	%r12337, %r4, %r12336;
	ld.shared.u64 	%rd1738, [%r12337];
	setp.eq.s32 	%p1273, %r1912, 0;
	setp.ne.s64 	%p1274, %rd1738, 0;
	or.pred  	%p1275, %p1273, %p1274;
	@%p1275 bra 	$L__BB4_1754;
	add.s32 	%r1913, %r28475, 1;
	mul.wide.u32 	%rd1740, %r28475, 4;
	add.s64 	%rd1741, %rd2, %rd1740;
	st.local.u32 	[%rd1741+24], %r1912;
	mov.u32 	%r28475, %r1913;
$L__BB4_1754:
	setp.gt.u32 	%p1277, %r28475, 1;
	@%p1277 bra 	$L__BB4_1860;
	add.s32 	%r1915, %r1803, 29;
	shl.b32 	%r12338, %r28536, 7;
	and.b32  	%r12339, %r12338, 8064;
	add.s32 	%r1916, %r12339, %r2;
	shl.b32 	%r12340, %r28536, 10;
	and.b32  	%r12341, %r12340, 64512;
	add.s32 	%r12342, %r4, %r12341;
	ld.shared.u64 	%rd1742, [%r12342];
	setp.eq.s32 	%p1278, %r1916, 0;
	setp.ne.s64 	%p1279, %rd1742, 0;
	or.pred  	%p1280, %p1278, %p1279;
	@%p1280 bra 	$L__BB4_1757;
	add.s32 	%r1917, %r28475, 1;
	mul.wide.u32 	%rd1744, %r28475, 4;
	add.s64 	%rd1745, %rd2, %rd1744;
	st.local.u32 	[%rd1745+24], %r1916;
	mov.u32 	%r28475, %r1917;
$L__BB4_1757:
	setp.gt.u32 	%p1282, %r28475, 1;
	mov.u32 	%r28536, %r1915;
	@%p1282 bra 	$L__BB4_1860;
	add.s32 	%r28536, %r1803, 30;
	shl.b32 	%r12343, %r1915, 7;
	and.b32  	%r12344, %r12343, 8064;
	add.s32 	%r1920, %r12344, %r2;
	shl.b32 	%r12345, %r1915, 10;
	and.b32  	%r12346, %r12345, 64512;
	add.s32 	%r12347, %r4, %r12346;
	ld.shared.u64 	%rd1746, [%r12347];
	setp.eq.s32 	%p1283, %r1920, 0;
	setp.ne.s64 	%p1284, %rd1746, 0;
	or.pred  	%p1285, %p1283, %p1284;
	@%p1285 bra 	$L__BB4_1760;
	add.s32 	%r1921, %r28475, 1;
	mul.wide.u32 	%rd1748, %r28475, 4;
	add.s64 	%rd1749, %rd2, %rd1748;
	st.local.u32 	[%rd1749+24], %r1920;
	mov.u32 	%r28475, %r1921;
$L__BB4_1760:
	setp.gt.u32 	%p1287, %r28475, 1;
	@%p1287 bra 	$L__BB4_1860;
	add.s32 	%r1923, %r1803, 31;
	shl.b32 	%r12348, %r28536, 7;
	and.b32  	%r12349, %r12348, 8064;
	add.s32 	%r1924, %r12349, %r2;
	shl.b32 	%r12350, %r28536, 10;
	and.b32  	%r12351, %r12350, 64512;
	add.s32 	%r12352, %r4, %r12351;
	ld.shared.u64 	%rd1750, [%r12352];
	setp.eq.s32 	%p1288, %r1924, 0;
	setp.ne.s64 	%p1289, %rd1750, 0;
	or.pred  	%p1290, %p1288, %p1289;
	@%p1290 bra 	$L__BB4_1763;
	add.s32 	%r1925, %r28475, 1;
	mul.wide.u32 	%rd1752, %r28475, 4;
	add.s64 	%rd1753, %rd2, %rd1752;
	st.local.u32 	[%rd1753+24], %r1924;
	mov.u32 	%r28475, %r1925;
$L__BB4_1763:
	setp.gt.u32 	%p1292, %r28475, 1;
	mov.u32 	%r28536, %r1923;
	@%p1292 bra 	$L__BB4_1860;
	add.s32 	%r28536, %r1803, 32;
	shl.b32 	%r12353, %r1923, 7;
	and.b32  	%r12354, %r12353, 8064;
	add.s32 	%r1928, %r12354, %r2;
	shl.b32 	%r12355, %r1923, 10;
	and.b32  	%r12356, %r12355, 64512;
	add.s32 	%r12357, %r4, %r12356;
	ld.shared.u64 	%rd1754, [%r12357];
	setp.eq.s32 	%p1293, %r1928, 0;
	setp.ne.s64 	%p1294, %rd1754, 0;
	or.pred  	%p1295, %p1293, %p1294;
	@%p1295 bra 	$L__BB4_1766;
	add.s32 	%r1929, %r28475, 1;
	mul.wide.u32 	%rd1756, %r28475, 4;
	add.s64 	%rd1757, %rd2, %rd1756;
	st.local.u32 	[%rd1757+24], %r1928;
	mov.u32 	%r28475, %r1929;
$L__BB4_1766:
	setp.gt.u32 	%p1297, %r28475, 1;
	@%p1297 bra 	$L__BB4_1860;
	add.s32 	%r1931, %r1803, 33;
	shl.b32 	%r12358, %r28536, 7;
	and.b32  	%r12359, %r12358, 8064;
	add.s32 	%r1932, %r12359, %r2;
	shl.b32 	%r12360, %r28536, 10;
	and.b32  	%r12361, %r12360, 64512;
	add.s32 	%r12362, %r4, %r12361;
	ld.shared.u64 	%rd1758, [%r12362];
	setp.eq.s32 	%p1298, %r1932, 0;
	setp.ne.s64 	%p1299, %rd1758, 0;
	or.pred  	%p1300, %p1298, %p1299;
	@%p1300 bra 	$L__BB4_1769;
	add.s32 	%r1933, %r28475, 1;
	mul.wide.u32 	%rd1760, %r28475, 4;
	add.s64 	%rd1761, %rd2, %rd1760;
	st.local.u32 	[%rd1761+24], %r1932;
	mov.u32 	%r28475, %r1933;
$L__BB4_1769:
	setp.gt.u32 	%p1302, %r28475, 1;
	mov.u32 	%r28536, %r1931;
	@%p1302 bra 	$L__BB4_1860;
	add.s32 	%r28536, %r1803, 34;
	shl.b32 	%r12363, %r1931, 7;
	and.b32  	%r12364, %r12363, 8064;
	add.s32 	%r1936, %r12364, %r2;
	shl.b32 	%r12365, %r1931, 10;
	and.b32  	%r12366, %r12365, 64512;
	add.s32 	%r12367, %r4, %r12366;
	ld.shared.u64 	%rd1762, [%r12367];
	setp.eq.s32 	%p1303, %r1936, 0;
	setp.ne.s64 	%p1304, %rd1762, 0;
	or.pred  	%p1305, %p1303, %p1304;
	@%p1305 bra 	$L__BB4_1772;
	add.s32 	%r1937, %r28475, 1;
	mul.wide.u32 	%rd1764, %r28475, 4;
	add.s64 	%rd1765, %rd2, %rd1764;
	st.local.u32 	[%rd1765+24], %r1936;
	mov.u32 	%r28475, %r1937;
$L__BB4_1772:
	setp.gt.u32 	%p1307, %r28475, 1;
	@%p1307 bra 	$L__BB4_1860;
	add.s32 	%r1939, %r1803, 35;
	shl.b32 	%r12368, %r28536, 7;
	and.b32  	%r12369, %r12368, 8064;
	add.s32 	%r1940, %r12369, %r2;
	shl.b32 	%r12370, %r28536, 10;
	and.b32  	%r12371, %r12370, 64512;
	add.s32 	%r12372, %r4, %r12371;
	ld.shared.u64 	%rd1766, [%r12372];
	setp.eq.s32 	%p1308, %r1940, 0;
	setp.ne.s64 	%p1309, %rd1766, 0;
	or.pred  	%p1310, %p1308, %p1309;
	@%p1310 bra 	$L__BB4_1775;
	add.s32 	%r1941, %r28475, 1;
	mul.wide.u32 	%rd1768, %r28475, 4;
	add.s64 	%rd1769, %rd2, %rd1768;
	st.local.u32 	[%rd1769+24], %r1940;
	mov.u32 	%r28475, %r1941;
$L__BB4_1775:
	setp.gt.u32 	%p1312, %r28475, 1;
	mov.u32 	%r28536, %r1939;
	@%p1312 bra 	$L__BB4_1860;
	add.s32 	%r28536, %r1803, 36;
	shl.b32 	%r12373, %r1939, 7;
	and.b32  	%r12374, %r12373, 8064;
	add.s32 	%r1944, %r12374, %r2;
	shl.b32 	%r12375, %r1939, 10;
	and.b32  	%r12376, %r12375, 64512;
	add.s32 	%r12377, %r4, %r12376;
	ld.shared.u64 	%rd1770, [%r12377];
	setp.eq.s32 	%p1313, %r1944, 0;
	setp.ne.s64 	%p1314, %rd1770, 0;
	or.pred  	%p1315, %p1313, %p1314;
	@%p1315 bra 	$L__BB4_1778;
	add.s32 	%r1945, %r28475, 1;
	mul.wide.u32 	%rd1772, %r28475, 4;
	add.s64 	%rd1773, %rd2, %rd1772;
	st.local.u32 	[%rd1773+24], %r1944;
	mov.u32 	%r28475, %r1945;
$L__BB4_1778:
	setp.gt.u32 	%p1317, %r28475, 1;
	@%p1317 bra 	$L__BB4_1860;
	add.s32 	%r1947, %r1803, 37;
	shl.b32 	%r12378, %r28536, 7;
	and.b32  	%r12379, %r12378, 8064;
	add.s32 	%r1948, %r12379, %r2;
	shl.b32 	%r12380, %r28536, 10;
	and.b32  	%r12381, %r12380, 64512;
	add.s32 	%r12382, %r4, %r12381;
	ld.shared.u64 	%rd1774, [%r12382];
	setp.eq.s32 	%p1318, %r1948, 0;
	setp.ne.s64 	%p1319, %rd1774, 0;
	or.pred  	%p1320, %p1318, %p1319;
	@%p1320 bra 	$L__BB4_1781;
	add.s32 	%r1949, %r28475, 1;
	mul.wide.u32 	%rd1776, %r28475, 4;
	add.s64 	%rd1777, %rd2, %rd1776;
	st.local.u32 	[%rd1777+24], %r1948;
	mov.u32 	%r28475, %r1949;
$L__BB4_1781:
	setp.gt.u32 	%p1322, %r28475, 1;
	mov.u32 	%r28536, %r1947;
	@%p1322 bra 	$L__BB4_1860;
	add.s32 	%r28536, %r1803, 38;
	shl.b32 	%r12383, %r1947, 7;
	and.b32  	%r12384, %r12383, 8064;
	add.s32 	%r1952, %r12384, %r2;
	shl.b32 	%r12385, %r1947, 10;
	and.b32  	%r12386, %r12385, 64512;
	add.s32 	%r12387, %r4, %r12386;
	ld.shared.u64 	%rd1778, [%r12387];
	setp.eq.s32 	%p1323, %r1952, 0;
	setp.ne.s64 	%p1324, %rd1778, 0;
	or.pred  	%p1325, %p1323, %p1324;
	@%p1325 bra 	$L__BB4_1784;
	add.s32 	%r1953, %r28475, 1;
	mul.wide.u32 	%rd1780, %r28475, 4;
	add.s64 	%rd1781, %rd2, %rd1780;
	st.local.u32 	[%rd1781+24], %r1952;
	mov.u32 	%r28475, %r1953;
$L__BB4_1784:
	setp.gt.u32 	%p1327, %r28475, 1;
	@%p1327 bra 	$L__BB4_1860;
	add.s32 	%r1955, %r1803, 39;
	shl.b32 	%r12388, %r28536, 7;
	and.b32  	%r12389, %r12388, 8064;
	add.s32 	%r1956, %r12389, %r2;
	shl.b32 	%r12390, %r28536, 10;
	and.b32  	%r12391, %r12390, 64512;
	add.s32 	%r12392, %r4, %r12391;
	ld.shared.u64 	%rd1782, [%r12392];
	setp.eq.s32 	%p1328, %r1956, 0;
	setp.ne.s64 	%p1329, %rd1782, 0;
	or.pred  	%p1330, %p1328, %p1329;
	@%p1330 bra 	$L__BB4_1787;
	add.s32 	%r1957, %r28475, 1;
	mul.wide.u32 	%rd1784, %r28475, 4;
	add.s64 	%rd1785, %rd2, %rd1784;
	st.local.u32 	[%rd1785+24], %r1956;
	mov.u32 	%r28475, %r1957;
$L__BB4_1787:
	setp.gt.u32 	%p1332, %r28475, 1;
	mov.u32 	%r28536, %r1955;
	@%p1332 bra 	$L__BB4_1860;
	add.s32 	%r28536, %r1803, 40;
	shl.b32 	%r12393, %r1955, 7;
	and.b32  	%r12394, %r12393, 8064;
	add.s32 	%r1960, %r12394, %r2;
	shl.b32 	%r12395, %r1955, 10;
	and.b32  	%r12396, %r12395, 64512;
	add.s32 	%r12397, %r4, %r12396;
	ld.shared.u64 	%rd1786, [%r12397];
	setp.eq.s32 	%p1333, %r1960, 0;
	setp.ne.s64 	%p1334, %rd1786, 0;
	or.pred  	%p1335, %p1333, %p1334;
	@%p1335 bra 	$L__BB4_1790;
	add.s32 	%r1961, %r28475, 1;
	mul.wide.u32 	%rd1788, %r28475, 4;
	add.s64 	%rd1789, %rd2, %rd1788;
	st.local.u32 	[%rd1789+24], %r1960;
	mov.u32 	%r28475, %r1961;
$L__BB4_1790:
	setp.gt.u32 	%p1337, %r28475, 1;
	@%p1337 bra 	$L__BB4_1860;
	add.s32 	%r1963, %r1803, 41;
	shl.b32 	%r12398, %r28536, 7;
	and.b32  	%r12399, %r12398, 8064;
	add.s32 	%r1964, %r12399, %r2;
	shl.b32 	%r12400, %r28536, 10;
	and.b32  	%r12401, %r12400, 64512;
	add.s32 	%r12402, %r4, %r12401;
	ld.shared.u64 	%rd1790, [%r12402];
	setp.eq.s32 	%p1338, %r1964, 0;
	setp.ne.s64 	%p1339, %rd1790, 0;
	or.pred  	%p1340, %p1338, %p1339;
	@%p1340 bra 	$L__BB4_1793;
	add.s32 	%r1965, %r28475, 1;
	mul.wide.u32 	%rd1792, %r28475, 4;
	add.s64 	%rd1793, %rd2, %rd1792;
	st.local.u32 	[%rd1793+24], %r1964;
	mov.u32 	%r28475, %r1965;
$L__BB4_1793:
	setp.gt.u32 	%p1342, %r28475, 1;
	mov.u32 	%r28536, %r1963;
	@%p1342 bra 	$L__BB4_1860;
	add.s32 	%r28536, %r1803, 42;
	shl.b32 	%r12403, %r1963, 7;
	and.b32  	%r12404, %r12403, 8064;
	add.s32 	%r1968, %r12404, %r2;
	shl.b32 	%r12405, %r1963, 10;
	and.b32  	%r12406, %r12405, 64512;
	add.s32 	%r12407, %r4, %r12406;
	ld.shared.u64 	%rd1794, [%r12407];
	setp.eq.s32 	%p1343, %r1968, 0;
	setp.ne.s64 	%p1344, %rd1794, 0;
	or.pred  	%p1345, %p1343, %p1344;
	@%p1345 bra 	$L__BB4_1796;
	add.s32 	%r1969, %r28475, 1;
	mul.wide.u32 	%rd1796, %r28475, 4;
	add.s64 	%rd1797, %rd2, %rd1796;
	st.local.u32 	[%rd1797+24], %r1968;
	mov.u32 	%r28475, %r1969;
$L__BB4_1796:
	setp.gt.u32 	%p1347, %r28475, 1;
	@%p1347 bra 	$L__BB4_1860;
	add.s32 	%r1971, %r1803, 43;
	shl.b32 	%r12408, %r28536, 7;
	and.b32  	%r12409, %r12408, 8064;
	add.s32 	%r1972, %r12409, %r2;
	shl.b32 	%r12410, %r28536, 10;
	and.b32  	%r12411, %r12410, 64512;
	add.s32 	%r12412, %r4, %r12411;
	ld.shared.u64 	%rd1798, [%r12412];
	setp.eq.s32 	%p1348, %r1972, 0;
	setp.ne.s64 	%p1349, %rd1798, 0;
	or.pred  	%p1350, %p1348, %p1349;
	@%p1350 bra 	$L__BB4_1799;
	add.s32 	%r1973, %r28475, 1;
	mul.wide.u32 	%rd1800, %r28475, 4;
	add.s64 	%rd1801, %rd2, %rd1800;
	st.local.u32 	[%rd1801+24], %r1972;
	mov.u32 	%r28475, %r1973;
$L__BB4_1799:
	setp.gt.u32 	%p1352, %r28475, 1;
	mov.u32 	%r28536, %r1971;
	@%p1352 bra 	$L__BB4_1860;
	add.s32 	%r28536, %r1803, 44;
	shl.b32 	%r12413, %r1971, 7;
	and.b32  	%r12414, %r12413, 8064;
	add.s32 	%r1976, %r12414, %r2;
	shl.b32 	%r12415, %r1971, 10;
	and.b32  	%r12416, %r12415, 64512;
	add.s32 	%r12417, %r4, %r12416;
	ld.shared.u64 	%rd1802, [%r12417];
	setp.eq.s32 	%p1353, %r1976, 0;
	setp.ne.s64 	%p1354, %rd1802, 0;
	or.pred  	%p1355, %p1353, %p1354;
	@%p1355 bra 	$L__BB4_1802;
	add.s32 	%r1977, %r28475, 1;
	mul.wide.u32 	%rd1804, %r28475, 4;
	add.s64 	%rd1805, %rd2, %rd1804;
	st.local.u32 	[%rd1805+24], %r1976;
	mov.u32 	%r28475, %r1977;
$L__BB4_1802:
	setp.gt.u32 	%p1357, %r28475, 1;
	@%p1357 bra 	$L__BB4_1860;
	add.s32 	%r1979, %r1803, 45;
	shl.b32 	%r12418, %r28536, 7;
	and.b32  	%r12419, %r12418, 8064;
	add.s32 	%r1980, %r12419, %r2;
	shl.b32 	%r12420, %r28536, 10;
	and.b32  	%r12421, %r12420, 64512;
	add.s32 	%r12422, %r4, %r12421;
	ld.shared.u64 	%rd1806, [%r12422];
	setp.eq.s32 	%p1358, %r1980, 0;
	setp.ne.s64 	%p1359, %rd1806, 0;
	or.pred  	%p1360, %p1358, %p1359;
	@%p1360 bra 	$L__BB4_1805;
	add.s32 	%r1981, %r28475, 1;
	mul.wide.u32 	%rd1808, %r28475, 4;
	add.s64 	%rd1809, %rd2, %rd1808;
	st.local.u32 	[%rd1809+24], %r1980;
	mov.u32 	%r28475, %r1981;
$L__BB4_1805:
	setp.gt.u32 	%p1362, %r28475, 1;
	mov.u32 	%r28536, %r1979;
	@%p1362 bra 	$L__BB4_1860;
	add.s32 	%r28536, %r1803, 46;
	shl.b32 	%r12423, %r1979, 7;
	and.b32  	%r12424, %r12423, 8064;
	add.s32 	%r1984, %r12424, %r2;
	shl.b32 	%r12425, %r1979, 10;
	and.b32  	%r12426, %r12425, 64512;
	add.s32 	%r12427, %r4, %r12426;
	ld.shared.u64 	%rd1810, [%r12427];
	setp.eq.s32 	%p1363, %r1984, 0;
	setp.ne.s64 	%p1364, %rd1810, 0;
	or.pred  	%p1365, %p1363, %p1364;
	@%p1365 bra 	$L__BB4_1808;
	add.s32 	%r1985, %r28475, 1;
	mul.wide.u32 	%rd1812, %r28475, 4;
	add.s64 	%rd1813, %rd2, %rd1812;
	st.local.u32 	[%rd1813+24], %r1984;
	mov.u32 	%r28475, %r1985;
$L__BB4_1808:
	setp.gt.u32 	%p1367, %r28475, 1;
	@%p1367 bra 	$L__BB4_1860;
	add.s32 	%r1987, %r1803, 47;
	shl.b32 	%r12428, %r28536, 7;
	and.b32  	%r12429, %r12428, 8064;
	add.s32 	%r1988, %r12429, %r2;
	shl.b32 	%r12430, %r28536, 10;
	and.b32  	%r12431, %r12430, 64512;
	add.s32 	%r12432, %r4, %r12431;
	ld.shared.u64 	%rd1814, [%r12432];
	setp.eq.s32 	%p1368, %r1988, 0;
	setp.ne.s64 	%p1369, %rd1814, 0;
	or.pred  	%p1370, %p1368, %p1369;
	@%p1370 bra 	$L__BB4_1811;
	add.s32 	%r1989, %r28475, 1;
	mul.wide.u32 	%rd1816, %r28475, 4;
	add.s64 	%rd1817, %rd2, %rd1816;
	st.local.u32 	[%rd1817+24], %r1988;
	mov.u32 	%r28475, %r1989;
$L__BB4_1811:
	setp.gt.u32 	%p1372, %r28475, 1;
	mov.u32 	%r28536, %r1987;
	@%p1372 bra 	$L__BB4_1860;
	add.s32 	%r28536, %r1803, 48;
	shl.b32 	%r12433, %r1987, 7;
	and.b32  	%r12434, %r12433, 8064;
	add.s32 	%r1992, %r12434, %r2;
	shl.b32 	%r12435, %r1987, 10;
	and.b32  	%r12436, %r12435, 64512;
	add.s32 	%r12437, %r4, %r12436;
	ld.shared.u64 	%rd1818, [%r12437];
	setp.eq.s32 	%p1373, %r1992, 0;
	setp.ne.s64 	%p1374, %rd1818, 0;
	or.pred  	%p1375, %p1373, %p1374;
	@%p1375 bra 	$L__BB4_1814;
	add.s32 	%r1993, %r28475, 1;
	mul.wide.u32 	%rd1820, %r28475, 4;
	add.s64 	%rd1821, %rd2, %rd1820;
	st.local.u32 	[%rd1821+24], %r1992;
	mov.u32 	%r28475, %r1993;
$L__BB4_1814:
	setp.gt.u32 	%p1377, %r28475, 1;
	@%p1377 bra 	$L__BB4_1860;
	add.s32 	%r1995, %r1803, 49;
	shl.b32 	%r12438, %r28536, 7;
	and.b32  	%r12439, %r12438, 8064;
	add.s32 	%r1996, %r12439, %r2;
	shl.b32 	%r12440, %r28536, 10;
	and.b32  	%r12441, %r12440, 64512;
	add.s32 	%r12442, %r4, %r12441;
	ld.shared.u64 	%rd1822, [%r12442];
	setp.eq.s32 	%p1378, %r1996, 0;
	setp.ne.s64 	%p1379, %rd1822, 0;
	or.pred  	%p1380, %p1378, %p1379;
	@%p1380 bra 	$L__BB4_1817;
	add.s32 	%r1997, %r28475, 1;
	mul.wide.u32 	%rd1824, %r28475, 4;
	add.s64 	%rd1825, %rd2, %rd1824;
	st.local.u32 	[%rd1825+24], %r1996;
	mov.u32 	%r28475, %r1997;
$L__BB4_1817:
	setp.gt.u32 	%p1382, %r28475, 1;
	mov.u32 	%r28536, %r1995;
	@%p1382 bra 	$L__BB4_1860;
	add.s32 	%r28536, %r1803, 50;
	shl.b32 	%r12443, %r1995, 7;
	and.b32  	%r12444, %r12443, 8064;
	add.s32 	%r2000, %r12444, %r2;
	shl.b32 	%r12445, %r1995, 10;
	and.b32  	%r12446, %r12445, 64512;
	add.s32 	%r12447, %r4, %r12446;
	ld.shared.u64 	%rd1826, [%r12447];
	setp.eq.s32 	%p1383, %r2000, 0;
	setp.ne.s64 	%p1384, %rd1826, 0;
	or.pred  	%p1385, %p1383, %p1384;
	@%p1385 bra 	$L__BB4_1820;
	add.s32 	%r2001, %r28475, 1;
	mul.wide.u32 	%rd1828, %r28475, 4;
	add.s64 	%rd1829, %rd2, %rd1828;
	st.local.u32 	[%rd1829+24], %r2000;
	mov.u32 	%r28475, %r2001;
$L__BB4_1820:
	setp.gt.u32 	%p1387, %r28475, 1;
	@%p1387 bra 	$L__BB4_1860;
	add.s32 	%r2003, %r1803, 51;
	shl.b32 	%r12448, %r28536, 7;
	and.b32  	%r12449, %r12448, 8064;
	add.s32 	%r2004, %r12449, %r2;
	shl.b32 	%r12450, %r28536, 10;
	and.b32  	%r12451, %r12450, 64512;
	add.s32 	%r12452, %r4, %r12451;
	ld.shared.u64 	%rd1830, [%r12452];
	setp.eq.s32 	%p1388, %r2004, 0;
	setp.ne.s64 	%p1389, %rd1830, 0;
	or.pred  	%p1390, %p1388, %p1389;
	@%p1390 bra 	$L__BB4_1823;
	add.s32 	%r2005, %r28475, 1;
	mul.wide.u32 	%rd1832, %r28475, 4;
	add.s64 	%rd1833, %rd2, %rd1832;
	st.local.u32 	[%rd1833+24], %r2004;
	mov.u32 	%r28475, %r2005;
$L__BB4_1823:
	setp.gt.u32 	%p1392, %r28475, 1;
	mov.u32 	%r28536, %r2003;
	@%p1392 bra 	$L__BB4_1860;
	add.s32 	%r28536, %r1803, 52;
	shl.b32 	%r12453, %r2003, 7;
	and.b32  	%r12454, %r12453, 8064;
	add.s32 	%r2008, %r12454, %r2;
	shl.b32 	%r12455, %r2003, 10;
	and.b32  	%r12456, %r12455, 64512;
	add.s32 	%r12457, %r4, %r12456;
	ld.shared.u64 	%rd1834, [%r12457];
	setp.eq.s32 	%p1393, %r2008, 0;
	setp.ne.s64 	%p1394, %rd1834, 0;
	or.pred  	%p1395, %p1393, %p1394;
	@%p1395 bra 	$L__BB4_1826;
	add.s32 	%r2009, %r28475, 1;
	mul.wide.u32 	%rd1836, %r28475, 4;
	add.s64 	%rd1837, %rd2, %rd1836;
	st.local.u32 	[%rd1837+24], %r2008;
	mov.u32 	%r28475, %r2009;
$L__BB4_1826:
	setp.gt.u32 	%p1397, %r28475, 1;
	@%p1397 bra 	$L__BB4_1860;
	add.s32 	%r2011, %r1803, 53;
	shl.b32 	%r12458, %r28536, 7;
	and.b32  	%r12459, %r12458, 8064;
	add.s32 	%r2012, %r12459, %r2;
	shl.b32 	%r12460, %r28536, 10;
	and.b32  	%r12461, %r12460, 64512;
	add.s32 	%r12462, %r4, %r12461;
	ld.shared.u64 	%rd1838, [%r12462];
	setp.eq.s32 	%p1398, %r2012, 0;
	setp.ne.s64 	%p1399, %rd1838, 0;
	or.pred  	%p1400, %p1398, %p1399;
	@%p1400 bra 	$L__BB4_1829;
	add.s32 	%r2013, %r28475, 1;
	mul.wide.u32 	%rd1840, %r28475, 4;
	add.s64 	%rd1841, %rd2, %rd1840;
	st.local.u32 	[%rd1841+24], %r2012;
	mov.u32 	%r28475, %r2013;
$L__BB4_1829:
	setp.gt.u32 	%p1402, %r28475, 1;
	mov.u32 	%r28536, %r2011;
	@%p1402 bra 	$L__BB4_1860;
	add.s32 	%r28536, %r1803, 54;
	shl.b32 	%r12463, %r2011, 7;
	and.b32  	%r12464, %r12463, 8064;
	add.s32 	%r2016, %r12464, %r2;
	shl.b32 	%r12465, %r2011, 10;
	and.b32  	%r12466, %r12465, 64512;
	add.s32 	%r12467, %r4, %r12466;
	ld.shared.u64 	%rd1842, [%r12467];
	setp.eq.s32 	%p1403, %r2016, 0;
	setp.ne.s64 	%p1404, %rd1842, 0;
	or.pred  	%p1405, %p1403, %p1404;
	@%p1405 bra 	$L__BB4_1832;
	add.s32 	%r2017, %r28475, 1;
	mul.wide.u32 	%rd1844, %r28475, 4;
	add.s64 	%rd1845, %rd2, %rd1844;
	st.local.u32 	[%rd1845+24], %r2016;
	mov.u32 	%r28475, %r2017;
$L__BB4_1832:
	setp.gt.u32 	%p1407, %r28475, 1;
	@%p1407 bra 	$L__BB4_1860;
	add.s32 	%r2019, %r1803, 55;
	shl.b32 	%r12468, %r28536, 7;
	and.b32  	%r12469, %r12468, 8064;
	add.s32 	%r2020, %r12469, %r2;
	shl.b32 	%r12470, %r28536, 10;
	and.b32  	%r12471, %r12470, 64512;
	add.s32 	%r12472, %r4, %r12471;
	ld.shared.u64 	%rd1846, [%r12472];
	setp.eq.s32 	%p1408, %r2020, 0;
	setp.ne.s64 	%p1409, %rd1846, 0;
	or.pred  	%p1410, %p1408, %p1409;
	@%p1410 bra 	$L__BB4_1835;
	add.s32 	%r2021, %r28475, 1;
	mul.wide.u32 	%rd1848, %r28475, 4;
	add.s64 	%rd1849, %rd2, %rd1848;
	st.local.u32 	[%rd1849+24], %r2020;
	mov.u32 	%r28475, %r2021;
$L__BB4_1835:
	setp.gt.u32 	%p1412, %r28475, 1;
	mov.u32 	%r28536, %r2019;
	@%p1412 bra 	$L__BB4_1860;
	add.s32 	%r28536, %r1803, 56;
	shl.b32 	%r12473, %r2019, 7;
	and.b32  	%r12474, %r12473, 8064;
	add.s32 	%r2024, %r12474, %r2;
	shl.b32 	%r12475, %r2019, 10;
	and.b32  	%r12476, %r12475, 64512;
	add.s32 	%r12477, %r4, %r12476;
	ld.shared.u64 	%rd1850, [%r12477];
	setp.eq.s32 	%p1413, %r2024, 0;
	setp.ne.s64 	%p1414, %rd1850, 0;
	or.pred  	%p1415, %p1413, %p1414;
	@%p1415 bra 	$L__BB4_1838;
	add.s32 	%r2025, %r28475, 1;
	mul.wide.u32 	%rd1852, %r28475, 4;
	add.s64 	%rd1853, %rd2, %rd1852;
	st.local.u32 	[%rd1853+24], %r2024;
	mov.u32 	%r28475, %r2025;
$L__BB4_1838:
	setp.gt.u32 	%p1417, %r28475, 1;
	@%p1417 bra 	$L__BB4_1860;
	add.s32 	%r2027, %r1803, 57;
	shl.b32 	%r12478, %r28536, 7;
	and.b32  	%r12479, %r12478, 8064;
	add.s32 	%r2028, %r12479, %r2;
	shl.b32 	%r12480, %r28536, 10;
	and.b32  	%r12481, %r12480, 64512;
	add.s32 	%r12482, %r4, %r12481;
	ld.shared.u64 	%rd1854, [%r12482];
	setp.eq.s32 	%p1418, %r2028, 0;
	setp.ne.s64 	%p1419, %rd1854, 0;
	or.pred  	%p1420, %p1418, %p1419;
	@%p1420 bra 	$L__BB4_1841;
	add.s32 	%r2029, %r28475, 1;
	mul.wide.u32 	%rd1856, %r28475, 4;
	add.s64 	%rd1857, %rd2, %rd1856;
	st.local.u32 	[%rd1857+24], %r2028;
	mov.u32 	%r28475, %r2029;
$L__BB4_1841:
	setp.gt.u32 	%p1422, %r28475, 1;
	mov.u32 	%r28536, %r2027;
	@%p1422 bra 	$L__BB4_1860;
	add.s32 	%r28536, %r1803, 58;
	shl.b32 	%r12483, %r2027, 7;
	and.b32  	%r12484, %r12483, 8064;
	add.s32 	%r2032, %r12484, %r2;
	shl.b32 	%r12485, %r2027, 10;
	and.b32  	%r12486, %r12485, 64512;
	add.s32 	%r12487, %r4, %r12486;
	ld.shared.u64 	%rd1858, [%r12487];
	setp.eq.s32 	%p1423, %r2032, 0;
	setp.ne.s64 	%p1424, %rd1858, 0;
	or.pred  	%p1425, %p1423, %p1424;
	@%p1425 bra 	$L__BB4_1844;
	add.s32 	%r2033, %r28475, 1;
	mul.wide.u32 	%rd1860, %r28475, 4;
	add.s64 	%rd1861, %rd2, %rd1860;
	st.local.u32 	[%rd1861+24], %r2032;
	mov.u32 	%r28475, %r2033;
$L__BB4_1844:
	setp.gt.u32 	%p1427, %r28475, 1;
	@%p1427 bra 	$L__BB4_1860;
	add.s32 	%r2035, %r1803, 59;
	shl.b32 	%r12488, %r28536, 7;
	and.b32  	%r12489, %r12488, 8064;
	add.s32 	%r2036, %r12489, %r2;
	shl.b32 	%r12490, %r28536, 10;
	and.b32  	%r12491, %r12490, 64512;
	add.s32 	%r12492, %r4, %r12491;
	ld.shared.u64 	%rd1862, [%r12492];
	setp.eq.s32 	%p1428, %r2036, 0;
	setp.ne.s64 	%p1429, %rd1862, 0;
	or.pred  	%p1430, %p1428, %p1429;
	@%p1430 bra 	$L__BB4_1847;
	add.s32 	%r2037, %r28475, 1;
	mul.wide.u32 	%rd1864, %r28475, 4;
	add.s64 	%rd1865, %rd2, %rd1864;
	st.local.u32 	[%rd1865+24], %r2036;
	mov.u32 	%r28475, %r2037;
$L__BB4_1847:
	setp.gt.u32 	%p1432, %r28475, 1;
	mov.u32 	%r28536, %r2035;
	@%p1432 bra 	$L__BB4_1860;
	add.s32 	%r28536, %r1803, 60;
	shl.b32 	%r12493, %r2035, 7;
	and.b32  	%r12494, %r12493, 8064;
	add.s32 	%r2040, %r12494, %r2;
	shl.b32 	%r12495, %r2035, 10;
	and.b32  	%r12496, %r12495, 64512;
	add.s32 	%r12497, %r4, %r12496;
	ld.shared.u64 	%rd1866, [%r12497];
	setp.eq.s32 	%p1433, %r2040, 0;
	setp.ne.s64 	%p1434, %rd1866, 0;
	or.pred  	%p1435, %p1433, %p1434;
	@%p1435 bra 	$L__BB4_1850;
	add.s32 	%r2041, %r28475, 1;
	mul.wide.u32 	%rd1868, %r28475, 4;
	add.s64 	%rd1869, %rd2, %rd1868;
	st.local.u32 	[%rd1869+24], %r2040;
	mov.u32 	%r28475, %r2041;
$L__BB4_1850:
	setp.gt.u32 	%p1437, %r28475, 1;
	@%p1437 bra 	$L__BB4_1860;
	add.s32 	%r2043, %r1803, 61;
	shl.b32 	%r12498, %r28536, 7;
	and.b32  	%r12499, %r12498, 8064;
	add.s32 	%r2044, %r12499, %r2;
	shl.b32 	%r12500, %r28536, 10;
	and.b32  	%r12501, %r12500, 64512;
	add.s32 	%r12502, %r4, %r12501;
	ld.shared.u64 	%rd1870, [%r12502];
	setp.eq.s32 	%p1438, %r2044, 0;
	setp.ne.s64 	%p1439, %rd1870, 0;
	or.pred  	%p1440, %p1438, %p1439;
	@%p1440 bra 	$L__BB4_1853;
	add.s32 	%r2045, %r28475, 1;
	mul.wide.u32 	%rd1872, %r28475, 4;
	add.s64 	%rd1873, %rd2, %rd1872;
	st.local.u32 	[%rd1873+24], %r2044;
	mov.u32 	%r28475, %r2045;
$L__BB4_1853:
	setp.gt.u32 	%p1442, %r28475, 1;
	mov.u32 	%r28536, %r2043;
	@%p1442 bra 	$L__BB4_1860;
	add.s32 	%r28536, %r1803, 62;
	shl.b32 	%r12503, %r2043, 7;
	and.b32  	%r12504, %r12503, 8064;
	add.s32 	%r2048, %r12504, %r2;
	shl.b32 	%r12505, %r2043, 10;
	and.b32  	%r12506, %r12505, 64512;
	add.s32 	%r12507, %r4, %r12506;
	ld.shared.u64 	%rd1874, [%r12507];
	setp.eq.s32 	%p1443, %r2048, 0;
	setp.ne.s64 	%p1444, %rd1874, 0;
	or.pred  	%p1445, %p1443, %p1444;
	@%p1445 bra 	$L__BB4_1856;
	add.s32 	%r2049, %r28475, 1;
	mul.wide.u32 	%rd1876, %r28475, 4;
	add.s64 	%rd1877, %rd2, %rd1876;
	st.local.u32 	[%rd1877+24], %r2048;
	mov.u32 	%r28475, %r2049;
$L__BB4_1856:
	setp.gt.u32 	%p1447, %r28475, 1;
	@%p1447 bra 	$L__BB4_1860;
	shl.b32 	%r12508, %r28536, 7;
	and.b32  	%r12509, %r12508, 8064;
	add.s32 	%r2051, %r12509, %r2;
	shl.b32 	%r12510, %r28536, 10;
	and.b32  	%r12511, %r12510, 64512;
	add.s32 	%r12512, %r4, %r12511;
	ld.shared.u64 	%rd1878, [%r12512];
	setp.eq.s32 	%p1449, %r2051, 0;
	setp.ne.s64 	%p1450, %rd1878, 0;
	mov.pred 	%p11362, -1;
	or.pred  	%p1451, %p1449, %p1450;
	@%p1451 bra 	$L__BB4_1859;
	mul.wide.u32 	%rd1880, %r28475, 4;
	add.s64 	%rd1881, %rd2, %rd1880;
	st.local.u32 	[%rd1881+24], %r2051;
	setp.eq.s32 	%p11362, %r28475, 0;
$L__BB4_1859:
	selp.b32 	%r12513, 64, 63, %p11362;
	add.s32 	%r28536, %r1803, %r12513;
	not.pred 	%p11363, %p11362;
$L__BB4_1860:
	st.local.u32 	[%rd2+4], %r28536;
$L__BB4_1861:
	setp.eq.s32 	%p1452, %r1796, 0;
	not.pred 	%p1453, %p11363;
	or.pred  	%p1454, %p1452, %p1453;
	@%p1454 bra 	$L__BB4_1937;
	shr.u32 	%r2054, %r68, 3;
	setp.gt.u32 	%p1455, %r68, 65535;
	@%p1455 bra 	$L__BB4_1864;
	shl.b32 	%r12514, %r2054, 3;
	mov.u32 	%r12515, shared_mem;
	add.s32 	%r12516, %r12515, %r12514;
	atom.shared.exch.b64 	%rd11020, [%r12516], 0;
	bra.uni 	$L__BB4_1865;
$L__BB4_1864:
	mul.wide.u32 	%rd1882, %r2054, 8;
	add.s64 	%rd1883, %rd1, %rd1882;
	atom.global.exch.b64 	%rd11020, [%rd1883+201326600], 0;
$L__BB4_1865:
	cvt.u32.u64 	%r2055, %rd11020;
	and.b32  	%r12517, %r69, 2147483520;
	setp.ne.s32 	%p1456, %r12517, 0;
	@%p1456 bra 	$L__BB4_1900;
	shr.u64 	%rd1938, %rd11020, 32;
	ld.local.u32 	%r2056, [%rd2+24];
	or.b64  	%rd132, %rd1938, 8589934592;
	setp.gt.u32 	%p1485, %r2056, 8191;
	@%p1485 bra 	$L__BB4_1868;
	shl.b32 	%r12586, %r2056, 3;
	mov.u32 	%r12587, shared_mem;
	add.s32 	%r12588, %r12587, %r12586;
	atom.shared.exch.b64 	%rd1942, [%r12588], %rd132;
	bra.uni 	$L__BB4_1869;
$L__BB4_1868:
	mul.wide.u32 	%rd1939, %r2056, 8;
	add.s64 	%rd1940, %rd1, %rd1939;
	atom.global.exch.b64 	%rd1941, [%rd1940+201326600], %rd132;
$L__BB4_1869:
	shl.b32 	%r12589, %r2056, 3;
	or.b32  	%r12590, %r12589, 4;
	and.b32  	%r12591, %r2055, 7;
	setp.eq.s32 	%p1486, %r12591, 0;
	selp.b32 	%r28539, %r2055, %r12590, %p1486;
	selp.b32 	%r2068, %r12590, %r2055, %p1486;
	and.b32  	%r12592, %r28539, 7;
	setp.ne.s32 	%p1487, %r12592, 0;
	@%p1487 bra 	$L__BB4_1873;
$L__BB4_1870:
	and.b32  	%r12593, %r2068, 7;
	setp.ne.s32 	%p1488, %r12593, 0;
	@%p1488 bra 	$L__BB4_1882;
$L__BB4_1871:
	shr.u32 	%r12594, %r2068, 3;
	setp.gt.u32 	%p1489, %r2068, 65535;
	shr.u32 	%r12595, %r2068, 1;
	mov.u32 	%r12596, shared_mem;
	add.s32 	%r12597, %r12596, %r12595;
	add.s32 	%r2064, %r12597, 65536;
	mul.wide.u32 	%rd1943, %r12594, 4;
	add.s64 	%rd134, %rd3, %rd1943;
	@%p1489 bra 	$L__BB4_1876;
	atom.shared.exch.b32 	%r28542, [%r2064], -1;
	bra.uni 	$L__BB4_1877;
$L__BB4_1873:
	cvt.u64.u32 	%rd1963, %r2068;
	shl.b64 	%rd1964, %rd1963, 32;
	cvt.u64.u32 	%rd1965, %r28539;
	or.b64  	%rd133, %rd1964, %rd1965;
	mul.wide.u32 	%rd1966, %r28539, 8;
	and.b32  	%r12625, %r2068, 7;
	cvt.u64.u32 	%rd1967, %r12625;
	mov.b64 	%rd1968, 56;
	cvt.u32.u64 	%r12626, %rd1968;
	cvt.u32.u64 	%r12627, %rd1966;
	and.b32  	%r12628, %r12627, %r12626;
	cvt.u32.u64 	%r12629, %rd1967;
	or.b32  	%r12630, %r12628, %r12629;
	mov.b64 	%rd1969, 9130730411292422402;
	shr.u64 	%rd1970, %rd1969, %r12630;
	mov.b64 	%rd1971, 1736168554312260608;
	shr.u64 	%rd1972, %rd1971, %r12630;
	mov.b64 	%rd1973, -506390041275138048;
	shr.u64 	%rd1974, %rd1973, %r12630;
	shl.b64 	%rd1975, %rd1974, 2;
	cvt.u32.u64 	%r12631, %rd1972;
	mov.b64 	%rd1976, 2;
	cvt.u32.u64 	%r12632, %rd1976;
	and.b32  	%r12633, %r12631, %r12632;
	cvt.u32.u64 	%r12634, %rd1970;
	mov.b64 	%rd1977, 1;
	cvt.u32.u64 	%r12635, %rd1977;
	and.b32  	%r12636, %r12634, %r12635;
	or.b32  	%r12637, %r12636, %r12633;
	cvt.u32.u64 	%r12638, %rd1975;
	mov.b64 	%rd1978, 4;
	cvt.u32.u64 	%r12639, %rd1978;
	and.b32  	%r12640, %r12638, %r12639;
	or.b32  	%r12641, %r12637, %r12640;
	mov.b16 	%rs78, 1;
	shl.b16 	%rs79, %rs78, %r12641;
	and.b16  	%rs80, %rs79, 29;
	setp.eq.s16 	%p1511, %rs80, 0;
	@%p1511 bra 	$L__BB4_1875;
	ld.local.u32 	%r12642, [%rd2+280];
	add.s32 	%r12643, %r12642, 1;
	st.local.u32 	[%rd2+280], %r12643;
	shl.b32 	%r12644, %r12642, 3;
	cvt.u64.u32 	%rd1979, %r12644;
	and.b64  	%rd1980, %rd1979, 2040;
	add.s64 	%rd1981, %rd2, %rd1980;
	st.local.u64 	[%rd1981+288], %rd133;
	bra.uni 	$L__BB4_1941;
$L__BB4_1875:
	ld.local.u32 	%r12645, [%rd2+2336];
	add.s32 	%r12646, %r12645, 1;
	st.local.u32 	[%rd2+2336], %r12646;
	shl.b32 	%r12647, %r12645, 3;
	cvt.u64.u32 	%rd1982, %r12647;
	and.b64  	%rd1983, %rd1982, 2040;
	add.s64 	%rd1984, %rd2, %rd1983;
	st.local.u64 	[%rd1984+2344], %rd133;
	bra.uni 	$L__BB4_1941;
$L__BB4_1876:
	atom.global.exch.b32 	%r28542, [%rd134], -1;
$L__BB4_1877:
	add.s32 	%r12598, %r28542, 1;
	setp.lt.u32 	%p1490, %r12598, 2;
	@%p1490 bra 	$L__BB4_1882;
	setp.gt.u32 	%p1491, %r2068, 65535;
	@%p1491 bra 	$L__BB4_1880;
	atom.shared.exch.b32 	%r12600, [%r2064], 0;
	bra.uni 	$L__BB4_1881;
$L__BB4_1880:
	atom.global.exch.b32 	%r12599, [%rd134], 0;
$L__BB4_1881:
	and.b32  	%r12601, %r28542, 7;
	setp.eq.s32 	%p1492, %r12601, 0;
	mov.u32 	%r2068, %r28542;
	@%p1492 bra 	$L__BB4_1871;
$L__BB4_1882:
	setp.lt.u32 	%p1493, %r28539, 65529;
	@%p1493 bra 	$L__BB4_1894;
	and.b32  	%r2069, %r2068, 4;
	setp.eq.s32 	%p1494, %r2069, 0;
	and.b32  	%r12602, %r2068, 3;
	setp.ne.s32 	%p1495, %r12602, 0;
	and.pred  	%p1496, %p1494, %p1495;
	setp.gt.u32 	%p1497, %r2068, 65535;
	or.pred  	%p1498, %p1497, %p1496;
	@%p1498 bra 	$L__BB4_1887;
	and.b32  	%r12603, %r2068, 7;
	setp.eq.s32 	%p1499, %r12603, 0;
	mov.u32 	%r28545, %r2068;
	mov.u32 	%r28546, %r28539;
	@%p1499 bra 	$L__BB4_1899;
	setp.eq.s32 	%p1500, %r2069, 0;
	@%p1500 bra 	$L__BB4_1887;
	cvt.u64.u32 	%rd1944, %r2068;
	shl.b64 	%rd1945, %rd1944, 32;
	cvt.u64.u32 	%rd1946, %r28539;
	or.b64  	%rd1947, %rd1945, %rd1946;
	ld.local.u32 	%r12604, [%rd2+280];
	add.s32 	%r12605, %r12604, 1;
	st.local.u32 	[%rd2+280], %r12605;
	shl.b32 	%r12606, %r12604, 3;
	cvt.u64.u32 	%rd1948, %r12606;
	and.b64  	%rd1949, %rd1948, 2040;
	add.s64 	%rd1950, %rd2, %rd1949;
	st.local.u64 	[%rd1950+288], %rd1947;
	bra.uni 	$L__BB4_1941;
$L__BB4_1887:
	shr.u32 	%r2070, %r28539, 3;
	setp.gt.u32 	%p1501, %r28539, 65535;
	@%p1501 bra 	$L__BB4_1889;
	shl.b32 	%r12607, %r2070, 2;
	mov.u32 	%r12608, shared_mem;
	add.s32 	%r12609, %r12608, %r12607;
	ld.shared.u32 	%r28544, [%r12609+65536];
	bra.uni 	$L__BB4_1890;
$L__BB4_1889:
	mul.wide.u32 	%rd1951, %r2070, 4;
	add.s64 	%rd1952, %rd3, %rd1951;
	ld.global.u32 	%r28544, [%rd1952];
$L__BB4_1890:
	setp.ne.s32 	%p1502, %r28544, 0;
	@%p1502 bra 	$L__BB4_1894;
	cvt.u64.u32 	%rd1953, %r2068;
	shl.b64 	%rd1954, %rd1953, 32;
	cvt.u64.u32 	%rd1955, %r28539;
	or.b64  	%rd135, %rd1954, %rd1955;
	and.b32  	%r12610, %r2068, 7;
	setp.eq.s32 	%p1503, %r12610, 1;
	@%p1503 bra 	$L__BB4_1893;
	ld.local.u32 	%r12611, [%rd2+280];
	add.s32 	%r12612, %r12611, 1;
	st.local.u32 	[%rd2+280], %r12612;
	shl.b32 	%r12613, %r12611, 3;
	cvt.u64.u32 	%rd1956, %r12613;
	and.b64  	%rd1957, %rd1956, 2040;
	add.s64 	%rd1958, %rd2, %rd1957;
	st.local.u64 	[%rd1958+288], %rd135;
	bra.uni 	$L__BB4_1941;
$L__BB4_1893:
	ld.local.u32 	%r12614, [%rd2+2336];
	add.s32 	%r12615, %r12614, 1;
	st.local.u32 	[%rd2+2336], %r12615;
	shl.b32 	%r12616, %r12614, 3;
	cvt.u64.u32 	%rd1959, %r12616;
	and.b64  	%rd1960, %rd1959, 2040;
	add.s64 	%rd1961, %rd2, %rd1960;
	st.local.u64 	[%rd1961+2344], %rd135;
	bra.uni 	$L__BB4_1941;
$L__BB4_1894:
	shr.u32 	%r2074, %r28539, 3;
	setp.gt.u32 	%p1504, %r28539, 65535;
	@%p1504 bra 	$L__BB4_1897;
	shl.b32 	%r12618, %r2074, 2;
	mov.u32 	%r12619, shared_mem;
	add.s32 	%r12620, %r12619, %r12618;
	add.s32 	%r2075, %r12620, 65536;
	atom.shared.exch.b32 	%r28545, [%r12620+65536], %r2068;
	setp.eq.s32 	%p1506, %r28545, -1;
	@%p1506 bra 	$L__BB4_1941;
	atom.shared.exch.b32 	%r12621, [%r2075], 0;
	mov.u32 	%r28546, %r2068;
	bra.uni 	$L__BB4_1899;
$L__BB4_1897:
	mul.wide.u32 	%rd1962, %r2074, 4;
	add.s64 	%rd136, %rd3, %rd1962;
	atom.global.exch.b32 	%r28545, [%rd136], %r2068;
	setp.eq.s32 	%p1505, %r28545, -1;
	@%p1505 bra 	$L__BB4_1941;
	atom.global.exch.b32 	%r12617, [%rd136], 0;
	mov.u32 	%r28546, %r2068;
$L__BB4_1899:
	and.b32  	%r12622, %r28545, 7;
	setp.ne.s32 	%p1507, %r12622, 0;
	and.b32  	%r12623, %r28546, 7;
	setp.eq.s32 	%p1508, %r12623, 0;
	and.pred  	%p1509, %p1507, %p1508;
	selp.b32 	%r28539, %r28546, %r28545, %p1509;
	selp.b32 	%r2068, %r28545, %r28546, %p1509;
	and.b32  	%r12624, %r28539, 7;
	setp.eq.s32 	%p1510, %r12624, 0;
	@%p1510 bra 	$L__BB4_1870;
	bra.uni 	$L__BB4_1873;
$L__BB4_1900:
	ld.local.v2.u32 	{%r2082, %r2083}, [%rd2+24];
	cvt.u64.u32 	%rd1884, %r2083;
	shl.b64 	%rd1885, %rd1884, 35;
	or.b64  	%rd137, %rd1885, 17179869186;
	setp.gt.u32 	%p1457, %r2082, 8191;
	@%p1457 bra 	$L__BB4_1902;
	shl.b32 	%r12518, %r2082, 3;
	mov.u32 	%r12519, shared_mem;
	add.s32 	%r12520, %r12519, %r12518;
	atom.shared.exch.b64 	%rd1889, [%r12520], %rd137;
	bra.uni 	$L__BB4_1903;
$L__BB4_1902:
	mul.wide.u32 	%rd1886, %r2082, 8;
	add.s64 	%rd1887, %rd1, %rd1886;
	atom.global.exch.b64 	%rd1888, [%rd1887+201326600], %rd137;
$L__BB4_1903:
	add.s32 	%r12521, %r69, 2147483520;
	and.b32  	%r12522, %r12521, 2147483520;
	or.b32  	%r12523, %r12522, 11;
	and.b64  	%rd1890, %rd11020, -4294967296;
	cvt.u64.u32 	%rd1891, %r12523;
	or.b64  	%rd138, %rd1890, %rd1891;
	setp.gt.u32 	%p1458, %r2083, 8191;
	@%p1458 bra 	$L__BB4_1905;
	shl.b32 	%r12524, %r2083, 3;
	mov.u32 	%r12525, shared_mem;
	add.s32 	%r12526, %r12525, %r12524;
	atom.shared.exch.b64 	%rd1895, [%r12526], %rd138;
	bra.uni 	$L__BB4_1906;
$L__BB4_1905:
	mul.wide.u32 	%rd1892, %r2083, 8;
	add.s64 	%rd1893, %rd1, %rd1892;
	atom.global.exch.b64 	%rd1894, [%rd1893+201326600], %rd138;
$L__BB4_1906:
	shl.b32 	%r12527, %r2082, 3;
	or.b32  	%r12528, %r12527, 4;
	and.b32  	%r12529, %r2055, 7;
	setp.eq.s32 	%p1459, %r12529, 0;
	selp.b32 	%r28549, %r2055, %r12528, %p1459;
	selp.b32 	%r2095, %r12528, %r2055, %p1459;
	and.b32  	%r12530, %r28549, 7;
	setp.ne.s32 	%p1460, %r12530, 0;
	@%p1460 bra 	$L__BB4_1910;
$L__BB4_1907:
	and.b32  	%r12531, %r2095, 7;
	setp.ne.s32 	%p1461, %r12531, 0;
	@%p1461 bra 	$L__BB4_1919;
$L__BB4_1908:
	shr.u32 	%r12532, %r2095, 3;
	setp.gt.u32 	%p1462, %r2095, 65535;
	shr.u32 	%r12533, %r2095, 1;
	mov.u32 	%r12534, shared_mem;
	add.s32 	%r12535, %r12534, %r12533;
	add.s32 	%r2091, %r12535, 65536;
	mul.wide.u32 	%rd1896, %r12532, 4;
	add.s64 	%rd140, %rd3, %rd1896;
	@%p1462 bra 	$L__BB4_1913;
	atom.shared.exch.b32 	%r28552, [%r2091], -1;
	bra.uni 	$L__BB4_1914;
$L__BB4_1910:
	cvt.u64.u32 	%rd1916, %r2095;
	shl.b64 	%rd1917, %rd1916, 32;
	cvt.u64.u32 	%rd1918, %r28549;
	or.b64  	%rd139, %rd1917, %rd1918;
	mul.wide.u32 	%rd1919, %r28549, 8;
	and.b32  	%r12563, %r2095, 7;
	cvt.u64.u32 	%rd1920, %r12563;
	mov.b64 	%rd1921, 56;
	cvt.u32.u64 	%r12564, %rd1921;
	cvt.u32.u64 	%r12565, %rd1919;
	and.b32  	%r12566, %r12565, %r12564;
	cvt.u32.u64 	%r12567, %rd1920;
	or.b32  	%r12568, %r12566, %r12567;
	mov.b64 	%rd1922, 9130730411292422402;
	shr.u64 	%rd1923, %rd1922, %r12568;
	mov.b64 	%rd1924, 1736168554312260608;
	shr.u64 	%rd1925, %rd1924, %r12568;
	mov.b64 	%rd1926, -506390041275138048;
	shr.u64 	%rd1927, %rd1926, %r12568;
	shl.b64 	%rd1928, %rd1927, 2;
	cvt.u32.u64 	%r12569, %rd1925;
	mov.b64 	%rd1929, 2;
	cvt.u32.u64 	%r12570, %rd1929;
	and.b32  	%r12571, %r12569, %r12570;
	cvt.u32.u64 	%r12572, %rd1923;
	mov.b64 	%rd1930, 1;
	cvt.u32.u64 	%r12573, %rd1930;
	and.b32  	%r12574, %r12572, %r12573;
	or.b32  	%r12575, %r12574, %r12571;
	cvt.u32.u64 	%r12576, %rd1928;
	mov.b64 	%rd1931, 4;
	cvt.u32.u64 	%r12577, %rd1931;
	and.b32  	%r12578, %r12576, %r12577;
	or.b32  	%r12579, %r12575, %r12578;
	mov.b16 	%rs75, 1;
	shl.b16 	%rs76, %rs75, %r12579;
	and.b16  	%rs77, %rs76, 29;
	setp.eq.s16 	%p1484, %rs77, 0;
	@%p1484 bra 	$L__BB4_1912;
	ld.local.u32 	%r12580, [%rd2+280];
	add.s32 	%r12581, %r12580, 1;
	st.local.u32 	[%rd2+280], %r12581;
	shl.b32 	%r12582, %r12580, 3;
	cvt.u64.u32 	%rd1932, %r12582;
	and.b64  	%rd1933, %rd1932, 2040;
	add.s64 	%rd1934, %rd2, %rd1933;
	st.local.u64 	[%rd1934+288], %rd139;
	bra.uni 	$L__BB4_1941;
$L__BB4_1912:
	ld.local.u32 	%r12583, [%rd2+2336];
	add.s32 	%r12584, %r12583, 1;
	st.local.u32 	[%rd2+2336], %r12584;
	shl.b32 	%r12585, %r12583, 3;
	cvt.u64.u32 	%rd1935, %r12585;
	and.b64  	%rd1936, %rd1935, 2040;
	add.s64 	%rd1937, %rd2, %rd1936;
	st.local.u64 	[%rd1937+2344], %rd139;
	bra.uni 	$L__BB4_1941;
$L__BB4_1913:
	atom.global.exch.b32 	%r28552, [%rd140], -1;
$L__BB4_1914:
	add.s32 	%r12536, %r28552, 1;
	setp.lt.u32 	%p1463, %r12536, 2;
	@%p1463 bra 	$L__BB4_1919;
	setp.gt.u32 	%p1464, %r2095, 65535;
	@%p1464 bra 	$L__BB4_1917;
	atom.shared.exch.b32 	%r12538, [%r2091], 0;
	bra.uni 	$L__BB4_1918;
$L__BB4_1917:
	atom.global.exch.b32 	%r12537, [%rd140], 0;
$L__BB4_1918:
	and.b32  	%r12539, %r28552, 7;
	setp.eq.s32 	%p1465, %r12539, 0;
	mov.u32 	%r2095, %r28552;
	@%p1465 bra 	$L__BB4_1908;
$L__BB4_1919:
	setp.lt.u32 	%p1466, %r28549, 65529;
	@%p1466 bra 	$L__BB4_1931;
	and.b32  	%r2096, %r2095, 4;
	setp.eq.s32 	%p1467, %r2096, 0;
	and.b32  	%r12540, %r2095, 3;
	setp.ne.s32 	%p1468, %r12540, 0;
	and.pred  	%p1469, %p1467, %p1468;
	setp.gt.u32 	%p1470, %r2095, 65535;
	or.pred  	%p1471, %p1470, %p1469;
	@%p1471 bra 	$L__BB4_1924;
	and.b32  	%r12541, %r2095, 7;
	setp.eq.s32 	%p1472, %r12541, 0;
	mov.u32 	%r28555, %r2095;
	mov.u32 	%r28556, %r28549;
	@%p1472 bra 	$L__BB4_1936;
	setp.eq.s32 	%p1473, %r2096, 0;
	@%p1473 bra 	$L__BB4_1924;
	cvt.u64.u32 	%rd1897, %r2095;
	shl.b64 	%rd1898, %rd1897, 32;
	cvt.u64.u32 	%rd1899, %r28549;
	or.b64  	%rd1900, %rd1898, %rd1899;
	ld.local.u32 	%r12542, [%rd2+280];
	add.s32 	%r12543, %r12542, 1;
	st.local.u32 	[%rd2+280], %r12543;
	shl.b32 	%r12544, %r12542, 3;
	cvt.u64.u32 	%rd1901, %r12544;
	and.b64  	%rd1902, %rd1901, 2040;
	add.s64 	%rd1903, %rd2, %rd1902;
	st.local.u64 	[%rd1903+288], %rd1900;
	bra.uni 	$L__BB4_1941;
$L__BB4_1924:
	shr.u32 	%r2097, %r28549, 3;
	setp.gt.u32 	%p1474, %r28549, 65535;
	@%p1474 bra 	$L__BB4_1926;
	shl.b32 	%r12545, %r2097, 2;
	mov.u32 	%r12546, shared_mem;
	add.s32 	%r12547, %r12546, %r12545;
	ld.shared.u32 	%r28554, [%r12547+65536];
	bra.uni 	$L__BB4_1927;
$L__BB4_1926:
	mul.wide.u32 	%rd1904, %r2097, 4;
	add.s64 	%rd1905, %rd3, %rd1904;
	ld.global.u32 	%r28554, [%rd1905];
$L__BB4_1927:
	setp.ne.s32 	%p1475, %r28554, 0;
	@%p1475 bra 	$L__BB4_1931;
	cvt.u64.u32 	%rd1906, %r2095;
	shl.b64 	%rd1907, %rd1906, 32;
	cvt.u64.u32 	%rd1908, %r28549;
	or.b64  	%rd141, %rd1907, %rd1908;
	and.b32  	%r12548, %r2095, 7;
	setp.eq.s32 	%p1476, %r12548, 1;
	@%p1476 bra 	$L__BB4_1930;
	ld.local.u32 	%r12549, [%rd2+280];
	add.s32 	%r12550, %r12549, 1;
	st.local.u32 	[%rd2+280], %r12550;
	shl.b32 	%r12551, %r12549, 3;
	cvt.u64.u32 	%rd1909, %r12551;
	and.b64  	%rd1910, %rd1909, 2040;
	add.s64 	%rd1911, %rd2, %rd1910;
	st.local.u64 	[%rd1911+288], %rd141;
	bra.uni 	$L__BB4_1941;
$L__BB4_1930:
	ld.local.u32 	%r12552, [%rd2+2336];
	add.s32 	%r12553, %r12552, 1;
	st.local.u32 	[%rd2+2336], %r12553;
	shl.b32 	%r12554, %r12552, 3;
	cvt.u64.u32 	%rd1912, %r12554;
	and.b64  	%rd1913, %rd1912, 2040;
	add.s64 	%rd1914, %rd2, %rd1913;
	st.local.u64 	[%rd1914+2344], %rd141;
	bra.uni 	$L__BB4_1941;
$L__BB4_1931:
	shr.u32 	%r2101, %r28549, 3;
	setp.gt.u32 	%p1477, %r28549, 65535;
	@%p1477 bra 	$L__BB4_1934;
	shl.b32 	%r12556, %r2101, 2;
	mov.u32 	%r12557, shared_mem;
	add.s32 	%r12558, %r12557, %r12556;
	add.s32 	%r2102, %r12558, 65536;
	atom.shared.exch.b32 	%r28555, [%r12558+65536], %r2095;
	setp.eq.s32 	%p1479, %r28555, -1;
	@%p1479 bra 	$L__BB4_1941;
	atom.shared.exch.b32 	%r12559, [%r2102], 0;
	mov.u32 	%r28556, %r2095;
	bra.uni 	$L__BB4_1936;
$L__BB4_1934:
	mul.wide.u32 	%rd1915, %r2101, 4;
	add.s64 	%rd142, %rd3, %rd1915;
	atom.global.exch.b32 	%r28555, [%rd142], %r2095;
	setp.eq.s32 	%p1478, %r28555, -1;
	@%p1478 bra 	$L__BB4_1941;
	atom.global.exch.b32 	%r12555, [%rd142], 0;
	mov.u32 	%r28556, %r2095;
$L__BB4_1936:
	and.b32  	%r12560, %r28555, 7;
	setp.ne.s32 	%p1480, %r12560, 0;
	and.b32  	%r12561, %r28556, 7;
	setp.eq.s32 	%p1481, %r12561, 0;
	and.pred  	%p1482, %p1480, %p1481;
	selp.b32 	%r28549, %r28556, %r28555, %p1482;
	selp.b32 	%r2095, %r28555, %r28556, %p1482;
	and.b32  	%r12562, %r28549, 7;
	setp.eq.s32 	%p1483, %r12562, 0;
	@%p1483 bra 	$L__BB4_1907;
	bra.uni 	$L__BB4_1910;
$L__BB4_1937:
	cvt.u32.u16 	%r13947, %rs3;
	mov.b16 	%rs106, 1;
	shl.b16 	%rs107, %rs106, %r13947;
	and.b16  	%rs108, %rs107, 29;
	setp.eq.s16 	%p2315, %rs108, 0;
	@%p2315 bra 	$L__BB4_1939;
	ld.local.u32 	%r13948, [%rd2+280];
	add.s32 	%r13949, %r13948, 1;
	st.local.u32 	[%rd2+280], %r13949;
	shl.b32 	%r13950, %r13948, 3;
	cvt.u64.u32 	%rd2786, %r13950;
	and.b64  	%rd2787, %rd2786, 2040;
	add.s64 	%rd2788, %rd2, %rd2787;
	st.local.u64 	[%rd2788+288], %rd14;
	bra.uni 	$L__BB4_1942;
$L__BB4_1939:
	ld.local.u32 	%r13951, [%rd2+2336];
	add.s32 	%r13952, %r13951, 1;
	st.local.u32 	[%rd2+2336], %r13952;
	shl.b32 	%r13953, %r13951, 3;
	cvt.u64.u32 	%rd2789, %r13953;
	and.b64  	%rd2790, %rd2789, 2040;
	add.s64 	%rd2791, %rd2, %rd2790;
	st.local.u64 	[%rd2791+2344], %rd14;
	bra.uni 	$L__BB4_1942;
$L__BB4_1940:
	add.s32 	%r13943, %r62, 1;
	st.local.u32 	[%rd2+2336], %r13943;
	shl.b32 	%r13944, %r62, 3;
	cvt.u64.u32 	%rd2783, %r13944;
	and.b64  	%rd2784, %rd2783, 2040;
	add.s64 	%rd2785, %rd2, %rd2784;
	st.local.u64 	[%rd2785+2344], %rd44;
$L__BB4_1941:
	ld.local.u32 	%r13945, [%rd2+16];
	add.s32 	%r13946, %r13945, 1;
	st.local.u32 	[%rd2+16], %r13946;
$L__BB4_1942:
	ld.local.u32 	%r2109, [%rd2+280];
	setp.eq.s32 	%p2316, %r2109, 0;
	mov.b32 	%r2110, 0;
	@%p2316 bra 	$L__BB4_3849;
	mov.u32 	%r2110, %r2109;
$L__BB4_1944:
	add.s32 	%r2111, %r2110, -1;
	st.local.u32 	[%rd2+280], %r2111;
	shl.b32 	%r13955, %r2111, 3;
	cvt.u64.u32 	%rd2792, %r13955;
	and.b64  	%rd2793, %rd2792, 2040;
	add.s64 	%rd143, %rd2, %rd2793;
	ld.local.u64 	%rd144, [%rd143+288];
	cvt.u32.u64 	%r2114, %rd144;
	shr.u64 	%rd145, %rd144, 32;
	shl.b64 	%rd2794, %rd144, 3;
	cvt.u32.u64 	%r13956, %rd145;
	mov.b64 	%rd2795, 7;
	cvt.u32.u64 	%r13957, %rd2795;
	and.b32  	%r13958, %r13956, %r13957;
	cvt.u32.u64 	%r13959, %rd2794;
	mov.b64 	%rd2796, 56;
	cvt.u32.u64 	%r13960, %rd2796;
	and.b32  	%r13961, %r13959, %r13960;
	or.b32  	%r13962, %r13961, %r13958;
	mov.b64 	%rd2797, 9130730411292422402;
	shr.u64 	%rd2798, %rd2797, %r13962;
	and.b64  	%rd2799, %rd2798, 1;
	mov.b64 	%rd2800, 1736168554312260608;
	shr.u64 	%rd2801, %rd2800, %r13962;
	and.b64  	%rd2802, %rd2801, 2;
	or.b64  	%rd2803, %rd2799, %rd2802;
	mov.b64 	%rd2804, -506390041275138048;
	shr.u64 	%rd2805, %rd2804, %r13962;
	shl.b64 	%rd2806, %rd2805, 2;
	and.b64  	%rd2807, %rd2806, 4;
	or.b64  	%rd2808, %rd2803, %rd2807;
	cvt.u16.u64 	%rs7, %rd2808;
	setp.eq.s64 	%p2318, %rd144, 0;
	mov.pred 	%p11373, -1;
	@%p2318 bra 	$L__BB4_3848;
	and.b64  	%rd2809, %rd144, 7;
	setp.eq.s64 	%p2319, %rd2809, 1;
	setp.eq.s64 	%p2320, %rd145, 4294967288;
	and.pred  	%p2321, %p2319, %p2320;
	mov.b32 	%r2113, -8;
	@%p2321 bra 	$L__BB4_2123;
	cvt.u16.u64 	%rs110, %rd145;
	and.b16  	%rs111, %rs110, 7;
	cvt.u16.u64 	%rs112, %rd144;
	and.b16  	%rs113, %rs112, 7;
	setp.lt.u16 	%p2322, %rs111, %rs113;
	selp.b32 	%r2113, %r2114, %r13956, %p2322;
	selp.b32 	%r2114, %r13956, %r2114, %p2322;
	setp.gt.s16 	%p2323, %rs7, 3;
	@%p2323 bra 	$L__BB4_1955;
	setp.gt.s16 	%p2327, %rs7, 1;
	@%p2327 bra 	$L__BB4_2684;
	setp.eq.s16 	%p2329, %rs7, 0;
	@%p2329 bra 	$L__BB4_1949;
	bra.uni 	$L__BB4_2123;
$L__BB4_1949:
	and.b32  	%r16107, %r2114, 4;
	setp.eq.s32 	%p3742, %r16107, 0;
	and.b32  	%r16108, %r2114, 3;
	setp.ne.s32 	%p3743, %r16108, 0;
	and.pred  	%p3744, %p3742, %p3743;
	@%p3744 bra 	$L__BB4_2091;
	setp.lt.u32 	%p3745, %r2114, 65536;
	and.b32  	%r16109, %r2113, -65532;
	setp.ne.s32 	%p3746, %r16109, 4;
	or.pred  	%p3747, %p3745, %p3746;
	@%p3747 bra 	$L__BB4_2091;
	ld.local.u32 	%r28585, [%rd2+2336];
	sub.s32 	%r16110, 256, %r28585;
	sub.s32 	%r16111, 257, %r2110;
	min.u32 	%r16112, %r16110, %r16111;
	setp.lt.u32 	%p3748, %r16112, 3;
	@%p3748 bra 	$L__BB4_3843;
	ld.local.u32 	%r16113, [%rd2+20];
	add.s32 	%r16114, %r16113, 1;
	st.local.u32 	[%rd2+20], %r16114;
	and.b32  	%r16115, %r2113, -8;
	mov.u32 	%r16116, shared_mem;
	add.s32 	%r16117, %r16116, %r16115;
	atom.shared.exch.b64 	%rd146, [%r16117], 0;
	cvt.u32.u64 	%r2143, %rd146;
	and.b32  	%r16118, %r2143, 7;
	setp.ne.s32 	%p3749, %r16118, 0;
	@%p3749 bra 	$L__BB4_1966;
$L__BB4_1953:
	shr.u32 	%r16119, %r2143, 3;
	setp.gt.u32 	%p3750, %r2143, 65535;
	shr.u32 	%r16120, %r2143, 1;
	add.s32 	%r16122, %r16116, %r16120;
	add.s32 	%r2118, %r16122, 65536;
	mul.wide.u32 	%rd4014, %r16119, 4;
	add.s64 	%rd147, %rd3, %rd4014;
	@%p3750 bra 	$L__BB4_1960;
	atom.shared.exch.b32 	%r28559, [%r2118], -1;
	bra.uni 	$L__BB4_1961;
$L__BB4_1955:
	setp.gt.s16 	%p2324, %rs7, 5;
	@%p2324 bra 	$L__BB4_3570;
	setp.eq.s16 	%p2326, %rs7, 4;
	@%p2326 bra 	$L__BB4_1957;
	bra.uni 	$L__BB4_2817;
$L__BB4_1957:
	ld.local.u32 	%r3033, [%rd2+2336];
	sub.s32 	%r15433, 256, %r3033;
	sub.s32 	%r15434, 257, %r2110;
	min.u32 	%r15435, %r15433, %r15434;
	setp.lt.u32 	%p3246, %r15435, 2;
	@%p3246 bra 	$L__BB4_3843;
	shr.u32 	%r3003, %r2114, 3;
	setp.gt.u32 	%p3247, %r2114, 65535;
	@%p3247 bra 	$L__BB4_2751;
	shl.b32 	%r15436, %r3003, 3;
	mov.u32 	%r15437, shared_mem;
	add.s32 	%r15438, %r15437, %r15436;
	atom.shared.exch.b64 	%rd11023, [%r15438], 0;
	bra.uni 	$L__BB4_2752;
$L__BB4_1960:
	atom.global.exch.b32 	%r28559, [%rd147], -1;
$L__BB4_1961:
	add.s32 	%r16123, %r28559, 1;
	setp.lt.u32 	%p3751, %r16123, 2;
	@%p3751 bra 	$L__BB4_1966;
	@%p3750 bra 	$L__BB4_1964;
	atom.shared.exch.b32 	%r16125, [%r2118], 0;
	bra.uni 	$L__BB4_1965;
$L__BB4_1964:
	atom.global.exch.b32 	%r16124, [%rd147], 0;
$L__BB4_1965:
	and.b32  	%r16126, %r28559, 7;
	setp.eq.s32 	%p3753, %r16126, 0;
	mov.u32 	%r2143, %r28559;
	@%p3753 bra 	$L__BB4_1953;
$L__BB4_1966:
	{ .reg .b32 tmp; mov.b64 {tmp, %r2175}, %rd146; }
	and.b32  	%r16127, %r2175, 7;
	setp.ne.s32 	%p3754, %r16127, 0;
	@%p3754 bra 	$L__BB4_1975;
$L__BB4_1967:
	shr.u32 	%r16128, %r2175, 3;
	setp.gt.u32 	%p3755, %r2175, 65535;
	shr.u32 	%r16129, %r2175, 1;
	add.s32 	%r16131, %r16116, %r16129;
	add.s32 	%r2125, %r16131, 65536;
	mul.wide.u32 	%rd4015, %r16128, 4;
	add.s64 	%rd148, %rd3, %rd4015;
	@%p3755 bra 	$L__BB4_1969;
	atom.shared.exch.b32 	%r28562, [%r2125], -1;
	bra.uni 	$L__BB4_1970;
$L__BB4_1969:
	atom.global.exch.b32 	%r28562, [%rd148], -1;
$L__BB4_1970:
	add.s32 	%r16132, %r28562, 1;
	setp.lt.u32 	%p3756, %r16132, 2;
	@%p3756 bra 	$L__BB4_1975;
	@%p3755 bra 	$L__BB4_1973;
	atom.shared.exch.b32 	%r16134, [%r2125], 0;
	bra.uni 	$L__BB4_1974;
$L__BB4_1973:
	atom.global.exch.b32 	%r16133, [%rd148], 0;
$L__BB4_1974:
	and.b32  	%r16135, %r28562, 7;
	setp.eq.s32 	%p3758, %r16135, 0;
	mov.u32 	%r2175, %r28562;
	@%p3758 bra 	$L__BB4_1967;
$L__BB4_1975:
	and.b32  	%r16136, %r2143, 4;
	setp.eq.s32 	%p3759, %r16136, 0;
	and.b32  	%r16137, %r2143, 3;
	setp.ne.s32 	%p3760, %r16137, 0;
	and.pred  	%p3761, %p3759, %p3760;
	setp.gt.u32 	%p3762, %r2143, 65535;
	or.pred  	%p3763, %p3762, %p3761;
	mov.u32 	%r28575, %r2143;
	@%p3763 bra 	$L__BB4_2014;
	mov.b32 	%r28564, 0;
$L__BB4_1977:
	ld.global.u32 	%r16139, [%rd10+65536];
	and.b32  	%r16140, %r16139, 32767;
	add.s32 	%r2131, %r16140, %r38;
	mul.wide.u32 	%rd4016, %r2131, 4;
	add.s64 	%rd4017, %rd3, %rd4016;
	ld.global.u32 	%r16141, [%rd4017];
	add.s32 	%r16143, %r16139, 1;
	st.global.u32 	[%rd10+65536], %r16143;
	setp.gt.u32 	%p3764, %r2131, 8191;
	setp.eq.s32 	%p3765, %r16141, 0;
	and.pred  	%p3766, %p3764, %p3765;
	@%p3766 bra 	$L__BB4_1980;
	add.s32 	%r28564, %r28564, 1;
	setp.lt.u32 	%p3767, %r28564, 32768;
	@%p3767 bra 	$L__BB4_1977;
	mov.u64 	%rd4018, $str$1;
	cvta.global.u64 	%rd4019, %rd4018;
	{ // callseq 15, 0
	.param .b64 param0;
	st.param.b64 	[param0], %rd4019;
	.param .b64 param1;
	st.param.b64 	[param1], 0;
	.param .b32 retval0;
	call.uni (retval0), 
	vprintf, 
	(
	param0, 
	param1
	);
	ld.param.b32 	%r16144, [retval0];
	} // callseq 15
	bra.uni 	$L__BB4_1977;
$L__BB4_1980:
	shl.b32 	%r28575, %r2131, 3;
	and.b32  	%r2134, %r2131, 536870911;
	setp.gt.u32 	%p3768, %r2134, 8191;
	@%p3768 bra 	$L__BB4_1982;
	shl.b32 	%r16147, %r2134, 2;
	mov.u32 	%r16148, shared_mem;
	add.s32 	%r16149, %r16148, %r16147;
	atom.shared.exch.b32 	%r16150, [%r16149+65536], -1;
	bra.uni 	$L__BB4_1983;
$L__BB4_1982:
	mul.wide.u32 	%rd4020, %r2134, 4;
	add.s64 	%rd4021, %rd3, %rd4020;
	atom.global.exch.b32 	%r16146, [%rd4021], -1;
$L__BB4_1983:
	mov.u32 	%r2136, %r28575;
$L__BB4_1984:
	and.b32  	%r16151, %r2143, 7;
	setp.ne.s32 	%p3769, %r16151, 0;
	@%p3769 bra 	$L__BB4_1995;
$L__BB4_1985:
	shr.u32 	%r16152, %r2143, 3;
	setp.gt.u32 	%p3770, %r2143, 65535;
	shr.u32 	%r16153, %r2143, 1;
	mov.u32 	%r16154, shared_mem;
	add.s32 	%r16155, %r16154, %r16153;
	add.s32 	%r2139, %r16155, 65536;
	mul.wide.u32 	%rd4022, %r16152, 4;
	add.s64 	%rd150, %rd3, %rd4022;
	@%p3770 bra 	$L__BB4_1989;
	atom.shared.exch.b32 	%r28568, [%r2139], -1;
	bra.uni 	$L__BB4_1990;
$L__BB4_1987:
	cvt.u64.u32 	%rd4036, %r2136;
	cvt.u64.u32 	%rd4037, %r2143;
	shl.b64 	%rd4038, %rd4037, 32;
	or.b64  	%rd149, %rd4038, %rd4036;
	mul.wide.u32 	%rd4039, %r2136, 8;
	and.b32  	%r16175, %r2143, 7;
	cvt.u64.u32 	%rd4040, %r16175;
	mov.b64 	%rd4041, 56;
	cvt.u32.u64 	%r16176, %rd4041;
	cvt.u32.u64 	%r16177, %rd4039;
	and.b32  	%r16178, %r16177, %r16176;
	cvt.u32.u64 	%r16179, %rd4040;
	or.b32  	%r16180, %r16178, %r16179;
	mov.b64 	%rd4042, 9130730411292422402;
	shr.u64 	%rd4043, %rd4042, %r16180;
	mov.b64 	%rd4044, 1736168554312260608;
	shr.u64 	%rd4045, %rd4044, %r16180;
	mov.b64 	%rd4046, -506390041275138048;
	shr.u64 	%rd4047, %rd4046, %r16180;
	shl.b64 	%rd4048, %rd4047, 2;
	cvt.u32.u64 	%r16181, %rd4045;
	mov.b64 	%rd4049, 2;
	cvt.u32.u64 	%r16182, %rd4049;
	and.b32  	%r16183, %r16181, %r16182;
	cvt.u32.u64 	%r16184, %rd4043;
	mov.b64 	%rd4050, 1;
	cvt.u32.u64 	%r16185, %rd4050;
	and.b32  	%r16186, %r16184, %r16185;
	or.b32  	%r16187, %r16186, %r16183;
	cvt.u32.u64 	%r16188, %rd4048;
	mov.b64 	%rd4051, 4;
	cvt.u32.u64 	%r16189, %rd4051;
	and.b32  	%r16190, %r16188, %r16189;
	or.b32  	%r16191, %r16187, %r16190;
	mov.b16 	%rs164, 1;
	shl.b16 	%rs165, %rs164, %r16191;
	and.b16  	%rs166, %rs165, 29;
	setp.eq.s16 	%p3792, %rs166, 0;
	@%p3792 bra 	$L__BB4_2013;
	st.local.u32 	[%rd2+280], %r2110;
	st.local.u64 	[%rd143+288], %rd149;
	mov.u32 	%r2111, %r2110;
	bra.uni 	$L__BB4_2014;
$L__BB4_1989:
	atom.global.exch.b32 	%r28568, [%rd150], -1;
$L__BB4_1990:
	add.s32 	%r16156, %r28568, 1;
	setp.lt.u32 	%p3771, %r16156, 2;
	@%p3771 bra 	$L__BB4_1995;
	@%p3770 bra 	$L__BB4_1993;
	atom.shared.exch.b32 	%r16158, [%r2139], 0;
	bra.uni 	$L__BB4_1994;
$L__BB4_1993:
	atom.global.exch.b32 	%r16157, [%rd150], 0;
$L__BB4_1994:
	and.b32  	%r16159, %r28568, 7;
	setp.eq.s32 	%p3773, %r16159, 0;
	mov.u32 	%r2143, %r28568;
	@%p3773 bra 	$L__BB4_1985;
$L__BB4_1995:
	setp.lt.u32 	%p3774, %r2136, 65529;
	@%p3774 bra 	$L__BB4_2007;
	and.b32  	%r2144, %r2143, 4;
	setp.eq.s32 	%p3775, %r2144, 0;
	and.b32  	%r16160, %r2143, 3;
	setp.ne.s32 	%p3776, %r16160, 0;
	and.pred  	%p3777, %p3775, %p3776;
	setp.gt.u32 	%p3778, %r2143, 65535;
	or.pred  	%p3779, %p3778, %p3777;
	@%p3779 bra 	$L__BB4_2000;
	and.b32  	%r16161, %r2143, 7;
	setp.eq.s32 	%p3780, %r16161, 0;
	mov.u32 	%r28571, %r2143;
	mov.u32 	%r28572, %r2136;
	@%p3780 bra 	$L__BB4_2012;
	@%p3775 bra 	$L__BB4_2000;
	cvt.u64.u32 	%rd4023, %r2143;
	shl.b64 	%rd4024, %rd4023, 32;
	cvt.u64.u32 	%rd4025, %r2136;
	or.b64  	%rd4026, %rd4024, %rd4025;
	st.local.u32 	[%rd2+280], %r2110;
	st.local.u64 	[%rd143+288], %rd4026;
	mov.u32 	%r2111, %r2110;
	bra.uni 	$L__BB4_2014;
$L__BB4_2000:
	shr.u32 	%r2145, %r2136, 3;
	setp.gt.u32 	%p3782, %r2136, 65535;
	@%p3782 bra 	$L__BB4_2002;
	shl.b32 	%r16162, %r2145, 2;
	mov.u32 	%r16163, shared_mem;
	add.s32 	%r16164, %r16163, %r16162;
	ld.shared.u32 	%r28570, [%r16164+65536];
	bra.uni 	$L__BB4_2003;
$L__BB4_2002:
	mul.wide.u32 	%rd4027, %r2145, 4;
	add.s64 	%rd4028, %rd3, %rd4027;
	ld.global.u32 	%r28570, [%rd4028];
$L__BB4_2003:
	setp.ne.s32 	%p3783, %r28570, 0;
	@%p3783 bra 	$L__BB4_2007;
	cvt.u64.u32 	%rd4029, %r2143;
	shl.b64 	%rd4030, %rd4029, 32;
	cvt.u64.u32 	%rd4031, %r2136;
	or.b64  	%rd151, %rd4030, %rd4031;
	and.b32  	%r16165, %r2143, 7;
	setp.eq.s32 	%p3784, %r16165, 1;
	@%p3784 bra 	$L__BB4_2006;
	st.local.u32 	[%rd2+280], %r2110;
	st.local.u64 	[%rd143+288], %rd151;
	mov.u32 	%r2111, %r2110;
	bra.uni 	$L__BB4_2014;
$L__BB4_2006:
	add.s32 	%r2149, %r28585, 1;
	st.local.u32 	[%rd2+2336], %r2149;
	shl.b32 	%r16166, %r28585, 3;
	cvt.u64.u32 	%rd4032, %r16166;
	and.b64  	%rd4033, %rd4032, 2040;
	add.s64 	%rd4034, %rd2, %rd4033;
	st.local.u64 	[%rd4034+2344], %rd151;
	mov.u32 	%r28585, %r2149;
	bra.uni 	$L__BB4_2014;
$L__BB4_2007:
	shr.u32 	%r2150, %r2136, 3;
	setp.gt.u32 	%p3785, %r2136, 65535;
	@%p3785 bra 	$L__BB4_2010;
	shl.b32 	%r16168, %r2150, 2;
	mov.u32 	%r16169, shared_mem;
	add.s32 	%r16170, %r16169, %r16168;
	add.s32 	%r2151, %r16170, 65536;
	atom.shared.exch.b32 	%r28571, [%r16170+65536], %r2143;
	setp.eq.s32 	%p3787, %r28571, -1;
	@%p3787 bra 	$L__BB4_2014;
	atom.shared.exch.b32 	%r16171, [%r2151], 0;
	mov.u32 	%r28572, %r2143;
	bra.uni 	$L__BB4_2012;
$L__BB4_2010:
	mul.wide.u32 	%rd4035, %r2150, 4;
	add.s64 	%rd152, %rd3, %rd4035;
	atom.global.exch.b32 	%r28571, [%rd152], %r2143;
	setp.eq.s32 	%p3786, %r28571, -1;
	@%p3786 bra 	$L__BB4_2014;
	atom.global.exch.b32 	%r16167, [%rd152], 0;
	mov.u32 	%r28572, %r2143;
$L__BB4_2012:
	and.b32  	%r16172, %r28571, 7;
	setp.ne.s32 	%p3788, %r16172, 0;
	and.b32  	%r16173, %r28572, 7;
	setp.eq.s32 	%p3789, %r16173, 0;
	and.pred  	%p3790, %p3788, %p3789;
	selp.b32 	%r2136, %r28572, %r28571, %p3790;
	selp.b32 	%r2143, %r28571, %r28572, %p3790;
	and.b32  	%r16174, %r2136, 7;
	setp.eq.s32 	%p3791, %r16174, 0;
	@%p3791 bra 	$L__BB4_1984;
	bra.uni 	$L__BB4_1987;
$L__BB4_2013:
	add.s32 	%r2137, %r28585, 1;
	st.local.u32 	[%rd2+2336], %r2137;
	shl.b32 	%r16192, %r28585, 3;
	cvt.u64.u32 	%rd4052, %r16192;
	and.b64  	%rd4053, %rd4052, 2040;
	add.s64 	%rd4054, %rd2, %rd4053;
	st.local.u64 	[%rd4054+2344], %rd149;
	mov.u32 	%r28585, %r2137;
$L__BB4_2014:
	and.b32  	%r16193, %r2175, 4;
	setp.eq.s32 	%p3793, %r16193, 0;
	and.b32  	%r16194, %r2175, 3;
	setp.ne.s32 	%p3794, %r16194, 0;
	and.pred  	%p3795, %p3793, %p3794;
	setp.gt.u32 	%p3796, %r2175, 65535;
	or.pred  	%p3797, %p3796, %p3795;
	mov.u32 	%r28587, %r2175;
	@%p3797 bra 	$L__BB4_2053;
	mov.b32 	%r28576, 0;
$L__BB4_2016:
	ld.global.u32 	%r16196, [%rd10+65536];
	and.b32  	%r16197, %r16196, 32767;
	add.s32 	%r2162, %r16197, %r38;
	mul.wide.u32 	%rd4055, %r2162, 4;
	add.s64 	%rd4056, %rd3, %rd4055;
	ld.global.u32 	%r16198, [%rd4056];
	add.s32 	%r16200, %r16196, 1;
	st.global.u32 	[%rd10+65536], %r16200;
	setp.gt.u32 	%p3798, %r2162, 8191;
	setp.eq.s32 	%p3799, %r16198, 0;
	and.pred  	%p3800, %p3798, %p3799;
	@%p3800 bra 	$L__BB4_2019;
	add.s32 	%r28576, %r28576, 1;
	setp.lt.u32 	%p3801, %r28576, 32768;
	@%p3801 bra 	$L__BB4_2016;
	mov.u64 	%rd4057, $str$1;
	cvta.global.u64 	%rd4058, %rd4057;
	{ // callseq 16, 0
	.param .b64 param0;
	st.param.b64 	[param0], %rd4058;
	.param .b64 param1;
	st.param.b64 	[param1], 0;
	.param .b32 retval0;
	call.uni (retval0), 
	vprintf, 
	(
	param0, 
	param1
	);
	ld.param.b32 	%r16201, [retval0];
	} // callseq 16
	bra.uni 	$L__BB4_2016;
$L__BB4_2019:
	shl.b32 	%r28587, %r2162, 3;
	and.b32  	%r2165, %r2162, 536870911;
	setp.gt.u32 	%p3802, %r2165, 8191;
	@%p3802 bra 	$L__BB4_2021;
	shl.b32 	%r16204, %r2165, 2;
	mov.u32 	%r16205, shared_mem;
	add.s32 	%r16206, %r16205, %r16204;
	atom.shared.exch.b32 	%r16207, [%r16206+65536], -1;
	bra.uni 	$L__BB4_2022;
$L__BB4_2021:
	mul.wide.u32 	%rd4059, %r2165, 4;
	add.s64 	%rd4060, %rd3, %rd4059;
	atom.global.exch.b32 	%r16203, [%rd4060], -1;
$L__BB4_2022:
	mov.u32 	%r2167, %r28587;
$L__BB4_2023:
	and.b32  	%r16208, %r2175, 7;
	setp.ne.s32 	%p3803, %r16208, 0;
	@%p3803 bra 	$L__BB4_2034;
$L__BB4_2024:
	shr.u32 	%r16209, %r2175, 3;
	setp.gt.u32 	%p3804, %r2175, 65535;
	shr.u32 	%r16210, %r2175, 1;
	mov.u32 	%r16211, shared_mem;
	add.s32 	%r16212, %r16211, %r16210;
	add.s32 	%r2171, %r16212, 65536;
	mul.wide.u32 	%rd4061, %r16209, 4;
	add.s64 	%rd154, %rd3, %rd4061;
	@%p3804 bra 	$L__BB4_2028;
	atom.shared.exch.b32 	%r28580, [%r2171], -1;
	bra.uni 	$L__BB4_2029;
$L__BB4_2026:
	cvt.u64.u32 	%rd4081, %r2167;
	cvt.u64.u32 	%rd4082, %r2175;
	shl.b64 	%rd4083, %rd4082, 32;
	or.b64  	%rd153, %rd4083, %rd4081;
	mul.wide.u32 	%rd4084, %r2167, 8;
	and.b32  	%r16234, %r2175, 7;
	cvt.u64.u32 	%rd4085, %r16234;
	mov.b64 	%rd4086, 56;
	cvt.u32.u64 	%r16235, %rd4086;
	cvt.u32.u64 	%r16236, %rd4084;
	and.b32  	%r16237, %r16236, %r16235;
	cvt.u32.u64 	%r16238, %rd4085;
	or.b32  	%r16239, %r16237, %r16238;
	mov.b64 	%rd4087, 9130730411292422402;
	shr.u64 	%rd4088, %rd4087, %r16239;
	mov.b64 	%rd4089, 1736168554312260608;
	shr.u64 	%rd4090, %rd4089, %r16239;
	mov.b64 	%rd4091, -506390041275138048;
	shr.u64 	%rd4092, %rd4091, %r16239;
	shl.b64 	%rd4093, %rd4092, 2;
	cvt.u32.u64 	%r16240, %rd4090;
	mov.b64 	%rd4094, 2;
	cvt.u32.u64 	%r16241, %rd4094;
	and.b32  	%r16242, %r16240, %r16241;
	cvt.u32.u64 	%r16243, %rd4088;
	mov.b64 	%rd4095, 1;
	cvt.u32.u64 	%r16244, %rd4095;
	and.b32  	%r16245, %r16243, %r16244;
	or.b32  	%r16246, %r16245, %r16242;
	cvt.u32.u64 	%r16247, %rd4093;
	mov.b64 	%rd4096, 4;
	cvt.u32.u64 	%r16248, %rd4096;
	and.b32  	%r16249, %r16247, %r16248;
	or.b32  	%r16250, %r16246, %r16249;
	mov.b16 	%rs167, 1;
	shl.b16 	%rs168, %rs167, %r16250;
	and.b16  	%rs169, %rs168, 29;
	setp.eq.s16 	%p3826, %rs169, 0;
	@%p3826 bra 	$L__BB4_2052;
	add.s32 	%r2168, %r2111, 1;
	st.local.u32 	[%rd2+280], %r2168;
	shl.b32 	%r16251, %r2111, 3;
	cvt.u64.u32 	%rd4097, %r16251;
	and.b64  	%rd4098, %rd4097, 2040;
	add.s64 	%rd4099, %rd2, %rd4098;
	st.local.u64 	[%rd4099+288], %rd153;
	mov.u32 	%r2111, %r2168;
	bra.uni 	$L__BB4_2053;
$L__BB4_2028:
	atom.global.exch.b32 	%r28580, [%rd154], -1;
$L__BB4_2029:
	add.s32 	%r16213, %r28580, 1;
	setp.lt.u32 	%p3805, %r16213, 2;
	@%p3805 bra 	$L__BB4_2034;
	@%p3804 bra 	$L__BB4_2032;
	atom.shared.exch.b32 	%r16215, [%r2171], 0;
	bra.uni 	$L__BB4_2033;
$L__BB4_2032:
	atom.global.exch.b32 	%r16214, [%rd154], 0;
$L__BB4_2033:
	and.b32  	%r16216, %r28580, 7;
	setp.eq.s32 	%p3807, %r16216, 0;
	mov.u32 	%r2175, %r28580;
	@%p3807 bra 	$L__BB4_2024;
$L__BB4_2034:
	setp.lt.u32 	%p3808, %r2167, 65529;
	@%p3808 bra 	$L__BB4_2046;
	and.b32  	%r2176, %r2175, 4;
	setp.eq.s32 	%p3809, %r2176, 0;
	and.b32  	%r16217, %r2175, 3;
	setp.ne.s32 	%p3810, %r16217, 0;
	and.pred  	%p3811, %p3809, %p3810;
	setp.gt.u32 	%p3812, %r2175, 65535;
	or.pred  	%p3813, %p3812, %p3811;
	@%p3813 bra 	$L__BB4_2039;
	and.b32  	%r16218, %r2175, 7;
	setp.eq.s32 	%p3814, %r16218, 0;
	mov.u32 	%r28583, %r2175;
	mov.u32 	%r28584, %r2167;
	@%p3814 bra 	$L__BB4_2051;
	@%p3809 bra 	$L__BB4_2039;
	cvt.u64.u32 	%rd4062, %r2175;
	shl.b64 	%rd4063, %rd4062, 32;
	cvt.u64.u32 	%rd4064, %r2167;
	or.b64  	%rd4065, %rd4063, %rd4064;
	add.s32 	%r2177, %r2111, 1;
	st.local.u32 	[%rd2+280], %r2177;
	shl.b32 	%r16219, %r2111, 3;
	cvt.u64.u32 	%rd4066, %r16219;
	and.b64  	%rd4067, %rd4066, 2040;
	add.s64 	%rd4068, %rd2, %rd4067;
	st.local.u64 	[%rd4068+288], %rd4065;
	mov.u32 	%r2111, %r2177;
	bra.uni 	$L__BB4_2053;
$L__BB4_2039:
	shr.u32 	%r2178, %r2167, 3;
	setp.gt.u32 	%p3816, %r2167, 65535;
	@%p3816 bra 	$L__BB4_2041;
	shl.b32 	%r16220, %r2178, 2;
	mov.u32 	%r16221, shared_mem;
	add.s32 	%r16222, %r16221, %r16220;
	ld.shared.u32 	%r28582, [%r16222+65536];
	bra.uni 	$L__BB4_2042;
$L__BB4_2041:
	mul.wide.u32 	%rd4069, %r2178, 4;
	add.s64 	%rd4070, %rd3, %rd4069;
	ld.global.u32 	%r28582, [%rd4070];
$L__BB4_2042:
	setp.ne.s32 	%p3817, %r28582, 0;
	@%p3817 bra 	$L__BB4_2046;
	cvt.u64.u32 	%rd4071, %r2175;
	shl.b64 	%rd4072, %rd4071, 32;
	cvt.u64.u32 	%rd4073, %r2167;
	or.b64  	%rd155, %rd4072, %rd4073;
	and.b32  	%r16223, %r2175, 7;
	setp.eq.s32 	%p3818, %r16223, 1;
	@%p3818 bra 	$L__BB4_2045;
	add.s32 	%r2182, %r2111, 1;
	st.local.u32 	[%rd2+280], %r2182;
	shl.b32 	%r16224, %r2111, 3;
	cvt.u64.u32 	%rd4074, %r16224;
	and.b64  	%rd4075, %rd4074, 2040;
	add.s64 	%rd4076, %rd2, %rd4075;
	st.local.u64 	[%rd4076+288], %rd155;
	mov.u32 	%r2111, %r2182;
	bra.uni 	$L__BB4_2053;
$L__BB4_2045:
	add.s32 	%r2183, %r28585, 1;
	st.local.u32 	[%rd2+2336], %r2183;
	shl.b32 	%r16225, %r28585, 3;
	cvt.u64.u32 	%rd4077, %r16225;
	and.b64  	%rd4078, %rd4077, 2040;
	add.s64 	%rd4079, %rd2, %rd4078;
	st.local.u64 	[%rd4079+2344], %rd155;
	mov.u32 	%r28585, %r2183;
	bra.uni 	$L__BB4_2053;
$L__BB4_2046:
	shr.u32 	%r2184, %r2167, 3;
	setp.gt.u32 	%p3819, %r2167, 65535;
	@%p3819 bra 	$L__BB4_2049;
	shl.b32 	%r16227, %r2184, 2;
	mov.u32 	%r16228, shared_mem;
	add.s32 	%r16229, %r16228, %r16227;
	add.s32 	%r2185, %r16229, 65536;
	atom.shared.exch.b32 	%r28583, [%r16229+65536], %r2175;
	setp.eq.s32 	%p3821, %r28583, -1;
	@%p3821 bra 	$L__BB4_2053;
	atom.shared.exch.b32 	%r16230, [%r2185], 0;
	mov.u32 	%r28584, %r2175;
	bra.uni 	$L__BB4_2051;
$L__BB4_2049:
	mul.wide.u32 	%rd4080, %r2184, 4;
	add.s64 	%rd156, %rd3, %rd4080;
	atom.global.exch.b32 	%r28583, [%rd156], %r2175;
	setp.eq.s32 	%p3820, %r28583, -1;
	@%p3820 bra 	$L__BB4_2053;
	atom.global.exch.b32 	%r16226, [%rd156], 0;
	mov.u32 	%r28584, %r2175;
$L__BB4_2051:
	and.b32  	%r16231, %r28583, 7;
	setp.ne.s32 	%p3822, %r16231, 0;
	and.b32  	%r16232, %r28584, 7;
	setp.eq.s32 	%p3823, %r16232, 0;
	and.pred  	%p3824, %p3822, %p3823;
	selp.b32 	%r2167, %r28584, %r28583, %p3824;
	selp.b32 	%r2175, %r28583, %r28584, %p3824;
	and.b32  	%r16233, %r2167, 7;
	setp.eq.s32 	%p3825, %r16233, 0;
	@%p3825 bra 	$L__BB4_2023;
	bra.uni 	$L__BB4_2026;
$L__BB4_2052:
	add.s32 	%r2169, %r28585, 1;
	st.local.u32 	[%rd2+2336], %r2169;
	shl.b32 	%r16252, %r28585, 3;
	cvt.u64.u32 	%rd4100, %r16252;
	and.b64  	%rd4101, %rd4100, 2040;
	add.s64 	%rd4102, %rd2, %rd4101;
	st.local.u64 	[%rd4102+2344], %rd153;
	mov.u32 	%r28585, %r2169;
$L__BB4_2053:
	mov.b32 	%r28588, 0;
$L__BB4_2054:
	ld.global.u32 	%r16254, [%rd10];
	and.b32  	%r16255, %r16254, 32767;
	add.s32 	%r2196, %r16255, %r38;
	mul.wide.u32 	%rd4103, %r2196, 8;
	add.s64 	%rd4104, %rd1, %rd4103;
	ld.global.u64 	%rd4105, [%rd4104+201326600];
	add.s32 	%r16256, %r16254, 1;
	st.global.u32 	[%rd10], %r16256;
	setp.gt.u32 	%p3827, %r2196, 8191;
	setp.eq.s64 	%p3828, %rd4105, 0;
	and.pred  	%p3829, %p3827, %p3828;
	@%p3829 bra 	$L__BB4_2057;
	add.s32 	%r28588, %r28588, 1;
	setp.lt.u32 	%p3830, %r28588, 32768;
	@%p3830 bra 	$L__BB4_2054;
	mov.u64 	%rd4107, $str$1;
	cvta.global.u64 	%rd4108, %rd4107;
	{ // callseq 17, 0
	.param .b64 param0;
	st.param.b64 	[param0], %rd4108;
	.param .b64 param1;
	st.param.b64 	[param1], 0;
	.param .b32 retval0;
	call.uni (retval0), 
	vprintf, 
	(
	param0, 
	param1
	);
	ld.param.b32 	%r16257, [retval0];
	} // callseq 17
	bra.uni 	$L__BB4_2054;
$L__BB4_2057:
	shl.b32 	%r16259, %r2196, 3;
	and.b32  	%r16260, %r2113, 7;
	or.b32  	%r2209, %r16259, %r16260;
	and.b32  	%r2199, %r2196, 536870911;
	cvt.u64.u32 	%rd4109, %r28587;
	shl.b64 	%rd4110, %rd4109, 32;
	cvt.u64.u32 	%rd4111, %r28575;
	or.b64  	%rd157, %rd4110, %rd4111;
	setp.gt.u32 	%p3831, %r2199, 8191;
	@%p3831 bra 	$L__BB4_2059;
	shl.b32 	%r16261, %r2199, 3;
	mov.u32 	%r16262, shared_mem;
	add.s32 	%r16263, %r16262, %r16261;
	atom.shared.exch.b64 	%rd4115, [%r16263], %rd157;
	bra.uni 	$L__BB4_2060;
$L__BB4_2059:
	mul.wide.u32 	%rd4112, %r2199, 8;
	add.s64 	%rd4113, %rd1, %rd4112;
	atom.global.exch.b64 	%rd4114, [%rd4113+201326600], %rd157;
$L__BB4_2060:
	and.b32  	%r16264, %r2114, 7;
	setp.ne.s32 	%p3832, %r16264, 0;
	@%p3832 bra 	$L__BB4_2064;
$L__BB4_2061:
	and.b32  	%r16265, %r2209, 7;
	setp.ne.s32 	%p3833, %r16265, 0;
	@%p3833 bra 	$L__BB4_2073;
$L__BB4_2062:
	shr.u32 	%r16266, %r2209, 3;
	setp.gt.u32 	%p3834, %r2209, 65535;
	shr.u32 	%r16267, %r2209, 1;
	mov.u32 	%r16268, shared_mem;
	add.s32 	%r16269, %r16268, %r16267;
	add.s32 	%r2205, %r16269, 65536;
	mul.wide.u32 	%rd4116, %r16266, 4;
	add.s64 	%rd159, %rd3, %rd4116;
	@%p3834 bra 	$L__BB4_2067;
	atom.shared.exch.b32 	%r28594, [%r2205], -1;
	bra.uni 	$L__BB4_2068;
$L__BB4_2064:
	cvt.u64.u32 	%rd4136, %r2209;
	shl.b64 	%rd4137, %rd4136, 32;
	cvt.u64.u32 	%rd4138, %r2114;
	or.b64  	%rd158, %rd4137, %rd4138;
	mul.wide.u32 	%rd4139, %r2114, 8;
	and.b32  	%r16294, %r2209, 7;
	cvt.u64.u32 	%rd4140, %r16294;
	mov.b64 	%rd4141, 56;
	cvt.u32.u64 	%r16295, %rd4141;
	cvt.u32.u64 	%r16296, %rd4139;
	and.b32  	%r16297, %r16296, %r16295;
	cvt.u32.u64 	%r16298, %rd4140;
	or.b32  	%r16299, %r16297, %r16298;
	mov.b64 	%rd4142, 9130730411292422402;
	shr.u64 	%rd4143, %rd4142, %r16299;
	mov.b64 	%rd4144, 1736168554312260608;
	shr.u64 	%rd4145, %rd4144, %r16299;
	mov.b64 	%rd4146, -506390041275138048;
	shr.u64 	%rd4147, %rd4146, %r16299;
	shl.b64 	%rd4148, %rd4147, 2;
	cvt.u32.u64 	%r16300, %rd4145;
	mov.b64 	%rd4149, 2;
	cvt.u32.u64 	%r16301, %rd4149;
	and.b32  	%r16302, %r16300, %r16301;
	cvt.u32.u64 	%r16303, %rd4143;
	mov.b64 	%rd4150, 1;
	cvt.u32.u64 	%r16304, %rd4150;
	and.b32  	%r16305, %r16303, %r16304;
	or.b32  	%r16306, %r16305, %r16302;
	cvt.u32.u64 	%r16307, %rd4148;
	mov.b64 	%rd4151, 4;
	cvt.u32.u64 	%r16308, %rd4151;
	and.b32  	%r16309, %r16307, %r16308;
	or.b32  	%r16310, %r16306, %r16309;
	mov.b16 	%rs170, 1;
	shl.b16 	%rs171, %rs170, %r16310;
	and.b16  	%rs172, %rs171, 29;
	setp.eq.s16 	%p3861, %rs172, 0;
	@%p3861 bra 	$L__BB4_2066;
	add.s32 	%r16311, %r2111, 1;
	st.local.u32 	[%rd2+280], %r16311;
	shl.b32 	%r16312, %r2111, 3;
	cvt.u64.u32 	%rd4152, %r16312;
	and.b64  	%rd4153, %rd4152, 2040;
	add.s64 	%rd4154, %rd2, %rd4153;
	st.local.u64 	[%rd4154+288], %rd158;
	bra.uni 	$L__BB4_3848;
$L__BB4_2066:
	add.s32 	%r16313, %r28585, 1;
	st.local.u32 	[%rd2+2336], %r16313;
	shl.b32 	%r16314, %r28585, 3;
	cvt.u64.u32 	%rd4155, %r16314;
	and.b64  	%rd4156, %rd4155, 2040;
	add.s64 	%rd4157, %rd2, %rd4156;
	st.local.u64 	[%rd4157+2344], %rd158;
	bra.uni 	$L__BB4_3848;
$L__BB4_2067:
	atom.global.exch.b32 	%r28594, [%rd159], -1;
$L__BB4_2068:
	add.s32 	%r16270, %r28594, 1;
	setp.lt.u32 	%p3835, %r16270, 2;
	@%p3835 bra 	$L__BB4_2073;
	@%p3834 bra 	$L__BB4_2071;
	atom.shared.exch.b32 	%r16272, [%r2205], 0;
	bra.uni 	$L__BB4_2072;
$L__BB4_2071:
	atom.global.exch.b32 	%r16271, [%rd159], 0;
$L__BB4_2072:
	and.b32  	%r16273, %r28594, 7;
	setp.eq.s32 	%p3837, %r16273, 0;
	mov.u32 	%r2209, %r28594;
	@%p3837 bra 	$L__BB4_2062;
$L__BB4_2073:
	setp.lt.u32 	%p3838, %r2114, 65529;
	@%p3838 bra 	$L__BB4_2085;
	and.b32  	%r2210, %r2209, 4;
	setp.eq.s32 	%p3839, %r2210, 0;
	and.b32  	%r16274, %r2209, 3;
	setp.ne.s32 	%p3840, %r16274, 0;
	and.pred  	%p3841, %p3839, %p3840;
	setp.gt.u32 	%p3842, %r2209, 65535;
	or.pred  	%p3843, %p3842, %p3841;
	@%p3843 bra 	$L__BB4_2078;
	and.b32  	%r16275, %r2209, 7;
	setp.eq.s32 	%p3844, %r16275, 0;
	mov.u32 	%r28597, %r2209;
	mov.u32 	%r28598, %r2114;
	@%p3844 bra 	$L__BB4_2090;
	setp.eq.s32 	%p3845, %r2210, 0;
	@%p3845 bra 	$L__BB4_2078;
	cvt.u64.u32 	%rd4117, %r2209;
	shl.b64 	%rd4118, %rd4117, 32;
	cvt.u64.u32 	%rd4119, %r2114;
	or.b64  	%rd4120, %rd4118, %rd4119;
	add.s32 	%r16276, %r2111, 1;
	st.local.u32 	[%rd2+280], %r16276;
	shl.b32 	%r16277, %r2111, 3;
	cvt.u64.u32 	%rd4121, %r16277;
	and.b64  	%rd4122, %rd4121, 2040;
	add.s64 	%rd4123, %rd2, %rd4122;
	st.local.u64 	[%rd4123+288], %rd4120;
	bra.uni 	$L__BB4_3848;
$L__BB4_2078:
	shr.u32 	%r2211, %r2114, 3;
	setp.gt.u32 	%p3847, %r2114, 65535;
	@%p3847 bra 	$L__BB4_2080;
	shl.b32 	%r16278, %r2211, 2;
	mov.u32 	%r16279, shared_mem;
	add.s32 	%r16280, %r16279, %r16278;
	ld.shared.u32 	%r28596, [%r16280+65536];
	bra.uni 	$L__BB4_2081;
$L__BB4_2080:
	mul.wide.u32 	%rd4124, %r2211, 4;
	add.s64 	%rd4125, %rd3, %rd4124;
	ld.global.u32 	%r28596, [%rd4125];
$L__BB4_2081:
	setp.ne.s32 	%p3848, %r28596, 0;
	@%p3848 bra 	$L__BB4_2085;
	cvt.u64.u32 	%rd4126, %r2209;
	shl.b64 	%rd4127, %rd4126, 32;
	cvt.u64.u32 	%rd4128, %r2114;
	or.b64  	%rd160, %rd4127, %rd4128;
	and.b32  	%r16281, %r2209, 7;
	setp.eq.s32 	%p3849, %r16281, 1;
	@%p3849 bra 	$L__BB4_2084;
	add.s32 	%r16282, %r2111, 1;
	st.local.u32 	[%rd2+280], %r16282;
	shl.b32 	%r16283, %r2111, 3;
	cvt.u64.u32 	%rd4129, %r16283;
	and.b64  	%rd4130, %rd4129, 2040;
	add.s64 	%rd4131, %rd2, %rd4130;
	st.local.u64 	[%rd4131+288], %rd160;
	bra.uni 	$L__BB4_3848;
$L__BB4_2084:
	add.s32 	%r16284, %r28585, 1;
	st.local.u32 	[%rd2+2336], %r16284;
	shl.b32 	%r16285, %r28585, 3;
	cvt.u64.u32 	%rd4132, %r16285;
	and.b64  	%rd4133, %rd4132, 2040;
	add.s64 	%rd4134, %rd2, %rd4133;
	st.local.u64 	[%rd4134+2344], %rd160;
	bra.uni 	$L__BB4_3848;
$L__BB4_2085:
	shr.u32 	%r2215, %r2114, 3;
	setp.gt.u32 	%p3852, %r2114, 65535;
	@%p3852 bra 	$L__BB4_2088;
	shl.b32 	%r16287, %r2215, 2;
	mov.u32 	%r16288, shared_mem;
	add.s32 	%r16289, %r16288, %r16287;
	add.s32 	%r2216, %r16289, 65536;
	atom.shared.exch.b32 	%r28597, [%r16289+65536], %r2209;
	setp.eq.s32 	%p3856, %r28597, -1;
	@%p3856 bra 	$L__BB4_3848;
	atom.shared.exch.b32 	%r16290, [%r2216], 0;
	mov.u32 	%r28598, %r2209;
	bra.uni 	$L__BB4_2090;
$L__BB4_2088:
	mul.wide.u32 	%rd4135, %r2215, 4;
	add.s64 	%rd161, %rd3, %rd4135;
	atom.global.exch.b32 	%r28597, [%rd161], %r2209;
	setp.eq.s32 	%p3854, %r28597, -1;
	@%p3854 bra 	$L__BB4_3848;
	atom.global.exch.b32 	%r16286, [%rd161], 0;
	mov.u32 	%r28598, %r2209;
$L__BB4_2090:
	and.b32  	%r16291, %r28597, 7;
	setp.ne.s32 	%p3857, %r16291, 0;
	and.b32  	%r16292, %r28598, 7;
	setp.eq.s32 	%p3858, %r16292, 0;
	and.pred  	%p3859, %p3857, %p3858;
	selp.b32 	%r2114, %r28598, %r28597, %p3859;
	selp.b32 	%r2209, %r28597, %r28598, %p3859;
	and.b32  	%r16293, %r2114, 7;
	setp.eq.s32 	%p3860, %r16293, 0;
	@%p3860 bra 	$L__BB4_2061;
	bra.uni 	$L__BB4_2064;
$L__BB4_2091:
	ld.local.u32 	%r2223, [%rd2+2336];
	sub.s32 	%r16315, 256, %r2223;
	sub.s32 	%r16316, 257, %r2110;
	min.u32 	%r16317, %r16315, %r16316;
	setp.eq.s32 	%p3864, %r16317, 0;
	@%p3864 bra 	$L__BB4_3843;
	and.b32  	%r16318, %r2114, 7;
	setp.ne.s32 	%p3865, %r16318, 0;
	and.b32  	%r16319, %r2113, 7;
	setp.eq.s32 	%p3866, %r16319, 0;
	and.pred  	%p3867, %p3865, %p3866;
	selp.b32 	%r28601, %r2113, %r2114, %p3867;
	selp.b32 	%r2235, %r2114, %r2113, %p3867;
	and.b32  	%r16320, %r28601, 7;
	setp.ne.s32 	%p3868, %r16320, 0;
	@%p3868 bra 	$L__BB4_2096;
$L__BB4_2093:
	and.b32  	%r16321, %r2235, 7;
	setp.ne.s32 	%p3869, %r16321, 0;
	@%p3869 bra 	$L__BB4_2105;
$L__BB4_2094:
	shr.u32 	%r16322, %r2235, 3;
	setp.gt.u32 	%p3870, %r2235, 65535;
	shr.u32 	%r16323, %r2235, 1;
	mov.u32 	%r16324, shared_mem;
	add.s32 	%r16325, %r16324, %r16323;
	add.s32 	%r2231, %r16325, 65536;
	mul.wide.u32 	%rd4158, %r16322, 4;
	add.s64 	%rd163, %rd3, %rd4158;
	@%p3870 bra 	$L__BB4_2099;
	atom.shared.exch.b32 	%r28604, [%r2231], -1;
	bra.uni 	$L__BB4_2100;
$L__BB4_2096:
	cvt.u64.u32 	%rd4172, %r2235;
	shl.b64 	%rd4173, %rd4172, 32;
	cvt.u64.u32 	%rd4174, %r28601;
	or.b64  	%rd162, %rd4173, %rd4174;
	mul.wide.u32 	%rd4175, %r28601, 8;
	and.b32  	%r16346, %r2235, 7;
	cvt.u64.u32 	%rd4176, %r16346;
	mov.b64 	%rd4177, 56;
	cvt.u32.u64 	%r16347, %rd4177;
	cvt.u32.u64 	%r16348, %rd4175;
	and.b32  	%r16349, %r16348, %r16347;
	cvt.u32.u64 	%r16350, %rd4176;
	or.b32  	%r16351, %r16349, %r16350;
	mov.b64 	%rd4178, 9130730411292422402;
	shr.u64 	%rd4179, %rd4178, %r16351;
	mov.b64 	%rd4180, 1736168554312260608;
	shr.u64 	%rd4181, %rd4180, %r16351;
	mov.b64 	%rd4182, -506390041275138048;
	shr.u64 	%rd4183, %rd4182, %r16351;
	shl.b64 	%rd4184, %rd4183, 2;
	cvt.u32.u64 	%r16352, %rd4181;
	mov.b64 	%rd4185, 2;
	cvt.u32.u64 	%r16353, %rd4185;
	and.b32  	%r16354, %r16352, %r16353;
	cvt.u32.u64 	%r16355, %rd4179;
	mov.b64 	%rd4186, 1;
	cvt.u32.u64 	%r16356, %rd4186;
	and.b32  	%r16357, %r16355, %r16356;
	or.b32  	%r16358, %r16357, %r16354;
	cvt.u32.u64 	%r16359, %rd4184;
	mov.b64 	%rd4187, 4;
	cvt.u32.u64 	%r16360, %rd4187;
	and.b32  	%r16361, %r16359, %r16360;
	or.b32  	%r16362, %r16358, %r16361;
	mov.b16 	%rs173, 1;
	shl.b16 	%rs174, %rs173, %r16362;
	and.b16  	%rs175, %rs174, 29;
	setp.eq.s16 	%p3897, %rs175, 0;
	@%p3897 bra 	$L__BB4_2098;
	st.local.u32 	[%rd2+280], %r2110;
	st.local.u64 	[%rd143+288], %rd162;
	bra.uni 	$L__BB4_3848;
$L__BB4_2098:
	add.s32 	%r16363, %r2223, 1;
	st.local.u32 	[%rd2+2336], %r16363;
	shl.b32 	%r16364, %r2223, 3;
	cvt.u64.u32 	%rd4188, %r16364;
	and.b64  	%rd4189, %rd4188, 2040;
	add.s64 	%rd4190, %rd2, %rd4189;
	st.local.u64 	[%rd4190+2344], %rd162;
	bra.uni 	$L__BB4_3848;
$L__BB4_2099:
	atom.global.exch.b32 	%r28604, [%rd163], -1;
$L__BB4_2100:
	add.s32 	%r16326, %r28604, 1;
	setp.lt.u32 	%p3871, %r16326, 2;
	@%p3871 bra 	$L__BB4_2105;
	@%p3870 bra 	$L__BB4_2103;
	atom.shared.exch.b32 	%r16328, [%r2231], 0;
	bra.uni 	$L__BB4_2104;
$L__BB4_2103:
	atom.global.exch.b32 	%r16327, [%rd163], 0;
$L__BB4_2104:
	and.b32  	%r16329, %r28604, 7;
	setp.eq.s32 	%p3873, %r16329, 0;
	mov.u32 	%r2235, %r28604;
	@%p3873 bra 	$L__BB4_2094;
$L__BB4_2105:
	setp.lt.u32 	%p3874, %r28601, 65529;
	@%p3874 bra 	$L__BB4_2117;
	and.b32  	%r2236, %r2235, 4;
	setp.eq.s32 	%p3875, %r2236, 0;
	and.b32  	%r16330, %r2235, 3;
	setp.ne.s32 	%p3876, %r16330, 0;
	and.pred  	%p3877, %p3875, %p3876;
	setp.gt.u32 	%p3878, %r2235, 65535;
	or.pred  	%p3879, %p3878, %p3877;
	@%p3879 bra 	$L__BB4_2110;
	and.b32  	%r16331, %r2235, 7;
	setp.eq.s32 	%p3880, %r16331, 0;
	mov.u32 	%r28607, %r2235;
	mov.u32 	%r28608, %r28601;
	@%p3880 bra 	$L__BB4_2122;
	setp.eq.s32 	%p3881, %r2236, 0;
	@%p3881 bra 	$L__BB4_2110;
	cvt.u64.u32 	%rd4159, %r2235;
	shl.b64 	%rd4160, %rd4159, 32;
	cvt.u64.u32 	%rd4161, %r28601;
	or.b64  	%rd4162, %rd4160, %rd4161;
	st.local.u32 	[%rd2+280], %r2110;
	st.local.u64 	[%rd143+288], %rd4162;
	bra.uni 	$L__BB4_3848;
$L__BB4_2110:
	shr.u32 	%r2237, %r28601, 3;
	setp.gt.u32 	%p3883, %r28601, 65535;
	@%p3883 bra 	$L__BB4_2112;
	shl.b32 	%r16332, %r2237, 2;
	mov.u32 	%r16333, shared_mem;
	add.s32 	%r16334, %r16333, %r16332;
	ld.shared.u32 	%r28606, [%r16334+65536];
	bra.uni 	$L__BB4_2113;
$L__BB4_2112:
	mul.wide.u32 	%rd4163, %r2237, 4;
	add.s64 	%rd4164, %rd3, %rd4163;
	ld.global.u32 	%r28606, [%rd4164];
$L__BB4_2113:
	setp.ne.s32 	%p3884, %r28606, 0;
	@%p3884 bra 	$L__BB4_2117;
	cvt.u64.u32 	%rd4165, %r2235;
	shl.b64 	%rd4166, %rd4165, 32;
	cvt.u64.u32 	%rd4167, %r28601;
	or.b64  	%rd164, %rd4166, %rd4167;
	and.b32  	%r16335, %r2235, 7;
	setp.eq.s32 	%p3885, %r16335, 1;
	@%p3885 bra 	$L__BB4_2116;
	st.local.u32 	[%rd2+280], %r2110;
	st.local.u64 	[%rd143+288], %rd164;
	bra.uni 	$L__BB4_3848;
$L__BB4_2116:
	add.s32 	%r16336, %r2223, 1;
	st.local.u32 	[%rd2+2336], %r16336;
	shl.b32 	%r16337, %r2223, 3;
	cvt.u64.u32 	%rd4168, %r16337;
	and.b64  	%rd4169, %rd4168, 2040;
	add.s64 	%rd4170, %rd2, %rd4169;
	st.local.u64 	[%rd4170+2344], %rd164;
	bra.uni 	$L__BB4_3848;
$L__BB4_2117:
	shr.u32 	%r2241, %r28601, 3;
	setp.gt.u32 	%p3888, %r28601, 65535;
	@%p3888 bra 	$L__BB4_2120;
	shl.b32 	%r16339, %r2241, 2;
	mov.u32 	%r16340, shared_mem;
	add.s32 	%r16341, %r16340, %r16339;
	add.s32 	%r2242, %r16341, 65536;
	atom.shared.exch.b32 	%r28607, [%r16341+65536], %r2235;
	setp.eq.s32 	%p3892, %r28607, -1;
	@%p3892 bra 	$L__BB4_3848;
	atom.shared.exch.b32 	%r16342, [%r2242], 0;
	mov.u32 	%r28608, %r2235;
	bra.uni 	$L__BB4_2122;
$L__BB4_2120:
	mul.wide.u32 	%rd4171, %r2241, 4;
	add.s64 	%rd165, %rd3, %rd4171;
	atom.global.exch.b32 	%r28607, [%rd165], %r2235;
	setp.eq.s32 	%p3890, %r28607, -1;
	@%p3890 bra 	$L__BB4_3848;
	atom.global.exch.b32 	%r16338, [%rd165], 0;
	mov.u32 	%r28608, %r2235;
$L__BB4_2122:
	and.b32  	%r16343, %r28607, 7;
	setp.ne.s32 	%p3893, %r16343, 0;
	and.b32  	%r16344, %r28608, 7;
	setp.eq.s32 	%p3894, %r16344, 0;
	and.pred  	%p3895, %p3893, %p3894;
	selp.b32 	%r28601, %r28608, %r28607, %p3895;
	selp.b32 	%r2235, %r28607, %r28608, %p3895;
	and.b32  	%r16345, %r28601, 7;
	setp.eq.s32 	%p3896, %r16345, 0;
	@%p3896 bra 	$L__BB4_2093;
	bra.uni 	$L__BB4_2096;
$L__BB4_2123:
	shr.u32 	%r16365, %r2114, 3;
	and.b32  	%r16366, %r16365, 268435455;
	mul.wide.u32 	%rd4191, %r16366, 568;
	mov.u64 	%rd4192, BOOK;
	add.s64 	%rd4193, %rd4192, %rd4191;
	add.s64 	%rd166, %rd4193, 8;
	ld.global.u8 	%rs176, [%rd4193+40];
	setp.eq.s16 	%p3900, %rs176, 0;
	and.b32  	%r2251, %r2113, 7;
	setp.ne.s32 	%p3901, %r2251, 5;
	or.pred  	%p3902, %p3900, %p3901;
	@%p3902 bra 	$L__BB4_2189;
	ld.local.u32 	%r2283, [%rd2+2336];
	sub.s32 	%r17290, 256, %r2283;
	sub.s32 	%r17291, 257, %r2110;
	min.u32 	%r17292, %r17290, %r17291;
	setp.lt.u32 	%p4501, %r17292, 2;
	@%p4501 bra 	$L__BB4_3843;
	shr.u32 	%r2253, %r2113, 3;
	setp.gt.u32 	%p4502, %r2113, 65535;
	@%p4502 bra 	$L__BB4_2127;
	shl.b32 	%r17293, %r2253, 3;
	mov.u32 	%r17294, shared_mem;
	add.s32 	%r17295, %r17294, %r17293;
	atom.shared.exch.b64 	%rd11021, [%r17295], 0;
	bra.uni 	$L__BB4_2128;
$L__BB4_2127:
	mul.wide.u32 	%rd4711, %r2253, 8;
	add.s64 	%rd4712, %rd1, %rd4711;
	atom.global.exch.b64 	%rd11021, [%rd4712+201326600], 0;
$L__BB4_2128:
	cvt.u32.u64 	%r17296, %rd11021;
	{ .reg .b32 tmp; mov.b64 {tmp, %r2254}, %rd11021; }
	and.b32  	%r2255, %r2114, 7;
	setp.ne.s32 	%p4503, %r2255, 0;
	and.b32  	%r17297, %r17296, 7;
	setp.eq.s32 	%p4504, %r17297, 0;
	and.pred  	%p4505, %p4503, %p4504;
	selp.b32 	%r28613, %r17296, %r2114, %p4505;
	selp.b32 	%r2268, %r2114, %r17296, %p4505;
	and.b32  	%r17298, %r28613, 7;
	setp.ne.s32 	%p4506, %r17298, 0;
	@%p4506 bra 	$L__BB4_2132;
$L__BB4_2129:
	and.b32  	%r17299, %r2268, 7;
	setp.ne.s32 	%p4507, %r17299, 0;
	@%p4507 bra 	$L__BB4_2140;
$L__BB4_2130:
	shr.u32 	%r17300, %r2268, 3;
	setp.gt.u32 	%p4508, %r2268, 65535;
	shr.u32 	%r17301, %r2268, 1;
	mov.u32 	%r17302, shared_mem;
	add.s32 	%r17303, %r17302, %r17301;
	add.s32 	%r2264, %r17303, 65536;
	mul.wide.u32 	%rd4713, %r17300, 4;
	add.s64 	%rd171, %rd3, %rd4713;
	@%p4508 bra 	$L__BB4_2134;
	atom.shared.exch.b32 	%r28616, [%r2264], -1;
	bra.uni 	$L__BB4_2135;
$L__BB4_2132:
	cvt.u64.u32 	%rd4727, %r2268;
	shl.b64 	%rd4728, %rd4727, 32;
	cvt.u64.u32 	%rd4729, %r28613;
	or.b64  	%rd170, %rd4728, %rd4729;
	mul.wide.u32 	%rd4730, %r28613, 8;
	and.b32  	%r17323, %r2268, 7;
	cvt.u64.u32 	%rd4731, %r17323;
	mov.b64 	%rd4732, 56;
	cvt.u32.u64 	%r17324, %rd4732;
	cvt.u32.u64 	%r17325, %rd4730;
	and.b32  	%r17326, %r17325, %r17324;
	cvt.u32.u64 	%r17327, %rd4731;
	or.b32  	%r17328, %r17326, %r17327;
	mov.b64 	%rd4733, 9130730411292422402;
	shr.u64 	%rd4734, %rd4733, %r17328;
	mov.b64 	%rd4735, 1736168554312260608;
	shr.u64 	%rd4736, %rd4735, %r17328;
	mov.b64 	%rd4737, -506390041275138048;
	shr.u64 	%rd4738, %rd4737, %r17328;
	shl.b64 	%rd4739, %rd4738, 2;
	cvt.u32.u64 	%r17329, %rd4736;
	mov.b64 	%rd4740, 2;
	cvt.u32.u64 	%r17330, %rd4740;
	and.b32  	%r17331, %r17329, %r17330;
	cvt.u32.u64 	%r17332, %rd4734;
	mov.b64 	%rd4741, 1;
	cvt.u32.u64 	%r17333, %rd4741;
	and.b32  	%r17334, %r17332, %r17333;
	or.b32  	%r17335, %r17334, %r17331;
	cvt.u32.u64 	%r17336, %rd4739;
	mov.b64 	%rd4742, 4;
	cvt.u32.u64 	%r17337, %rd4742;
	and.b32  	%r17338, %r17336, %r17337;
	or.b32  	%r17339, %r17335, %r17338;
	mov.b16 	%rs183, 1;
	shl.b16 	%rs184, %rs183, %r17339;
	and.b16  	%rs185, %rs184, 29;
	setp.eq.s16 	%p4530, %rs185, 0;
	@%p4530 bra 	$L__BB4_2158;
	st.local.u32 	[%rd2+280], %r2110;
	st.local.u64 	[%rd143+288], %rd170;
	mov.u32 	%r2111, %r2110;
	bra.uni 	$L__BB4_2159;
$L__BB4_2134:
	atom.global.exch.b32 	%r28616, [%rd171], -1;
$L__BB4_2135:
	add.s32 	%r17304, %r28616, 1;
	setp.lt.u32 	%p4509, %r17304, 2;
	@%p4509 bra 	$L__BB4_2140;
	@%p4508 bra 	$L__BB4_2138;
	atom.shared.exch.b32 	%r17306, [%r2264], 0;
	bra.uni 	$L__BB4_2139;
$L__BB4_2138:
	atom.global.exch.b32 	%r17305, [%rd171], 0;
$L__BB4_2139:
	and.b32  	%r17307, %r28616, 7;
	setp.eq.s32 	%p4511, %r17307, 0;
	mov.u32 	%r2268, %r28616;
	@%p4511 bra 	$L__BB4_2130;
$L__BB4_2140:
	setp.lt.u32 	%p4512, %r28613, 65529;
	@%p4512 bra 	$L__BB4_2152;
	and.b32  	%r2269, %r2268, 4;
	setp.eq.s32 	%p4513, %r2269, 0;
	and.b32  	%r17308, %r2268, 3;
	setp.ne.s32 	%p4514, %r17308, 0;
	and.pred  	%p4515, %p4513, %p4514;
	setp.gt.u32 	%p4516, %r2268, 65535;
	or.pred  	%p4517, %p4516, %p4515;
	@%p4517 bra 	$L__BB4_2145;
	and.b32  	%r17309, %r2268, 7;
	setp.eq.s32 	%p4518, %r17309, 0;
	mov.u32 	%r28619, %r2268;
	mov.u32 	%r28620, %r28613;
	@%p4518 bra 	$L__BB4_2157;
	@%p4513 bra 	$L__BB4_2145;
	cvt.u64.u32 	%rd4714, %r2268;
	shl.b64 	%rd4715, %rd4714, 32;
	cvt.u64.u32 	%rd4716, %r28613;
	or.b64  	%rd4717, %rd4715, %rd4716;
	st.local.u32 	[%rd2+280], %r2110;
	st.local.u64 	[%rd143+288], %rd4717;
	mov.u32 	%r2111, %r2110;
	bra.uni 	$L__BB4_2159;
$L__BB4_2145:
	shr.u32 	%r2270, %r28613, 3;
	setp.gt.u32 	%p4520, %r28613, 65535;
	@%p4520 bra 	$L__BB4_2147;
	shl.b32 	%r17310, %r2270, 2;
	mov.u32 	%r17311, shared_mem;
	add.s32 	%r17312, %r17311, %r17310;
	ld.shared.u32 	%r28618, [%r17312+65536];
	bra.uni 	$L__BB4_2148;
$L__BB4_2147:
	mul.wide.u32 	%rd4718, %r2270, 4;
	add.s64 	%rd4719, %rd3, %rd4718;
	ld.global.u32 	%r28618, [%rd4719];
$L__BB4_2148:
	setp.ne.s32 	%p4521, %r28618, 0;
	@%p4521 bra 	$L__BB4_2152;
	cvt.u64.u32 	%rd4720, %r2268;
	shl.b64 	%rd4721, %rd4720, 32;
	cvt.u64.u32 	%rd4722, %r28613;
	or.b64  	%rd172, %rd4721, %rd4722;
	and.b32  	%r17313, %r2268, 7;
	setp.eq.s32 	%p4522, %r17313, 1;
	@%p4522 bra 	$L__BB4_2151;
	st.local.u32 	[%rd2+280], %r2110;
	st.local.u64 	[%rd143+288], %rd172;
	mov.u32 	%r2111, %r2110;
	bra.uni 	$L__BB4_2159;
$L__BB4_2151:
	add.s32 	%r2274, %r2283, 1;
	st.local.u32 	[%rd2+2336], %r2274;
	shl.b32 	%r17314, %r2283, 3;
	cvt.u64.u32 	%rd4723, %r17314;
	and.b64  	%rd4724, %rd4723, 2040;
	add.s64 	%rd4725, %rd2, %rd4724;
	st.local.u64 	[%rd4725+2344], %rd172;
	mov.u32 	%r2283, %r2274;
	bra.uni 	$L__BB4_2159;
$L__BB4_2152:
	shr.u32 	%r2275, %r28613, 3;
	setp.gt.u32 	%p4523, %r28613, 65535;
	@%p4523 bra 	$L__BB4_2155;
	shl.b32 	%r17316, %r2275, 2;
	mov.u32 	%r17317, shared_mem;
	add.s32 	%r17318, %r17317, %r17316;
	add.s32 	%r2276, %r17318, 65536;
	atom.shared.exch.b32 	%r28619, [%r17318+65536], %r2268;
	setp.eq.s32 	%p4525, %r28619, -1;
	@%p4525 bra 	$L__BB4_2159;
	atom.shared.exch.b32 	%r17319, [%r2276], 0;
	mov.u32 	%r28620, %r2268;
	bra.uni 	$L__BB4_2157;
$L__BB4_2155:
	mul.wide.u32 	%rd4726, %r2275, 4;
	add.s64 	%rd173, %rd3, %rd4726;
	atom.global.exch.b32 	%r28619, [%rd173], %r2268;
	setp.eq.s32 	%p4524, %r28619, -1;
	@%p4524 bra 	$L__BB4_2159;
	atom.global.exch.b32 	%r17315, [%rd173], 0;
	mov.u32 	%r28620, %r2268;
$L__BB4_2157:
	and.b32  	%r17320, %r28619, 7;
	setp.ne.s32 	%p4526, %r17320, 0;
	and.b32  	%r17321, %r28620, 7;
	setp.eq.s32 	%p4527, %r17321, 0;
	and.pred  	%p4528, %p4526, %p4527;
	selp.b32 	%r28613, %r28620, %r28619, %p4528;
	selp.b32 	%r2268, %r28619, %r28620, %p4528;
	and.b32  	%r17322, %r28613, 7;
	setp.eq.s32 	%p4529, %r17322, 0;
	@%p4529 bra 	$L__BB4_2129;
	bra.uni 	$L__BB4_2132;
$L__BB4_2158:
	add.s32 	%r2262, %r2283, 1;
	st.local.u32 	[%rd2+2336], %r2262;
	shl.b32 	%r17340, %r2283, 3;
	cvt.u64.u32 	%rd4743, %r17340;
	and.b64  	%rd4744, %rd4743, 2040;
	add.s64 	%rd4745, %rd2, %rd4744;
	st.local.u64 	[%rd4745+2344], %rd170;
	mov.u32 	%r2283, %r2262;
$L__BB4_2159:
	setp.ne.s32 	%p4531, %r2255, 0;
	and.b32  	%r17341, %r2254, 7;
	setp.eq.s32 	%p4532, %r17341, 0;
	and.pred  	%p4533, %p4531, %p4532;
	selp.b32 	%r28625, %r2254, %r2114, %p4533;
	selp.b32 	%r2296, %r2114, %r2254, %p4533;
	and.b32  	%r17342, %r28625, 7;
	setp.ne.s32 	%p4534, %r17342, 0;
	@%p4534 bra 	$L__BB4_2163;
$L__BB4_2160:
	and.b32  	%r17343, %r2296, 7;
	setp.ne.s32 	%p4535, %r17343, 0;
	@%p4535 bra 	$L__BB4_2171;
$L__BB4_2161:
	shr.u32 	%r17344, %r2296, 3;
	setp.gt.u32 	%p4536, %r2296, 65535;
	shr.u32 	%r17345, %r2296, 1;
	mov.u32 	%r17346, shared_mem;
	add.s32 	%r17347, %r17346, %r17345;
	add.s32 	%r2292, %r17347, 65536;
	mul.wide.u32 	%rd4746, %r17344, 4;
	add.s64 	%rd175, %rd3, %rd4746;
	@%p4536 bra 	$L__BB4_2165;
	atom.shared.exch.b32 	%r28628, [%r2292], -1;
	bra.uni 	$L__BB4_2166;
$L__BB4_2163:
	cvt.u64.u32 	%rd4766, %r2296;
	shl.b64 	%rd4767, %rd4766, 32;
	cvt.u64.u32 	%rd4768, %r28625;
	or.b64  	%rd174, %rd4767, %rd4768;
	mul.wide.u32 	%rd4769, %r28625, 8;
	and.b32  	%r17372, %r2296, 7;
	cvt.u64.u32 	%rd4770, %r17372;
	mov.b64 	%rd4771, 56;
	cvt.u32.u64 	%r17373, %rd4771;
	cvt.u32.u64 	%r17374, %rd4769;
	and.b32  	%r17375, %r17374, %r17373;
	cvt.u32.u64 	%r17376, %rd4770;
	or.b32  	%r17377, %r17375, %r17376;
	mov.b64 	%rd4772, 9130730411292422402;
	shr.u64 	%rd4773, %rd4772, %r17377;
	mov.b64 	%rd4774, 1736168554312260608;
	shr.u64 	%rd4775, %rd4774, %r17377;
	mov.b64 	%rd4776, -506390041275138048;
	shr.u64 	%rd4777, %rd4776, %r17377;
	shl.b64 	%rd4778, %rd4777, 2;
	cvt.u32.u64 	%r17378, %rd4775;
	mov.b64 	%rd4779, 2;
	cvt.u32.u64 	%r17379, %rd4779;
	and.b32  	%r17380, %r17378, %r17379;
	cvt.u32.u64 	%r17381, %rd4773;
	mov.b64 	%rd4780, 1;
	cvt.u32.u64 	%r17382, %rd4780;
	and.b32  	%r17383, %r17381, %r17382;
	or.b32  	%r17384, %r17383, %r17380;
	cvt.u32.u64 	%r17385, %rd4778;
	mov.b64 	%rd4781, 4;
	cvt.u32.u64 	%r17386, %rd4781;
	and.b32  	%r17387, %r17385, %r17386;
	or.b32  	%r17388, %r17384, %r17387;
	mov.b16 	%rs186, 1;
	shl.b16 	%rs187, %rs186, %r17388;
	and.b16  	%rs188, %rs187, 29;
	setp.eq.s16 	%p4558, %rs188, 0;
	@%p4558 bra 	$L__BB4_3846;
	add.s32 	%r17389, %r2111, 1;
	st.local.u32 	[%rd2+280], %r17389;
	shl.b32 	%r17390, %r2111, 3;
	cvt.u64.u32 	%rd4782, %r17390;
	and.b64  	%rd4783, %rd4782, 2040;
	add.s64 	%rd4784, %rd2, %rd4783;
	st.local.u64 	[%rd4784+288], %rd174;
	bra.uni 	$L__BB4_3847;
$L__BB4_2165:
	atom.global.exch.b32 	%r28628, [%rd175], -1;
$L__BB4_2166:
	add.s32 	%r17348, %r28628, 1;
	setp.lt.u32 	%p4537, %r17348, 2;
	@%p4537 bra 	$L__BB4_2171;
	@%p4536 bra 	$L__BB4_2169;
	atom.shared.exch.b32 	%r17350, [%r2292], 0;
	bra.uni 	$L__BB4_2170;
$L__BB4_2169:
	atom.global.exch.b32 	%r17349, [%rd175], 0;
$L__BB4_2170:
	and.b32  	%r17351, %r28628, 7;
	setp.eq.s32 	%p4539, %r17351, 0;
	mov.u32 	%r2296, %r28628;
	@%p4539 bra 	$L__BB4_2161;
$L__BB4_2171:
	setp.lt.u32 	%p4540, %r28625, 65529;
	@%p4540 bra 	$L__BB4_2183;
	and.b32  	%r2297, %r2296, 4;
	setp.eq.s32 	%p4541, %r2297, 0;
	and.b32  	%r17352, %r2296, 3;
	setp.ne.s32 	%p4542, %r17352, 0;
	and.pred  	%p4543, %p4541, %p4542;
	setp.gt.u32 	%p4544, %r2296, 65535;
	or.pred  	%p4545, %p4544, %p4543;
	@%p4545 bra 	$L__BB4_2176;
	and.b32  	%r17353, %r2296, 7;
	setp.eq.s32 	%p4546, %r17353, 0;
	mov.u32 	%r28631, %r2296;
	mov.u32 	%r28632, %r28625;
	@%p4546 bra 	$L__BB4_2188;
	setp.eq.s32 	%p4547, %r2297, 0;
	@%p4547 bra 	$L__BB4_2176;
	cvt.u64.u32 	%rd4747, %r2296;
	shl.b64 	%rd4748, %rd4747, 32;
	cvt.u64.u32 	%rd4749, %r28625;
	or.b64  	%rd4750, %rd4748, %rd4749;
	add.s32 	%r17354, %r2111, 1;
	st.local.u32 	[%rd2+280], %r17354;
	shl.b32 	%r17355, %r2111, 3;
	cvt.u64.u32 	%rd4751, %r17355;
	and.b64  	%rd4752, %rd4751, 2040;
	add.s64 	%rd4753, %rd2, %rd4752;
	st.local.u64 	[%rd4753+288], %rd4750;
	bra.uni 	$L__BB4_3847;
$L__BB4_2176:
	shr.u32 	%r2298, %r28625, 3;
	setp.gt.u32 	%p4548, %r28625, 65535;
	@%p4548 bra 	$L__BB4_2178;
	shl.b32 	%r17356, %r2298, 2;
	mov.u32 	%r17357, shared_mem;
	add.s32 	%r17358, %r17357, %r17356;
	ld.shared.u32 	%r28630, [%r17358+65536];
	bra.uni 	$L__BB4_2179;
$L__BB4_2178:
	mul.wide.u32 	%rd4754, %r2298, 4;
	add.s64 	%rd4755, %rd3, %rd4754;
	ld.global.u32 	%r28630, [%rd4755];
$L__BB4_2179:
	setp.ne.s32 	%p4549, %r28630, 0;
	@%p4549 bra 	$L__BB4_2183;
	cvt.u64.u32 	%rd4756, %r2296;
	shl.b64 	%rd4757, %rd4756, 32;
	cvt.u64.u32 	%rd4758, %r28625;
	or.b64  	%rd176, %rd4757, %rd4758;
	and.b32  	%r17359, %r2296, 7;
	setp.eq.s32 	%p4550, %r17359, 1;
	@%p4550 bra 	$L__BB4_2182;
	add.s32 	%r17360, %r2111, 1;
	st.local.u32 	[%rd2+280], %r17360;
	shl.b32 	%r17361, %r2111, 3;
	cvt.u64.u32 	%rd4759, %r17361;
	and.b64  	%rd4760, %rd4759, 2040;
	add.s64 	%rd4761, %rd2, %rd4760;
	st.local.u64 	[%rd4761+288], %rd176;
	bra.uni 	$L__BB4_3847;
$L__BB4_2182:
	add.s32 	%r17362, %r2283, 1;
	st.local.u32 	[%rd2+2336], %r17362;
	shl.b32 	%r17363, %r2283, 3;
	cvt.u64.u32 	%rd4762, %r17363;
	and.b64  	%rd4763, %rd4762, 2040;
	add.s64 	%rd4764, %rd2, %rd4763;
	st.local.u64 	[%rd4764+2344], %rd176;
	bra.uni 	$L__BB4_3847;
$L__BB4_2183:
	shr.u32 	%r2302, %r28625, 3;
	setp.gt.u32 	%p4551, %r28625, 65535;
	@%p4551 bra 	$L__BB4_2186;
	shl.b32 	%r17365, %r2302, 2;
	mov.u32 	%r17366, shared_mem;
	add.s32 	%r17367, %r17366, %r17365;
	add.s32 	%r2303, %r17367, 65536;
	atom.shared.exch.b32 	%r28631, [%r17367+65536], %r2296;
	setp.eq.s32 	%p4553, %r28631, -1;
	@%p4553 bra 	$L__BB4_3847;
	atom.shared.exch.b32 	%r17368, [%r2303], 0;
	mov.u32 	%r28632, %r2296;
	bra.uni 	$L__BB4_2188;
$L__BB4_2186:
	mul.wide.u32 	%rd4765, %r2302, 4;
	add.s64 	%rd177, %rd3, %rd4765;
	atom.global.exch.b32 	%r28631, [%rd177], %r2296;
	setp.eq.s32 	%p4552, %r28631, -1;
	@%p4552 bra 	$L__BB4_3847;
	atom.global.exch.b32 	%r17364, [%rd177], 0;
	mov.u32 	%r28632, %r2296;
$L__BB4_2188:
	and.b32  	%r17369, %r28631, 7;
	setp.ne.s32 	%p4554, %r17369, 0;
	and.b32  	%r17370, %r28632, 7;
	setp.eq.s32 	%p4555, %r17370, 0;
	and.pred  	%p4556, %p4554, %p4555;
	selp.b32 	%r28625, %r28632, %r28631, %p4556;
	selp.b32 	%r2296, %r28631, %r28632, %p4556;
	and.b32  	%r17371, %r28625, 7;
	setp.eq.s32 	%p4557, %r17371, 0;
	@%p4557 bra 	$L__BB4_2160;
	bra.uni 	$L__BB4_2163;
$L__BB4_2189:
	ld.global.u32 	%r2310, [%rd166+36];
	ld.global.v2.u32 	{%r2311, %r2312}, [%rd166+40];
	ld.local.u32 	%r16367, [%rd2+2336];
	sub.s32 	%r16368, 256, %r16367;
	sub.s32 	%r16369, 257, %r2110;
	min.u32 	%r2313, %r16368, %r16369;
	ld.local.u32 	%r16370, [%rd2+12];
	setp.eq.s32 	%p3903, %r16370, 2;
	@%p3903 bra 	$L__BB4_2204;
	and.b32  	%r2314, %r2311, 255;
	setp.eq.s32 	%p3904, %r2314, 0;
	mov.b32 	%r28704, 0;
	@%p3904 bra 	$L__BB4_2197;
	mov.b32 	%r28633, 0;
	mov.u32 	%r28704, %r28633;
$L__BB4_2192:
	ld.global.u32 	%r16373, [%rd10];
	and.b32  	%r16374, %r16373, 32767;
	add.s32 	%r2317, %r16374, %r38;
	mul.wide.u32 	%rd4194, %r2317, 8;
	add.s64 	%rd4195, %rd1, %rd4194;
	ld.global.u64 	%rd4196, [%rd4195+201326600];
	add.s32 	%r16375, %r16373, 1;
	st.global.u32 	[%rd10], %r16375;
	setp.lt.u32 	%p3905, %r2317, 8192;
	setp.ne.s64 	%p3906, %rd4196, 0;
	or.pred  	%p3907, %p3905, %p3906;
	@%p3907 bra 	$L__BB4_2194;
	add.s32 	%r2318, %r28704, 1;
	mul.wide.u32 	%rd4198, %r28704, 4;
	add.s64 	%rd4199, %rd2, %rd4198;
	st.local.u32 	[%rd4199+24], %r2317;
	mov.u32 	%r28704, %r2318;
$L__BB4_2194:
	add.s32 	%r28633, %r28633, 1;
	setp.lt.u32 	%p3908, %r28633, 32768;
	@%p3908 bra 	$L__BB4_2196;
	mov.u64 	%rd4200, $str$1;
	cvta.global.u64 	%rd4201, %rd4200;
	{ // callseq 18, 0
	.param .b64 param0;
	st.param.b64 	[param0], %rd4201;
	.param .b64 param1;
	st.param.b64 	[param1], 0;
	.param .b32 retval0;
	call.uni (retval0), 
	vprintf, 
	(
	param0, 
	param1
	);
	ld.param.b32 	%r16376, [retval0];
	} // callseq 18
$L__BB4_2196:
	setp.lt.u32 	%p3909, %r28704, %r2314;
	@%p3909 bra 	$L__BB4_2192;
$L__BB4_2197:
	and.b32  	%r2322, %r2312, 255;
	setp.eq.s32 	%p3910, %r2322, 0;
	mov.b32 	%r28770, 0;
	@%p3910 bra 	$L__BB4_2586;
	mov.b32 	%r28637, 0;
	mov.u32 	%r28770, %r28637;
$L__BB4_2199:
	ld.global.u32 	%r16380, [%rd10+65536];
	and.b32  	%r16381, %r16380, 32767;
	add.s32 	%r2325, %r16381, %r38;
	mul.wide.u32 	%rd4202, %r2325, 4;
	add.s64 	%rd4203, %rd3, %rd4202;
	ld.global.u32 	%r16382, [%rd4203];
	add.s32 	%r16384, %r16380, 1;
	st.global.u32 	[%rd10+65536], %r16384;
	setp.lt.u32 	%p3911, %r2325, 8192;
	setp.ne.s32 	%p3912, %r16382, 0;
	or.pred  	%p3913, %p3911, %p3912;
	@%p3913 bra 	$L__BB4_2201;
	add.s32 	%r2326, %r28770, 1;
	mul.wide.u32 	%rd4204, %r28770, 4;
	add.s64 	%rd4205, %rd2, %rd4204;
	st.local.u32 	[%rd4205+152], %r2325;
	mov.u32 	%r28770, %r2326;
$L__BB4_2201:
	add.s32 	%r28637, %r28637, 1;
	setp.lt.u32 	%p3914, %r28637, 32768;
	@%p3914 bra 	$L__BB4_2203;
	mov.u64 	%rd4206, $str$1;
	cvta.global.u64 	%rd4207, %rd4206;
	{ // callseq 19, 0
	.param .b64 param0;
	st.param.b64 	[param0], %rd4207;
	.param .b64 param1;
	st.param.b64 	[param1], 0;
	.param .b32 retval0;
	call.uni (retval0), 
	vprintf, 
	(
	param0, 
	param1
	);
	ld.param.b32 	%r16385, [retval0];
	} // callseq 19
$L__BB4_2203:
	setp.lt.u32 	%p3915, %r28770, %r2322;
	@%p3915 bra 	$L__BB4_2199;
	bra.uni 	$L__BB4_2586;
$L__BB4_2204:
	and.b32  	%r2329, %r2311, 255;
	setp.eq.s32 	%p3916, %r2329, 0;
	mov.b32 	%r28704, 0;
	@%p3916 bra 	$L__BB4_2395;
	ld.local.u32 	%r2330, [%rd2+4];
	add.s32 	%r28703, %r2330, 1;
	shl.b32 	%r16389, %r2330, 7;
	and.b32  	%r16390, %r16389, 8064;
	add.s32 	%r2332, %r16390, %r2;
	shl.b32 	%r16391, %r2330, 10;
	and.b32  	%r16392, %r16391, 64512;
	add.s32 	%r16393, %r4, %r16392;
	ld.shared.u64 	%rd4208, [%r16393];
	setp.eq.s32 	%p3917, %r2332, 0;
	setp.ne.s64 	%p3918, %rd4208, 0;
	mov.b32 	%r28640, 0;
	or.pred  	%p3919, %p3917, %p3918;
	@%p3919 bra 	$L__BB4_2207;
	st.local.u32 	[%rd2+24], %r2332;
	mov.b32 	%r28640, 1;
$L__BB4_2207:
	setp.ge.u32 	%p3920, %r28640, %r2329;
	mov.b32 	%r28704, 1;
	@%p3920 bra 	$L__BB4_2394;
	add.s32 	%r2334, %r2330, 2;
	shl.b32 	%r16396, %r28703, 7;
	and.b32  	%r16397, %r16396, 8064;
	add.s32 	%r2335, %r16397, %r2;
	shl.b32 	%r16398, %r28703, 10;
	and.b32  	%r16399, %r16398, 64512;
	add.s32 	%r16400, %r4, %r16399;
	ld.shared.u64 	%rd4210, [%r16400];
	setp.eq.s32 	%p3921, %r2335, 0;
	setp.ne.s64 	%p3922, %rd4210, 0;
	or.pred  	%p3923, %p3921, %p3922;
	mov.u32 	%r28704, %r28640;
	@%p3923 bra 	$L__BB4_2210;
	add.s32 	%r28704, %r28640, 1;
	mul.wide.u32 	%rd4212, %r28640, 4;
	add.s64 	%rd4213, %rd2, %rd4212;
	st.local.u32 	[%rd4213+24], %r2335;
$L__BB4_2210:
	setp.ge.u32 	%p3924, %r28704, %r2329;
	mov.u32 	%r28703, %r2334;
	@%p3924 bra 	$L__BB4_2394;
	add.s32 	%r28703, %r2330, 3;
	shl.b32 	%r16401, %r2334, 7;
	and.b32  	%r16402, %r16401, 8064;
	add.s32 	%r2339, %r16402, %r2;
	shl.b32 	%r16403, %r2334, 10;
	and.b32  	%r16404, %r16403, 64512;
	add.s32 	%r16405, %r4, %r16404;
	ld.shared.u64 	%rd4214, [%r16405];
	setp.eq.s32 	%p3925, %r2339, 0;
	setp.ne.s64 	%p3926, %rd4214, 0;
	or.pred  	%p3927, %p3925, %p3926;
	@%p3927 bra 	$L__BB4_2213;
	add.s32 	%r2340, %r28704, 1;
	mul.wide.u32 	%rd4216, %r28704, 4;
	add.s64 	%rd4217, %rd2, %rd4216;
	st.local.u32 	[%rd4217+24], %r2339;
	mov.u32 	%r28704, %r2340;
$L__BB4_2213:
	setp.ge.u32 	%p3928, %r28704, %r2329;
	@%p3928 bra 	$L__BB4_2394;
	add.s32 	%r2342, %r2330, 4;
	shl.b32 	%r16406, %r28703, 7;
	and.b32  	%r16407, %r16406, 8064;
	add.s32 	%r2343, %r16407, %r2;
	shl.b32 	%r16408, %r28703, 10;
	and.b32  	%r16409, %r16408, 64512;
	add.s32 	%r16410, %r4, %r16409;
	ld.shared.u64 	%rd4218, [%r16410];
	setp.eq.s32 	%p3929, %r2343, 0;
	setp.ne.s64 	%p3930, %rd4218, 0;
	or.pred  	%p3931, %p3929, %p3930;
	@%p3931 bra 	$L__BB4_2216;
	add.s32 	%r2344, %r28704, 1;
	mul.wide.u32 	%rd4220, %r28704, 4;
	add.s64 	%rd4221, %rd2, %rd4220;
	st.local.u32 	[%rd4221+24], %r2343;
	mov.u32 	%r28704, %r2344;
$L__BB4_2216:
	setp.ge.u32 	%p3932, %r28704, %r2329;
	mov.u32 	%r28703, %r2342;
	@%p3932 bra 	$L__BB4_2394;
	add.s32 	%r28703, %r2330, 5;
	shl.b32 	%r16411, %r2342, 7;
	and.b32  	%r16412, %r16411, 8064;
	add.s32 	%r2347, %r16412, %r2;
	shl.b32 	%r16413, %r2342, 10;
	and.b32  	%r16414, %r16413, 64512;
	add.s32 	%r16415, %r4, %r16414;
	ld.shared.u64 	%rd4222, [%r16415];
	setp.eq.s32 	%p3933, %r2347, 0;
	setp.ne.s64 	%p3934, %rd4222, 0;
	or.pred  	%p3935, %p3933, %p3934;
	@%p3935 bra 	$L__BB4_2219;
	add.s32 	%r2348, %r28704, 1;
	mul.wide.u32 	%rd4224, %r28704, 4;
	add.s64 	%rd4225, %rd2, %rd4224;
	st.local.u32 	[%rd4225+24], %r2347;
	mov.u32 	%r28704, %r2348;
$L__BB4_2219:
	setp.ge.u32 	%p3936, %r28704, %r2329;
	@%p3936 bra 	$L__BB4_2394;
	add.s32 	%r2350, %r2330, 6;
	shl.b32 	%r16416, %r28703, 7;
	and.b32  	%r16417, %r16416, 8064;
	add.s32 	%r2351, %r16417, %r2;
	shl.b32 	%r16418, %r28703, 10;
	and.b32  	%r16419, %r16418, 64512;
	add.s32 	%r16420, %r4, %r16419;
	ld.shared.u64 	%rd4226, [%r16420];
	setp.eq.s32 	%p3937, %r2351, 0;
	setp.ne.s64 	%p3938, %rd4226, 0;
	or.pred  	%p3939, %p3937, %p3938;
	@%p3939 bra 	$L__BB4_2222;
	add.s32 	%r2352, %r28704, 1;
	mul.wide.u32 	%rd4228, %r28704, 4;
	add.s64 	%rd4229, %rd2, %rd4228;
	st.local.u32 	[%rd4229+24], %r2351;
	mov.u32 	%r28704, %r2352;
$L__BB4_2222:
	setp.ge.u32 	%p3940, %r28704, %r2329;
	mov.u32 	%r28703, %r2350;
	@%p3940 bra 	$L__BB4_2394;
	add.s32 	%r28703, %r2330, 7;
	shl.b32 	%r16421, %r2350, 7;
	and.b32  	%r16422, %r16421, 8064;
	add.s32 	%r2355, %r16422, %r2;
	shl.b32 	%r16423, %r2350, 10;
	and.b32  	%r16424, %r16423, 64512;
	add.s32 	%r16425, %r4, %r16424;
	ld.shared.u64 	%rd4230, [%r16425];
	setp.eq.s32 	%p3941, %r2355, 0;
	setp.ne.s64 	%p3942, %rd4230, 0;
	or.pred  	%p3943, %p3941, %p3942;
	@%p3943 bra 	$L__BB4_2225;
	add.s32 	%r2356, %r28704, 1;
	mul.wide.u32 	%rd4232, %r28704, 4;
	add.s64 	%rd4233, %rd2, %rd4232;
	st.local.u32 	[%rd4233+24], %r2355;
	mov.u32 	%r28704, %r2356;
$L__BB4_2225:
	setp.ge.u32 	%p3944, %r28704, %r2329;
	@%p3944 bra 	$L__BB4_2394;
	add.s32 	%r2358, %r2330, 8;
	shl.b32 	%r16426, %r28703, 7;
	and.b32  	%r16427, %r16426, 8064;
	add.s32 	%r2359, %r16427, %r2;
	shl.b32 	%r16428, %r28703, 10;
	and.b32  	%r16429, %r16428, 64512;
	add.s32 	%r16430, %r4, %r16429;
	ld.shared.u64 	%rd4234, [%r16430];
	setp.eq.s32 	%p3945, %r2359, 0;
	setp.ne.s64 	%p3946, %rd4234, 0;
	or.pred  	%p3947, %p3945, %p3946;
	@%p3947 bra 	$L__BB4_2228;
	add.s32 	%r2360, %r28704, 1;
	mul.wide.u32 	%rd4236, %r28704, 4;
	add.s64 	%rd4237, %rd2, %rd4236;
	st.local.u32 	[%rd4237+24], %r2359;
	mov.u32 	%r28704, %r2360;
$L__BB4_2228:
	setp.ge.u32 	%p3948, %r28704, %r2329;
	mov.u32 	%r28703, %r2358;
	@%p3948 bra 	$L__BB4_2394;
	add.s32 	%r28703, %r2330, 9;
	shl.b32 	%r16431, %r2358, 7;
	and.b32  	%r16432, %r16431, 8064;
	add.s32 	%r2363, %r16432, %r2;
	shl.b32 	%r16433, %r2358, 10;
	and.b32  	%r16434, %r16433, 64512;
	add.s32 	%r16435, %r4, %r16434;
	ld.shared.u64 	%rd4238, [%r16435];
	setp.eq.s32 	%p3949, %r2363, 0;
	setp.ne.s64 	%p3950, %rd4238, 0;
	or.pred  	%p3951, %p3949, %p3950;
	@%p3951 bra 	$L__BB4_2231;
	add.s32 	%r2364, %r28704, 1;
	mul.wide.u32 	%rd4240, %r28704, 4;
	add.s64 	%rd4241, %rd2, %rd4240;
	st.local.u32 	[%rd4241+24], %r2363;
	mov.u32 	%r28704, %r2364;
$L__BB4_2231:
	setp.ge.u32 	%p3952, %r28704, %r2329;
	@%p3952 bra 	$L__BB4_2394;
	add.s32 	%r2366, %r2330, 10;
	shl.b32 	%r16436, %r28703, 7;
	and.b32  	%r16437, %r16436, 8064;
	add.s32 	%r2367, %r16437, %r2;
	shl.b32 	%r16438, %r28703, 10;
	and.b32  	%r16439, %r16438, 64512;
	add.s32 	%r16440, %r4, %r16439;
	ld.shared.u64 	%rd4242, [%r16440];
	setp.eq.s32 	%p3953, %r2367, 0;
	setp.ne.s64 	%p3954, %rd4242, 0;
	or.pred  	%p3955, %p3953, %p3954;
	@%p3955 bra 	$L__BB4_2234;
	add.s32 	%r2368, %r28704, 1;
	mul.wide.u32 	%rd4244, %r28704, 4;
	add.s64 	%rd4245, %rd2, %rd4244;
	st.local.u32 	[%rd4245+24], %r2367;
	mov.u32 	%r28704, %r2368;
$L__BB4_2234:
	setp.ge.u32 	%p3956, %r28704, %r2329;
	mov.u32 	%r28703, %r2366;
	@%p3956 bra 	$L__BB4_2394;
	add.s32 	%r28703, %r2330, 11;
	shl.b32 	%r16441, %r2366, 7;
	and.b32  	%r16442, %r16441, 8064;
	add.s32 	%r2371, %r16442, %r2;
	shl.b32 	%r16443, %r2366, 10;
	and.b32  	%r16444, %r16443, 64512;
	add.s32 	%r16445, %r4, %r16444;
	ld.shared.u64 	%rd4246, [%r16445];
	setp.eq.s32 	%p3957, %r2371, 0;
	setp.ne.s64 	%p3958, %rd4246, 0;
	or.pred  	%p3959, %p3957, %p3958;
	@%p3959 bra 	$L__BB4_2237;
	add.s32 	%r2372, %r28704, 1;
	mul.wide.u32 	%rd4248, %r28704, 4;
	add.s64 	%rd4249, %rd2, %rd4248;
	st.local.u32 	[%rd4249+24], %r2371;
	mov.u32 	%r28704, %r2372;
$L__BB4_2237:
	setp.ge.u32 	%p3960, %r28704, %r2329;
	@%p3960 bra 	$L__BB4_2394;
	add.s32 	%r2374, %r2330, 12;
	shl.b32 	%r16446, %r28703, 7;
	and.b32  	%r16447, %r16446, 8064;
	add.s32 	%r2375, %r16447, %r2;
	shl.b32 	%r16448, %r28703, 10;
	and.b32  	%r16449, %r16448, 64512;
	add.s32 	%r16450, %r4, %r16449;
	ld.shared.u64 	%rd4250, [%r16450];
	setp.eq.s32 	%p3961, %r2375, 0;
	setp.ne.s64 	%p3962, %rd4250, 0;
	or.pred  	%p3963, %p3961, %p3962;
	@%p3963 bra 	$L__BB4_2240;
	add.s32 	%r2376, %r28704, 1;
	mul.wide.u32 	%rd4252, %r28704, 4;
	add.s64 	%rd4253, %rd2, %rd4252;
	st.local.u32 	[%rd4253+24], %r2375;
	mov.u32 	%r28704, %r2376;
$L__BB4_2240:
	setp.ge.u32 	%p3964, %r28704, %r2329;
	mov.u32 	%r28703, %r2374;
	@%p3964 bra 	$L__BB4_2394;
	add.s32 	%r28703, %r2330, 13;
	shl.b32 	%r16451, %r2374, 7;
	and.b32  	%r16452, %r16451, 8064;
	add.s32 	%r2379, %r16452, %r2;
	shl.b32 	%r16453, %r2374, 10;
	and.b32  	%r16454, %r16453, 64512;
	add.s32 	%r16455, %r4, %r16454;
	ld.shared.u64 	%rd4254, [%r16455];
	setp.eq.s32 	%p3965, %r2379, 0;
	setp.ne.s64 	%p3966, %rd4254, 0;
	or.pred  	%p3967, %p3965, %p3966;
	@%p3967 bra 	$L__BB4_2243;
	add.s32 	%r2380, %r28704, 1;
	mul.wide.u32 	%rd4256, %r28704, 4;
	add.s64 	%rd4257, %rd2, %rd4256;
	st.local.u32 	[%rd4257+24], %r2379;
	mov.u32 	%r28704, %r2380;
$L__BB4_2243:
	setp.ge.u32 	%p3968, %r28704, %r2329;
	@%p3968 bra 	$L__BB4_2394;
	add.s32 	%r2382, %r2330, 14;
	shl.b32 	%r16456, %r28703, 7;
	and.b32  	%r16457, %r16456, 8064;
	add.s32 	%r2383, %r16457, %r2;
	shl.b32 	%r16458, %r28703, 10;
	and.b32  	%r16459, %r16458, 64512;
	add.s32 	%r16460, %r4, %r16459;
	ld.shared.u64 	%rd4258, [%r16460];
	setp.eq.s32 	%p3969, %r2383, 0;
	setp.ne.s64 	%p3970, %rd4258, 0;
	or.pred  	%p3971, %p3969, %p3970;
	@%p3971 bra 	$L__BB4_2246;
	add.s32 	%r2384, %r28704, 1;
	mul.wide.u32 	%rd4260, %r28704, 4;
	add.s64 	%rd4261, %rd2, %rd4260;
	st.local.u32 	[%rd4261+24], %r2383;
	mov.u32 	%r28704, %r2384;
$L__BB4_2246:
	setp.ge.u32 	%p3972, %r28704, %r2329;
	mov.u32 	%r28703, %r2382;
	@%p3972 bra 	$L__BB4_2394;
	add.s32 	%r28703, %r2330, 15;
	shl.b32 	%r16461, %r2382, 7;
	and.b32  	%r16462, %r16461, 8064;
	add.s32 	%r2387, %r16462, %r2;
	shl.b32 	%r16463, %r2382, 10;
	and.b32  	%r16464, %r16463, 64512;
	add.s32 	%r16465, %r4, %r16464;
	ld.shared.u64 	%rd4262, [%r16465];
	setp.eq.s32 	%p3973, %r2387, 0;
	setp.ne.s64 	%p3974, %rd4262, 0;
	or.pred  	%p3975, %p3973, %p3974;
	@%p3975 bra 	$L__BB4_2249;
	add.s32 	%r2388, %r28704, 1;
	mul.wide.u32 	%rd4264, %r28704, 4;
	add.s64 	%rd4265, %rd2, %rd4264;
	st.local.u32 	[%rd4265+24], %r2387;
	mov.u32 	%r28704, %r2388;
$L__BB4_2249:
	setp.ge.u32 	%p3976, %r28704, %r2329;
	@%p3976 bra 	$L__BB4_2394;
	add.s32 	%r2390, %r2330, 16;
	shl.b32 	%r16466, %r28703, 7;
	and.b32  	%r16467, %r16466, 8064;
	add.s32 	%r2391, %r16467, %r2;
	shl.b32 	%r16468, %r28703, 10;
	and.b32  	%r16469, %r16468, 64512;
	add.s32 	%r16470, %r4, %r16469;
	ld.shared.u64 	%rd4266, [%r16470];
	setp.eq.s32 	%p3977, %r2391, 0;
	setp.ne.s64 	%p3978, %rd4266, 0;
	or.pred  	%p3979, %p3977, %p3978;
	@%p3979 bra 	$L__BB4_2252;
	add.s32 	%r2392, %r28704, 1;
	mul.wide.u32 	%rd4268, %r28704, 4;
	add.s64 	%rd4269, %rd2, %rd4268;
	st.local.u32 	[%rd4269+24], %r2391;
	mov.u32 	%r28704, %r2392;
$L__BB4_2252:
	setp.ge.u32 	%p3980, %r28704, %r2329;
	mov.u32 	%r28703, %r2390;
	@%p3980 bra 	$L__BB4_2394;
	add.s32 	%r28703, %r2330, 17;
	shl.b32 	%r16471, %r2390, 7;
	and.b32  	%r16472, %r16471, 8064;
	add.s32 	%r2395, %r16472, %r2;
	shl.b32 	%r16473, %r2390, 10;
	and.b32  	%r16474, %r16473, 64512;
	add.s32 	%r16475, %r4, %r16474;
	ld.shared.u64 	%rd4270, [%r16475];
	setp.eq.s32 	%p3981, %r2395, 0;
	setp.ne.s64 	%p3982, %rd4270, 0;
	or.pred  	%p3983, %p3981, %p3982;
	@%p3983 bra 	$L__BB4_2255;
	add.s32 	%r2396, %r28704, 1;
	mul.wide.u32 	%rd4272, %r28704, 4;
	add.s64 	%rd4273, %rd2, %rd4272;
	st.local.u32 	[%rd4273+24], %r2395;
	mov.u32 	%r28704, %r2396;
$L__BB4_2255:
	setp.ge.u32 	%p3984, %r28704, %r2329;
	@%p3984 bra 	$L__BB4_2394;
	add.s32 	%r2398, %r2330, 18;
	shl.b32 	%r16476, %r28703, 7;
	and.b32  	%r16477, %r16476, 8064;
	add.s32 	%r2399, %r16477, %r2;
	shl.b32 	%r16478, %r28703, 10;
	and.b32  	%r16479, %r16478, 64512;
	add.s32 	%r16480, %r4, %r16479;
	ld.shared.u64 	%rd4274, [%r16480];
	setp.eq.s32 	%p3985, %r2399, 0;
	setp.ne.s64 	%p3986, %rd4274, 0;
	or.pred  	%p3987, %p3985, %p3986;
	@%p3987 bra 	$L__BB4_2258;
	add.s32 	%r2400, %r28704, 1;
	mul.wide.u32 	%rd4276, %r28704, 4;
	add.s64 	%rd4277, %rd2, %rd4276;
	st.local.u32 	[%rd4277+24], %r2399;
	mov.u32 	%r28704, %r2400;
$L__BB4_2258:
	setp.ge.u32 	%p3988, %r28704, %r2329;
	mov.u32 	%r28703, %r2398;
	@%p3988 bra 	$L__BB4_2394;
	add.s32 	%r28703, %r2330, 19;
	shl.b32 	%r16481, %r2398, 7;
	and.b32  	%r16482, %r16481, 8064;
	add.s32 	%r2403, %r16482, %r2;
	shl.b32 	%r16483, %r2398, 10;
	and.b32  	%r16484, %r16483, 64512;
	add.s32 	%r16485, %r4, %r16484;
	ld.shared.u64 	%rd4278, [%r16485];
	setp.eq.s32 	%p3989, %r2403, 0;
	setp.ne.s64 	%p3990, %rd4278, 0;
	or.pred  	%p3991, %p3989, %p3990;
	@%p3991 bra 	$L__BB4_2261;
	add.s32 	%r2404, %r28704, 1;
	mul.wide.u32 	%rd4280, %r28704, 4;
	add.s64 	%rd4281, %rd2, %rd4280;
	st.local.u32 	[%rd4281+24], %r2403;
	mov.u32 	%r28704, %r2404;
$L__BB4_2261:
	setp.ge.u32 	%p3992, %r28704, %r2329;
	@%p3992 bra 	$L__BB4_2394;
	add.s32 	%r2406, %r2330, 20;
	shl.b32 	%r16486, %r28703, 7;
	and.b32  	%r16487, %r16486, 8064;
	add.s32 	%r2407, %r16487, %r2;
	shl.b32 	%r16488, %r28703, 10;
	and.b32  	%r16489, %r16488, 64512;
	add.s32 	%r16490, %r4, %r16489;
	ld.shared.u64 	%rd4282, [%r16490];
	setp.eq.s32 	%p3993, %r2407, 0;
	setp.ne.s64 	%p3994, %rd4282, 0;
	or.pred  	%p3995, %p3993, %p3994;
	@%p3995 bra 	$L__BB4_2264;
	add.s32 	%r2408, %r28704, 1;
	mul.wide.u32 	%rd4284, %r28704, 4;
	add.s64 	%rd4285, %rd2, %rd4284;
	st.local.u32 	[%rd4285+24], %r2407;
	mov.u32 	%r28704, %r2408;
$L__BB4_2264:
	setp.ge.u32 	%p3996, %r28704, %r2329;
	mov.u32 	%r28703, %r2406;
	@%p3996 bra 	$L__BB4_2394;
	add.s32 	%r28703, %r2330, 21;
	shl.b32 	%r16491, %r2406, 7;
	and.b32  	%r16492, %r16491, 8064;
	add.s32 	%r2411, %r16492, %r2;
	shl.b32 	%r16493, %r2406, 10;
	and.b32  	%r16494, %r16493, 64512;
	add.s32 	%r16495, %r4, %r16494;
	ld.shared.u64 	%rd4286, [%r16495];
	setp.eq.s32 	%p3997, %r2411, 0;
	setp.ne.s64 	%p3998, %rd4286, 0;
	or.pred  	%p3999, %p3997, %p3998;
	@%p3999 bra 	$L__BB4_2267;
	add.s32 	%r2412, %r28704, 1;
	mul.wide.u32 	%rd4288, %r28704, 4;
	add.s64 	%rd4289, %rd2, %rd4288;
	st.local.u32 	[%rd4289+24], %r2411;
	mov.u32 	%r28704, %r2412;
$L__BB4_2267:
	setp.ge.u32 	%p4000, %r28704, %r2329;
	@%p4000 bra 	$L__BB4_2394;
	add.s32 	%r2414, %r2330, 22;
	shl.b32 	%r16496, %r28703, 7;
	and.b32  	%r16497, %r16496, 8064;
	add.s32 	%r2415, %r16497, %r2;
	shl.b32 	%r16498, %r28703, 10;
	and.b32  	%r16499, %r16498, 64512;
	add.s32 	%r16500, %r4, %r16499;
	ld.shared.u64 	%rd4290, [%r16500];
	setp.eq.s32 	%p4001, %r2415, 0;
	setp.ne.s64 	%p4002, %rd4290, 0;
	or.pred  	%p4003, %p4001, %p4002;
	@%p4003 bra 	$L__BB4_2270;
	add.s32 	%r2416, %r28704, 1;
	mul.wide.u32 	%rd4292, %r28704, 4;
	add.s64 	%rd4293, %rd2, %rd4292;
	st.local.u32 	[%rd4293+24], %r2415;
	mov.u32 	%r28704, %r2416;
$L__BB4_2270:
	setp.ge.u32 	%p4004, %r28704, %r2329;
	mov.u32 	%r28703, %r2414;
	@%p4004 bra 	$L__BB4_2394;
	add.s32 	%r28703, %r2330, 23;
	shl.b32 	%r16501, %r2414, 7;
	and.b32  	%r16502, %r16501, 8064;
	add.s32 	%r2419, %r16502, %r2;
	shl.b32 	%r16503, %r2414, 10;
	and.b32  	%r16504, %r16503, 64512;
	add.s32 	%r16505, %r4, %r16504;
	ld.shared.u64 	%rd4294, [%r16505];
	setp.eq.s32 	%p4005, %r2419, 0;
	setp.ne.s64 	%p4006, %rd4294, 0;
	or.pred  	%p4007, %p4005, %p4006;
	@%p4007 bra 	$L__BB4_2273;
	add.s32 	%r2420, %r28704, 1;
	mul.wide.u32 	%rd4296, %r28704, 4;
	add.s64 	%rd4297, %rd2, %rd4296;
	st.local.u32 	[%rd4297+24], %r2419;
	mov.u32 	%r28704, %r2420;
$L__BB4_2273:
	setp.ge.u32 	%p4008, %r28704, %r2329;
	@%p4008 bra 	$L__BB4_2394;
	add.s32 	%r2422, %r2330, 24;
	shl.b32 	%r16506, %r28703, 7;
	and.b32  	%r16507, %r16506, 8064;
	add.s32 	%r2423, %r16507, %r2;
	shl.b32 	%r16508, %r28703, 10;
	and.b32  	%r16509, %r16508, 64512;
	add.s32 	%r16510, %r4, %r16509;
	ld.shared.u64 	%rd4298, [%r16510];
	setp.eq.s32 	%p4009, %r2423, 0;
	setp.ne.s64 	%p4010, %rd4298, 0;
	or.pred  	%p4011, %p4009, %p4010;
	@%p4011 bra 	$L__BB4_2276;
	add.s32 	%r2424, %r28704, 1;
	mul.wide.u32 	%rd4300, %r28704, 4;
	add.s64 	%rd4301, %rd2, %rd4300;
	st.local.u32 	[%rd4301+24], %r2423;
	mov.u32 	%r28704, %r2424;
$L__BB4_2276:
	setp.ge.u32 	%p4012, %r28704, %r2329;
	mov.u32 	%r28703, %r2422;
	@%p4012 bra 	$L__BB4_2394;
	add.s32 	%r28703, %r2330, 25;
	shl.b32 	%r16511, %r2422, 7;
	and.b32  	%r16512, %r16511, 8064;
	add.s32 	%r2427, %r16512, %r2;
	shl.b32 	%r16513, %r2422, 10;
	and.b32  	%r16514, %r16513, 64512;
	add.s32 	%r16515, %r4, %r16514;
	ld.shared.u64 	%rd4302, [%r16515];
	setp.eq.s32 	%p4013, %r2427, 0;
	setp.ne.s64 	%p4014, %rd4302, 0;
	or.pred  	%p4015, %p4013, %p4014;
	@%p4015 bra 	$L__BB4_2279;
	add.s32 	%r2428, %r28704, 1;
	mul.wide.u32 	%rd4304, %r28704, 4;
	add.s64 	%rd4305, %rd2, %rd4304;
	st.local.u32 	[%rd4305+24], %r2427;
	mov.u32 	%r28704, %r2428;
$L__BB4_2279:
	setp.ge.u32 	%p4016, %r28704, %r2329;
	@%p4016 bra 	$L__BB4_2394;
	add.s32 	%r2430, %r2330, 26;
	shl.b32 	%r16516, %r28703, 7;
	and.b32  	%r16517, %r16516, 8064;
	add.s32 	%r2431, %r16517, %r2;
	shl.b32 	%r16518, %r28703, 10;
	and.b32  	%r16519, %r16518, 64512;
	add.s32 	%r16520, %r4, %r16519;
	ld.shared.u64 	%rd4306, [%r16520];
	setp.eq.s32 	%p4017, %r2431, 0;
	setp.ne.s64 	%p4018, %rd4306, 0;
	or.pred  	%p4019, %p4017, %p4018;
	@%p4019 bra 	$L__BB4_2282;
	add.s32 	%r2432, %r28704, 1;
	mul.wide.u32 	%rd4308, %r28704, 4;
	add.s64 	%rd4309, %rd2, %rd4308;
	st.local.u32 	[%rd4309+24], %r2431;
	mov.u32 	%r28704, %r2432;
$L__BB4_2282:
	setp.ge.u32 	%p4020, %r28704, %r2329;
	mov.u32 	%r28703, %r2430;
	@%p4020 bra 	$L__BB4_2394;
	add.s32 	%r28703, %r2330, 27;
	shl.b32 	%r16521, %r2430, 7;
	and.b32  	%r16522, %r16521, 8064;
	add.s32 	%r2435, %r16522, %r2;
	shl.b32 	%r16523, %r2430, 10;
	and.b32  	%r16524, %r16523, 64512;
	add.s32 	%r16525, %r4, %r16524;
	ld.shared.u64 	%rd4310, [%r16525];
	setp.eq.s32 	%p4021, %r2435, 0;
	setp.ne.s64 	%p4022, %rd4310, 0;
	or.pred  	%p4023, %p4021, %p4022;
	@%p4023 bra 	$L__BB4_2285;
	add.s32 	%r2436, %r28704, 1;
	mul.wide.u32 	%rd4312, %r28704, 4;
	add.s64 	%rd4313, %rd2, %rd4312;
	st.local.u32 	[%rd4313+24], %r2435;
	mov.u32 	%r28704, %r2436;
$L__BB4_2285:
	setp.ge.u32 	%p4024, %r28704, %r2329;
	@%p4024 bra 	$L__BB4_2394;
	add.s32 	%r2438, %r2330, 28;
	shl.b32 	%r16526, %r28703, 7;
	and.b32  	%r16527, %r16526, 8064;
	add.s32 	%r2439, %r16527, %r2;
	shl.b32 	%r16528, %r28703, 10;
	and.b32  	%r16529, %r16528, 64512;
	add.s32 	%r16530, %r4, %r16529;
	ld.shared.u64 	%rd4314, [%r16530];
	setp.eq.s32 	%p4025, %r2439, 0;
	setp.ne.s64 	%p4026, %rd4314, 0;
	or.pred  	%p4027, %p4025, %p4026;
	@%p4027 bra 	$L__BB4_2288;
	add.s32 	%r2440, %r28704, 1;
	mul.wide.u32 	%rd4316, %r28704, 4;
	add.s64 	%rd4317, %rd2, %rd4316;
	st.local.u32 	[%rd4317+24], %r2439;
	mov.u32 	%r28704, %r2440;
$L__BB4_2288:
	setp.ge.u32 	%p4028, %r28704, %r2329;
	mov.u32 	%r28703, %r2438;
	@%p4028 bra 	$L__BB4_2394;
	add.s32 	%r28703, %r2330, 29;
	shl.b32 	%r16531, %r2438, 7;
	and.b32  	%r16532, %r16531, 8064;
	add.s32 	%r2443, %r16532, %r2;
	shl.b32 	%r16533, %r2438, 10;
	and.b32  	%r16534, %r16533, 64512;
	add.s32 	%r16535, %r4, %r16534;
	ld.shared.u64 	%rd4318, [%r16535];
	setp.eq.s32 	%p4029, %r2443, 0;
	setp.ne.s64 	%p4030, %rd4318, 0;
	or.pred  	%p4031, %p4029, %p4030;
	@%p4031 bra 	$L__BB4_2291;
	add.s32 	%r2444, %r28704, 1;
	mul.wide.u32 	%rd4320, %r28704, 4;
	add.s64 	%rd4321, %rd2, %rd4320;
	st.local.u32 	[%rd4321+24], %r2443;
	mov.u32 	%r28704, %r2444;
$L__BB4_2291:
	setp.ge.u32 	%p4032, %r28704, %r2329;
	@%p4032 bra 	$L__BB4_2394;
	add.s32 	%r2446, %r2330, 30;
	shl.b32 	%r16536, %r28703, 7;
	and.b32  	%r16537, %r16536, 8064;
	add.s32 	%r2447, %r16537, %r2;
	shl.b32 	%r16538, %r28703, 10;
	and.b32  	%r16539, %r16538, 64512;
	add.s32 	%r16540, %r4, %r16539;
	ld.shared.u64 	%rd4322, [%r16540];
	setp.eq.s32 	%p4033, %r2447, 0;
	setp.ne.s64 	%p4034, %rd4322, 0;
	or.pred  	%p4035, %p4033, %p4034;
	@%p4035 bra 	$L__BB4_2294;
	add.s32 	%r2448, %r28704, 1;
	mul.wide.u32 	%rd4324, %r28704, 4;
	add.s64 	%rd4325, %rd2, %rd4324;
	st.local.u32 	[%rd4325+24], %r2447;
	mov.u32 	%r28704, %r2448;
$L__BB4_2294:
	setp.ge.u32 	%p4036, %r28704, %r2329;
	mov.u32 	%r28703, %r2446;
	@%p4036 bra 	$L__BB4_2394;
	add.s32 	%r28703, %r2330, 31;
	shl.b32 	%r16541, %r2446, 7;
	and.b32  	%r16542, %r16541, 8064;
	add.s32 	%r2451, %r16542, %r2;
	shl.b32 	%r16543, %r2446, 10;
	and.b32  	%r16544, %r16543, 64512;
	add.s32 	%r16545, %r4, %r16544;
	ld.shared.u64 	%rd4326, [%r16545];
	setp.eq.s32 	%p4037, %r2451, 0;
	setp.ne.s64 	%p4038, %rd4326, 0;
	or.pred  	%p4039, %p4037, %p4038;
	@%p4039 bra 	$L__BB4_2297;
	add.s32 	%r2452, %r28704, 1;
	mul.wide.u32 	%rd4328, %r28704, 4;
	add.s64 	%rd4329, %rd2, %rd4328;
	st.local.u32 	[%rd4329+24], %r2451;
	mov.u32 	%r28704, %r2452;
$L__BB4_2297:
	setp.ge.u32 	%p4040, %r28704, %r2329;
	@%p4040 bra 	$L__BB4_2394;
	add.s32 	%r2454, %r2330, 32;
	shl.b32 	%r16546, %r28703, 7;
	and.b32  	%r16547, %r16546, 8064;
	add.s32 	%r2455, %r16547, %r2;
	shl.b32 	%r16548, %r28703, 10;
	and.b32  	%r16549, %r16548, 64512;
	add.s32 	%r16550, %r4, %r16549;
	ld.shared.u64 	%rd4330, [%r16550];
	setp.eq.s32 	%p4041, %r2455, 0;
	setp.ne.s64 	%p4042, %rd4330, 0;
	or.pred  	%p4043, %p4041, %p4042;
	@%p4043 bra 	$L__BB4_2300;
	add.s32 	%r2456, %r28704, 1;
	mul.wide.u32 	%rd4332, %r28704, 4;
	add.s64 	%rd4333, %rd2, %rd4332;
	st.local.u32 	[%rd4333+24], %r2455;
	mov.u32 	%r28704, %r2456;
$L__BB4_2300:
	setp.ge.u32 	%p4044, %r28704, %r2329;
	mov.u32 	%r28703, %r2454;
	@%p4044 bra 	$L__BB4_2394;
	add.s32 	%r28703, %r2330, 33;
	shl.b32 	%r16551, %r2454, 7;
	and.b32  	%r16552, %r16551, 8064;
	add.s32 	%r2459, %r16552, %r2;
	shl.b32 	%r16553, %r2454, 10;
	and.b32  	%r16554, %r16553, 64512;
	add.s32 	%r16555, %r4, %r16554;
	ld.shared.u64 	%rd4334, [%r16555];
	setp.eq.s32 	%p4045, %r2459, 0;
	setp.ne.s64 	%p4046, %rd4334, 0;
	or.pred  	%p4047, %p4045, %p4046;
	@%p4047 bra 	$L__BB4_2303;
	add.s32 	%r2460, %r28704, 1;
	mul.wide.u32 	%rd4336, %r28704, 4;
	add.s64 	%rd4337, %rd2, %rd4336;
	st.local.u32 	[%rd4337+24], %r2459;
	mov.u32 	%r28704, %r2460;
$L__BB4_2303:
	setp.ge.u32 	%p4048, %r28704, %r2329;
	@%p4048 bra 	$L__BB4_2394;
	add.s32 	%r2462, %r2330, 34;
	shl.b32 	%r16556, %r28703, 7;
	and.b32  	%r16557, %r16556, 8064;
	add.s32 	%r2463, %r16557, %r2;
	shl.b32 	%r16558, %r28703, 10;
	and.b32  	%r16559, %r16558, 64512;
	add.s32 	%r16560, %r4, %r16559;
	ld.shared.u64 	%rd4338, [%r16560];
	setp.eq.s32 	%p4049, %r2463, 0;
	setp.ne.s64 	%p4050, %rd4338, 0;
	or.pred  	%p4051, %p4049, %p4050;
	@%p4051 bra 	$L__BB4_2306;
	add.s32 	%r2464, %r28704, 1;
	mul.wide.u32 	%rd4340, %r28704, 4;
	add.s64 	%rd4341, %rd2, %rd4340;
	st.local.u32 	[%rd4341+24], %r2463;
	mov.u32 	%r28704, %r2464;
$L__BB4_2306:
	setp.ge.u32 	%p4052, %r28704, %r2329;
	mov.u32 	%r28703, %r2462;
	@%p4052 bra 	$L__BB4_2394;
	add.s32 	%r28703, %r2330, 35;
	shl.b32 	%r16561, %r2462, 7;
	and.b32  	%r16562, %r16561, 8064;
	add.s32 	%r2467, %r16562, %r2;
	shl.b32 	%r16563, %r2462, 10;
	and.b32  	%r16564, %r16563, 64512;
	add.s32 	%r16565, %r4, %r16564;
	ld.shared.u64 	%rd4342, [%r16565];
	setp.eq.s32 	%p4053, %r2467, 0;
	setp.ne.s64 	%p4054, %rd4342, 0;
	or.pred  	%p4055, %p4053, %p4054;
	@%p4055 bra 	$L__BB4_2309;
	add.s32 	%r2468, %r28704, 1;
	mul.wide.u32 	%rd4344, %r28704, 4;
	add.s64 	%rd4345, %rd2, %rd4344;
	st.local.u32 	[%rd4345+24], %r2467;
	mov.u32 	%r28704, %r2468;
$L__BB4_2309:
	setp.ge.u32 	%p4056, %r28704, %r2329;
	@%p4056 bra 	$L__BB4_2394;
	add.s32 	%r2470, %r2330, 36;
	shl.b32 	%r16566, %r28703, 7;
	and.b32  	%r16567, %r16566, 8064;
	add.s32 	%r2471, %r16567, %r2;
	shl.b32 	%r16568, %r28703, 10;
	and.b32  	%r16569, %r16568, 64512;
	add.s32 	%r16570, %r4, %r16569;
	ld.shared.u64 	%rd4346, [%r16570];
	setp.eq.s32 	%p4057, %r2471, 0;
	setp.ne.s64 	%p4058, %rd4346, 0;
	or.pred  	%p4059, %p4057, %p4058;
	@%p4059 bra 	$L__BB4_2312;
	add.s32 	%r2472, %r28704, 1;
	mul.wide.u32 	%rd4348, %r28704, 4;
	add.s64 	%rd4349, %rd2, %rd4348;
	st.local.u32 	[%rd4349+24], %r2471;
	mov.u32 	%r28704, %r2472;
$L__BB4_2312:
	setp.ge.u32 	%p4060, %r28704, %r2329;
	mov.u32 	%r28703, %r2470;
	@%p4060 bra 	$L__BB4_2394;
	add.s32 	%r28703, %r2330, 37;
	shl.b32 	%r16571, %r2470, 7;
	and.b32  	%r16572, %r16571, 8064;
	add.s32 	%r2475, %r16572, %r2;
	shl.b32 	%r16573, %r2470, 10;
	and.b32  	%r16574, %r16573, 64512;
	add.s32 	%r16575, %r4, %r16574;
	ld.shared.u64 	%rd4350, [%r16575];
	setp.eq.s32 	%p4061, %r2475, 0;
	setp.ne.s64 	%p4062, %rd4350, 0;
	or.pred  	%p4063, %p4061, %p4062;
	@%p4063 bra 	$L__BB4_2315;
	add.s32 	%r2476, %r28704, 1;
	mul.wide.u32 	%rd4352, %r28704, 4;
	add.s64 	%rd4353, %rd2, %rd4352;
	st.local.u32 	[%rd4353+24], %r2475;
	mov.u32 	%r28704, %r2476;
$L__BB4_2315:
	setp.ge.u32 	%p4064, %r28704, %r2329;
	@%p4064 bra 	$L__BB4_2394;
	add.s32 	%r2478, %r2330, 38;
	shl.b32 	%r16576, %r28703, 7;
	and.b32  	%r16577, %r16576, 8064;
	add.s32 	%r2479, %r16577, %r2;
	shl.b32 	%r16578, %r28703, 10;
	and.b32  	%r16579, %r16578, 64512;
	add.s32 	%r16580, %r4, %r16579;
	ld.shared.u64 	%rd4354, [%r16580];
	setp.eq.s32 	%p4065, %r2479, 0;
	setp.ne.s64 	%p4066, %rd4354, 0;
	or.pred  	%p4067, %p4065, %p4066;
	@%p4067 bra 	$L__BB4_2318;
	add.s32 	%r2480, %r28704, 1;
	mul.wide.u32 	%rd4356, %r28704, 4;
	add.s64 	%rd4357, %rd2, %rd4356;
	st.local.u32 	[%rd4357+24], %r2479;
	mov.u32 	%r28704, %r2480;
$L__BB4_2318:
	setp.ge.u32 	%p4068, %r28704, %r2329;
	mov.u32 	%r28703, %r2478;
	@%p4068 bra 	$L__BB4_2394;
	add.s32 	%r28703, %r2330, 39;
	shl.b32 	%r16581, %r2478, 7;
	and.b32  	%r16582, %r16581, 8064;
	add.s32 	%r2483, %r16582, %r2;
	shl.b32 	%r16583, %r2478, 10;
	and.b32  	%r16584, %r16583, 64512;
	add.s32 	%r16585, %r4, %r16584;
	ld.shared.u64 	%rd4358, [%r16585];
	setp.eq.s32 	%p4069, %r2483, 0;
	setp.ne.s64 	%p4070, %rd4358, 0;
	or.pred  	%p4071, %p4069, %p4070;
	@%p4071 bra 	$L__BB4_2321;
	add.s32 	%r2484, %r28704, 1;
	mul.wide.u32 	%rd4360, %r28704, 4;
	add.s64 	%rd4361, %rd2, %rd4360;
	st.local.u32 	[%rd4361+24], %r2483;
	mov.u32 	%r28704, %r2484;
$L__BB4_2321:
	setp.ge.u32 	%p4072, %r28704, %r2329;
	@%p4072 bra 	$L__BB4_2394;
	add.s32 	%r2486, %r2330, 40;
	shl.b32 	%r16586, %r28703, 7;
	and.b32  	%r16587, %r16586, 8064;
	add.s32 	%r2487, %r16587, %r2;
	shl.b32 	%r16588, %r28703, 10;
	and.b32  	%r16589, %r16588, 64512;
	add.s32 	%r16590, %r4, %r16589;
	ld.shared.u64 	%rd4362, [%r16590];
	setp.eq.s32 	%p4073, %r2487, 0;
	setp.ne.s64 	%p4074, %rd4362, 0;
	or.pred  	%p4075, %p4073, %p4074;
	@%p4075 bra 	$L__BB4_2324;
	add.s32 	%r2488, %r28704, 1;
	mul.wide.u32 	%rd4364, %r28704, 4;
	add.s64 	%rd4365, %rd2, %rd4364;
	st.local.u32 	[%rd4365+24], %r2487;
	mov.u32 	%r28704, %r2488;
$L__BB4_2324:
	setp.ge.u32 	%p4076, %r28704, %r2329;
	mov.u32 	%r28703, %r2486;
	@%p4076 bra 	$L__BB4_2394;
	add.s32 	%r28703, %r2330, 41;
	shl.b32 	%r16591, %r2486, 7;
	and.b32  	%r16592, %r16591, 8064;
	add.s32 	%r2491, %r16592, %r2;
	shl.b32 	%r16593, %r2486, 10;
	and.b32  	%r16594, %r16593, 64512;
	add.s32 	%r16595, %r4, %r16594;
	ld.shared.u64 	%rd4366, [%r16595];
	setp.eq.s32 	%p4077, %r2491, 0;
	setp.ne.s64 	%p4078, %rd4366, 0;
	or.pred  	%p4079, %p4077, %p4078;
	@%p4079 bra 	$L__BB4_2327;
	add.s32 	%r2492, %r28704, 1;
	mul.wide.u32 	%rd4368, %r28704, 4;
	add.s64 	%rd4369, %rd2, %rd4368;
	st.local.u32 	[%rd4369+24], %r2491;
	mov.u32 	%r28704, %r2492;
$L__BB4_2327:
	setp.ge.u32 	%p4080, %r28704, %r2329;
	@%p4080 bra 	$L__BB4_2394;
	add.s32 	%r2494, %r2330, 42;
	shl.b32 	%r16596, %r28703, 7;
	and.b32  	%r16597, %r16596, 8064;
	add.s32 	%r2495, %r16597, %r2;
	shl.b32 	%r16598, %r28703, 10;
	and.b32  	%r16599, %r16598, 64512;
	add.s32 	%r16600, %r4, %r16599;
	ld.shared.u64 	%rd4370, [%r16600];
	setp.eq.s32 	%p4081, %r2495, 0;
	setp.ne.s64 	%p4082, %rd4370, 0;
	or.pred  	%p4083, %p4081, %p4082;
	@%p4083 bra 	$L__BB4_2330;
	add.s32 	%r2496, %r28704, 1;
	mul.wide.u32 	%rd4372, %r28704, 4;
	add.s64 	%rd4373, %rd2, %rd4372;
	st.local.u32 	[%rd4373+24], %r2495;
	mov.u32 	%r28704, %r2496;
$L__BB4_2330:
	setp.ge.u32 	%p4084, %r28704, %r2329;
	mov.u32 	%r28703, %r2494;
	@%p4084 bra 	$L__BB4_2394;
	add.s32 	%r28703, %r2330, 43;
	shl.b32 	%r16601, %r2494, 7;
	and.b32  	%r16602, %r16601, 8064;
	add.s32 	%r2499, %r16602, %r2;
	shl.b32 	%r16603, %r2494, 10;
	and.b32  	%r16604, %r16603, 64512;
	add.s32 	%r16605, %r4, %r16604;
	ld.shared.u64 	%rd4374, [%r16605];
	setp.eq.s32 	%p4085, %r2499, 0;
	setp.ne.s64 	%p4086, %rd4374, 0;
	or.pred  	%p4087, %p4085, %p4086;
	@%p4087 bra 	$L__BB4_2333;
	add.s32 	%r2500, %r28704, 1;
	mul.wide.u32 	%rd4376, %r28704, 4;
	add.s64 	%rd4377, %rd2, %rd4376;
	st.local.u32 	[%rd4377+24], %r2499;
	mov.u32 	%r28704, %r2500;
$L__BB4_2333:
	setp.ge.u32 	%p4088, %r28704, %r2329;
	@%p4088 bra 	$L__BB4_2394;
	add.s32 	%r2502, %r2330, 44;
	shl.b32 	%r16606, %r28703, 7;
	and.b32  	%r16607, %r16606, 8064;
	add.s32 	%r2503, %r16607, %r2;
	shl.b32 	%r16608, %r28703, 10;
	and.b32  	%r16609, %r16608, 64512;
	add.s32 	%r16610, %r4, %r16609;
	ld.shared.u64 	%rd4378, [%r16610];
	setp.eq.s32 	%p4089, %r2503, 0;
	setp.ne.s64 	%p4090, %rd4378, 0;
	or.pred  	%p4091, %p4089, %p4090;
	@%p4091 bra 	$L__BB4_2336;
	add.s32 	%r2504, %r28704, 1;
	mul.wide.u32 	%rd4380, %r28704, 4;
	add.s64 	%rd4381, %rd2, %rd4380;
	st.local.u32 	[%rd4381+24], %r2503;
	mov.u32 	%r28704, %r2504;
$L__BB4_2336:
	setp.ge.u32 	%p4092, %r28704, %r2329;
	mov.u32 	%r28703, %r2502;
	@%p4092 bra 	$L__BB4_2394;
	add.s32 	%r28703, %r2330, 45;
	shl.b32 	%r16611, %r2502, 7;
	and.b32  	%r16612, %r16611, 8064;
	add.s32 	%r2507, %r16612, %r2;
	shl.b32 	%r16613, %r2502, 10;
	and.b32  	%r16614, %r16613, 64512;
	add.s32 	%r16615, %r4, %r16614;
	ld.shared.u64 	%rd4382, [%r16615];
	setp.eq.s32 	%p4093, %r2507, 0;
	setp.ne.s64 	%p4094, %rd4382, 0;
	or.pred  	%p4095, %p4093, %p4094;
	@%p4095 bra 	$L__BB4_2339;
	add.s32 	%r2508, %r28704, 1;
	mul.wide.u32 	%rd4384, %r28704, 4;
	add.s64 	%rd4385, %rd2, %rd4384;
	st.local.u32 	[%rd4385+24], %r2507;
	mov.u32 	%r28704, %r2508;
$L__BB4_2339:
	setp.ge.u32 	%p4096, %r28704, %r2329;
	@%p4096 bra 	$L__BB4_2394;
	add.s32 	%r2510, %r2330, 46;
	shl.b32 	%r16616, %r28703, 7;
	and.b32  	%r16617, %r16616, 8064;
	add.s32 	%r2511, %r16617, %r2;
	shl.b32 	%r16618, %r28703, 10;
	and.b32  	%r16619, %r16618, 64512;
	add.s32 	%r16620, %r4, %r16619;
	ld.shared.u64 	%rd4386, [%r16620];
	setp.eq.s32 	%p4097, %r2511, 0;
	setp.ne.s64 	%p4098, %rd4386, 0;
	or.pred  	%p4099, %p4097, %p4098;
	@%p4099 bra 	$L__BB4_2342;
	add.s32 	%r2512, %r28704, 1;
	mul.wide.u32 	%rd4388, %r28704, 4;
	add.s64 	%rd4389, %rd2, %rd4388;
	st.local.u32 	[%rd4389+24], %r2511;
	mov.u32 	%r28704, %r2512;
$L__BB4_2342:
	setp.ge.u32 	%p4100, %r28704, %r2329;
	mov.u32 	%r28703, %r2510;
	@%p4100 bra 	$L__BB4_2394;
	add.s32 	%r28703, %r2330, 47;
	shl.b32 	%r16621, %r2510, 7;
	and.b32  	%r16622, %r16621, 8064;
	add.s32 	%r2515, %r16622, %r2;
	shl.b32 	%r16623, %r2510, 10;
	and.b32  	%r16624, %r16623, 64512;
	add.s32 	%r16625, %r4, %r16624;
	ld.shared.u64 	%rd4390, [%r16625];
	setp.eq.s32 	%p4101, %r2515, 0;
	setp.ne.s64 	%p4102, %rd4390, 0;
	or.pred  	%p4103, %p4101, %p4102;
	@%p4103 bra 	$L__BB4_2345;
	add.s32 	%r2516, %r28704, 1;
	mul.wide.u32 	%rd4392, %r28704, 4;
	add.s64 	%rd4393, %rd2, %rd4392;
	st.local.u32 	[%rd4393+24], %r2515;
	mov.u32 	%r28704, %r2516;
$L__BB4_2345:
	setp.ge.u32 	%p4104, %r28704, %r2329;
	@%p4104 bra 	$L__BB4_2394;
	add.s32 	%r2518, %r2330, 48;
	shl.b32 	%r16626, %r28703, 7;
	and.b32  	%r16627, %r16626, 8064;
	add.s32 	%r2519, %r16627, %r2;
	shl.b32 	%r16628, %r28703, 10;
	and.b32  	%r16629, %r16628, 64512;
	add.s32 	%r16630, %r4, %r16629;
	ld.shared.u64 	%rd4394, [%r16630];
	setp.eq.s32 	%p4105, %r2519, 0;
	setp.ne.s64 	%p4106, %rd4394, 0;
	or.pred  	%p4107, %p4105, %p4106;
	@%p4107 bra 	$L__BB4_2348;
	add.s32 	%r2520, %r28704, 1;
	mul.wide.u32 	%rd4396, %r28704, 4;
	add.s64 	%rd4397, %rd2, %rd4396;
	st.local.u32 	[%rd4397+24], %r2519;
	mov.u32 	%r28704, %r2520;
$L__BB4_2348:
	setp.ge.u32 	%p4108, %r28704, %r2329;
	mov.u32 	%r28703, %r2518;
	@%p4108 bra 	$L__BB4_2394;
	add.s32 	%r28703, %r2330, 49;
	shl.b32 	%r16631, %r2518, 7;
	and.b32  	%r16632, %r16631, 8064;
	add.s32 	%r2523, %r16632, %r2;
	shl.b32 	%r16633, %r2518, 10;
	and.b32  	%r16634, %r16633, 64512;
	add.s32 	%r16635, %r4, %r16634;
	ld.shared.u64 	%rd4398, [%r16635];
	setp.eq.s32 	%p4109, %r2523, 0;
	setp.ne.s64 	%p4110, %rd4398, 0;
	or.pred  	%p4111, %p4109, %p4110;
	@%p4111 bra 	$L__BB4_2351;
	add.s32 	%r2524, %r28704, 1;
	mul.wide.u32 	%rd4400, %r28704, 4;
	add.s64 	%rd4401, %rd2, %rd4400;
	st.local.u32 	[%rd4401+24], %r2523;
	mov.u32 	%r28704, %r2524;
$L__BB4_2351:
	setp.ge.u32 	%p4112, %r28704, %r2329;
	@%p4112 bra 	$L__BB4_2394;
	add.s32 	%r2526, %r2330, 50;
	shl.b32 	%r16636, %r28703, 7;
	and.b32  	%r16637, %r16636, 8064;
	add.s32 	%r2527, %r16637, %r2;
	shl.b32 	%r16638, %r28703, 10;
	and.b32  	%r16639, %r16638, 64512;
	add.s32 	%r16640, %r4, %r16639;
	ld.shared.u64 	%rd4402, [%r16640];
	setp.eq.s32 	%p4113, %r2527, 0;
	setp.ne.s64 	%p4114, %rd4402, 0;
	or.pred  	%p4115, %p4113, %p4114;
	@%p4115 bra 	$L__BB4_2354;
	add.s32 	%r2528, %r28704, 1;
	mul.wide.u32 	%rd4404, %r28704, 4;
	add.s64 	%rd4405, %rd2, %rd4404;
	st.local.u32 	[%rd4405+24], %r2527;
	mov.u32 	%r28704, %r2528;
$L__BB4_2354:
	setp.ge.u32 	%p4116, %r28704, %r2329;
	mov.u32 	%r28703, %r2526;
	@%p4116 bra 	$L__BB4_2394;
	add.s32 	%r28703, %r2330, 51;
	shl.b32 	%r16641, %r2526, 7;
	and.b32  	%r16642, %r16641, 8064;
	add.s32 	%r2531, %r16642, %r2;
	shl.b32 	%r16643, %r2526, 10;
	and.b32  	%r16644, %r16643, 64512;
	add.s32 	%r16645, %r4, %r16644;
	ld.shared.u64 	%rd4406, [%r16645];
	setp.eq.s32 	%p4117, %r2531, 0;
	setp.ne.s64 	%p4118, %rd4406, 0;
	or.pred  	%p4119, %p4117, %p4118;
	@%p4119 bra 	$L__BB4_2357;
	add.s32 	%r2532, %r28704, 1;
	mul.wide.u32 	%rd4408, %r28704, 4;
	add.s64 	%rd4409, %rd2, %rd4408;
	st.local.u32 	[%rd4409+24], %r2531;
	mov.u32 	%r28704, %r2532;
$L__BB4_2357:
	setp.ge.u32 	%p4120, %r28704, %r2329;
	@%p4120 bra 	$L__BB4_2394;
	add.s32 	%r2534, %r2330, 52;
	shl.b32 	%r16646, %r28703, 7;
	and.b32  	%r16647, %r16646, 8064;
	add.s32 	%r2535, %r16647, %r2;
	shl.b32 	%r16648, %r28703, 10;
	and.b32  	%r16649, %r16648, 64512;
	add.s32 	%r16650, %r4, %r16649;
	ld.shared.u64 	%rd4410, [%r16650];
	setp.eq.s32 	%p4121, %r2535, 0;
	setp.ne.s64 	%p4122, %rd4410, 0;
	or.pred  	%p4123, %p4121, %p4122;
	@%p4123 bra 	$L__BB4_2360;
	add.s32 	%r2536, %r28704, 1;
	mul.wide.u32 	%rd4412, %r28704, 4;
	add.s64 	%rd4413, %rd2, %rd4412;
	st.local.u32 	[%rd4413+24], %r2535;
	mov.u32 	%r28704, %r2536;
$L__BB4_2360:
	setp.ge.u32 	%p4124, %r28704, %r2329;
	mov.u32 	%r28703, %r2534;
	@%p4124 bra 	$L__BB4_2394;
	add.s32 	%r28703, %r2330, 53;
	shl.b32 	%r16651, %r2534, 7;
	and.b32  	%r16652, %r16651, 8064;
	add.s32 	%r2539, %r16652, %r2;
	shl.b32 	%r16653, %r2534, 10;
	and.b32  	%r16654, %r16653, 64512;
	add.s32 	%r16655, %r4, %r16654;
	ld.shared.u64 	%rd4414, [%r16655];
	setp.eq.s32 	%p4125, %r2539, 0;
	setp.ne.s64 	%p4126, %rd4414, 0;
	or.pred  	%p4127, %p4125, %p4126;
	@%p4127 bra 	$L__BB4_2363;
	add.s32 	%r2540, %r28704, 1;
	mul.wide.u32 	%rd4416, %r28704, 4;
	add.s64 	%rd4417, %rd2, %rd4416;
	st.local.u32 	[%rd4417+24], %r2539;
	mov.u32 	%r28704, %r2540;
$L__BB4_2363:
	setp.ge.u32 	%p4128, %r28704, %r2329;
	@%p4128 bra 	$L__BB4_2394;
	add.s32 	%r2542, %r2330, 54;
	shl.b32 	%r16656, %r28703, 7;
	and.b32  	%r16657, %r16656, 8064;
	add.s32 	%r2543, %r16657, %r2;
	shl.b32 	%r16658, %r28703, 10;
	and.b32  	%r16659, %r16658, 64512;
	add.s32 	%r16660, %r4, %r16659;
	ld.shared.u64 	%rd4418, [%r16660];
	setp.eq.s32 	%p4129, %r2543, 0;
	setp.ne.s64 	%p4130, %rd4418, 0;
	or.pred  	%p4131, %p4129, %p4130;
	@%p4131 bra 	$L__BB4_2366;
	add.s32 	%r2544, %r28704, 1;
	mul.wide.u32 	%rd4420, %r28704, 4;
	add.s64 	%rd4421, %rd2, %rd4420;
	st.local.u32 	[%rd4421+24], %r2543;
	mov.u32 	%r28704, %r2544;
$L__BB4_2366:
	setp.ge.u32 	%p4132, %r28704, %r2329;
	mov.u32 	%r28703, %r2542;
	@%p4132 bra 	$L__BB4_2394;
	add.s32 	%r28703, %r2330, 55;
	shl.b32 	%r16661, %r2542, 7;
	and.b32  	%r16662, %r16661, 8064;
	add.s32 	%r2547, %r16662, %r2;
	shl.b32 	%r16663, %r2542, 10;
	and.b32  	%r16664, %r16663, 64512;
	add.s32 	%r16665, %r4, %r16664;
	ld.shared.u64 	%rd4422, [%r16665];
	setp.eq.s32 	%p4133, %r2547, 0;
	setp.ne.s64 	%p4134, %rd4422, 0;
	or.pred  	%p4135, %p4133, %p4134;
	@%p4135 bra 	$L__BB4_2369;
	add.s32 	%r2548, %r28704, 1;
	mul.wide.u32 	%rd4424, %r28704, 4;
	add.s64 	%rd4425, %rd2, %rd4424;
	st.local.u32 	[%rd4425+24], %r2547;
	mov.u32 	%r28704, %r2548;
$L__BB4_2369:
	setp.ge.u32 	%p4136, %r28704, %r2329;
	@%p4136 bra 	$L__BB4_2394;
	add.s32 	%r2550, %r2330, 56;
	shl.b32 	%r16666, %r28703, 7;
	and.b32  	%r16667, %r16666, 8064;
	add.s32 	%r2551, %r16667, %r2;
	shl.b32 	%r16668, %r28703, 10;
	and.b32  	%r16669, %r16668, 64512;
	add.s32 	%r16670, %r4, %r16669;
	ld.shared.u64 	%rd4426, [%r16670];
	setp.eq.s32 	%p4137, %r2551, 0;
	setp.ne.s64 	%p4138, %rd4426, 0;
	or.pred  	%p4139, %p4137, %p4138;
	@%p4139 bra 	$L__BB4_2372;
	add.s32 	%r2552, %r28704, 1;
	mul.wide.u32 	%rd4428, %r28704, 4;
	add.s64 	%rd4429, %rd2, %rd4428;
	st.local.u32 	[%rd4429+24], %r2551;
	mov.u32 	%r28704, %r2552;
$L__BB4_2372:
	setp.ge.u32 	%p4140, %r28704, %r2329;
	mov.u32 	%r28703, %r2550;
	@%p4140 bra 	$L__BB4_2394;
	add.s32 	%r28703, %r2330, 57;
	shl.b32 	%r16671, %r2550, 7;
	and.b32  	%r16672, %r16671, 8064;
	add.s32 	%r2555, %r16672, %r2;
	shl.b32 	%r16673, %r2550, 10;
	and.b32  	%r16674, %r16673, 64512;
	add.s32 	%r16675, %r4, %r16674;
	ld.shared.u64 	%rd4430, [%r16675];
	setp.eq.s32 	%p4141, %r2555, 0;
	setp.ne.s64 	%p4142, %rd4430, 0;
	or.pred  	%p4143, %p4141, %p4142;
	@%p4143 bra 	$L__BB4_2375;
	add.s32 	%r2556, %r28704, 1;
	mul.wide.u32 	%rd4432, %r28704, 4;
	add.s64 	%rd4433, %rd2, %rd4432;
	st.local.u32 	[%rd4433+24], %r2555;
	mov.u32 	%r28704, %r2556;
$L__BB4_2375:
	setp.ge.u32 	%p4144, %r28704, %r2329;
	@%p4144 bra 	$L__BB4_2394;
	add.s32 	%r2558, %r2330, 58;
	shl.b32 	%r16676, %r28703, 7;
	and.b32  	%r16677, %r16676, 8064;
	add.s32 	%r2559, %r16677, %r2;
	shl.b32 	%r16678, %r28703, 10;
	and.b32  	%r16679, %r16678, 64512;
	add.s32 	%r16680, %r4, %r16679;
	ld.shared.u64 	%rd4434, [%r16680];
	setp.eq.s32 	%p4145, %r2559, 0;
	setp.ne.s64 	%p4146, %rd4434, 0;
	or.pred  	%p4147, %p4145, %p4146;
	@%p4147 bra 	$L__BB4_2378;
	add.s32 	%r2560, %r28704, 1;
	mul.wide.u32 	%rd4436, %r28704, 4;
	add.s64 	%rd4437, %rd2, %rd4436;
	st.local.u32 	[%rd4437+24], %r2559;
	mov.u32 	%r28704, %r2560;
$L__BB4_2378:
	setp.ge.u32 	%p4148, %r28704, %r2329;
	mov.u32 	%r28703, %r2558;
	@%p4148 bra 	$L__BB4_2394;
	add.s32 	%r28703, %r2330, 59;
	shl.b32 	%r16681, %r2558, 7;
	and.b32  	%r16682, %r16681, 8064;
	add.s32 	%r2563, %r16682, %r2;
	shl.b32 	%r16683, %r2558, 10;
	and.b32  	%r16684, %r16683, 64512;
	add.s32 	%r16685, %r4, %r16684;
	ld.shared.u64 	%rd4438, [%r16685];
	setp.eq.s32 	%p4149, %r2563, 0;
	setp.ne.s64 	%p4150, %rd4438, 0;
	or.pred  	%p4151, %p4149, %p4150;
	@%p4151 bra 	$L__BB4_2381;
	add.s32 	%r2564, %r28704, 1;
	mul.wide.u32 	%rd4440, %r28704, 4;
	add.s64 	%rd4441, %rd2, %rd4440;
	st.local.u32 	[%rd4441+24], %r2563;
	mov.u32 	%r28704, %r2564;
$L__BB4_2381:
	setp.ge.u32 	%p4152, %r28704, %r2329;
	@%p4152 bra 	$L__BB4_2394;
	add.s32 	%r2566, %r2330, 60;
	shl.b32 	%r16686, %r28703, 7;
	and.b32  	%r16687, %r16686, 8064;
	add.s32 	%r2567, %r16687, %r2;
	shl.b32 	%r16688, %r28703, 10;
	and.b32  	%r16689, %r16688, 64512;
	add.s32 	%r16690, %r4, %r16689;
	ld.shared.u64 	%rd4442, [%r16690];
	setp.eq.s32 	%p4153, %r2567, 0;
	setp.ne.s64 	%p4154, %rd4442, 0;
	or.pred  	%p4155, %p4153, %p4154;
	@%p4155 bra 	$L__BB4_2384;
	add.s32 	%r2568, %r28704, 1;
	mul.wide.u32 	%rd4444, %r28704, 4;
	add.s64 	%rd4445, %rd2, %rd4444;
	st.local.u32 	[%rd4445+24], %r2567;
	mov.u32 	%r28704, %r2568;
$L__BB4_2384:
	setp.ge.u32 	%p4156, %r28704, %r2329;
	mov.u32 	%r28703, %r2566;
	@%p4156 bra 	$L__BB4_2394;
	add.s32 	%r28703, %r2330, 61;
	shl.b32 	%r16691, %r2566, 7;
	and.b32  	%r16692, %r16691, 8064;
	add.s32 	%r2571, %r16692, %r2;
	shl.b32 	%r16693, %r2566, 10;
	and.b32  	%r16694, %r16693, 64512;
	add.s32 	%r16695, %r4, %r16694;
	ld.shared.u64 	%rd4446, [%r16695];
	setp.eq.s32 	%p4157, %r2571, 0;
	setp.ne.s64 	%p4158, %rd4446, 0;
	or.pred  	%p4159, %p4157, %p4158;
	@%p4159 bra 	$L__BB4_2387;
	add.s32 	%r2572, %r28704, 1;
	mul.wide.u32 	%rd4448, %r28704, 4;
	add.s64 	%rd4449, %rd2, %rd4448;
	st.local.u32 	[%rd4449+24], %r2571;
	mov.u32 	%r28704, %r2572;
$L__BB4_2387:
	setp.ge.u32 	%p4160, %r28704, %r2329;
	@%p4160 bra 	$L__BB4_2394;
	add.s32 	%r2574, %r2330, 62;
	shl.b32 	%r16696, %r28703, 7;
	and.b32  	%r16697, %r16696, 8064;
	add.s32 	%r2575, %r16697, %r2;
	shl.b32 	%r16698, %r28703, 10;
	and.b32  	%r16699, %r16698, 64512;
	add.s32 	%r16700, %r4, %r16699;
	ld.shared.u64 	%rd4450, [%r16700];
	setp.eq.s32 	%p4161, %r2575, 0;
	setp.ne.s64 	%p4162, %rd4450, 0;
	or.pred  	%p4163, %p4161, %p4162;
	@%p4163 bra 	$L__BB4_2390;
	add.s32 	%r2576, %r28704, 1;
	mul.wide.u32 	%rd4452, %r28704, 4;
	add.s64 	%rd4453, %rd2, %rd4452;
	st.local.u32 	[%rd4453+24], %r2575;
	mov.u32 	%r28704, %r2576;
$L__BB4_2390:
	setp.ge.u32 	%p4164, %r28704, %r2329;
	mov.u32 	%r28703, %r2574;
	@%p4164 bra 	$L__BB4_2394;
	shl.b32 	%r16701, %r2574, 7;
	and.b32  	%r16702, %r16701, 8064;
	add.s32 	%r2578, %r16702, %r2;
	shl.b32 	%r16703, %r2574, 10;
	and.b32  	%r16704, %r16703, 64512;
	add.s32 	%r16705, %r4, %r16704;
	ld.shared.u64 	%rd4454, [%r16705];
	setp.eq.s32 	%p4165, %r2578, 0;
	setp.ne.s64 	%p4166, %rd4454, 0;
	or.pred  	%p4167, %p4165, %p4166;
	@%p4167 bra 	$L__BB4_2393;
	add.s32 	%r2579, %r28704, 1;
	mul.wide.u32 	%rd4456, %r28704, 4;
	add.s64 	%rd4457, %rd2, %rd4456;
	st.local.u32 	[%rd4457+24], %r2578;
	mov.u32 	%r28704, %r2579;
$L__BB4_2393:
	setp.lt.u32 	%p4168, %r28704, %r2329;
	selp.b32 	%r16706, 64, 63, %p4168;
	add.s32 	%r28703, %r2330, %r16706;
$L__BB4_2394:
	st.local.u32 	[%rd2+4], %r28703;
$L__BB4_2395:
	and.b32  	%r2585, %r2312, 255;
	setp.eq.s32 	%p4169, %r2585, 0;
	mov.b32 	%r28770, 0;
	@%p4169 bra 	$L__BB4_2586;
	ld.local.u32 	%r2586, [%rd2+8];
	add.s32 	%r28769, %r2586, 1;
	shl.b32 	%r16709, %r2586, 7;
	and.b32  	%r16710, %r16709, 8064;
	add.s32 	%r2588, %r16710, %r2;
	shl.b32 	%r16711, %r2586, 9;
	and.b32  	%r16712, %r16711, 32256;
	add.s32 	%r16713, %r5, %r16712;
	ld.shared.u32 	%r16714, [%r16713];
	setp.eq.s32 	%p4170, %r2588, 0;
	setp.ne.s32 	%p4171, %r16714, 0;
	mov.b32 	%r28706, 0;
	or.pred  	%p4172, %p4170, %p4171;
	@%p4172 bra 	$L__BB4_2398;
	st.local.u32 	[%rd2+152], %r2588;
	mov.b32 	%r28706, 1;
$L__BB4_2398:
	setp.ge.u32 	%p4173, %r28706, %r2585;
	mov.b32 	%r28770, 1;
	@%p4173 bra 	$L__BB4_2585;
	add.s32 	%r2590, %r2586, 2;
	shl.b32 	%r16718, %r28769, 7;
	and.b32  	%r16719, %r16718, 8064;
	add.s32 	%r2591, %r16719, %r2;
	shl.b32 	%r16720, %r28769, 9;
	and.b32  	%r16721, %r16720, 32256;
	add.s32 	%r16722, %r5, %r16721;
	ld.shared.u32 	%r16723, [%r16722];
	setp.eq.s32 	%p4174, %r2591, 0;
	setp.ne.s32 	%p4175, %r16723, 0;
	or.pred  	%p4176, %p4174, %p4175;
	mov.u32 	%r28770, %r28706;
	@%p4176 bra 	$L__BB4_2401;
	add.s32 	%r28770, %r28706, 1;
	mul.wide.u32 	%rd4458, %r28706, 4;
	add.s64 	%rd4459, %rd2, %rd4458;
	st.local.u32 	[%rd4459+152], %r2591;
$L__BB4_2401:
	setp.ge.u32 	%p4177, %r28770, %r2585;
	mov.u32 	%r28769, %r2590;
	@%p4177 bra 	$L__BB4_2585;
	add.s32 	%r28769, %r2586, 3;
	shl.b32 	%r16725, %r2590, 7;
	and.b32  	%r16726, %r16725, 8064;
	add.s32 	%r2595, %r16726, %r2;
	shl.b32 	%r16727, %r2590, 9;
	and.b32  	%r16728, %r16727, 32256;
	add.s32 	%r16729, %r5, %r16728;
	ld.shared.u32 	%r16730, [%r16729];
	setp.eq.s32 	%p4178, %r2595, 0;
	setp.ne.s32 	%p4179, %r16730, 0;
	or.pred  	%p4180, %p4178, %p4179;
	@%p4180 bra 	$L__BB4_2404;
	add.s32 	%r2596, %r28770, 1;
	mul.wide.u32 	%rd4460, %r28770, 4;
	add.s64 	%rd4461, %rd2, %rd4460;
	st.local.u32 	[%rd4461+152], %r2595;
	mov.u32 	%r28770, %r2596;
$L__BB4_2404:
	setp.ge.u32 	%p4181, %r28770, %r2585;
	@%p4181 bra 	$L__BB4_2585;
	add.s32 	%r2598, %r2586, 4;
	shl.b32 	%r16732, %r28769, 7;
	and.b32  	%r16733, %r16732, 8064;
	add.s32 	%r2599, %r16733, %r2;
	shl.b32 	%r16734, %r28769, 9;
	and.b32  	%r16735, %r16734, 32256;
	add.s32 	%r16736, %r5, %r16735;
	ld.shared.u32 	%r16737, [%r16736];
	setp.eq.s32 	%p4182, %r2599, 0;
	setp.ne.s32 	%p4183, %r16737, 0;
	or.pred  	%p4184, %p4182, %p4183;
	@%p4184 bra 	$L__BB4_2407;
	add.s32 	%r2600, %r28770, 1;
	mul.wide.u32 	%rd4462, %r28770, 4;
	add.s64 	%rd4463, %rd2, %rd4462;
	st.local.u32 	[%rd4463+152], %r2599;
	mov.u32 	%r28770, %r2600;
$L__BB4_2407:
	setp.ge.u32 	%p4185, %r28770, %r2585;
	mov.u32 	%r28769, %r2598;
	@%p4185 bra 	$L__BB4_2585;
	add.s32 	%r28769, %r2586, 5;
	shl.b32 	%r16739, %r2598, 7;
	and.b32  	%r16740, %r16739, 8064;
	add.s32 	%r2603, %r16740, %r2;
	shl.b32 	%r16741, %r2598, 9;
	and.b32  	%r16742, %r16741, 32256;
	add.s32 	%r16743, %r5, %r16742;
	ld.shared.u32 	%r16744, [%r16743];
	setp.eq.s32 	%p4186, %r2603, 0;
	setp.ne.s32 	%p4187, %r16744, 0;
	or.pred  	%p4188, %p4186, %p4187;
	@%p4188 bra 	$L__BB4_2410;
	add.s32 	%r2604, %r28770, 1;
	mul.wide.u32 	%rd4464, %r28770, 4;
	add.s64 	%rd4465, %rd2, %rd4464;
	st.local.u32 	[%rd4465+152], %r2603;
	mov.u32 	%r28770, %r2604;
$L__BB4_2410:
	setp.ge.u32 	%p4189, %r28770, %r2585;
	@%p4189 bra 	$L__BB4_2585;
	add.s32 	%r2606, %r2586, 6;
	shl.b32 	%r16746, %r28769, 7;
	and.b32  	%r16747, %r16746, 8064;
	add.s32 	%r2607, %r16747, %r2;
	shl.b32 	%r16748, %r28769, 9;
	and.b32  	%r16749, %r16748, 32256;
	add.s32 	%r16750, %r5, %r16749;
	ld.shared.u32 	%r16751, [%r16750];
	setp.eq.s32 	%p4190, %r2607, 0;
	setp.ne.s32 	%p4191, %r16751, 0;
	or.pred  	%p4192, %p4190, %p4191;
	@%p4192 bra 	$L__BB4_2413;
	add.s32 	%r2608, %r28770, 1;
	mul.wide.u32 	%rd4466, %r28770, 4;
	add.s64 	%rd4467, %rd2, %rd4466;
	st.local.u32 	[%rd4467+152], %r2607;
	mov.u32 	%r28770, %r2608;
$L__BB4_2413:
	setp.ge.u32 	%p4193, %r28770, %r2585;
	mov.u32 	%r28769, %r2606;
	@%p4193 bra 	$L__BB4_2585;
	add.s32 	%r28769, %r2586, 7;
	shl.b32 	%r16753, %r2606, 7;
	and.b32  	%r16754, %r16753, 8064;
	add.s32 	%r2611, %r16754, %r2;
	shl.b32 	%r16755, %r2606, 9;
	and.b32  	%r16756, %r16755, 32256;
	add.s32 	%r16757, %r5, %r16756;
	ld.shared.u32 	%r16758, [%r16757];
	setp.eq.s32 	%p4194, %r2611, 0;
	setp.ne.s32 	%p4195, %r16758, 0;
	or.pred  	%p4196, %p4194, %p4195;
	@%p4196 bra 	$L__BB4_2416;
	add.s32 	%r2612, %r28770, 1;
	mul.wide.u32 	%rd4468, %r28770, 4;
	add.s64 	%rd4469, %rd2, %rd4468;
	st.local.u32 	[%rd4469+152], %r2611;
	mov.u32 	%r28770, %r2612;
$L__BB4_2416:
	setp.ge.u32 	%p4197, %r28770, %r2585;
	@%p4197 bra 	$L__BB4_2585;
	add.s32 	%r2614, %r2586, 8;
	shl.b32 	%r16760, %r28769, 7;
	and.b32  	%r16761, %r16760, 8064;
	add.s32 	%r2615, %r16761, %r2;
	shl.b32 	%r16762, %r28769, 9;
	and.b32  	%r16763, %r16762, 32256;
	add.s32 	%r16764, %r5, %r16763;
	ld.shared.u32 	%r16765, [%r16764];
	setp.eq.s32 	%p4198, %r2615, 0;
	setp.ne.s32 	%p4199, %r16765, 0;
	or.pred  	%p4200, %p4198, %p4199;
	@%p4200 bra 	$L__BB4_2419;
	add.s32 	%r2616, %r28770, 1;
	mul.wide.u32 	%rd4470, %r28770, 4;
	add.s64 	%rd4471, %rd2, %rd4470;
	st.local.u32 	[%rd4471+152], %r2615;
	mov.u32 	%r28770, %r2616;
$L__BB4_2419:
	setp.ge.u32 	%p4201, %r28770, %r2585;
	mov.u32 	%r28769, %r2614;
	@%p4201 bra 	$L__BB4_2585;
	add.s32 	%r28769, %r2586, 9;
	shl.b32 	%r16767, %r2614, 7;
	and.b32  	%r16768, %r16767, 8064;
	add.s32 	%r2619, %r16768, %r2;
	shl.b32 	%r16769, %r2614, 9;
	and.b32  	%r16770, %r16769, 32256;
	add.s32 	%r16771, %r5, %r16770;
	ld.shared.u32 	%r16772, [%r16771];
	setp.eq.s32 	%p4202, %r2619, 0;
	setp.ne.s32 	%p4203, %r16772, 0;
	or.pred  	%p4204, %p4202, %p4203;
	@%p4204 bra 	$L__BB4_2422;
	add.s32 	%r2620, %r28770, 1;
	mul.wide.u32 	%rd4472, %r28770, 4;
	add.s64 	%rd4473, %rd2, %rd4472;
	st.local.u32 	[%rd4473+152], %r2619;
	mov.u32 	%r28770, %r2620;
$L__BB4_2422:
	setp.ge.u32 	%p4205, %r28770, %r2585;
	@%p4205 bra 	$L__BB4_2585;
	add.s32 	%r2622, %r2586, 10;
	shl.b32 	%r16774, %r28769, 7;
	and.b32  	%r16775, %r16774, 8064;
	add.s32 	%r2623, %r16775, %r2;
	shl.b32 	%r16776, %r28769, 9;
	and.b32  	%r16777, %r16776, 32256;
	add.s32 	%r16778, %r5, %r16777;
	ld.shared.u32 	%r16779, [%r16778];
	setp.eq.s32 	%p4206, %r2623, 0;
	setp.ne.s32 	%p4207, %r16779, 0;
	or.pred  	%p4208, %p4206, %p4207;
	@%p4208 bra 	$L__BB4_2425;
	add.s32 	%r2624, %r28770, 1;
	mul.wide.u32 	%rd4474, %r28770, 4;
	add.s64 	%rd4475, %rd2, %rd4474;
	st.local.u32 	[%rd4475+152], %r2623;
	mov.u32 	%r28770, %r2624;
$L__BB4_2425:
	setp.ge.u32 	%p4209, %r28770, %r2585;
	mov.u32 	%r28769, %r2622;
	@%p4209 bra 	$L__BB4_2585;
	add.s32 	%r28769, %r2586, 11;
	shl.b32 	%r16781, %r2622, 7;
	and.b32  	%r16782, %r16781, 8064;
	add.s32 	%r2627, %r16782, %r2;
	shl.b32 	%r16783, %r2622, 9;
	and.b32  	%r16784, %r16783, 32256;
	add.s32 	%r16785, %r5, %r16784;
	ld.shared.u32 	%r16786, [%r16785];
	setp.eq.s32 	%p4210, %r2627, 0;
	setp.ne.s32 	%p4211, %r16786, 0;
	or.pred  	%p4212, %p4210, %p4211;
	@%p4212 bra 	$L__BB4_2428;
	add.s32 	%r2628, %r28770, 1;
	mul.wide.u32 	%rd4476, %r28770, 4;
	add.s64 	%rd4477, %rd2, %rd4476;
	st.local.u32 	[%rd4477+152], %r2627;
	mov.u32 	%r28770, %r2628;
$L__BB4_2428:
	setp.ge.u32 	%p4213, %r28770, %r2585;
	@%p4213 bra 	$L__BB4_2585;
	add.s32 	%r2630, %r2586, 12;
	shl.b32 	%r16788, %r28769, 7;
	and.b32  	%r16789, %r16788, 8064;
	add.s32 	%r2631, %r16789, %r2;
	shl.b32 	%r16790, %r28769, 9;
	and.b32  	%r16791, %r16790, 32256;
	add.s32 	%r16792, %r5, %r16791;
	ld.shared.u32 	%r16793, [%r16792];
	setp.eq.s32 	%p4214, %r2631, 0;
	setp.ne.s32 	%p4215, %r16793, 0;
	or.pred  	%p4216, %p4214, %p4215;
	@%p4216 bra 	$L__BB4_2431;
	add.s32 	%r2632, %r28770, 1;
	mul.wide.u32 	%rd4478, %r28770, 4;
	add.s64 	%rd4479, %rd2, %rd4478;
	st.local.u32 	[%rd4479+152], %r2631;
	mov.u32 	%r28770, %r2632;
$L__BB4_2431:
	setp.ge.u32 	%p4217, %r28770, %r2585;
	mov.u32 	%r28769, %r2630;
	@%p4217 bra 	$L__BB4_2585;
	add.s32 	%r28769, %r2586, 13;
	shl.b32 	%r16795, %r2630, 7;
	and.b32  	%r16796, %r16795, 8064;
	add.s32 	%r2635, %r16796, %r2;
	shl.b32 	%r16797, %r2630, 9;
	and.b32  	%r16798, %r16797, 32256;
	add.s32 	%r16799, %r5, %r16798;
	ld.shared.u32 	%r16800, [%r16799];
	setp.eq.s32 	%p4218, %r2635, 0;
	setp.ne.s32 	%p4219, %r16800, 0;
	or.pred  	%p4220, %p4218, %p4219;
	@%p4220 bra 	$L__BB4_2434;
	add.s32 	%r2636, %r28770, 1;
	mul.wide.u32 	%rd4480, %r28770, 4;
	add.s64 	%rd4481, %rd2, %rd4480;
	st.local.u32 	[%rd4481+152], %r2635;
	mov.u32 	%r28770, %r2636;
$L__BB4_2434:
	setp.ge.u32 	%p4221, %r28770, %r2585;
	@%p4221 bra 	$L__BB4_2585;
	add.s32 	%r2638, %r2586, 14;
	shl.b32 	%r16802, %r28769, 7;
	and.b32  	%r16803, %r16802, 8064;
	add.s32 	%r2639, %r16803, %r2;
	shl.b32 	%r16804, %r28769, 9;
	and.b32  	%r16805, %r16804, 32256;
	add.s32 	%r16806, %r5, %r16805;
	ld.shared.u32 	%r16807, [%r16806];
	setp.eq.s32 	%p4222, %r2639, 0;
	setp.ne.s32 	%p4223, %r16807, 0;
	or.pred  	%p4224, %p4222, %p4223;
	@%p4224 bra 	$L__BB4_2437;
	add.s32 	%r2640, %r28770, 1;
	mul.wide.u32 	%rd4482, %r28770, 4;
	add.s64 	%rd4483, %rd2, %rd4482;
	st.local.u32 	[%rd4483+152], %r2639;
	mov.u32 	%r28770, %r2640;
$L__BB4_2437:
	setp.ge.u32 	%p4225, %r28770, %r2585;
	mov.u32 	%r28769, %r2638;
	@%p4225 bra 	$L__BB4_2585;
	add.s32 	%r28769, %r2586, 15;
	shl.b32 	%r16809, %r2638, 7;
	and.b32  	%r16810, %r16809, 8064;
	add.s32 	%r2643, %r16810, %r2;
	shl.b32 	%r16811, %r2638, 9;
	and.b32  	%r16812, %r16811, 32256;
	add.s32 	%r16813, %r5, %r16812;
	ld.shared.u32 	%r16814, [%r16813];
	setp.eq.s32 	%p4226, %r2643, 0;
	setp.ne.s32 	%p4227, %r16814, 0;
	or.pred  	%p4228, %p4226, %p4227;
	@%p4228 bra 	$L__BB4_2440;
	add.s32 	%r2644, %r28770, 1;
	mul.wide.u32 	%rd4484, %r28770, 4;
	add.s64 	%rd4485, %rd2, %rd4484;
	st.local.u32 	[%rd4485+152], %r2643;
	mov.u32 	%r28770, %r2644;
$L__BB4_2440:
	setp.ge.u32 	%p4229, %r28770, %r2585;
	@%p4229 bra 	$L__BB4_2585;
	add.s32 	%r2646, %r2586, 16;
	shl.b32 	%r16816, %r28769, 7;
	and.b32  	%r16817, %r16816, 8064;
	add.s32 	%r2647, %r16817, %r2;
	shl.b32 	%r16818, %r28769, 9;
	and.b32  	%r16819, %r16818, 32256;
	add.s32 	%r16820, %r5, %r16819;
	ld.shared.u32 	%r16821, [%r16820];
	setp.eq.s32 	%p4230, %r2647, 0;
	setp.ne.s32 	%p4231, %r16821, 0;
	or.pred  	%p4232, %p4230, %p4231;
	@%p4232 bra 	$L__BB4_2443;
	add.s32 	%r2648, %r28770, 1;
	mul.wide.u32 	%rd4486, %r28770, 4;
	add.s64 	%rd4487, %rd2, %rd4486;
	st.local.u32 	[%rd4487+152], %r2647;
	mov.u32 	%r28770, %r2648;
$L__BB4_2443:
	setp.ge.u32 	%p4233, %r28770, %r2585;
	mov.u32 	%r28769, %r2646;
	@%p4233 bra 	$L__BB4_2585;
	add.s32 	%r28769, %r2586, 17;
	shl.b32 	%r16823, %r2646, 7;
	and.b32  	%r16824, %r16823, 8064;
	add.s32 	%r2651, %r16824, %r2;
	shl.b32 	%r16825, %r2646, 9;
	and.b32  	%r16826, %r16825, 32256;
	add.s32 	%r16827, %r5, %r16826;
	ld.shared.u32 	%r16828, [%r16827];
	setp.eq.s32 	%p4234, %r2651, 0;
	setp.ne.s32 	%p4235, %r16828, 0;
	or.pred  	%p4236, %p4234, %p4235;
	@%p4236 bra 	$L__BB4_2446;
	add.s32 	%r2652, %r28770, 1;
	mul.wide.u32 	%rd4488, %r28770, 4;
	add.s64 	%rd4489, %rd2, %rd4488;
	st.local.u32 	[%rd4489+152], %r2651;
	mov.u32 	%r28770, %r2652;
$L__BB4_2446:
	setp.ge.u32 	%p4237, %r28770, %r2585;
	@%p4237 bra 	$L__BB4_2585;
	add.s32 	%r2654, %r2586, 18;
	shl.b32 	%r16830, %r28769, 7;
	and.b32  	%r16831, %r16830, 8064;
	add.s32 	%r2655, %r16831, %r2;
	shl.b32 	%r16832, %r28769, 9;
	and.b32  	%r16833, %r16832, 32256;
	add.s32 	%r16834, %r5, %r16833;
	ld.shared.u32 	%r16835, [%r16834];
	setp.eq.s32 	%p4238, %r2655, 0;
	setp.ne.s32 	%p4239, %r16835, 0;
	or.pred  	%p4240, %p4238, %p4239;
	@%p4240 bra 	$L__BB4_2449;
	add.s32 	%r2656, %r28770, 1;
	mul.wide.u32 	%rd4490, %r28770, 4;
	add.s64 	%rd4491, %rd2, %rd4490;
	st.local.u32 	[%rd4491+152], %r2655;
	mov.u32 	%r28770, %r2656;
$L__BB4_2449:
	setp.ge.u32 	%p4241, %r28770, %r2585;
	mov.u32 	%r28769, %r2654;
	@%p4241 bra 	$L__BB4_2585;
	add.s32 	%r28769, %r2586, 19;
	shl.b32 	%r16837, %r2654, 7;
	and.b32  	%r16838, %r16837, 8064;
	add.s32 	%r2659, %r16838, %r2;
	shl.b32 	%r16839, %r2654, 9;
	and.b32  	%r16840, %r16839, 32256;
	add.s32 	%r16841, %r5, %r16840;
	ld.shared.u32 	%r16842, [%r16841];
	setp.eq.s32 	%p4242, %r2659, 0;
	setp.ne.s32 	%p4243, %r16842, 0;
	or.pred  	%p4244, %p4242, %p4243;
	@%p4244 bra 	$L__BB4_2452;
	add.s32 	%r2660, %r28770, 1;
	mul.wide.u32 	%rd4492, %r28770, 4;
	add.s64 	%rd4493, %rd2, %rd4492;
	st.local.u32 	[%rd4493+152], %r2659;
	mov.u32 	%r28770, %r2660;
$L__BB4_2452:
	setp.ge.u32 	%p4245, %r28770, %r2585;
	@%p4245 bra 	$L__BB4_2585;
	add.s32 	%r2662, %r2586, 20;
	shl.b32 	%r16844, %r28769, 7;
	and.b32  	%r16845, %r16844, 8064;
	add.s32 	%r2663, %r16845, %r2;
	shl.b32 	%r16846, %r28769, 9;
	and.b32  	%r16847, %r16846, 32256;
	add.s32 	%r16848, %r5, %r16847;
	ld.shared.u32 	%r16849, [%r16848];
	setp.eq.s32 	%p4246, %r2663, 0;
	setp.ne.s32 	%p4247, %r16849, 0;
	or.pred  	%p4248, %p4246, %p4247;
	@%p4248 bra 	$L__BB4_2455;
	add.s32 	%r2664, %r28770, 1;
	mul.wide.u32 	%rd4494, %r28770, 4;
	add.s64 	%rd4495, %rd2, %rd4494;
	st.local.u32 	[%rd4495+152], %r2663;
	mov.u32 	%r28770, %r2664;
$L__BB4_2455:
	setp.ge.u32 	%p4249, %r28770, %r2585;
	mov.u32 	%r28769, %r2662;
	@%p4249 bra 	$L__BB4_2585;
	add.s32 	%r28769, %r2586, 21;
	shl.b32 	%r16851, %r2662, 7;
	and.b32  	%r16852, %r16851, 8064;
	add.s32 	%r2667, %r16852, %r2;
	shl.b32 	%r16853, %r2662, 9;
	and.b32  	%r16854, %r16853, 32256;
	add.s32 	%r16855, %r5, %r16854;
	ld.shared.u32 	%r16856, [%r16855];
	setp.eq.s32 	%p4250, %r2667, 0;
	setp.ne.s32 	%p4251, %r16856, 0;
	or.pred  	%p4252, %p4250, %p4251;
	@%p4252 bra 	$L__BB4_2458;
	add.s32 	%r2668, %r28770, 1;
	mul.wide.u32 	%rd4496, %r28770, 4;
	add.s64 	%rd4497, %rd2, %rd4496;
	st.local.u32 	[%rd4497+152], %r2667;
	mov.u32 	%r28770, %r2668;
$L__BB4_2458:
	setp.ge.u32 	%p4253, %r28770, %r2585;
	@%p4253 bra 	$L__BB4_2585;
	add.s32 	%r2670, %r2586, 22;
	shl.b32 	%r16858, %r28769, 7;
	and.b32  	%r16859, %r16858, 8064;
	add.s32 	%r2671, %r16859, %r2;
	shl.b32 	%r16860, %r28769, 9;
	and.b32  	%r16861, %r16860, 32256;
	add.s32 	%r16862, %r5, %r16861;
	ld.shared.u32 	%r16863, [%r16862];
	setp.eq.s32 	%p4254, %r2671, 0;
	setp.ne.s32 	%p4255, %r16863, 0;
	or.pred  	%p4256, %p4254, %p4255;
	@%p4256 bra 	$L__BB4_2461;
	add.s32 	%r2672, %r28770, 1;
	mul.wide.u32 	%rd4498, %r28770, 4;
	add.s64 	%rd4499, %rd2, %rd4498;
	st.local.u32 	[%rd4499+152], %r2671;
	mov.u32 	%r28770, %r2672;
$L__BB4_2461:
	setp.ge.u32 	%p4257, %r28770, %r2585;
	mov.u32 	%r28769, %r2670;
	@%p4257 bra 	$L__BB4_2585;
	add.s32 	%r28769, %r2586, 23;
	shl.b32 	%r16865, %r2670, 7;
	and.b32  	%r16866, %r16865, 8064;
	add.s32 	%r2675, %r16866, %r2;
	shl.b32 	%r16867, %r2670, 9;
	and.b32  	%r16868, %r16867, 32256;
	add.s32 	%r16869, %r5, %r16868;
	ld.shared.u32 	%r16870, [%r16869];
	setp.eq.s32 	%p4258, %r2675, 0;
	setp.ne.s32 	%p4259, %r16870, 0;
	or.pred  	%p4260, %p4258, %p4259;
	@%p4260 bra 	$L__BB4_2464;
	add.s32 	%r2676, %r28770, 1;
	mul.wide.u32 	%rd4500, %r28770, 4;
	add.s64 	%rd4501, %rd2, %rd4500;
	st.local.u32 	[%rd4501+152], %r2675;
	mov.u32 	%r28770, %r2676;
$L__BB4_2464:
	setp.ge.u32 	%p4261, %r28770, %r2585;
	@%p4261 bra 	$L__BB4_2585;
	add.s32 	%r2678, %r2586, 24;
	shl.b32 	%r16872, %r28769, 7;
	and.b32  	%r16873, %r16872, 8064;
	add.s32 	%r2679, %r16873, %r2;
	shl.b32 	%r16874, %r28769, 9;
	and.b32  	%r16875, %r16874, 32256;
	add.s32 	%r16876, %r5, %r16875;
	ld.shared.u32 	%r16877, [%r16876];
	setp.eq.s32 	%p4262, %r2679, 0;
	setp.ne.s32 	%p4263, %r16877, 0;
	or.pred  	%p4264, %p4262, %p4263;
	@%p4264 bra 	$L__BB4_2467;
	add.s32 	%r2680, %r28770, 1;
	mul.wide.u32 	%rd4502, %r28770, 4;
	add.s64 	%rd4503, %rd2, %rd4502;
	st.local.u32 	[%rd4503+152], %r2679;
	mov.u32 	%r28770, %r2680;
$L__BB4_2467:
	setp.ge.u32 	%p4265, %r28770, %r2585;
	mov.u32 	%r28769, %r2678;
	@%p4265 bra 	$L__BB4_2585;
	add.s32 	%r28769, %r2586, 25;
	shl.b32 	%r16879, %r2678, 7;
	and.b32  	%r16880, %r16879, 8064;
	add.s32 	%r2683, %r16880, %r2;
	shl.b32 	%r16881, %r2678, 9;
	and.b32  	%r16882, %r16881, 32256;
	add.s32 	%r16883, %r5, %r16882;
	ld.shared.u32 	%r16884, [%r16883];
	setp.eq.s32 	%p4266, %r2683, 0;
	setp.ne.s32 	%p4267, %r16884, 0;
	or.pred  	%p4268, %p4266, %p4267;
	@%p4268 bra 	$L__BB4_2470;
	add.s32 	%r2684, %r28770, 1;
	mul.wide.u32 	%rd4504, %r28770, 4;
	add.s64 	%rd4505, %rd2, %rd4504;
	st.local.u32 	[%rd4505+152], %r2683;
	mov.u32 	%r28770, %r2684;
$L__BB4_2470:
	setp.ge.u32 	%p4269, %r28770, %r2585;
	@%p4269 bra 	$L__BB4_2585;
	add.s32 	%r2686, %r2586, 26;
	shl.b32 	%r16886, %r28769, 7;
	and.b32  	%r16887, %r16886, 8064;
	add.s32 	%r2687, %r16887, %r2;
	shl.b32 	%r16888, %r28769, 9;
	and.b32  	%r16889, %r16888, 32256;
	add.s32 	%r16890, %r5, %r16889;
	ld.shared.u32 	%r16891, [%r16890];
	setp.eq.s32 	%p4270, %r2687, 0;
	setp.ne.s32 	%p4271, %r16891, 0;
	or.pred  	%p4272, %p4270, %p4271;
	@%p4272 bra 	$L__BB4_2473;
	add.s32 	%r2688, %r28770, 1;
	mul.wide.u32 	%rd4506, %r28770, 4;
	add.s64 	%rd4507, %rd2, %rd4506;
	st.local.u32 	[%rd4507+152], %r2687;
	mov.u32 	%r28770, %r2688;
$L__BB4_2473:
	setp.ge.u32 	%p4273, %r28770, %r2585;
	mov.u32 	%r28769, %r2686;
	@%p4273 bra 	$L__BB4_2585;
	add.s32 	%r28769, %r2586, 27;
	shl.b32 	%r16893, %r2686, 7;
	and.b32  	%r16894, %r16893, 8064;
	add.s32 	%r2691, %r16894, %r2;
	shl.b32 	%r16895, %r2686, 9;
	and.b32  	%r16896, %r16895, 32256;
	add.s32 	%r16897, %r5, %r16896;
	ld.shared.u32 	%r16898, [%r16897];
	setp.eq.s32 	%p4274, %r2691, 0;
	setp.ne.s32 	%p4275, %r16898, 0;
	or.pred  	%p4276, %p4274, %p4275;
	@%p4276 bra 	$L__BB4_2476;
	add.s32 	%r2692, %r28770, 1;
	mul.wide.u32 	%rd4508, %r28770, 4;
	add.s64 	%rd4509, %rd2, %rd4508;
	st.local.u32 	[%rd4509+152], %r2691;
	mov.u32 	%r28770, %r2692;
$L__BB4_2476:
	setp.ge.u32 	%p4277, %r28770, %r2585;
	@%p4277 bra 	$L__BB4_2585;
	add.s32 	%r2694, %r2586, 28;
	shl.b32 	%r16900, %r28769, 7;
	and.b32  	%r16901, %r16900, 8064;
	add.s32 	%r2695, %r16901, %r2;
	shl.b32 	%r16902, %r28769, 9;
	and.b32  	%r16903, %r16902, 32256;
	add.s32 	%r16904, %r5, %r16903;
	ld.shared.u32 	%r16905, [%r16904];
	setp.eq.s32 	%p4278, %r2695, 0;
	setp.ne.s32 	%p4279, %r16905, 0;
	or.pred  	%p4280, %p4278, %p4279;
	@%p4280 bra 	$L__BB4_2479;
	add.s32 	%r2696, %r28770, 1;
	mul.wide.u32 	%rd4510, %r28770, 4;
	add.s64 	%rd4511, %rd2, %rd4510;
	st.local.u32 	[%rd4511+152], %r2695;
	mov.u32 	%r28770, %r2696;
$L__BB4_2479:
	setp.ge.u32 	%p4281, %r28770, %r2585;
	mov.u32 	%r28769, %r2694;
	@%p4281 bra 	$L__BB4_2585;
	add.s32 	%r28769, %r2586, 29;
	shl.b32 	%r16907, %r2694, 7;
	and.b32  	%r16908, %r16907, 8064;
	add.s32 	%r2699, %r16908, %r2;
	shl.b32 	%r16909, %r2694, 9;
	and.b32  	%r16910, %r16909, 32256;
	add.s32 	%r16911, %r5, %r16910;
	ld.shared.u32 	%r16912, [%r16911];
	setp.eq.s32 	%p4282, %r2699, 0;
	setp.ne.s32 	%p4283, %r16912, 0;
	or.pred  	%p4284, %p4282, %p4283;
	@%p4284 bra 	$L__BB4_2482;
	add.s32 	%r2700, %r28770, 1;
	mul.wide.u32 	%rd4512, %r28770, 4;
	add.s64 	%rd4513, %rd2, %rd4512;
	st.local.u32 	[%rd4513+152], %r2699;
	mov.u32 	%r28770, %r2700;
$L__BB4_2482:
	setp.ge.u32 	%p4285, %r28770, %r2585;
	@%p4285 bra 	$L__BB4_2585;
	add.s32 	%r2702, %r2586, 30;
	shl.b32 	%r16914, %r28769, 7;
	and.b32  	%r16915, %r16914, 8064;
	add.s32 	%r2703, %r16915, %r2;
	shl.b32 	%r16916, %r28769, 9;
	and.b32  	%r16917, %r16916, 32256;
	add.s32 	%r16918, %r5, %r16917;
	ld.shared.u32 	%r16919, [%r16918];
	setp.eq.s32 	%p4286, %r2703, 0;
	setp.ne.s32 	%p4287, %r16919, 0;
	or.pred  	%p4288, %p4286, %p4287;
	@%p4288 bra 	$L__BB4_2485;
	add.s32 	%r2704, %r28770, 1;
	mul.wide.u32 	%rd4514, %r28770, 4;
	add.s64 	%rd4515, %rd2, %rd4514;
	st.local.u32 	[%rd4515+152], %r2703;
	mov.u32 	%r28770, %r2704;
$L__BB4_2485:
	setp.ge.u32 	%p4289, %r28770, %r2585;
	mov.u32 	%r28769, %r2702;
	@%p4289 bra 	$L__BB4_2585;
	add.s32 	%r28769, %r2586, 31;
	shl.b32 	%r16921, %r2702, 7;
	and.b32  	%r16922, %r16921, 8064;
	add.s32 	%r2707, %r16922, %r2;
	shl.b32 	%r16923, %r2702, 9;
	and.b32  	%r16924, %r16923, 32256;
	add.s32 	%r16925, %r5, %r16924;
	ld.shared.u32 	%r16926, [%r16925];
	setp.eq.s32 	%p4290, %r2707, 0;
	setp.ne.s32 	%p4291, %r16926, 0;
	or.pred  	%p4292, %p4290, %p4291;
	@%p4292 bra 	$L__BB4_2488;
	add.s32 	%r2708, %r28770, 1;
	mul.wide.u32 	%rd4516, %r28770, 4;
	add.s64 	%rd4517, %rd2, %rd4516;
	st.local.u32 	[%rd4517+152], %r2707;
	mov.u32 	%r28770, %r2708;
$L__BB4_2488:
	setp.ge.u32 	%p4293, %r28770, %r2585;
	@%p4293 bra 	$L__BB4_2585;
	add.s32 	%r2710, %r2586, 32;
	shl.b32 	%r16928, %r28769, 7;
	and.b32  	%r16929, %r16928, 8064;
	add.s32 	%r2711, %r16929, %r2;
	shl.b32 	%r16930, %r28769, 9;
	and.b32  	%r16931, %r16930, 32256;
	add.s32 	%r16932, %r5, %r16931;
	ld.shared.u32 	%r16933, [%r16932];
	setp.eq.s32 	%p4294, %r2711, 0;
	setp.ne.s32 	%p4295, %r16933, 0;
	or.pred  	%p4296, %p4294, %p4295;
	@%p4296 bra 	$L__BB4_2491;
	add.s32 	%r2712, %r28770, 1;
	mul.wide.u32 	%rd4518, %r28770, 4;
	add.s64 	%rd4519, %rd2, %rd4518;
	st.local.u32 	[%rd4519+152], %r2711;
	mov.u32 	%r28770, %r2712;
$L__BB4_2491:
	setp.ge.u32 	%p4297, %r28770, %r2585;
	mov.u32 	%r28769, %r2710;
	@%p4297 bra 	$L__BB4_2585;
	add.s32 	%r28769, %r2586, 33;
	shl.b32 	%r16935, %r2710, 7;
	and.b32  	%r16936, %r16935, 8064;
	add.s32 	%r2715, %r16936, %r2;
	shl.b32 	%r16937, %r2710, 9;
	and.b32  	%r16938, %r16937, 32256;
	add.s32 	%r16939, %r5, %r16938;
	ld.shared.u32 	%r16940, [%r16939];
	setp.eq.s32 	%p4298, %r2715, 0;
	setp.ne.s32 	%p4299, %r16940, 0;
	or.pred  	%p4300, %p4298, %p4299;
	@%p4300 bra 	$L__BB4_2494;
	add.s32 	%r2716, %r28770, 1;
	mul.wide.u32 	%rd4520, %r28770, 4;
	add.s64 	%rd4521, %rd2, %rd4520;
	st.local.u32 	[%rd4521+152], %r2715;
	mov.u32 	%r28770, %r2716;
$L__BB4_2494:
	setp.ge.u32 	%p4301, %r28770, %r2585;
	@%p4301 bra 	$L__BB4_2585;
	add.s32 	%r2718, %r2586, 34;
	shl.b32 	%r16942, %r28769, 7;
	and.b32  	%r16943, %r16942, 8064;
	add.s32 	%r2719, %r16943, %r2;
	shl.b32 	%r16944, %r28769, 9;
	and.b32  	%r16945, %r16944, 32256;
	add.s32 	%r16946, %r5, %r16945;
	ld.shared.u32 	%r16947, [%r16946];
	setp.eq.s32 	%p4302, %r2719, 0;
	setp.ne.s32 	%p4303, %r16947, 0;
	or.pred  	%p4304, %p4302, %p4303;
	@%p4304 bra 	$L__BB4_2497;
	add.s32 	%r2720, %r28770, 1;
	mul.wide.u32 	%rd4522, %r28770, 4;
	add.s64 	%rd4523, %rd2, %rd4522;
	st.local.u32 	[%rd4523+152], %r2719;
	mov.u32 	%r28770, %r2720;
$L__BB4_2497:
	setp.ge.u32 	%p4305, %r28770, %r2585;
	mov.u32 	%r28769, %r2718;
	@%p4305 bra 	$L__BB4_2585;
	add.s32 	%r28769, %r2586, 35;
	shl.b32 	%r16949, %r2718, 7;
	and.b32  	%r16950, %r16949, 8064;
	add.s32 	%r2723, %r16950, %r2;
	shl.b32 	%r16951, %r2718, 9;
	and.b32  	%r16952, %r16951, 32256;
	add.s32 	%r16953, %r5, %r16952;
	ld.shared.u32 	%r16954, [%r16953];
	setp.eq.s32 	%p4306, %r2723, 0;
	setp.ne.s32 	%p4307, %r16954, 0;
	or.pred  	%p4308, %p4306, %p4307;
	@%p4308 bra 	$L__BB4_2500;
	add.s32 	%r2724, %r28770, 1;
	mul.wide.u32 	%rd4524, %r28770, 4;
	add.s64 	%rd4525, %rd2, %rd4524;
	st.local.u32 	[%rd4525+152], %r2723;
	mov.u32 	%r28770, %r2724;
$L__BB4_2500:
	setp.ge.u32 	%p4309, %r28770, %r2585;
	@%p4309 bra 	$L__BB4_2585;
	add.s32 	%r2726, %r2586, 36;
	shl.b32 	%r16956, %r28769, 7;
	and.b32  	%r16957, %r16956, 8064;
	add.s32 	%r2727, %r16957, %r2;
	shl.b32 	%r16958, %r28769, 9;
	and.b32  	%r16959, %r16958, 32256;
	add.s32 	%r16960, %r5, %r16959;
	ld.shared.u32 	%r16961, [%r16960];
	setp.eq.s32 	%p4310, %r2727, 0;
	setp.ne.s32 	%p4311, %r16961, 0;
	or.pred  	%p4312, %p4310, %p4311;
	@%p4312 bra 	$L__BB4_2503;
	add.s32 	%r2728, %r28770, 1;
	mul.wide.u32 	%rd4526, %r28770, 4;
	add.s64 	%rd4527, %rd2, %rd4526;
	st.local.u32 	[%rd4527+152], %r2727;
	mov.u32 	%r28770, %r2728;
$L__BB4_2503:
	setp.ge.u32 	%p4313, %r28770, %r2585;
	mov.u32 	%r28769, %r2726;
	@%p4313 bra 	$L__BB4_2585;
	add.s32 	%r28769, %r2586, 37;
	shl.b32 	%r16963, %r2726, 7;
	and.b32  	%r16964, %r16963, 8064;
	add.s32 	%r2731, %r16964, %r2;
	shl.b32 	%r16965, %r2726, 9;
	and.b32  	%r16966, %r16965, 32256;
	add.s32 	%r16967, %r5, %r16966;
	ld.shared.u32 	%r16968, [%r16967];
	setp.eq.s32 	%p4314, %r2731, 0;
	setp.ne.s32 	%p4315, %r16968, 0;
	or.pred  	%p4316, %p4314, %p4315;
	@%p4316 bra 	$L__BB4_2506;
	add.s32 	%r2732, %r28770, 1;
	mul.wide.u32 	%rd4528, %r28770, 4;
	add.s64 	%rd4529, %rd2, %rd4528;
	st.local.u32 	[%rd4529+152], %r2731;
	mov.u32 	%r28770, %r2732;
$L__BB4_2506:
	setp.ge.u32 	%p4317, %r28770, %r2585;
	@%p4317 bra 	$L__BB4_2585;
	add.s32 	%r2734, %r2586, 38;
	shl.b32 	%r16970, %r28769, 7;
	and.b32  	%r16971, %r16970, 8064;
	add.s32 	%r2735, %r16971, %r2;
	shl.b32 	%r16972, %r28769, 9;
	and.b32  	%r16973, %r16972, 32256;
	add.s32 	%r16974, %r5, %r16973;
	ld.shared.u32 	%r16975, [%r16974];
	setp.eq.s32 	%p4318, %r2735, 0;
	setp.ne.s32 	%p4319, %r16975, 0;
	or.pred  	%p4320, %p4318, %p4319;
	@%p4320 bra 	$L__BB4_2509;
	add.s32 	%r2736, %r28770, 1;
	mul.wide.u32 	%rd4530, %r28770, 4;
	add.s64 	%rd4531, %rd2, %rd4530;
	st.local.u32 	[%rd4531+152], %r2735;
	mov.u32 	%r28770, %r2736;
$L__BB4_2509:
	setp.ge.u32 	%p4321, %r28770, %r2585;
	mov.u32 	%r28769, %r2734;
	@%p4321 bra 	$L__BB4_2585;
	add.s32 	%r28769, %r2586, 39;
	shl.b32 	%r16977, %r2734, 7;
	and.b32  	%r16978, %r16977, 8064;
	add.s32 	%r2739, %r16978, %r2;
	shl.b32 	%r16979, %r2734, 9;
	and.b32  	%r16980, %r16979, 32256;
	add.s32 	%r16981, %r5, %r16980;
	ld.shared.u32 	%r16982, [%r16981];
	setp.eq.s32 	%p4322, %r2739, 0;
	setp.ne.s32 	%p4323, %r16982, 0;
	or.pred  	%p4324, %p4322, %p4323;
	@%p4324 bra 	$L__BB4_2512;
	add.s32 	%r2740, %r28770, 1;
	mul.wide.u32 	%rd4532, %r28770, 4;
	add.s64 	%rd4533, %rd2, %rd4532;
	st.local.u32 	[%rd4533+152], %r2739;
	mov.u32 	%r28770, %r2740;
$L__BB4_2512:
	setp.ge.u32 	%p4325, %r28770, %r2585;
	@%p4325 bra 	$L__BB4_2585;
	add.s32 	%r2742, %r2586, 40;
	shl.b32 	%r16984, %r28769, 7;
	and.b32  	%r16985, %r16984, 8064;
	add.s32 	%r2743, %r16985, %r2;
	shl.b32 	%r16986, %r28769, 9;
	and.b32  	%r16987, %r16986, 32256;
	add.s32 	%r16988, %r5, %r16987;
	ld.shared.u32 	%r16989, [%r16988];
	setp.eq.s32 	%p4326, %r2743, 0;
	setp.ne.s32 	%p4327, %r16989, 0;
	or.pred  	%p4328, %p4326, %p4327;
	@%p4328 bra 	$L__BB4_2515;
	add.s32 	%r2744, %r28770, 1;
	mul.wide.u32 	%rd4534, %r28770, 4;
	add.s64 	%rd4535, %rd2, %rd4534;
	st.local.u32 	[%rd4535+152], %r2743;
	mov.u32 	%r28770, %r2744;
$L__BB4_2515:
	setp.ge.u32 	%p4329, %r28770, %r2585;
	mov.u32 	%r28769, %r2742;
	@%p4329 bra 	$L__BB4_2585;
	add.s32 	%r28769, %r2586, 41;
	shl.b32 	%r16991, %r2742, 7;
	and.b32  	%r16992, %r16991, 8064;
	add.s32 	%r2747, %r16992, %r2;
	shl.b32 	%r16993, %r2742, 9;
	and.b32  	%r16994, %r16993, 32256;
	add.s32 	%r16995, %r5, %r16994;
	ld.shared.u32 	%r16996, [%r16995];
	setp.eq.s32 	%p4330, %r2747, 0;
	setp.ne.s32 	%p4331, %r16996, 0;
	or.pred  	%p4332, %p4330, %p4331;
	@%p4332 bra 	$L__BB4_2518;
	add.s32 	%r2748, %r28770, 1;
	mul.wide.u32 	%rd4536, %r28770, 4;
	add.s64 	%rd4537, %rd2, %rd4536;
	st.local.u32 	[%rd4537+152], %r2747;
	mov.u32 	%r28770, %r2748;
$L__BB4_2518:
	setp.ge.u32 	%p4333, %r28770, %r2585;
	@%p4333 bra 	$L__BB4_2585;
	add.s32 	%r2750, %r2586, 42;
	shl.b32 	%r16998, %r28769, 7;
	and.b32  	%r16999, %r16998, 8064;
	add.s32 	%r2751, %r16999, %r2;
	shl.b32 	%r17000, %r28769, 9;
	and.b32  	%r17001, %r17000, 32256;
	add.s32 	%r17002, %r5, %r17001;
	ld.shared.u32 	%r17003, [%r17002];
	setp.eq.s32 	%p4334, %r2751, 0;
	setp.ne.s32 	%p4335, %r17003, 0;
	or.pred  	%p4336, %p4334, %p4335;
	@%p4336 bra 	$L__BB4_2521;
	add.s32 	%r2752, %r28770, 1;
	mul.wide.u32 	%rd4538, %r28770, 4;
	add.s64 	%rd4539, %rd2, %rd4538;
	st.local.u32 	[%rd4539+152], %r2751;
	mov.u32 	%r28770, %r2752;
$L__BB4_2521:
	setp.ge.u32 	%p4337, %r28770, %r2585;
	mov.u32 	%r28769, %r2750;
	@%p4337 bra 	$L__BB4_2585;
	add.s32 	%r28769, %r2586, 43;
	shl.b32 	%r17005, %r2750, 7;
	and.b32  	%r17006, %r17005, 8064;
	add.s32 	%r2755, %r17006, %r2;
	shl.b32 	%r17007, %r2750, 9;
	and.b32  	%r17008, %r17007, 32256;
	add.s32 	%r17009, %r5, %r17008;
	ld.shared.u32 	%r17010, [%r17009];
	setp.eq.s32 	%p4338, %r2755, 0;
	setp.ne.s32 	%p4339, %r17010, 0;
	or.pred  	%p4340, %p4338, %p4339;
	@%p4340 bra 	$L__BB4_2524;
	add.s32 	%r2756, %r28770, 1;
	mul.wide.u32 	%rd4540, %r28770, 4;
	add.s64 	%rd4541, %rd2, %rd4540;
	st.local.u32 	[%rd4541+152], %r2755;
	mov.u32 	%r28770, %r2756;
$L__BB4_2524:
	setp.ge.u32 	%p4341, %r28770, %r2585;
	@%p4341 bra 	$L__BB4_2585;
	add.s32 	%r2758, %r2586, 44;
	shl.b32 	%r17012, %r28769, 7;
	and.b32  	%r17013, %r17012, 8064;
	add.s32 	%r2759, %r17013, %r2;
	shl.b32 	%r17014, %r28769, 9;
	and.b32  	%r17015, %r17014, 32256;
	add.s32 	%r17016, %r5, %r17015;
	ld.shared.u32 	%r17017, [%r17016];
	setp.eq.s32 	%p4342, %r2759, 0;
	setp.ne.s32 	%p4343, %r17017, 0;
	or.pred  	%p4344, %p4342, %p4343;
	@%p4344 bra 	$L__BB4_2527;
	add.s32 	%r2760, %r28770, 1;
	mul.wide.u32 	%rd4542, %r28770, 4;
	add.s64 	%rd4543, %rd2, %rd4542;
	st.local.u32 	[%rd4543+152], %r2759;
	mov.u32 	%r28770, %r2760;
$L__BB4_2527:
	setp.ge.u32 	%p4345, %r28770, %r2585;
	mov.u32 	%r28769, %r2758;
	@%p4345 bra 	$L__BB4_2585;
	add.s32 	%r28769, %r2586, 45;
	shl.b32 	%r17019, %r2758, 7;
	and.b32  	%r17020, %r17019, 8064;
	add.s32 	%r2763, %r17020, %r2;
	shl.b32 	%r17021, %r2758, 9;
	and.b32  	%r17022, %r17021, 32256;
	add.s32 	%r17023, %r5, %r17022;
	ld.shared.u32 	%r17024, [%r17023];
	setp.eq.s32 	%p4346, %r2763, 0;
	setp.ne.s32 	%p4347, %r17024, 0;
	or.pred  	%p4348, %p4346, %p4347;
	@%p4348 bra 	$L__BB4_2530;
	add.s32 	%r2764, %r28770, 1;
	mul.wide.u32 	%rd4544, %r28770, 4;
	add.s64 	%rd4545, %rd2, %rd4544;
	st.local.u32 	[%rd4545+152], %r2763;
	mov.u32 	%r28770, %r2764;
$L__BB4_2530:
	setp.ge.u32 	%p4349, %r28770, %r2585;
	@%p4349 bra 	$L__BB4_2585;
	add.s32 	%r2766, %r2586, 46;
	shl.b32 	%r17026, %r28769, 7;
	and.b32  	%r17027, %r17026, 8064;
	add.s32 	%r2767, %r17027, %r2;
	shl.b32 	%r17028, %r28769, 9;
	and.b32  	%r17029, %r17028, 32256;
	add.s32 	%r17030, %r5, %r17029;
	ld.shared.u32 	%r17031, [%r17030];
	setp.eq.s32 	%p4350, %r2767, 0;
	setp.ne.s32 	%p4351, %r17031, 0;
	or.pred  	%p4352, %p4350, %p4351;
	@%p4352 bra 	$L__BB4_2533;
	add.s32 	%r2768, %r28770, 1;
	mul.wide.u32 	%rd4546, %r28770, 4;
	add.s64 	%rd4547, %rd2, %rd4546;
	st.local.u32 	[%rd4547+152], %r2767;
	mov.u32 	%r28770, %r2768;
$L__BB4_2533:
	setp.ge.u32 	%p4353, %r28770, %r2585;
	mov.u32 	%r28769, %r2766;
	@%p4353 bra 	$L__BB4_2585;
	add.s32 	%r28769, %r2586, 47;
	shl.b32 	%r17033, %r2766, 7;
	and.b32  	%r17034, %r17033, 8064;
	add.s32 	%r2771, %r17034, %r2;
	shl.b32 	%r17035, %r2766, 9;
	and.b32  	%r17036, %r17035, 32256;
	add.s32 	%r17037, %r5, %r17036;
	ld.shared.u32 	%r17038, [%r17037];
	setp.eq.s32 	%p4354, %r2771, 0;
	setp.ne.s32 	%p4355, %r17038, 0;
	or.pred  	%p4356, %p4354, %p4355;
	@%p4356 bra 	$L__BB4_2536;
	add.s32 	%r2772, %r28770, 1;
	mul.wide.u32 	%rd4548, %r28770, 4;
	add.s64 	%rd4549, %rd2, %rd4548;
	st.local.u32 	[%rd4549+152], %r2771;
	mov.u32 	%r28770, %r2772;
$L__BB4_2536:
	setp.ge.u32 	%p4357, %r28770, %r2585;
	@%p4357 bra 	$L__BB4_2585;
	add.s32 	%r2774, %r2586, 48;
	shl.b32 	%r17040, %r28769, 7;
	and.b32  	%r17041, %r17040, 8064;
	add.s32 	%r2775, %r17041, %r2;
	shl.b32 	%r17042, %r28769, 9;
	and.b32  	%r17043, %r17042, 32256;
	add.s32 	%r17044, %r5, %r17043;
	ld.shared.u32 	%r17045, [%r17044];
	setp.eq.s32 	%p4358, %r2775, 0;
	setp.ne.s32 	%p4359, %r17045, 0;
	or.pred  	%p4360, %p4358, %p4359;
	@%p4360 bra 	$L__BB4_2539;
	add.s32 	%r2776, %r28770, 1;
	mul.wide.u32 	%rd4550, %r28770, 4;
	add.s64 	%rd4551, %rd2, %rd4550;
	st.local.u32 	[%rd4551+152], %r2775;
	mov.u32 	%r28770, %r2776;
$L__BB4_2539:
	setp.ge.u32 	%p4361, %r28770, %r2585;
	mov.u32 	%r28769, %r2774;
	@%p4361 bra 	$L__BB4_2585;
	add.s32 	%r28769, %r2586, 49;
	shl.b32 	%r17047, %r2774, 7;
	and.b32  	%r17048, %r17047, 8064;
	add.s32 	%r2779, %r17048, %r2;
	shl.b32 	%r17049, %r2774, 9;
	and.b32  	%r17050, %r17049, 32256;
	add.s32 	%r17051, %r5, %r17050;
	ld.shared.u32 	%r17052, [%r17051];
	setp.eq.s32 	%p4362, %r2779, 0;
	setp.ne.s32 	%p4363, %r17052, 0;
	or.pred  	%p4364, %p4362, %p4363;
	@%p4364 bra 	$L__BB4_2542;
	add.s32 	%r2780, %r28770, 1;
	mul.wide.u32 	%rd4552, %r28770, 4;
	add.s64 	%rd4553, %rd2, %rd4552;
	st.local.u32 	[%rd4553+152], %r2779;
	mov.u32 	%r28770, %r2780;
$L__BB4_2542:
	setp.ge.u32 	%p4365, %r28770, %r2585;
	@%p4365 bra 	$L__BB4_2585;
	add.s32 	%r2782, %r2586, 50;
	shl.b32 	%r17054, %r28769, 7;
	and.b32  	%r17055, %r17054, 8064;
	add.s32 	%r2783, %r17055, %r2;
	shl.b32 	%r17056, %r28769, 9;
	and.b32  	%r17057, %r17056, 32256;
	add.s32 	%r17058, %r5, %r17057;
	ld.shared.u32 	%r17059, [%r17058];
	setp.eq.s32 	%p4366, %r2783, 0;
	setp.ne.s32 	%p4367, %r17059, 0;
	or.pred  	%p4368, %p4366, %p4367;
	@%p4368 bra 	$L__BB4_2545;
	add.s32 	%r2784, %r28770, 1;
	mul.wide.u32 	%rd4554, %r28770, 4;
	add.s64 	%rd4555, %rd2, %rd4554;
	st.local.u32 	[%rd4555+152], %r2783;
	mov.u32 	%r28770, %r2784;
$L__BB4_2545:
	setp.ge.u32 	%p4369, %r28770, %r2585;
	mov.u32 	%r28769, %r2782;
	@%p4369 bra 	$L__BB4_2585;
	add.s32 	%r28769, %r2586, 51;
	shl.b32 	%r17061, %r2782, 7;
	and.b32  	%r17062, %r17061, 8064;
	add.s32 	%r2787, %r17062, %r2;
	shl.b32 	%r17063, %r2782, 9;
	and.b32  	%r17064, %r17063, 32256;
	add.s32 	%r17065, %r5, %r17064;
	ld.shared.u32 	%r17066, [%r17065];
	setp.eq.s32 	%p4370, %r2787, 0;
	setp.ne.s32 	%p4371, %r17066, 0;
	or.pred  	%p4372, %p4370, %p4371;
	@%p4372 bra 	$L__BB4_2548;
	add.s32 	%r2788, %r28770, 1;
	mul.wide.u32 	%rd4556, %r28770, 4;
	add.s64 	%rd4557, %rd2, %rd4556;
	st.local.u32 	[%rd4557+152], %r2787;
	mov.u32 	%r28770, %r2788;
$L__BB4_2548:
	setp.ge.u32 	%p4373, %r28770, %r2585;
	@%p4373 bra 	$L__BB4_2585;
	add.s32 	%r2790, %r2586, 52;
	shl.b32 	%r17068, %r28769, 7;
	and.b32  	%r17069, %r17068, 8064;
	add.s32 	%r2791, %r17069, %r2;
	shl.b32 	%r17070, %r28769, 9;
	and.b32  	%r17071, %r17070, 32256;
	add.s32 	%r17072, %r5, %r17071;
	ld.shared.u32 	%r17073, [%r17072];
	setp.eq.s32 	%p4374, %r2791, 0;
	setp.ne.s32 	%p4375, %r17073, 0;
	or.pred  	%p4376, %p4374, %p4375;
	@%p4376 bra 	$L__BB4_2551;
	add.s32 	%r2792, %r28770, 1;
	mul.wide.u32 	%rd4558, %r28770, 4;
	add.s64 	%rd4559, %rd2, %rd4558;
	st.local.u32 	[%rd4559+152], %r2791;
	mov.u32 	%r28770, %r2792;
$L__BB4_2551:
	setp.ge.u32 	%p4377, %r28770, %r2585;
	mov.u32 	%r28769, %r2790;
	@%p4377 bra 	$L__BB4_2585;
	add.s32 	%r28769, %r2586, 53;
	shl.b32 	%r17075, %r2790, 7;
	and.b32  	%r17076, %r17075, 8064;
	add.s32 	%r2795, %r17076, %r2;
	shl.b32 	%r17077, %r2790, 9;
	and.b32  	%r17078, %r17077, 32256;
	add.s32 	%r17079, %r5, %r17078;
	ld.shared.u32 	%r17080, [%r17079];
	setp.eq.s32 	%p4378, %r2795, 0;
	setp.ne.s32 	%p4379, %r17080, 0;
	or.pred  	%p4380, %p4378, %p4379;
	@%p4380 bra 	$L__BB4_2554;
	add.s32 	%r2796, %r28770, 1;
	mul.wide.u32 	%rd4560, %r28770, 4;
	add.s64 	%rd4561, %rd2, %rd4560;
	st.local.u32 	[%rd4561+152], %r2795;
	mov.u32 	%r28770, %r2796;
$L__BB4_2554:
	setp.ge.u32 	%p4381, %r28770, %r2585;
	@%p4381 bra 	$L__BB4_2585;
	add.s32 	%r2798, %r2586, 54;
	shl.b32 	%r17082, %r28769, 7;
	and.b32  	%r17083, %r17082, 8064;
	add.s32 	%r2799, %r17083, %r2;
	shl.b32 	%r17084, %r28769, 9;
	and.b32  	%r17085, %r17084, 32256;
	add.s32 	%r17086, %r5, %r17085;
	ld.shared.u32 	%r17087, [%r17086];
	setp.eq.s32 	%p4382, %r2799, 0;
	setp.ne.s32 	%p4383, %r17087, 0;
	or.pred  	%p4384, %p4382, %p4383;
	@%p4384 bra 	$L__BB4_2557;
	add.s32 	%r2800, %r28770, 1;
	mul.wide.u32 	%rd4562, %r28770, 4;
	add.s64 	%rd4563, %rd2, %rd4562;
	st.local.u32 	[%rd4563+152], %r2799;
	mov.u32 	%r28770, %r2800;
$L__BB4_2557:
	setp.ge.u32 	%p4385, %r28770, %r2585;
	mov.u32 	%r28769, %r2798;
	@%p4385 bra 	$L__BB4_2585;
	add.s32 	%r28769, %r2586, 55;
	shl.b32 	%r17089, %r2798, 7;
	and.b32  	%r17090, %r17089, 8064;
	add.s32 	%r2803, %r17090, %r2;
	shl.b32 	%r17091, %r2798, 9;
	and.b32  	%r17092, %r17091, 32256;
	add.s32 	%r17093, %r5, %r17092;
	ld.shared.u32 	%r17094, [%r17093];
	setp.eq.s32 	%p4386, %r2803, 0;
	setp.ne.s32 	%p4387, %r17094, 0;
	or.pred  	%p4388, %p4386, %p4387;
	@%p4388 bra 	$L__BB4_2560;
	add.s32 	%r2804, %r28770, 1;
	mul.wide.u32 	%rd4564, %r28770, 4;
	add.s64 	%rd4565, %rd2, %rd4564;
	st.local.u32 	[%rd4565+152], %r2803;
	mov.u32 	%r28770, %r2804;
$L__BB4_2560:
	setp.ge.u32 	%p4389, %r28770, %r2585;
	@%p4389 bra 	$L__BB4_2585;
	add.s32 	%r2806, %r2586, 56;
	shl.b32 	%r17096, %r28769, 7;
	and.b32  	%r17097, %r17096, 8064;
	add.s32 	%r2807, %r17097, %r2;
	shl.b32 	%r17098, %r28769, 9;
	and.b32  	%r17099, %r17098, 32256;
	add.s32 	%r17100, %r5, %r17099;
	ld.shared.u32 	%r17101, [%r17100];
	setp.eq.s32 	%p4390, %r2807, 0;
	setp.ne.s32 	%p4391, %r17101, 0;
	or.pred  	%p4392, %p4390, %p4391;
	@%p4392 bra 	$L__BB4_2563;
	add.s32 	%r2808, %r28770, 1;
	mul.wide.u32 	%rd4566, %r28770, 4;
	add.s64 	%rd4567, %rd2, %rd4566;
	st.local.u32 	[%rd4567+152], %r2807;
	mov.u32 	%r28770, %r2808;
$L__BB4_2563:
	setp.ge.u32 	%p4393, %r28770, %r2585;
	mov.u32 	%r28769, %r2806;
	@%p4393 bra 	$L__BB4_2585;
	add.s32 	%r28769, %r2586, 57;
	shl.b32 	%r17103, %r2806, 7;
	and.b32  	%r17104, %r17103, 8064;
	add.s32 	%r2811, %r17104, %r2;
	shl.b32 	%r17105, %r2806, 9;
	and.b32  	%r17106, %r17105, 32256;
	add.s32 	%r17107, %r5, %r17106;
	ld.shared.u32 	%r17108, [%r17107];
	setp.eq.s32 	%p4394, %r2811, 0;
	setp.ne.s32 	%p4395, %r17108, 0;
	or.pred  	%p4396, %p4394, %p4395;
	@%p4396 bra 	$L__BB4_2566;
	add.s32 	%r2812, %r28770, 1;
	mul.wide.u32 	%rd4568, %r28770, 4;
	add.s64 	%rd4569, %rd2, %rd4568;
	st.local.u32 	[%rd4569+152], %r2811;
	mov.u32 	%r28770, %r2812;
$L__BB4_2566:
	setp.ge.u32 	%p4397, %r28770, %r2585;
	@%p4397 bra 	$L__BB4_2585;
	add.s32 	%r2814, %r2586, 58;
	shl.b32 	%r17110, %r28769, 7;
	and.b32  	%r17111, %r17110, 8064;
	add.s32 	%r2815, %r17111, %r2;
	shl.b32 	%r17112, %r28769, 9;
	and.b32  	%r17113, %r17112, 32256;
	add.s32 	%r17114, %r5, %r17113;
	ld.shared.u32 	%r17115, [%r17114];
	setp.eq.s32 	%p4398, %r2815, 0;
	setp.ne.s32 	%p4399, %r17115, 0;
	or.pred  	%p4400, %p4398, %p4399;
	@%p4400 bra 	$L__BB4_2569;
	add.s32 	%r2816, %r28770, 1;
	mul.wide.u32 	%rd4570, %r28770, 4;
	add.s64 	%rd4571, %rd2, %rd4570;
	st.local.u32 	[%rd4571+152], %r2815;
	mov.u32 	%r28770, %r2816;
$L__BB4_2569:
	setp.ge.u32 	%p4401, %r28770, %r2585;
	mov.u32 	%r28769, %r2814;
	@%p4401 bra 	$L__BB4_2585;
	add.s32 	%r28769, %r2586, 59;
	shl.b32 	%r17117, %r2814, 7;
	and.b32  	%r17118, %r17117, 8064;
	add.s32 	%r2819, %r17118, %r2;
	shl.b32 	%r17119, %r2814, 9;
	and.b32  	%r17120, %r17119, 32256;
	add.s32 	%r17121, %r5, %r17120;
	ld.shared.u32 	%r17122, [%r17121];
	setp.eq.s32 	%p4402, %r2819, 0;
	setp.ne.s32 	%p4403, %r17122, 0;
	or.pred  	%p4404, %p4402, %p4403;
	@%p4404 bra 	$L__BB4_2572;
	add.s32 	%r2820, %r28770, 1;
	mul.wide.u32 	%rd4572, %r28770, 4;
	add.s64 	%rd4573, %rd2, %rd4572;
	st.local.u32 	[%rd4573+152], %r2819;
	mov.u32 	%r28770, %r2820;
$L__BB4_2572:
	setp.ge.u32 	%p4405, %r28770, %r2585;
	@%p4405 bra 	$L__BB4_2585;
	add.s32 	%r2822, %r2586, 60;
	shl.b32 	%r17124, %r28769, 7;
	and.b32  	%r17125, %r17124, 8064;
	add.s32 	%r2823, %r17125, %r2;
	shl.b32 	%r17126, %r28769, 9;
	and.b32  	%r17127, %r17126, 32256;
	add.s32 	%r17128, %r5, %r17127;
	ld.shared.u32 	%r17129, [%r17128];
	setp.eq.s32 	%p4406, %r2823, 0;
	setp.ne.s32 	%p4407, %r17129, 0;
	or.pred  	%p4408, %p4406, %p4407;
	@%p4408 bra 	$L__BB4_2575;
	add.s32 	%r2824, %r28770, 1;
	mul.wide.u32 	%rd4574, %r28770, 4;
	add.s64 	%rd4575, %rd2, %rd4574;
	st.local.u32 	[%rd4575+152], %r2823;
	mov.u32 	%r28770, %r2824;
$L__BB4_2575:
	setp.ge.u32 	%p4409, %r28770, %r2585;
	mov.u32 	%r28769, %r2822;
	@%p4409 bra 	$L__BB4_2585;
	add.s32 	%r28769, %r2586, 61;
	shl.b32 	%r17131, %r2822, 7;
	and.b32  	%r17132, %r17131, 8064;
	add.s32 	%r2827, %r17132, %r2;
	shl.b32 	%r17133, %r2822, 9;
	and.b32  	%r17134, %r17133, 32256;
	add.s32 	%r17135, %r5, %r17134;
	ld.shared.u32 	%r17136, [%r17135];
	setp.eq.s32 	%p4410, %r2827, 0;
	setp.ne.s32 	%p4411, %r17136, 0;
	or.pred  	%p4412, %p4410, %p4411;
	@%p4412 bra 	$L__BB4_2578;
	add.s32 	%r2828, %r28770, 1;
	mul.wide.u32 	%rd4576, %r28770, 4;
	add.s64 	%rd4577, %rd2, %rd4576;
	st.local.u32 	[%rd4577+152], %r2827;
	mov.u32 	%r28770, %r2828;
$L__BB4_2578:
	setp.ge.u32 	%p4413, %r28770, %r2585;
	@%p4413 bra 	$L__BB4_2585;
	add.s32 	%r2830, %r2586, 62;
	shl.b32 	%r17138, %r28769, 7;
	and.b32  	%r17139, %r17138, 8064;
	add.s32 	%r2831, %r17139, %r2;
	shl.b32 	%r17140, %r28769, 9;
	and.b32  	%r17141, %r17140, 32256;
	add.s32 	%r17142, %r5, %r17141;
	ld.shared.u32 	%r17143, [%r17142];
	setp.eq.s32 	%p4414, %r2831, 0;
	setp.ne.s32 	%p4415, %r17143, 0;
	or.pred  	%p4416, %p4414, %p4415;
	@%p4416 bra 	$L__BB4_2581;
	add.s32 	%r2832, %r28770, 1;
	mul.wide.u32 	%rd4578, %r28770, 4;
	add.s64 	%rd4579, %rd2, %rd4578;
	st.local.u32 	[%rd4579+152], %r2831;
	mov.u32 	%r28770, %r2832;
$L__BB4_2581:
	setp.ge.u32 	%p4417, %r28770, %r2585;
	mov.u32 	%r28769, %r2830;
	@%p4417 bra 	$L__BB4_2585;
	shl.b32 	%r17145, %r2830, 7;
	and.b32  	%r17146, %r17145, 8064;
	add.s32 	%r2834, %r17146, %r2;
	shl.b32 	%r17147, %r2830, 9;
	and.b32  	%r17148, %r17147, 32256;
	add.s32 	%r17149, %r5, %r17148;
	ld.shared.u32 	%r17150, [%r17149];
	setp.eq.s32 	%p4418, %r2834, 0;
	setp.ne.s32 	%p4419, %r17150, 0;
	or.pred  	%p4420, %p4418, %p4419;
	@%p4420 bra 	$L__BB4_2584;
	add.s32 	%r2835, %r28770, 1;
	mul.wide.u32 	%rd4580, %r28770, 4;
	add.s64 	%rd4581, %rd2, %rd4580;
	st.local.u32 	[%rd4581+152], %r2834;
	mov.u32 	%r28770, %r2835;
$L__BB4_2584:
	setp.lt.u32 	%p4421, %r28770, %r2585;
	selp.b32 	%r17152, 64, 63, %p4421;
	add.s32 	%r28769, %r2586, %r17152;
$L__BB4_2585:
	st.local.u32 	[%rd2+8], %r28769;
$L__BB4_2586:
	add.s32 	%r17153, %r2310, 1;
	and.b32  	%r17154, %r17153, 255;
	setp.lt.u32 	%p4422, %r2313, %r17154;
	and.b32  	%r17155, %r2311, 255;
	setp.lt.u32 	%p4423, %r28704, %r17155;
	or.pred  	%p4424, %p4422, %p4423;
	and.b32  	%r17156, %r2312, 255;
	setp.lt.u32 	%p4425, %r28770, %r17156;
	or.pred  	%p4426, %p4424, %p4425;
	@%p4426 bra 	$L__BB4_3843;
	ld.global.u32 	%r28773, [%rd166+44];
	setp.eq.s32 	%p4427, %r28773, 0;
	@%p4427 bra 	$L__BB4_2591;
	mov.b32 	%r28774, 0;
$L__BB4_2589:
	mul.wide.u32 	%rd4582, %r28774, 4;
	add.s64 	%rd4583, %rd2, %rd4582;
	ld.local.u32 	%r2846, [%rd4583+152];
	setp.gt.u32 	%p4428, %r2846, 8191;
	@%p4428 bra 	$L__BB4_2595;
	shl.b32 	%r17159, %r2846, 2;
	mov.u32 	%r17160, shared_mem;
	add.s32 	%r17161, %r17160, %r17159;
	atom.shared.exch.b32 	%r17162, [%r17161+65536], -1;
	bra.uni 	$L__BB4_2596;
$L__BB4_2591:
	ld.global.u32 	%r28776, [%rd166+40];
	setp.eq.s32 	%p4430, %r28776, 0;
	@%p4430 bra 	$L__BB4_2597;
	mov.b32 	%r28777, 0;
$L__BB4_2593:
	mul.wide.u32 	%rd4586, %r28777, 4;
	add.s64 	%rd4587, %rd2, %rd4586;
	ld.local.u32 	%r2854, [%rd4587+24];
	mul.wide.u32 	%rd4588, %r28777, 8;
	add.s64 	%rd4589, %rd166, %rd4588;
	ld.global.u64 	%rd178, [%rd4589+312];
	cvt.u32.u64 	%r2855, %rd178;
	shr.u32 	%r28778, %r2855, 3;
	and.b64  	%rd4590, %rd178, 4;
	setp.eq.s64 	%p4431, %rd4590, 0;
	@%p4431 bra 	$L__BB4_2601;
	mul.wide.u32 	%rd4591, %r28778, 4;
	add.s64 	%rd4592, %rd2, %rd4591;
	ld.local.u32 	%r28778, [%rd4592+24];
	bra.uni 	$L__BB4_2603;
$L__BB4_2595:
	mul.wide.u32 	%rd4584, %r2846, 4;
	add.s64 	%rd4585, %rd3, %rd4584;
	atom.global.exch.b32 	%r17158, [%rd4585], -1;
	ld.global.u32 	%r28773, [%rd166+44];
$L__BB4_2596:
	add.s32 	%r28774, %r28774, 1;
	setp.lt.u32 	%p4429, %r28774, %r28773;
	@%p4429 bra 	$L__BB4_2589;
	bra.uni 	$L__BB4_2591;
$L__BB4_2597:
	ld.global.u32 	%r17173, [%rd166+36];
	setp.eq.s32 	%p4437, %r17173, 0;
	@%p4437 bra 	$L__BB4_2649;
	ld.local.u32 	%r28797, [%rd2+280];
	ld.local.u32 	%r28796, [%rd2+2336];
	mov.b32 	%r28783, 0;
$L__BB4_2599:
	mul.wide.u32 	%rd4609, %r28783, 8;
	add.s64 	%rd4610, %rd166, %rd4609;
	ld.global.u64 	%rd181, [%rd4610+56];
	cvt.u32.u64 	%r2871, %rd181;
	shr.u32 	%r28784, %r2871, 3;
	and.b64  	%rd4611, %rd181, 4;
	setp.eq.s64 	%p4438, %rd4611, 0;
	@%p4438 bra 	$L__BB4_2611;
	mul.wide.u32 	%rd4612, %r28784, 4;
	add.s64 	%rd4613, %rd2, %rd4612;
	ld.local.u32 	%r28784, [%rd4613+24];
	bra.uni 	$L__BB4_2613;
$L__BB4_2601:
	and.b64  	%rd4593, %rd178, 3;
	setp.ne.s64 	%p4432, %rd4593, 0;
	@%p4432 bra 	$L__BB4_2603;
	mul.wide.u32 	%rd4594, %r28778, 4;
	add.s64 	%rd4595, %rd2, %rd4594;
	ld.local.u32 	%r28778, [%rd4595+152];
$L__BB4_2603:
	shl.b32 	%r17164, %r28778, 3;
	and.b32  	%r17165, %r2855, 7;
	or.b32  	%r2860, %r17164, %r17165;
	shr.u64 	%rd179, %rd178, 35;
	and.b64  	%rd4596, %rd178, 17179869184;
	setp.eq.s64 	%p4433, %rd4596, 0;
	@%p4433 bra 	$L__BB4_2605;
	shl.b64 	%rd4597, %rd179, 2;
	add.s64 	%rd4598, %rd2, %rd4597;
	ld.local.u32 	%r28779, [%rd4598+24];
	bra.uni 	$L__BB4_2607;
$L__BB4_2605:
	cvt.u32.u64 	%r28779, %rd179;
	and.b64  	%rd4599, %rd178, 12884901888;
	setp.ne.s64 	%p4434, %rd4599, 0;
	@%p4434 bra 	$L__BB4_2607;
	shl.b64 	%rd4600, %rd179, 2;
	add.s64 	%rd4601, %rd2, %rd4600;
	ld.local.u32 	%r28779, [%rd4601+152];
$L__BB4_2607:
	shl.b32 	%r17166, %r28779, 3;
	{ .reg .b32 tmp; mov.b64 {tmp, %r17167}, %rd178; }
	and.b32  	%r17168, %r17167, 7;
	or.b32  	%r17169, %r17166, %r17168;
	cvt.u64.u32 	%rd4602, %r17169;
	shl.b64 	%rd4603, %rd4602, 32;
	cvt.u64.u32 	%rd4604, %r2860;
	or.b64  	%rd180, %rd4603, %rd4604;
	setp.gt.u32 	%p4435, %r2854, 8191;
	@%p4435 bra 	$L__BB4_2609;
	shl.b32 	%r17170, %r2854, 3;
	mov.u32 	%r17171, shared_mem;
	add.s32 	%r17172, %r17171, %r17170;
	atom.shared.exch.b64 	%rd4608, [%r17172], %rd180;
	bra.uni 	$L__BB4_2610;
$L__BB4_2609:
	mul.wide.u32 	%rd4605, %r2854, 8;
	add.s64 	%rd4606, %rd1, %rd4605;
	atom.global.exch.b64 	%rd4607, [%rd4606+201326600], %rd180;
	ld.global.u32 	%r28776, [%rd166+40];
$L__BB4_2610:
	add.s32 	%r28777, %r28777, 1;
	setp.lt.u32 	%p4436, %r28777, %r28776;
	@%p4436 bra 	$L__BB4_2593;
	bra.uni 	$L__BB4_2597;
$L__BB4_2611:
	and.b64  	%rd4614, %rd181, 3;
	setp.ne.s64 	%p4439, %rd4614, 0;
	@%p4439 bra 	$L__BB4_2613;
	mul.wide.u32 	%rd4615, %r28784, 4;
	add.s64 	%rd4616, %rd2, %rd4615;
	ld.local.u32 	%r28784, [%rd4616+152];
$L__BB4_2613:
	shl.b32 	%r2876, %r28784, 3;
	shr.u64 	%rd182, %rd181, 35;
	and.b64  	%rd4617, %rd181, 17179869184;
	setp.eq.s64 	%p4440, %rd4617, 0;
	@%p4440 bra 	$L__BB4_2615;
	shl.b64 	%rd4618, %rd182, 2;
	add.s64 	%rd4619, %rd2, %rd4618;
	ld.local.u32 	%r28785, [%rd4619+24];
	bra.uni 	$L__BB4_2617;
$L__BB4_2615:
	cvt.u32.u64 	%r28785, %rd182;
	and.b64  	%rd4620, %rd181, 12884901888;
	setp.ne.s64 	%p4441, %rd4620, 0;
	@%p4441 bra 	$L__BB4_2617;
	shl.b64 	%rd4621, %rd182, 2;
	add.s64 	%rd4622, %rd2, %rd4621;
	ld.local.u32 	%r28785, [%rd4622+152];
$L__BB4_2617:
	and.b32  	%r17175, %r2871, 7;
	add.s32 	%r17176, %r2876, %r17175;
	{ .reg .b32 tmp; mov.b64 {tmp, %r17177}, %rd181; }
	and.b32  	%r17178, %r17177, 7;
	shl.b32 	%r17179, %r28785, 3;
	or.b32  	%r17180, %r17179, %r17178;
	setp.ne.s32 	%p4442, %r17175, 0;
	setp.eq.s32 	%p4443, %r17178, 0;
	and.pred  	%p4444, %p4442, %p4443;
	selp.b32 	%r28788, %r17180, %r17176, %p4444;
	selp.b32 	%r2894, %r17176, %r17180, %p4444;
	and.b32  	%r17181, %r28788, 7;
	setp.ne.s32 	%p4445, %r17181, 0;
	@%p4445 bra 	$L__BB4_2621;
$L__BB4_2618:
	and.b32  	%r17182, %r2894, 7;
	setp.ne.s32 	%p4446, %r17182, 0;
	@%p4446 bra 	$L__BB4_2629;
$L__BB4_2619:
	shr.u32 	%r17183, %r2894, 3;
	setp.gt.u32 	%p4447, %r2894, 65535;
	shr.u32 	%r17184, %r2894, 1;
	mov.u32 	%r17185, shared_mem;
	add.s32 	%r17186, %r17185, %r17184;
	add.s32 	%r2890, %r17186, 65536;
	mul.wide.u32 	%rd4623, %r17183, 4;
	add.s64 	%rd184, %rd3, %rd4623;
	@%p4447 bra 	$L__BB4_2623;
	atom.shared.exch.b32 	%r28791, [%r2890], -1;
	bra.uni 	$L__BB4_2624;
$L__BB4_2621:
	cvt.u64.u32 	%rd4643, %r2894;
	shl.b64 	%rd4644, %rd4643, 32;
	cvt.u64.u32 	%rd4645, %r28788;
	or.b64  	%rd183, %rd4644, %rd4645;
	mul.wide.u32 	%rd4646, %r28788, 8;
	and.b32  	%r17208, %r2894, 7;
	cvt.u64.u32 	%rd4647, %r17208;
	mov.b64 	%rd4648, 56;
	cvt.u32.u64 	%r17209, %rd4648;
	cvt.u32.u64 	%r17210, %rd4646;
	and.b32  	%r17211, %r17210, %r17209;
	cvt.u32.u64 	%r17212, %rd4647;
	or.b32  	%r17213, %r17211, %r17212;
	mov.b64 	%rd4649, 9130730411292422402;
	shr.u64 	%rd4650, %rd4649, %r17213;
	mov.b64 	%rd4651, 1736168554312260608;
	shr.u64 	%rd4652, %rd4651, %r17213;
	mov.b64 	%rd4653, -506390041275138048;
	shr.u64 	%rd4654, %rd4653, %r17213;
	shl.b64 	%rd4655, %rd4654, 2;
	cvt.u32.u64 	%r17214, %rd4652;
	mov.b64 	%rd4656, 2;
	cvt.u32.u64 	%r17215, %rd4656;
	and.b32  	%r17216, %r17214, %r17215;
	cvt.u32.u64 	%r17217, %rd4650;
	mov.b64 	%rd4657, 1;
	cvt.u32.u64 	%r17218, %rd4657;
	and.b32  	%r17219, %r17217, %r17218;
	or.b32  	%r17220, %r17219, %r17216;
	cvt.u32.u64 	%r17221, %rd4655;
	mov.b64 	%rd4658, 4;
	cvt.u32.u64 	%r17222, %rd4658;
	and.b32  	%r17223, %r17221, %r17222;
	or.b32  	%r17224, %r17220, %r17223;
	mov.b16 	%rs177, 1;
	shl.b16 	%rs178, %rs177, %r17224;
	and.b16  	%rs179, %rs178, 29;
	setp.eq.s16 	%p4469, %rs179, 0;
	@%p4469 bra 	$L__BB4_2647;
	add.s32 	%r2887, %r28797, 1;
	st.local.u32 	[%rd2+280], %r2887;
	shl.b32 	%r17225, %r28797, 3;
	cvt.u64.u32 	%rd4659, %r17225;
	and.b64  	%rd4660, %rd4659, 2040;
	add.s64 	%rd4661, %rd2, %rd4660;
	st.local.u64 	[%rd4661+288], %rd183;
	mov.u32 	%r28797, %r2887;
	bra.uni 	$L__BB4_2648;
$L__BB4_2623:
	atom.global.exch.b32 	%r28791, [%rd184], -1;
$L__BB4_2624:
	add.s32 	%r17187, %r28791, 1;
	setp.lt.u32 	%p4448, %r17187, 2;
	@%p4448 bra 	$L__BB4_2629;
	@%p4447 bra 	$L__BB4_2627;
	atom.shared.exch.b32 	%r17189, [%r2890], 0;
	bra.uni 	$L__BB4_2628;
$L__BB4_2627:
	atom.global.exch.b32 	%r17188, [%rd184], 0;
$L__BB4_2628:
	and.b32  	%r17190, %r28791, 7;
	setp.eq.s32 	%p4450, %r17190, 0;
	mov.u32 	%r2894, %r28791;
	@%p4450 bra 	$L__BB4_2619;
$L__BB4_2629:
	setp.lt.u32 	%p4451, %r28788, 65529;
	@%p4451 bra 	$L__BB4_2641;
	and.b32  	%r2895, %r2894, 4;
	setp.eq.s32 	%p4452, %r2895, 0;
	and.b32  	%r17191, %r2894, 3;
	setp.ne.s32 	%p4453, %r17191, 0;
	and.pred  	%p4454, %p4452, %p4453;
	setp.gt.u32 	%p4455, %r2894, 65535;
	or.pred  	%p4456, %p4455, %p4454;
	@%p4456 bra 	$L__BB4_2634;
	and.b32  	%r17192, %r2894, 7;
	setp.eq.s32 	%p4457, %r17192, 0;
	mov.u32 	%r28794, %r2894;
	mov.u32 	%r28795, %r28788;
	@%p4457 bra 	$L__BB4_2646;
	@%p4452 bra 	$L__BB4_2634;
	cvt.u64.u32 	%rd4624, %r2894;
	shl.b64 	%rd4625, %rd4624, 32;
	cvt.u64.u32 	%rd4626, %r28788;
	or.b64  	%rd4627, %rd4625, %rd4626;
	add.s32 	%r2896, %r28797, 1;
	st.local.u32 	[%rd2+280], %r2896;
	shl.b32 	%r17193, %r28797, 3;
	cvt.u64.u32 	%rd4628, %r17193;
	and.b64  	%rd4629, %rd4628, 2040;
	add.s64 	%rd4630, %rd2, %rd4629;
	st.local.u64 	[%rd4630+288], %rd4627;
	mov.u32 	%r28797, %r2896;
	bra.uni 	$L__BB4_2648;
$L__BB4_2634:
	shr.u32 	%r2897, %r28788, 3;
	setp.gt.u32 	%p4459, %r28788, 65535;
	@%p4459 bra 	$L__BB4_2636;
	shl.b32 	%r17194, %r2897, 2;
	mov.u32 	%r17195, shared_mem;
	add.s32 	%r17196, %r17195, %r17194;
	ld.shared.u32 	%r28793, [%r17196+65536];
	bra.uni 	$L__BB4_2637;
$L__BB4_2636:
	mul.wide.u32 	%rd4631, %r2897, 4;
	add.s64 	%rd4632, %rd3, %rd4631;
	ld.global.u32 	%r28793, [%rd4632];
$L__BB4_2637:
	setp.ne.s32 	%p4460, %r28793, 0;
	@%p4460 bra 	$L__BB4_2641;
	cvt.u64.u32 	%rd4633, %r2894;
	shl.b64 	%rd4634, %rd4633, 32;
	cvt.u64.u32 	%rd4635, %r28788;
	or.b64  	%rd185, %rd4634, %rd4635;
	and.b32  	%r17197, %r2894, 7;
	setp.eq.s32 	%p4461, %r17197, 1;
	@%p4461 bra 	$L__BB4_2640;
	add.s32 	%r2901, %r28797, 1;
	st.local.u32 	[%rd2+280], %r2901;
	shl.b32 	%r17198, %r28797, 3;
	cvt.u64.u32 	%rd4636, %r17198;
	and.b64  	%rd4637, %rd4636, 2040;
	add.s64 	%rd4638, %rd2, %rd4637;
	st.local.u64 	[%rd4638+288], %rd185;
	mov.u32 	%r28797, %r2901;
	bra.uni 	$L__BB4_2648;
$L__BB4_2640:
	add.s32 	%r2902, %r28796, 1;
	st.local.u32 	[%rd2+2336], %r2902;
	shl.b32 	%r17199, %r28796, 3;
	cvt.u64.u32 	%rd4639, %r17199;
	and.b64  	%rd4640, %rd4639, 2040;
	add.s64 	%rd4641, %rd2, %rd4640;
	st.local.u64 	[%rd4641+2344], %rd185;
	mov.u32 	%r28796, %r2902;
	bra.uni 	$L__BB4_2648;
$L__BB4_2641:
	shr.u32 	%r2903, %r28788, 3;
	setp.gt.u32 	%p4462, %r28788, 65535;
	@%p4462 bra 	$L__BB4_2644;
	shl.b32 	%r17201, %r2903, 2;
	mov.u32 	%r17202, shared_mem;
	add.s32 	%r17203, %r17202, %r17201;
	add.s32 	%r2904, %r17203, 65536;
	atom.shared.exch.b32 	%r28794, [%r17203+65536], %r2894;
	setp.eq.s32 	%p4464, %r28794, -1;
	@%p4464 bra 	$L__BB4_2648;
	atom.shared.exch.b32 	%r17204, [%r2904], 0;
	mov.u32 	%r28795, %r2894;
	bra.uni 	$L__BB4_2646;
$L__BB4_2644:
	mul.wide.u32 	%rd4642, %r2903, 4;
	add.s64 	%rd186, %rd3, %rd4642;
	atom.global.exch.b32 	%r28794, [%rd186], %r2894;
	setp.eq.s32 	%p4463, %r28794, -1;
	@%p4463 bra 	$L__BB4_2648;
	atom.global.exch.b32 	%r17200, [%rd186], 0;
	mov.u32 	%r28795, %r2894;
$L__BB4_2646:
	and.b32  	%r17205, %r28794, 7;
	setp.ne.s32 	%p4465, %r17205, 0;
	and.b32  	%r17206, %r28795, 7;
	setp.eq.s32 	%p4466, %r17206, 0;
	and.pred  	%p4467, %p4465, %p4466;
	selp.b32 	%r28788, %r28795, %r28794, %p4467;
	selp.b32 	%r2894, %r28794, %r28795, %p4467;
	and.b32  	%r17207, %r28788, 7;
	setp.eq.s32 	%p4468, %r17207, 0;
	@%p4468 bra 	$L__BB4_2618;
	bra.uni 	$L__BB4_2621;
$L__BB4_2647:
	add.s32 	%r2888, %r28796, 1;
	st.local.u32 	[%rd2+2336], %r2888;
	shl.b32 	%r17226, %r28796, 3;
	cvt.u64.u32 	%rd4662, %r17226;
	and.b64  	%rd4663, %rd4662, 2040;
	add.s64 	%rd4664, %rd2, %rd4663;
	st.local.u64 	[%rd4664+2344], %rd183;
	mov.u32 	%r28796, %r2888;
$L__BB4_2648:
	add.s32 	%r28783, %r28783, 1;
	ld.global.u32 	%r17227, [%rd166+36];
	setp.lt.u32 	%p4470, %r28783, %r17227;
	@%p4470 bra 	$L__BB4_2599;
$L__BB4_2649:
	ld.global.u32 	%r2914, [%rd166+48];
	shr.u32 	%r28798, %r2914, 3;
	and.b32  	%r17228, %r2914, 4;
	setp.eq.s32 	%p4471, %r17228, 0;
	@%p4471 bra 	$L__BB4_2651;
	mul.wide.u32 	%rd4665, %r28798, 4;
	add.s64 	%rd4666, %rd2, %rd4665;
	ld.local.u32 	%r28798, [%rd4666+24];
	bra.uni 	$L__BB4_2653;
$L__BB4_2651:
	and.b32  	%r17229, %r2914, 3;
	setp.ne.s32 	%p4472, %r17229, 0;
	@%p4472 bra 	$L__BB4_2653;
	mul.wide.u32 	%rd4667, %r28798, 4;
	add.s64 	%rd4668, %rd2, %rd4667;
	ld.local.u32 	%r28798, [%rd4668+152];
$L__BB4_2653:
	and.b32  	%r17230, %r2914, 7;
	shl.b32 	%r17231, %r28798, 3;
	or.b32  	%r17232, %r17231, %r17230;
	setp.ne.s32 	%p4473, %r17230, 0;
	setp.eq.s32 	%p4474, %r2251, 0;
	and.pred  	%p4475, %p4473, %p4474;
	selp.b32 	%r28801, %r2113, %r17232, %p4475;
	selp.b32 	%r2930, %r17232, %r2113, %p4475;
	and.b32  	%r17234, %r28801, 7;
	setp.ne.s32 	%p4476, %r17234, 0;
	@%p4476 bra 	$L__BB4_2657;
$L__BB4_2654:
	and.b32  	%r17235, %r2930, 7;
	setp.ne.s32 	%p4477, %r17235, 0;
	@%p4477 bra 	$L__BB4_2666;
$L__BB4_2655:
	shr.u32 	%r17236, %r2930, 3;
	setp.gt.u32 	%p4478, %r2930, 65535;
	shr.u32 	%r17237, %r2930, 1;
	mov.u32 	%r17238, shared_mem;
	add.s32 	%r17239, %r17238, %r17237;
	add.s32 	%r2926, %r17239, 65536;
	mul.wide.u32 	%rd4669, %r17236, 4;
	add.s64 	%rd188, %rd3, %rd4669;
	@%p4478 bra 	$L__BB4_2660;
	atom.shared.exch.b32 	%r28804, [%r2926], -1;
	bra.uni 	$L__BB4_2661;
$L__BB4_2657:
	cvt.u64.u32 	%rd4689, %r2930;
	shl.b64 	%rd4690, %rd4689, 32;
	cvt.u64.u32 	%rd4691, %r28801;
	or.b64  	%rd187, %rd4690, %rd4691;
	mul.wide.u32 	%rd4692, %r28801, 8;
	and.b32  	%r17267, %r2930, 7;
	cvt.u64.u32 	%rd4693, %r17267;
	mov.b64 	%rd4694, 56;
	cvt.u32.u64 	%r17268, %rd4694;
	cvt.u32.u64 	%r17269, %rd4692;
	and.b32  	%r17270, %r17269, %r17268;
	cvt.u32.u64 	%r17271, %rd4693;
	or.b32  	%r17272, %r17270, %r17271;
	mov.b64 	%rd4695, 9130730411292422402;
	shr.u64 	%rd4696, %rd4695, %r17272;
	mov.b64 	%rd4697, 1736168554312260608;
	shr.u64 	%rd4698, %rd4697, %r17272;
	mov.b64 	%rd4699, -506390041275138048;
	shr.u64 	%rd4700, %rd4699, %r17272;
	shl.b64 	%rd4701, %rd4700, 2;
	cvt.u32.u64 	%r17273, %rd4698;
	mov.b64 	%rd4702, 2;
	cvt.u32.u64 	%r17274, %rd4702;
	and.b32  	%r17275, %r17273, %r17274;
	cvt.u32.u64 	%r17276, %rd4696;
	mov.b64 	%rd4703, 1;
	cvt.u32.u64 	%r17277, %rd4703;
	and.b32  	%r17278, %r17276, %r17277;
	or.b32  	%r17279, %r17278, %r17275;
	cvt.u32.u64 	%r17280, %rd4701;
	mov.b64 	%rd4704, 4;
	cvt.u32.u64 	%r17281, %rd4704;
	and.b32  	%r17282, %r17280, %r17281;
	or.b32  	%r17283, %r17279, %r17282;
	mov.b16 	%rs180, 1;
	shl.b16 	%rs181, %rs180, %r17283;
	and.b16  	%rs182, %rs181, 29;
	setp.eq.s16 	%p4500, %rs182, 0;
	@%p4500 bra 	$L__BB4_2659;
	ld.local.u32 	%r17284, [%rd2+280];
	add.s32 	%r17285, %r17284, 1;
	st.local.u32 	[%rd2+280], %r17285;
	shl.b32 	%r17286, %r17284, 3;
	cvt.u64.u32 	%rd4705, %r17286;
	and.b64  	%rd4706, %rd4705, 2040;
	add.s64 	%rd4707, %rd2, %rd4706;
	st.local.u64 	[%rd4707+288], %rd187;
	bra.uni 	$L__BB4_3847;
$L__BB4_2659:
	ld.local.u32 	%r17287, [%rd2+2336];
	add.s32 	%r17288, %r17287, 1;
	st.local.u32 	[%rd2+2336], %r17288;
	shl.b32 	%r17289, %r17287, 3;
	cvt.u64.u32 	%rd4708, %r17289;
	and.b64  	%rd4709, %rd4708, 2040;
	add.s64 	%rd4710, %rd2, %rd4709;
	st.local.u64 	[%rd4710+2344], %rd187;
	bra.uni 	$L__BB4_3847;
$L__BB4_2660:
	atom.global.exch.b32 	%r28804, [%rd188], -1;
$L__BB4_2661:
	add.s32 	%r17240, %r28804, 1;
	setp.lt.u32 	%p4479, %r17240, 2;
	@%p4479 bra 	$L__BB4_2666;
	setp.gt.u32 	%p4480, %r2930, 65535;
	@%p4480 bra 	$L__BB4_2664;
	atom.shared.exch.b32 	%r17242, [%r2926], 0;
	bra.uni 	$L__BB4_2665;
$L__BB4_2664:
	atom.global.exch.b32 	%r17241, [%rd188], 0;
$L__BB4_2665:
	and.b32  	%r17243, %r28804, 7;
	setp.eq.s32 	%p4481, %r17243, 0;
	mov.u32 	%r2930, %r28804;
	@%p4481 bra 	$L__BB4_2655;
$L__BB4_2666:
	setp.lt.u32 	%p4482, %r28801, 65529;
	@%p4482 bra 	$L__BB4_2678;
	and.b32  	%r2931, %r2930, 4;
	setp.eq.s32 	%p4483, %r2931, 0;
	and.b32  	%r17244, %r2930, 3;
	setp.ne.s32 	%p4484, %r17244, 0;
	and.pred  	%p4485, %p4483, %p4484;
	setp.gt.u32 	%p4486, %r2930, 65535;
	or.pred  	%p4487, %p4486, %p4485;
	@%p4487 bra 	$L__BB4_2671;
	and.b32  	%r17245, %r2930, 7;
	setp.eq.s32 	%p4488, %r17245, 0;
	mov.u32 	%r28807, %r2930;
	mov.u32 	%r28808, %r28801;
	@%p4488 bra 	$L__BB4_2683;
	setp.eq.s32 	%p4489, %r2931, 0;
	@%p4489 bra 	$L__BB4_2671;
	cvt.u64.u32 	%rd4670, %r2930;
	shl.b64 	%rd4671, %rd4670, 32;
	cvt.u64.u32 	%rd4672, %r28801;
	or.b64  	%rd4673, %rd4671, %rd4672;
	ld.local.u32 	%r17246, [%rd2+280];
	add.s32 	%r17247, %r17246, 1;
	st.local.u32 	[%rd2+280], %r17247;
	shl.b32 	%r17248, %r17246, 3;
	cvt.u64.u32 	%rd4674, %r17248;
	and.b64  	%rd4675, %rd4674, 2040;
	add.s64 	%rd4676, %rd2, %rd4675;
	st.local.u64 	[%rd4676+288], %rd4673;
	bra.uni 	$L__BB4_3847;
$L__BB4_2671:
	shr.u32 	%r2932, %r28801, 3;
	setp.gt.u32 	%p4490, %r28801, 65535;
	@%p4490 bra 	$L__BB4_2673;
	shl.b32 	%r17249, %r2932, 2;
	mov.u32 	%r17250, shared_mem;
	add.s32 	%r17251, %r17250, %r17249;
	ld.shared.u32 	%r28806, [%r17251+65536];
	bra.uni 	$L__BB4_2674;
$L__BB4_2673:
	mul.wide.u32 	%rd4677, %r2932, 4;
	add.s64 	%rd4678, %rd3, %rd4677;
	ld.global.u32 	%r28806, [%rd4678];
$L__BB4_2674:
	setp.ne.s32 	%p4491, %r28806, 0;
	@%p4491 bra 	$L__BB4_2678;
	cvt.u64.u32 	%rd4679, %r2930;
	shl.b64 	%rd4680, %rd4679, 32;
	cvt.u64.u32 	%rd4681, %r28801;
	or.b64  	%rd189, %rd4680, %rd4681;
	and.b32  	%r17252, %r2930, 7;
	setp.eq.s32 	%p4492, %r17252, 1;
	@%p4492 bra 	$L__BB4_2677;
	ld.local.u32 	%r17253, [%rd2+280];
	add.s32 	%r17254, %r17253, 1;
	st.local.u32 	[%rd2+280], %r17254;
	shl.b32 	%r17255, %r17253, 3;
	cvt.u64.u32 	%rd4682, %r17255;
	and.b64  	%rd4683, %rd4682, 2040;
	add.s64 	%rd4684, %rd2, %rd4683;
	st.local.u64 	[%rd4684+288], %rd189;
	bra.uni 	$L__BB4_3847;
$L__BB4_2677:
	ld.local.u32 	%r17256, [%rd2+2336];
	add.s32 	%r17257, %r17256, 1;
	st.local.u32 	[%rd2+2336], %r17257;
	shl.b32 	%r17258, %r17256, 3;
	cvt.u64.u32 	%rd4685, %r17258;
	and.b64  	%rd4686, %rd4685, 2040;
	add.s64 	%rd4687, %rd2, %rd4686;
	st.local.u64 	[%rd4687+2344], %rd189;
	bra.uni 	$L__BB4_3847;
$L__BB4_2678:
	shr.u32 	%r2936, %r28801, 3;
	setp.gt.u32 	%p4493, %r28801, 65535;
	@%p4493 bra 	$L__BB4_2681;
	shl.b32 	%r17260, %r2936, 2;
	mov.u32 	%r17261, shared_mem;
	add.s32 	%r17262, %r17261, %r17260;
	add.s32 	%r2937, %r17262, 65536;
	atom.shared.exch.b32 	%r28807, [%r17262+65536], %r2930;
	setp.eq.s32 	%p4495, %r28807, -1;
	@%p4495 bra 	$L__BB4_3847;
	atom.shared.exch.b32 	%r17263, [%r2937], 0;
	mov.u32 	%r28808, %r2930;
	bra.uni 	$L__BB4_2683;
$L__BB4_2681:
	mul.wide.u32 	%rd4688, %r2936, 4;
	add.s64 	%rd190, %rd3, %rd4688;
	atom.global.exch.b32 	%r28807, [%rd190], %r2930;
	setp.eq.s32 	%p4494, %r28807, -1;
	@%p4494 bra 	$L__BB4_3847;
	atom.global.exch.b32 	%r17259, [%rd190], 0;
	mov.u32 	%r28808, %r2930;
$L__BB4_2683:
	and.b32  	%r17264, %r28807, 7;
	setp.ne.s32 	%p4496, %r17264, 0;
	and.b32  	%r17265, %r28808, 7;
	setp.eq.s32 	%p4497, %r17265, 0;
	and.pred  	%p4498, %p4496, %p4497;
	selp.b32 	%r28801, %r28808, %r28807, %p4498;
	selp.b32 	%r2930, %r28807, %r28808, %p4498;
	and.b32  	%r17266, %r28801, 7;
	setp.eq.s32 	%p4499, %r17266, 0;
	@%p4499 bra 	$L__BB4_2654;
	bra.uni 	$L__BB4_2657;
$L__BB4_2684:
	setp.eq.s16 	%p2328, %rs7, 2;
	@%p2328 bra 	$L__BB4_3847;
	ld.local.u32 	%r2975, [%rd2+2336];
	sub.s32 	%r15543, 256, %r2975;
	sub.s32 	%r15544, 257, %r2110;
	min.u32 	%r15545, %r15543, %r15544;
	setp.lt.u32 	%p3305, %r15545, 2;
	@%p3305 bra 	$L__BB4_3843;
	shr.u32 	%r2945, %r2113, 3;
	setp.gt.u32 	%p3306, %r2113, 65535;
	@%p3306 bra 	$L__BB4_2688;
	shl.b32 	%r15546, %r2945, 3;
	mov.u32 	%r15547, shared_mem;
	add.s32 	%r15548, %r15547, %r15546;
	atom.shared.exch.b64 	%rd11022, [%r15548], 0;
	bra.uni 	$L__BB4_2689;
$L__BB4_2688:
	mul.wide.u32 	%rd3576, %r2945, 8;
	add.s64 	%rd3577, %rd1, %rd3576;
	atom.global.exch.b64 	%rd11022, [%rd3577+201326600], 0;
$L__BB4_2689:
	cvt.u32.u64 	%r15549, %rd11022;
	{ .reg .b32 tmp; mov.b64 {tmp, %r2946}, %rd11022; }
	and.b32  	%r2947, %r2114, 7;
	setp.ne.s32 	%p3307, %r2947, 0;
	and.b32  	%r15550, %r15549, 7;
	setp.eq.s32 	%p3308, %r15550, 0;
	and.pred  	%p3309, %p3307, %p3308;
	selp.b32 	%r28811, %r15549, %r2114, %p3309;
	selp.b32 	%r2960, %r2114, %r15549, %p3309;
	and.b32  	%r15551, %r28811, 7;
	setp.ne.s32 	%p3310, %r15551, 0;
	@%p3310 bra 	$L__BB4_2693;
$L__BB4_2690:
	and.b32  	%r15552, %r2960, 7;
	setp.ne.s32 	%p3311, %r15552, 0;
	@%p3311 bra 	$L__BB4_2701;
$L__BB4_2691:
	shr.u32 	%r15553, %r2960, 3;
	setp.gt.u32 	%p3312, %r2960, 65535;
	shr.u32 	%r15554, %r2960, 1;
	mov.u32 	%r15555, shared_mem;
	add.s32 	%r15556, %r15555, %r15554;
	add.s32 	%r2956, %r15556, 65536;
	mul.wide.u32 	%rd3578, %r15553, 4;
	add.s64 	%rd195, %rd3, %rd3578;
	@%p3312 bra 	$L__BB4_2695;
	atom.shared.exch.b32 	%r28814, [%r2956], -1;
	bra.uni 	$L__BB4_2696;
$L__BB4_2693:
	cvt.u64.u32 	%rd3592, %r2960;
	shl.b64 	%rd3593, %rd3592, 32;
	cvt.u64.u32 	%rd3594, %r28811;
	or.b64  	%rd194, %rd3593, %rd3594;
	mul.wide.u32 	%rd3595, %r28811, 8;
	and.b32  	%r15576, %r2960, 7;
	cvt.u64.u32 	%rd3596, %r15576;
	mov.b64 	%rd3597, 56;
	cvt.u32.u64 	%r15577, %rd3597;
	cvt.u32.u64 	%r15578, %rd3595;
	and.b32  	%r15579, %r15578, %r15577;
	cvt.u32.u64 	%r15580, %rd3596;
	or.b32  	%r15581, %r15579, %r15580;
	mov.b64 	%rd3598, 9130730411292422402;
	shr.u64 	%rd3599, %rd3598, %r15581;
	mov.b64 	%rd3600, 1736168554312260608;
	shr.u64 	%rd3601, %rd3600, %r15581;
	mov.b64 	%rd3602, -506390041275138048;
	shr.u64 	%rd3603, %rd3602, %r15581;
	shl.b64 	%rd3604, %rd3603, 2;
	cvt.u32.u64 	%r15582, %rd3601;
	mov.b64 	%rd3605, 2;
	cvt.u32.u64 	%r15583, %rd3605;
	and.b32  	%r15584, %r15582, %r15583;
	cvt.u32.u64 	%r15585, %rd3599;
	mov.b64 	%rd3606, 1;
	cvt.u32.u64 	%r15586, %rd3606;
	and.b32  	%r15587, %r15585, %r15586;
	or.b32  	%r15588, %r15587, %r15584;
	cvt.u32.u64 	%r15589, %rd3604;
	mov.b64 	%rd3607, 4;
	cvt.u32.u64 	%r15590, %rd3607;
	and.b32  	%r15591, %r15589, %r15590;
	or.b32  	%r15592, %r15588, %r15591;
	mov.b16 	%rs152, 1;
	shl.b16 	%rs153, %rs152, %r15592;
	and.b16  	%rs154, %rs153, 29;
	setp.eq.s16 	%p3334, %rs154, 0;
	@%p3334 bra 	$L__BB4_2719;
	st.local.u32 	[%rd2+280], %r2110;
	st.local.u64 	[%rd143+288], %rd194;
	mov.u32 	%r2111, %r2110;
	bra.uni 	$L__BB4_2720;
$L__BB4_2695:
	atom.global.exch.b32 	%r28814, [%rd195], -1;
$L__BB4_2696:
	add.s32 	%r15557, %r28814, 1;
	setp.lt.u32 	%p3313, %r15557, 2;
	@%p3313 bra 	$L__BB4_2701;
	@%p3312 bra 	$L__BB4_2699;
	atom.shared.exch.b32 	%r15559, [%r2956], 0;
	bra.uni 	$L__BB4_2700;
$L__BB4_2699:
	atom.global.exch.b32 	%r15558, [%rd195], 0;
$L__BB4_2700:
	and.b32  	%r15560, %r28814, 7;
	setp.eq.s32 	%p3315, %r15560, 0;
	mov.u32 	%r2960, %r28814;
	@%p3315 bra 	$L__BB4_2691;
$L__BB4_2701:
	setp.lt.u32 	%p3316, %r28811, 65529;
	@%p3316 bra 	$L__BB4_2713;
	and.b32  	%r2961, %r2960, 4;
	setp.eq.s32 	%p3317, %r2961, 0;
	and.b32  	%r15561, %r2960, 3;
	setp.ne.s32 	%p3318, %r15561, 0;
	and.pred  	%p3319, %p3317, %p3318;
	setp.gt.u32 	%p3320, %r2960, 65535;
	or.pred  	%p3321, %p3320, %p3319;
	@%p3321 bra 	$L__BB4_2706;
	and.b32  	%r15562, %r2960, 7;
	setp.eq.s32 	%p3322, %r15562, 0;
	mov.u32 	%r28817, %r2960;
	mov.u32 	%r28818, %r28811;
	@%p3322 bra 	$L__BB4_2718;
	@%p3317 bra 	$L__BB4_2706;
	cvt.u64.u32 	%rd3579, %r2960;
	shl.b64 	%rd3580, %rd3579, 32;
	cvt.u64.u32 	%rd3581, %r28811;
	or.b64  	%rd3582, %rd3580, %rd3581;
	st.local.u32 	[%rd2+280], %r2110;
	st.local.u64 	[%rd143+288], %rd3582;
	mov.u32 	%r2111, %r2110;
	bra.uni 	$L__BB4_2720;
$L__BB4_2706:
	shr.u32 	%r2962, %r28811, 3;
	setp.gt.u32 	%p3324, %r28811, 65535;
	@%p3324 bra 	$L__BB4_2708;
	shl.b32 	%r15563, %r2962, 2;
	mov.u32 	%r15564, shared_mem;
	add.s32 	%r15565, %r15564, %r15563;
	ld.shared.u32 	%r28816, [%r15565+65536];
	bra.uni 	$L__BB4_2709;
$L__BB4_2708:
	mul.wide.u32 	%rd3583, %r2962, 4;
	add.s64 	%rd3584, %rd3, %rd3583;
	ld.global.u32 	%r28816, [%rd3584];
$L__BB4_2709:
	setp.ne.s32 	%p3325, %r28816, 0;
	@%p3325 bra 	$L__BB4_2713;
	cvt.u64.u32 	%rd3585, %r2960;
	shl.b64 	%rd3586, %rd3585, 32;
	cvt.u64.u32 	%rd3587, %r28811;
	or.b64  	%rd196, %rd3586, %rd3587;
	and.b32  	%r15566, %r2960, 7;
	setp.eq.s32 	%p3326, %r15566, 1;
	@%p3326 bra 	$L__BB4_2712;
	st.local.u32 	[%rd2+280], %r2110;
	st.local.u64 	[%rd143+288], %rd196;
	mov.u32 	%r2111, %r2110;
	bra.uni 	$L__BB4_2720;
$L__BB4_2712:
	add.s32 	%r2966, %r2975, 1;
	st.local.u32 	[%rd2+2336], %r2966;
	shl.b32 	%r15567, %r2975, 3;
	cvt.u64.u32 	%rd3588, %r15567;
	and.b64  	%rd3589, %rd3588, 2040;
	add.s64 	%rd3590, %rd2, %rd3589;
	st.local.u64 	[%rd3590+2344], %rd196;
	mov.u32 	%r2975, %r2966;
	bra.uni 	$L__BB4_2720;
$L__BB4_2713:
	shr.u32 	%r2967, %r28811, 3;
	setp.gt.u32 	%p3327, %r28811, 65535;
	@%p3327 bra 	$L__BB4_2716;
	shl.b32 	%r15569, %r2967, 2;
	mov.u32 	%r15570, shared_mem;
	add.s32 	%r15571, %r15570, %r15569;
	add.s32 	%r2968, %r15571, 65536;
	atom.shared.exch.b32 	%r28817, [%r15571+65536], %r2960;
	setp.eq.s32 	%p3329, %r28817, -1;
	@%p3329 bra 	$L__BB4_2720;
	atom.shared.exch.b32 	%r15572, [%r2968], 0;
	mov.u32 	%r28818, %r2960;
	bra.uni 	$L__BB4_2718;
$L__BB4_2716:
	mul.wide.u32 	%rd3591, %r2967, 4;
	add.s64 	%rd197, %rd3, %rd3591;
	atom.global.exch.b32 	%r28817, [%rd197], %r2960;
	setp.eq.s32 	%p3328, %r28817, -1;
	@%p3328 bra 	$L__BB4_2720;
	atom.global.exch.b32 	%r15568, [%rd197], 0;
	mov.u32 	%r28818, %r2960;
$L__BB4_2718:
	and.b32  	%r15573, %r28817, 7;
	setp.ne.s32 	%p3330, %r15573, 0;
	and.b32  	%r15574, %r28818, 7;
	setp.eq.s32 	%p3331, %r15574, 0;
	and.pred  	%p3332, %p3330, %p3331;
	selp.b32 	%r28811, %r28818, %r28817, %p3332;
	selp.b32 	%r2960, %r28817, %r28818, %p3332;
	and.b32  	%r15575, %r28811, 7;
	setp.eq.s32 	%p3333, %r15575, 0;
	@%p3333 bra 	$L__BB4_2690;
	bra.uni 	$L__BB4_2693;
$L__BB4_2719:
	add.s32 	%r2954, %r2975, 1;
	st.local.u32 	[%rd2+2336], %r2954;
	shl.b32 	%r15593, %r2975, 3;
	cvt.u64.u32 	%rd3608, %r15593;
	and.b64  	%rd3609, %rd3608, 2040;
	add.s64 	%rd3610, %rd2, %rd3609;
	st.local.u64 	[%rd3610+2344], %rd194;
	mov.u32 	%r2975, %r2954;
$L__BB4_2720:
	setp.ne.s32 	%p3335, %r2947, 0;
	and.b32  	%r15594, %r2946, 7;
	setp.eq.s32 	%p3336, %r15594, 0;
	and.pred  	%p3337, %p3335, %p3336;
	selp.b32 	%r28823, %r2946, %r2114, %p3337;
	selp.b32 	%r2988, %r2114, %r2946, %p3337;
	and.b32  	%r15595, %r28823, 7;
	setp.ne.s32 	%p3338, %r15595, 0;
	@%p3338 bra 	$L__BB4_2724;
$L__BB4_2721:
	and.b32  	%r15596, %r2988, 7;
	setp.ne.s32 	%p3339, %r15596, 0;
	@%p3339 bra 	$L__BB4_2733;
$L__BB4_2722:
	shr.u32 	%r15597, %r2988, 3;
	setp.gt.u32 	%p3340, %r2988, 65535;
	shr.u32 	%r15598, %r2988, 1;
	mov.u32 	%r15599, shared_mem;
	add.s32 	%r15600, %r15599, %r15598;
	add.s32 	%r2984, %r15600, 65536;
	mul.wide.u32 	%rd3611, %r15597, 4;
	add.s64 	%rd199, %rd3, %rd3611;
	@%p3340 bra 	$L__BB4_2727;
	atom.shared.exch.b32 	%r28826, [%r2984], -1;
	bra.uni 	$L__BB4_2728;
$L__BB4_2724:
	cvt.u64.u32 	%rd3631, %r2988;
	shl.b64 	%rd3632, %rd3631, 32;
	cvt.u64.u32 	%rd3633, %r28823;
	or.b64  	%rd198, %rd3632, %rd3633;
	mul.wide.u32 	%rd3634, %r28823, 8;
	and.b32  	%r15625, %r2988, 7;
	cvt.u64.u32 	%rd3635, %r15625;
	mov.b64 	%rd3636, 56;
	cvt.u32.u64 	%r15626, %rd3636;
	cvt.u32.u64 	%r15627, %rd3634;
	and.b32  	%r15628, %r15627, %r15626;
	cvt.u32.u64 	%r15629, %rd3635;
	or.b32  	%r15630, %r15628, %r15629;
	mov.b64 	%rd3637, 9130730411292422402;
	shr.u64 	%rd3638, %rd3637, %r15630;
	mov.b64 	%rd3639, 1736168554312260608;
	shr.u64 	%rd3640, %rd3639, %r15630;
	mov.b64 	%rd3641, -506390041275138048;
	shr.u64 	%rd3642, %rd3641, %r15630;
	shl.b64 	%rd3643, %rd3642, 2;
	cvt.u32.u64 	%r15631, %rd3640;
	mov.b64 	%rd3644, 2;
	cvt.u32.u64 	%r15632, %rd3644;
	and.b32  	%r15633, %r15631, %r15632;
	cvt.u32.u64 	%r15634, %rd3638;
	mov.b64 	%rd3645, 1;
	cvt.u32.u64 	%r15635, %rd3645;
	and.b32  	%r15636, %r15634, %r15635;
	or.b32  	%r15637, %r15636, %r15633;
	cvt.u32.u64 	%r15638, %rd3643;
	mov.b64 	%rd3646, 4;
	cvt.u32.u64 	%r15639, %rd3646;
	and.b32  	%r15640, %r15638, %r15639;
	or.b32  	%r15641, %r15637, %r15640;
	mov.b16 	%rs155, 1;
	shl.b16 	%rs156, %rs155, %r15641;
	and.b16  	%rs157, %rs156, 29;
	setp.eq.s16 	%p3362, %rs157, 0;
	@%p3362 bra 	$L__BB4_2726;
	add.s32 	%r15642, %r2111, 1;
	st.local.u32 	[%rd2+280], %r15642;
	shl.b32 	%r15643, %r2111, 3;
	cvt.u64.u32 	%rd3647, %r15643;
	and.b64  	%rd3648, %rd3647, 2040;
	add.s64 	%rd3649, %rd2, %rd3648;
	st.local.u64 	[%rd3649+288], %rd198;
	bra.uni 	$L__BB4_3847;
$L__BB4_2726:
	add.s32 	%r15644, %r2975, 1;
	st.local.u32 	[%rd2+2336], %r15644;
	shl.b32 	%r15645, %r2975, 3;
	cvt.u64.u32 	%rd3650, %r15645;
	and.b64  	%rd3651, %rd3650, 2040;
	add.s64 	%rd3652, %rd2, %rd3651;
	st.local.u64 	[%rd3652+2344], %rd198;
	bra.uni 	$L__BB4_3847;
$L__BB4_2727:
	atom.global.exch.b32 	%r28826, [%rd199], -1;
$L__BB4_2728:
	add.s32 	%r15601, %r28826, 1;
	setp.lt.u32 	%p3341, %r15601, 2;
	@%p3341 bra 	$L__BB4_2733;
	@%p3340 bra 	$L__BB4_2731;
	atom.shared.exch.b32 	%r15603, [%r2984], 0;
	bra.uni 	$L__BB4_2732;
$L__BB4_2731:
	atom.global.exch.b32 	%r15602, [%rd199], 0;
$L__BB4_2732:
	and.b32  	%r15604, %r28826, 7;
	setp.eq.s32 	%p3343, %r15604, 0;
	mov.u32 	%r2988, %r28826;
	@%p3343 bra 	$L__BB4_2722;
$L__BB4_2733:
	setp.lt.u32 	%p3344, %r28823, 65529;
	@%p3344 bra 	$L__BB4_2745;
	and.b32  	%r2989, %r2988, 4;
	setp.eq.s32 	%p3345, %r2989, 0;
	and.b32  	%r15605, %r2988, 3;
	setp.ne.s32 	%p3346, %r15605, 0;
	and.pred  	%p3347, %p3345, %p3346;
	setp.gt.u32 	%p3348, %r2988, 65535;
	or.pred  	%p3349, %p3348, %p3347;
	@%p3349 bra 	$L__BB4_2738;
	and.b32  	%r15606, %r2988, 7;
	setp.eq.s32 	%p3350, %r15606, 0;
	mov.u32 	%r28829, %r2988;
	mov.u32 	%r28830, %r28823;
	@%p3350 bra 	$L__BB4_2750;
	setp.eq.s32 	%p3351, %r2989, 0;
	@%p3351 bra 	$L__BB4_2738;
	cvt.u64.u32 	%rd3612, %r2988;
	shl.b64 	%rd3613, %rd3612, 32;
	cvt.u64.u32 	%rd3614, %r28823;
	or.b64  	%rd3615, %rd3613, %rd3614;
	add.s32 	%r15607, %r2111, 1;
	st.local.u32 	[%rd2+280], %r15607;
	shl.b32 	%r15608, %r2111, 3;
	cvt.u64.u32 	%rd3616, %r15608;
	and.b64  	%rd3617, %rd3616, 2040;
	add.s64 	%rd3618, %rd2, %rd3617;
	st.local.u64 	[%rd3618+288], %rd3615;
	bra.uni 	$L__BB4_3847;
$L__BB4_2738:
	shr.u32 	%r2990, %r28823, 3;
	setp.gt.u32 	%p3352, %r28823, 65535;
	@%p3352 bra 	$L__BB4_2740;
	shl.b32 	%r15609, %r2990, 2;
	mov.u32 	%r15610, shared_mem;
	add.s32 	%r15611, %r15610, %r15609;
	ld.shared.u32 	%r28828, [%r15611+65536];
	bra.uni 	$L__BB4_2741;
$L__BB4_2740:
	mul.wide.u32 	%rd3619, %r2990, 4;
	add.s64 	%rd3620, %rd3, %rd3619;
	ld.global.u32 	%r28828, [%rd3620];
$L__BB4_2741:
	setp.ne.s32 	%p3353, %r28828, 0;
	@%p3353 bra 	$L__BB4_2745;
	cvt.u64.u32 	%rd3621, %r2988;
	shl.b64 	%rd3622, %rd3621, 32;
	cvt.u64.u32 	%rd3623, %r28823;
	or.b64  	%rd200, %rd3622, %rd3623;
	and.b32  	%r15612, %r2988, 7;
	setp.eq.s32 	%p3354, %r15612, 1;
	@%p3354 bra 	$L__BB4_2744;
	add.s32 	%r15613, %r2111, 1;
	st.local.u32 	[%rd2+280], %r15613;
	shl.b32 	%r15614, %r2111, 3;
	cvt.u64.u32 	%rd3624, %r15614;
	and.b64  	%rd3625, %rd3624, 2040;
	add.s64 	%rd3626, %rd2, %rd3625;
	st.local.u64 	[%rd3626+288], %rd200;
	bra.uni 	$L__BB4_3847;
$L__BB4_2744:
	add.s32 	%r15615, %r2975, 1;
	st.local.u32 	[%rd2+2336], %r15615;
	shl.b32 	%r15616, %r2975, 3;
	cvt.u64.u32 	%rd3627, %r15616;
	and.b64  	%rd3628, %rd3627, 2040;
	add.s64 	%rd3629, %rd2, %rd3628;
	st.local.u64 	[%rd3629+2344], %rd200;
	bra.uni 	$L__BB4_3847;
$L__BB4_2745:
	shr.u32 	%r2994, %r28823, 3;
	setp.gt.u32 	%p3355, %r28823, 65535;
	@%p3355 bra 	$L__BB4_2748;
	shl.b32 	%r15618, %r2994, 2;
	mov.u32 	%r15619, shared_mem;
	add.s32 	%r15620, %r15619, %r15618;
	add.s32 	%r2995, %r15620, 65536;
	atom.shared.exch.b32 	%r28829, [%r15620+65536], %r2988;
	setp.eq.s32 	%p3357, %r28829, -1;
	@%p3357 bra 	$L__BB4_3847;
	atom.shared.exch.b32 	%r15621, [%r2995], 0;
	mov.u32 	%r28830, %r2988;
	bra.uni 	$L__BB4_2750;
$L__BB4_2748:
	mul.wide.u32 	%rd3630, %r2994, 4;
	add.s64 	%rd201, %rd3, %rd3630;
	atom.global.exch.b32 	%r28829, [%rd201], %r2988;
	setp.eq.s32 	%p3356, %r28829, -1;
	@%p3356 bra 	$L__BB4_3847;
	atom.global.exch.b32 	%r15617, [%rd201], 0;
	mov.u32 	%r28830, %r2988;
$L__BB4_2750:
	and.b32  	%r15622, %r28829, 7;
	setp.ne.s32 	%p3358, %r15622, 0;
	and.b32  	%r15623, %r28830, 7;
	setp.eq.s32 	%p3359, %r15623, 0;
	and.pred  	%p3360, %p3358, %p3359;
	selp.b32 	%r28823, %r28830, %r28829, %p3360;
	selp.b32 	%r2988, %r28829, %r28830, %p3360;
	and.b32  	%r15624, %r28823, 7;
	setp.eq.s32 	%p3361, %r15624, 0;
	@%p3361 bra 	$L__BB4_2721;
	bra.uni 	$L__BB4_2724;
$L__BB4_2751:
	mul.wide.u32 	%rd3497, %r3003, 8;
	add.s64 	%rd3498, %rd1, %rd3497;
	atom.global.exch.b64 	%rd11023, [%rd3498+201326600], 0;
$L__BB4_2752:
	shr.u32 	%r3004, %r2113, 3;
	setp.gt.u32 	%p3248, %r2113, 65535;
	@%p3248 bra 	$L__BB4_2754;
	shl.b32 	%r15439, %r3004, 3;
	mov.u32 	%r15440, shared_mem;
	add.s32 	%r15441, %r15440, %r15439;
	atom.shared.exch.b64 	%rd11024, [%r15441], 0;
	bra.uni 	$L__BB4_2755;
$L__BB4_2754:
	mul.wide.u32 	%rd3499, %r3004, 8;
	add.s64 	%rd3500, %rd1, %rd3499;
	atom.global.exch.b64 	%rd11024, [%rd3500+201326600], 0;
$L__BB4_2755:
	cvt.u32.u64 	%r15442, %rd11024;
	{ .reg .b32 tmp; mov.b64 {tmp, %r3005}, %rd11024; }
	cvt.u32.u64 	%r15443, %rd11023;
	and.b32  	%r15444, %r15443, 7;
	setp.ne.s32 	%p3249, %r15444, 0;
	and.b32  	%r15445, %r15442, 7;
	setp.eq.s32 	%p3250, %r15445, 0;
	and.pred  	%p3251, %p3249, %p3250;
	selp.b32 	%r28833, %r15442, %r15443, %p3251;
	selp.b32 	%r3018, %r15443, %r15442, %p3251;
	and.b32  	%r15446, %r28833, 7;
	setp.ne.s32 	%p3252, %r15446, 0;
	@%p3252 bra 	$L__BB4_2759;
$L__BB4_2756:
	and.b32  	%r15447, %r3018, 7;
	setp.ne.s32 	%p3253, %r15447, 0;
	@%p3253 bra 	$L__BB4_2767;
$L__BB4_2757:
	shr.u32 	%r15448, %r3018, 3;
	setp.gt.u32 	%p3254, %r3018, 65535;
	shr.u32 	%r15449, %r3018, 1;
	mov.u32 	%r15450, shared_mem;
	add.s32 	%r15451, %r15450, %r15449;
	add.s32 	%r3014, %r15451, 65536;
	mul.wide.u32 	%rd3501, %r15448, 4;
	add.s64 	%rd209, %rd3, %rd3501;
	@%p3254 bra 	$L__BB4_2761;
	atom.shared.exch.b32 	%r28836, [%r3014], -1;
	bra.uni 	$L__BB4_2762;
$L__BB4_2759:
	cvt.u64.u32 	%rd3515, %r3018;
	shl.b64 	%rd3516, %rd3515, 32;
	cvt.u64.u32 	%rd3517, %r28833;
	or.b64  	%rd208, %rd3516, %rd3517;
	mul.wide.u32 	%rd3518, %r28833, 8;
	and.b32  	%r15471, %r3018, 7;
	cvt.u64.u32 	%rd3519, %r15471;
	mov.b64 	%rd3520, 56;
	cvt.u32.u64 	%r15472, %rd3520;
	cvt.u32.u64 	%r15473, %rd3518;
	and.b32  	%r15474, %r15473, %r15472;
	cvt.u32.u64 	%r15475, %rd3519;
	or.b32  	%r15476, %r15474, %r15475;
	mov.b64 	%rd3521, 9130730411292422402;
	shr.u64 	%rd3522, %rd3521, %r15476;
	mov.b64 	%rd3523, 1736168554312260608;
	shr.u64 	%rd3524, %rd3523, %r15476;
	mov.b64 	%rd3525, -506390041275138048;
	shr.u64 	%rd3526, %rd3525, %r15476;
	shl.b64 	%rd3527, %rd3526, 2;
	cvt.u32.u64 	%r15477, %rd3524;
	mov.b64 	%rd3528, 2;
	cvt.u32.u64 	%r15478, %rd3528;
	and.b32  	%r15479, %r15477, %r15478;
	cvt.u32.u64 	%r15480, %rd3522;
	mov.b64 	%rd3529, 1;
	cvt.u32.u64 	%r15481, %rd3529;
	and.b32  	%r15482, %r15480, %r15481;
	or.b32  	%r15483, %r15482, %r15479;
	cvt.u32.u64 	%r15484, %rd3527;
	mov.b64 	%rd3530, 4;
	cvt.u32.u64 	%r15485, %rd3530;
	and.b32  	%r15486, %r15484, %r15485;
	or.b32  	%r15487, %r15483, %r15486;
	mov.b16 	%rs146, 1;
	shl.b16 	%rs147, %rs146, %r15487;
	and.b16  	%rs148, %rs147, 29;
	setp.eq.s16 	%p3276, %rs148, 0;
	@%p3276 bra 	$L__BB4_2785;
	st.local.u32 	[%rd2+280], %r2110;
	st.local.u64 	[%rd143+288], %rd208;
	mov.u32 	%r2111, %r2110;
	bra.uni 	$L__BB4_2786;
$L__BB4_2761:
	atom.global.exch.b32 	%r28836, [%rd209], -1;
$L__BB4_2762:
	add.s32 	%r15452, %r28836, 1;
	setp.lt.u32 	%p3255, %r15452, 2;
	@%p3255 bra 	$L__BB4_2767;
	@%p3254 bra 	$L__BB4_2765;
	atom.shared.exch.b32 	%r15454, [%r3014], 0;
	bra.uni 	$L__BB4_2766;
$L__BB4_2765:
	atom.global.exch.b32 	%r15453, [%rd209], 0;
$L__BB4_2766:
	and.b32  	%r15455, %r28836, 7;
	setp.eq.s32 	%p3257, %r15455, 0;
	mov.u32 	%r3018, %r28836;
	@%p3257 bra 	$L__BB4_2757;
$L__BB4_2767:
	setp.lt.u32 	%p3258, %r28833, 65529;
	@%p3258 bra 	$L__BB4_2779;
	and.b32  	%r3019, %r3018, 4;
	setp.eq.s32 	%p3259, %r3019, 0;
	and.b32  	%r15456, %r3018, 3;
	setp.ne.s32 	%p3260, %r15456, 0;
	and.pred  	%p3261, %p3259, %p3260;
	setp.gt.u32 	%p3262, %r3018, 65535;
	or.pred  	%p3263, %p3262, %p3261;
	@%p3263 bra 	$L__BB4_2772;
	and.b32  	%r15457, %r3018, 7;
	setp.eq.s32 	%p3264, %r15457, 0;
	mov.u32 	%r28839, %r3018;
	mov.u32 	%r28840, %r28833;
	@%p3264 bra 	$L__BB4_2784;
	@%p3259 bra 	$L__BB4_2772;
	cvt.u64.u32 	%rd3502, %r3018;
	shl.b64 	%rd3503, %rd3502, 32;
	cvt.u64.u32 	%rd3504, %r28833;
	or.b64  	%rd3505, %rd3503, %rd3504;
	st.local.u32 	[%rd2+280], %r2110;
	st.local.u64 	[%rd143+288], %rd3505;
	mov.u32 	%r2111, %r2110;
	bra.uni 	$L__BB4_2786;
$L__BB4_2772:
	shr.u32 	%r3020, %r28833, 3;
	setp.gt.u32 	%p3266, %r28833, 65535;
	@%p3266 bra 	$L__BB4_2774;
	shl.b32 	%r15458, %r3020, 2;
	mov.u32 	%r15459, shared_mem;
	add.s32 	%r15460, %r15459, %r15458;
	ld.shared.u32 	%r28838, [%r15460+65536];
	bra.uni 	$L__BB4_2775;
$L__BB4_2774:
	mul.wide.u32 	%rd3506, %r3020, 4;
	add.s64 	%rd3507, %rd3, %rd3506;
	ld.global.u32 	%r28838, [%rd3507];
$L__BB4_2775:
	setp.ne.s32 	%p3267, %r28838, 0;
	@%p3267 bra 	$L__BB4_2779;
	cvt.u64.u32 	%rd3508, %r3018;
	shl.b64 	%rd3509, %rd3508, 32;
	cvt.u64.u32 	%rd3510, %r28833;
	or.b64  	%rd210, %rd3509, %rd3510;
	and.b32  	%r15461, %r3018, 7;
	setp.eq.s32 	%p3268, %r15461, 1;
	@%p3268 bra 	$L__BB4_2778;
	st.local.u32 	[%rd2+280], %r2110;
	st.local.u64 	[%rd143+288], %rd210;
	mov.u32 	%r2111, %r2110;
	bra.uni 	$L__BB4_2786;
$L__BB4_2778:
	add.s32 	%r3024, %r3033, 1;
	st.local.u32 	[%rd2+2336], %r3024;
	shl.b32 	%r15462, %r3033, 3;
	cvt.u64.u32 	%rd3511, %r15462;
	and.b64  	%rd3512, %rd3511, 2040;
	add.s64 	%rd3513, %rd2, %rd3512;
	st.local.u64 	[%rd3513+2344], %rd210;
	mov.u32 	%r3033, %r3024;
	bra.uni 	$L__BB4_2786;
$L__BB4_2779:
	shr.u32 	%r3025, %r28833, 3;
	setp.gt.u32 	%p3269, %r28833, 65535;
	@%p3269 bra 	$L__BB4_2782;
	shl.b32 	%r15464, %r3025, 2;
	mov.u32 	%r15465, shared_mem;
	add.s32 	%r15466, %r15465, %r15464;
	add.s32 	%r3026, %r15466, 65536;
	atom.shared.exch.b32 	%r28839, [%r15466+65536], %r3018;
	setp.eq.s32 	%p3271, %r28839, -1;
	@%p3271 bra 	$L__BB4_2786;
	atom.shared.exch.b32 	%r15467, [%r3026], 0;
	mov.u32 	%r28840, %r3018;
	bra.uni 	$L__BB4_2784;
$L__BB4_2782:
	mul.wide.u32 	%rd3514, %r3025, 4;
	add.s64 	%rd211, %rd3, %rd3514;
	atom.global.exch.b32 	%r28839, [%rd211], %r3018;
	setp.eq.s32 	%p3270, %r28839, -1;
	@%p3270 bra 	$L__BB4_2786;
	atom.global.exch.b32 	%r15463, [%rd211], 0;
	mov.u32 	%r28840, %r3018;
$L__BB4_2784:
	and.b32  	%r15468, %r28839, 7;
	setp.ne.s32 	%p3272, %r15468, 0;
	and.b32  	%r15469, %r28840, 7;
	setp.eq.s32 	%p3273, %r15469, 0;
	and.pred  	%p3274, %p3272, %p3273;
	selp.b32 	%r28833, %r28840, %r28839, %p3274;
	selp.b32 	%r3018, %r28839, %r28840, %p3274;
	and.b32  	%r15470, %r28833, 7;
	setp.eq.s32 	%p3275, %r15470, 0;
	@%p3275 bra 	$L__BB4_2756;
	bra.uni 	$L__BB4_2759;
$L__BB4_2785:
	add.s32 	%r3012, %r3033, 1;
	st.local.u32 	[%rd2+2336], %r3012;
	shl.b32 	%r15488, %r3033, 3;
	cvt.u64.u32 	%rd3531, %r15488;
	and.b64  	%rd3532, %rd3531, 2040;
	add.s64 	%rd3533, %rd2, %rd3532;
	st.local.u64 	[%rd3533+2344], %rd208;
	mov.u32 	%r3033, %r3012;
$L__BB4_2786:
	{ .reg .b32 tmp; mov.b64 {tmp, %r15489}, %rd11023; }
	and.b32  	%r15490, %r15489, 7;
	setp.ne.s32 	%p3277, %r15490, 0;
	and.b32  	%r15491, %r3005, 7;
	setp.eq.s32 	%p3278, %r15491, 0;
	and.pred  	%p3279, %p3277, %p3278;
	selp.b32 	%r28845, %r3005, %r15489, %p3279;
	selp.b32 	%r3046, %r15489, %r3005, %p3279;
	and.b32  	%r15492, %r28845, 7;
	setp.ne.s32 	%p3280, %r15492, 0;
	@%p3280 bra 	$L__BB4_2790;
$L__BB4_2787:
	and.b32  	%r15493, %r3046, 7;
	setp.ne.s32 	%p3281, %r15493, 0;
	@%p3281 bra 	$L__BB4_2799;
$L__BB4_2788:
	shr.u32 	%r15494, %r3046, 3;
	setp.gt.u32 	%p3282, %r3046, 65535;
	shr.u32 	%r15495, %r3046, 1;
	mov.u32 	%r15496, shared_mem;
	add.s32 	%r15497, %r15496, %r15495;
	add.s32 	%r3042, %r15497, 65536;
	mul.wide.u32 	%rd3534, %r15494, 4;
	add.s64 	%rd213, %rd3, %rd3534;
	@%p3282 bra 	$L__BB4_2793;
	atom.shared.exch.b32 	%r28848, [%r3042], -1;
	bra.uni 	$L__BB4_2794;
$L__BB4_2790:
	cvt.u64.u32 	%rd3554, %r3046;
	shl.b64 	%rd3555, %rd3554, 32;
	cvt.u64.u32 	%rd3556, %r28845;
	or.b64  	%rd212, %rd3555, %rd3556;
	mul.wide.u32 	%rd3557, %r28845, 8;
	and.b32  	%r15522, %r3046, 7;
	cvt.u64.u32 	%rd3558, %r15522;
	mov.b64 	%rd3559, 56;
	cvt.u32.u64 	%r15523, %rd3559;
	cvt.u32.u64 	%r15524, %rd3557;
	and.b32  	%r15525, %r15524, %r15523;
	cvt.u32.u64 	%r15526, %rd3558;
	or.b32  	%r15527, %r15525, %r15526;
	mov.b64 	%rd3560, 9130730411292422402;
	shr.u64 	%rd3561, %rd3560, %r15527;
	mov.b64 	%rd3562, 1736168554312260608;
	shr.u64 	%rd3563, %rd3562, %r15527;
	mov.b64 	%rd3564, -506390041275138048;
	shr.u64 	%rd3565, %rd3564, %r15527;
	shl.b64 	%rd3566, %rd3565, 2;
	cvt.u32.u64 	%r15528, %rd3563;
	mov.b64 	%rd3567, 2;
	cvt.u32.u64 	%r15529, %rd3567;
	and.b32  	%r15530, %r15528, %r15529;
	cvt.u32.u64 	%r15531, %rd3561;
	mov.b64 	%rd3568, 1;
	cvt.u32.u64 	%r15532, %rd3568;
	and.b32  	%r15533, %r15531, %r15532;
	or.b32  	%r15534, %r15533, %r15530;
	cvt.u32.u64 	%r15535, %rd3566;
	mov.b64 	%rd3569, 4;
	cvt.u32.u64 	%r15536, %rd3569;
	and.b32  	%r15537, %r15535, %r15536;
	or.b32  	%r15538, %r15534, %r15537;
	mov.b16 	%rs149, 1;
	shl.b16 	%rs150, %rs149, %r15538;
	and.b16  	%rs151, %rs150, 29;
	setp.eq.s16 	%p3304, %rs151, 0;
	@%p3304 bra 	$L__BB4_2792;
	add.s32 	%r15539, %r2111, 1;
	st.local.u32 	[%rd2+280], %r15539;
	shl.b32 	%r15540, %r2111, 3;
	cvt.u64.u32 	%rd3570, %r15540;
	and.b64  	%rd3571, %rd3570, 2040;
	add.s64 	%rd3572, %rd2, %rd3571;
	st.local.u64 	[%rd3572+288], %rd212;
	bra.uni 	$L__BB4_3847;
$L__BB4_2792:
	add.s32 	%r15541, %r3033, 1;
	st.local.u32 	[%rd2+2336], %r15541;
	shl.b32 	%r15542, %r3033, 3;
	cvt.u64.u32 	%rd3573, %r15542;
	and.b64  	%rd3574, %rd3573, 2040;
	add.s64 	%rd3575, %rd2, %rd3574;
	st.local.u64 	[%rd3575+2344], %rd212;
	bra.uni 	$L__BB4_3847;
$L__BB4_2793:
	atom.global.exch.b32 	%r28848, [%rd213], -1;
$L__BB4_2794:
	add.s32 	%r15498, %r28848, 1;
	setp.lt.u32 	%p3283, %r15498, 2;
	@%p3283 bra 	$L__BB4_2799;
	@%p3282 bra 	$L__BB4_2797;
	atom.shared.exch.b32 	%r15500, [%r3042], 0;
	bra.uni 	$L__BB4_2798;
$L__BB4_2797:
	atom.global.exch.b32 	%r15499, [%rd213], 0;
$L__BB4_2798:
	and.b32  	%r15501, %r28848, 7;
	setp.eq.s32 	%p3285, %r15501, 0;
	mov.u32 	%r3046, %r28848;
	@%p3285 bra 	$L__BB4_2788;
$L__BB4_2799:
	setp.lt.u32 	%p3286, %r28845, 65529;
	@%p3286 bra 	$L__BB4_2811;
	and.b32  	%r3047, %r3046, 4;
	setp.eq.s32 	%p3287, %r3047, 0;
	and.b32  	%r15502, %r3046, 3;
	setp.ne.s32 	%p3288, %r15502, 0;
	and.pred  	%p3289, %p3287, %p3288;
	setp.gt.u32 	%p3290, %r3046, 65535;
	or.pred  	%p3291, %p3290, %p3289;
	@%p3291 bra 	$L__BB4_2804;
	and.b32  	%r15503, %r3046, 7;
	setp.eq.s32 	%p3292, %r15503, 0;
	mov.u32 	%r28851, %r3046;
	mov.u32 	%r28852, %r28845;
	@%p3292 bra 	$L__BB4_2816;
	setp.eq.s32 	%p3293, %r3047, 0;
	@%p3293 bra 	$L__BB4_2804;
	cvt.u64.u32 	%rd3535, %r3046;
	shl.b64 	%rd3536, %rd3535, 32;
	cvt.u64.u32 	%rd3537, %r28845;
	or.b64  	%rd3538, %rd3536, %rd3537;
	add.s32 	%r15504, %r2111, 1;
	st.local.u32 	[%rd2+280], %r15504;
	shl.b32 	%r15505, %r2111, 3;
	cvt.u64.u32 	%rd3539, %r15505;
	and.b64  	%rd3540, %rd3539, 2040;
	add.s64 	%rd3541, %rd2, %rd3540;
	st.local.u64 	[%rd3541+288], %rd3538;
	bra.uni 	$L__BB4_3847;
$L__BB4_2804:
	shr.u32 	%r3048, %r28845, 3;
	setp.gt.u32 	%p3294, %r28845, 65535;
	@%p3294 bra 	$L__BB4_2806;
	shl.b32 	%r15506, %r3048, 2;
	mov.u32 	%r15507, shared_mem;
	add.s32 	%r15508, %r15507, %r15506;
	ld.shared.u32 	%r28850, [%r15508+65536];
	bra.uni 	$L__BB4_2807;
$L__BB4_2806:
	mul.wide.u32 	%rd3542, %r3048, 4;
	add.s64 	%rd3543, %rd3, %rd3542;
	ld.global.u32 	%r28850, [%rd3543];
$L__BB4_2807:
	setp.ne.s32 	%p3295, %r28850, 0;
	@%p3295 bra 	$L__BB4_2811;
	cvt.u64.u32 	%rd3544, %r3046;
	shl.b64 	%rd3545, %rd3544, 32;
	cvt.u64.u32 	%rd3546, %r28845;
	or.b64  	%rd214, %rd3545, %rd3546;
	and.b32  	%r15509, %r3046, 7;
	setp.eq.s32 	%p3296, %r15509, 1;
	@%p3296 bra 	$L__BB4_2810;
	add.s32 	%r15510, %r2111, 1;
	st.local.u32 	[%rd2+280], %r15510;
	shl.b32 	%r15511, %r2111, 3;
	cvt.u64.u32 	%rd3547, %r15511;
	and.b64  	%rd3548, %rd3547, 2040;
	add.s64 	%rd3549, %rd2, %rd3548;
	st.local.u64 	[%rd3549+288], %rd214;
	bra.uni 	$L__BB4_3847;
$L__BB4_2810:
	add.s32 	%r15512, %r3033, 1;
	st.local.u32 	[%rd2+2336], %r15512;
	shl.b32 	%r15513, %r3033, 3;
	cvt.u64.u32 	%rd3550, %r15513;
	and.b64  	%rd3551, %rd3550, 2040;
	add.s64 	%rd3552, %rd2, %rd3551;
	st.local.u64 	[%rd3552+2344], %rd214;
	bra.uni 	$L__BB4_3847;
$L__BB4_2811:
	shr.u32 	%r3052, %r28845, 3;
	setp.gt.u32 	%p3297, %r28845, 65535;
	@%p3297 bra 	$L__BB4_2814;
	shl.b32 	%r15515, %r3052, 2;
	mov.u32 	%r15516, shared_mem;
	add.s32 	%r15517, %r15516, %r15515;
	add.s32 	%r3053, %r15517, 65536;
	atom.shared.exch.b32 	%r28851, [%r15517+65536], %r3046;
	setp.eq.s32 	%p3299, %r28851, -1;
	@%p3299 bra 	$L__BB4_3847;
	atom.shared.exch.b32 	%r15518, [%r3053], 0;
	mov.u32 	%r28852, %r3046;
	bra.uni 	$L__BB4_2816;
$L__BB4_2814:
	mul.wide.u32 	%rd3553, %r3052, 4;
	add.s64 	%rd215, %rd3, %rd3553;
	atom.global.exch.b32 	%r28851, [%rd215], %r3046;
	setp.eq.s32 	%p3298, %r28851, -1;
	@%p3298 bra 	$L__BB4_3847;
	atom.global.exch.b32 	%r15514, [%rd215], 0;
	mov.u32 	%r28852, %r3046;
$L__BB4_2816:
	and.b32  	%r15519, %r28851, 7;
	setp.ne.s32 	%p3300, %r15519, 0;
	and.b32  	%r15520, %r28852, 7;
	setp.eq.s32 	%p3301, %r15520, 0;
	and.pred  	%p3302, %p3300, %p3301;
	selp.b32 	%r28845, %r28852, %r28851, %p3302;
	selp.b32 	%r3046, %r28851, %r28852, %p3302;
	and.b32  	%r15521, %r28845, 7;
	setp.eq.s32 	%p3303, %r15521, 0;
	@%p3303 bra 	$L__BB4_2787;
	bra.uni 	$L__BB4_2790;
$L__BB4_2817:
	ld.local.u32 	%r14314, [%rd2+2336];
	sub.s32 	%r14315, 256, %r14314;
	sub.s32 	%r14316, 257, %r2110;
	min.u32 	%r3060, %r14315, %r14316;
	ld.local.u32 	%r14317, [%rd2+12];
	setp.eq.s32 	%p2553, %r14317, 2;
	@%p2553 bra 	$L__BB4_2830;
	mov.b32 	%r28853, 0;
	mov.u32 	%r28923, %r28853;
$L__BB4_2819:
	ld.global.u32 	%r14319, [%rd10];
	and.b32  	%r14320, %r14319, 32767;
	add.s32 	%r3063, %r14320, %r38;
	mul.wide.u32 	%rd2909, %r3063, 8;
	add.s64 	%rd2910, %rd1, %rd2909;
	ld.global.u64 	%rd2911, [%rd2910+201326600];
	add.s32 	%r14321, %r14319, 1;
	st.global.u32 	[%rd10], %r14321;
	setp.lt.u32 	%p2554, %r3063, 8192;
	setp.ne.s64 	%p2555, %rd2911, 0;
	or.pred  	%p2556, %p2554, %p2555;
	@%p2556 bra 	$L__BB4_2821;
	add.s32 	%r3064, %r28923, 1;
	mul.wide.u32 	%rd2913, %r28923, 4;
	add.s64 	%rd2914, %rd2, %rd2913;
	st.local.u32 	[%rd2914+24], %r3063;
	mov.u32 	%r28923, %r3064;
$L__BB4_2821:
	add.s32 	%r28853, %r28853, 1;
	setp.lt.u32 	%p2557, %r28853, 32768;
	@%p2557 bra 	$L__BB4_2823;
	mov.u64 	%rd2915, $str$1;
	cvta.global.u64 	%rd2916, %rd2915;
	{ // callseq 12, 0
	.param .b64 param0;
	st.param.b64 	[param0], %rd2916;
	.param .b64 param1;
	st.param.b64 	[param1], 0;
	.param .b32 retval0;
	call.uni (retval0), 
	vprintf, 
	(
	param0, 
	param1
	);
	ld.param.b32 	%r14322, [retval0];
	} // callseq 12
$L__BB4_2823:
	setp.lt.u32 	%p2558, %r28923, 4;
	@%p2558 bra 	$L__BB4_2819;
	mov.b32 	%r28856, 0;
	mov.u32 	%r28858, %r28856;
$L__BB4_2825:
	ld.global.u32 	%r14325, [%rd10+65536];
	and.b32  	%r14326, %r14325, 32767;
	add.s32 	%r3069, %r14326, %r38;
	mul.wide.u32 	%rd2917, %r3069, 4;
	add.s64 	%rd2918, %rd3, %rd2917;
	ld.global.u32 	%r14327, [%rd2918];
	add.s32 	%r14329, %r14325, 1;
	st.global.u32 	[%rd10+65536], %r14329;
	setp.lt.u32 	%p2559, %r3069, 8192;
	setp.ne.s32 	%p2560, %r14327, 0;
	or.pred  	%p2561, %p2559, %p2560;
	@%p2561 bra 	$L__BB4_2827;
	add.s32 	%r3070, %r28858, 1;
	mul.wide.u32 	%rd2919, %r28858, 4;
	add.s64 	%rd2920, %rd2, %rd2919;
	st.local.u32 	[%rd2920+152], %r3069;
	mov.u32 	%r28858, %r3070;
$L__BB4_2827:
	add.s32 	%r28856, %r28856, 1;
	setp.lt.u32 	%p2562, %r28856, 32768;
	@%p2562 bra 	$L__BB4_2829;
	mov.u64 	%rd2921, $str$1;
	cvta.global.u64 	%rd2922, %rd2921;
	{ // callseq 13, 0
	.param .b64 param0;
	st.param.b64 	[param0], %rd2922;
	.param .b64 param1;
	st.param.b64 	[param1], 0;
	.param .b32 retval0;
	call.uni (retval0), 
	vprintf, 
	(
	param0, 
	param1
	);
	ld.param.b32 	%r14330, [retval0];
	} // callseq 13
$L__BB4_2829:
	setp.lt.u32 	%p2564, %r28858, 4;
	mov.pred 	%p11366, 0;
	@%p2564 bra 	$L__BB4_2825;
	bra.uni 	$L__BB4_3203;
$L__BB4_2830:
	ld.local.u32 	%r3073, [%rd2+4];
	shl.b32 	%r3074, %r3073, 7;
	and.b32  	%r14333, %r3074, 8064;
	add.s32 	%r3075, %r14333, %r2;
	shl.b32 	%r14334, %r3073, 10;
	and.b32  	%r14335, %r14334, 64512;
	add.s32 	%r14336, %r4, %r14335;
	ld.shared.u64 	%rd2923, [%r14336];
	setp.eq.s32 	%p2565, %r3075, 0;
	setp.ne.s64 	%p2566, %rd2923, 0;
	mov.b32 	%r28860, 0;
	or.pred  	%p2567, %p2565, %p2566;
	@%p2567 bra 	$L__BB4_2832;
	st.local.u32 	[%rd2+24], %r3075;
	mov.b32 	%r28860, 1;
$L__BB4_2832:
	add.s32 	%r14338, %r3074, 128;
	and.b32  	%r14339, %r14338, 8064;
	add.s32 	%r3077, %r14339, %r2;
	shl.b32 	%r14340, %r14338, 3;
	and.b32  	%r14341, %r14340, 64512;
	add.s32 	%r14342, %r4, %r14341;
	ld.shared.u64 	%rd2925, [%r14342];
	setp.eq.s32 	%p2568, %r3077, 0;
	setp.ne.s64 	%p2569, %rd2925, 0;
	or.pred  	%p2570, %p2568, %p2569;
	@%p2570 bra 	$L__BB4_2834;
	add.s32 	%r3078, %r28860, 1;
	mul.wide.u32 	%rd2927, %r28860, 4;
	add.s64 	%rd2928, %rd2, %rd2927;
	st.local.u32 	[%rd2928+24], %r3077;
	mov.u32 	%r28860, %r3078;
$L__BB4_2834:
	add.s32 	%r14343, %r3074, 256;
	and.b32  	%r14344, %r14343, 8064;
	add.s32 	%r3080, %r14344, %r2;
	shl.b32 	%r14345, %r14343, 3;
	and.b32  	%r14346, %r14345, 64512;
	add.s32 	%r14347, %r4, %r14346;
	ld.shared.u64 	%rd2929, [%r14347];
	setp.eq.s32 	%p2571, %r3080, 0;
	setp.ne.s64 	%p2572, %rd2929, 0;
	or.pred  	%p2573, %p2571, %p2572;
	@%p2573 bra 	$L__BB4_2836;
	add.s32 	%r3081, %r28860, 1;
	mul.wide.u32 	%rd2931, %r28860, 4;
	add.s64 	%rd2932, %rd2, %rd2931;
	st.local.u32 	[%rd2932+24], %r3080;
	mov.u32 	%r28860, %r3081;
$L__BB4_2836:
	add.s32 	%r28922, %r3073, 4;
	add.s32 	%r14348, %r3074, 384;
	and.b32  	%r14349, %r14348, 8064;
	add.s32 	%r3084, %r14349, %r2;
	shl.b32 	%r14350, %r14348, 3;
	and.b32  	%r14351, %r14350, 64512;
	add.s32 	%r14352, %r4, %r14351;
	ld.shared.u64 	%rd2933, [%r14352];
	setp.eq.s32 	%p2574, %r3084, 0;
	setp.ne.s64 	%p2575, %rd2933, 0;
	or.pred  	%p2576, %p2574, %p2575;
	@%p2576 bra 	$L__BB4_2838;
	add.s32 	%r3085, %r28860, 1;
	mul.wide.u32 	%rd2935, %r28860, 4;
	add.s64 	%rd2936, %rd2, %rd2935;
	st.local.u32 	[%rd2936+24], %r3084;
	mov.u32 	%r28860, %r3085;
$L__BB4_2838:
	setp.gt.u32 	%p2577, %r28860, 3;
	mov.b32 	%r28923, 4;
	@%p2577 bra 	$L__BB4_3016;
	add.s32 	%r3087, %r3073, 5;
	shl.b32 	%r14354, %r28922, 7;
	and.b32  	%r14355, %r14354, 8064;
	add.s32 	%r3088, %r14355, %r2;
	shl.b32 	%r14356, %r28922, 10;
	and.b32  	%r14357, %r14356, 64512;
	add.s32 	%r14358, %r4, %r14357;
	ld.shared.u64 	%rd2937, [%r14358];
	setp.eq.s32 	%p2578, %r3088, 0;
	setp.ne.s64 	%p2579, %rd2937, 0;
	or.pred  	%p2580, %p2578, %p2579;
	@%p2580 bra 	$L__BB4_2841;
	add.s32 	%r3089, %r28860, 1;
	mul.wide.u32 	%rd2939, %r28860, 4;
	add.s64 	%rd2940, %rd2, %rd2939;
	st.local.u32 	[%rd2940+24], %r3088;
	mov.u32 	%r28860, %r3089;
$L__BB4_2841:
	setp.gt.u32 	%p2581, %r28860, 3;
	mov.u32 	%r28922, %r3087;
	@%p2581 bra 	$L__BB4_3016;
	add.s32 	%r28922, %r3073, 6;
	shl.b32 	%r14360, %r3087, 7;
	and.b32  	%r14361, %r14360, 8064;
	add.s32 	%r3092, %r14361, %r2;
	shl.b32 	%r14362, %r3087, 10;
	and.b32  	%r14363, %r14362, 64512;
	add.s32 	%r14364, %r4, %r14363;
	ld.shared.u64 	%rd2941, [%r14364];
	setp.eq.s32 	%p2582, %r3092, 0;
	setp.ne.s64 	%p2583, %rd2941, 0;
	or.pred  	%p2584, %p2582, %p2583;
	@%p2584 bra 	$L__BB4_2844;
	add.s32 	%r3093, %r28860, 1;
	mul.wide.u32 	%rd2943, %r28860, 4;
	add.s64 	%rd2944, %rd2, %rd2943;
	st.local.u32 	[%rd2944+24], %r3092;
	mov.u32 	%r28860, %r3093;
$L__BB4_2844:
	setp.gt.u32 	%p2585, %r28860, 3;
	@%p2585 bra 	$L__BB4_3016;
	add.s32 	%r3095, %r3073, 7;
	shl.b32 	%r14366, %r28922, 7;
	and.b32  	%r14367, %r14366, 8064;
	add.s32 	%r3096, %r14367, %r2;
	shl.b32 	%r14368, %r28922, 10;
	and.b32  	%r14369, %r14368, 64512;
	add.s32 	%r14370, %r4, %r14369;
	ld.shared.u64 	%rd2945, [%r14370];
	setp.eq.s32 	%p2586, %r3096, 0;
	setp.ne.s64 	%p2587, %rd2945, 0;
	or.pred  	%p2588, %p2586, %p2587;
	@%p2588 bra 	$L__BB4_2847;
	add.s32 	%r3097, %r28860, 1;
	mul.wide.u32 	%rd2947, %r28860, 4;
	add.s64 	%rd2948, %rd2, %rd2947;
	st.local.u32 	[%rd2948+24], %r3096;
	mov.u32 	%r28860, %r3097;
$L__BB4_2847:
	setp.gt.u32 	%p2589, %r28860, 3;
	mov.u32 	%r28922, %r3095;
	@%p2589 bra 	$L__BB4_3016;
	add.s32 	%r28922, %r3073, 8;
	shl.b32 	%r14372, %r3095, 7;
	and.b32  	%r14373, %r14372, 8064;
	add.s32 	%r3100, %r14373, %r2;
	shl.b32 	%r14374, %r3095, 10;
	and.b32  	%r14375, %r14374, 64512;
	add.s32 	%r14376, %r4, %r14375;
	ld.shared.u64 	%rd2949, [%r14376];
	setp.eq.s32 	%p2590, %r3100, 0;
	setp.ne.s64 	%p2591, %rd2949, 0;
	or.pred  	%p2592, %p2590, %p2591;
	@%p2592 bra 	$L__BB4_2850;
	add.s32 	%r3101, %r28860, 1;
	mul.wide.u32 	%rd2951, %r28860, 4;
	add.s64 	%rd2952, %rd2, %rd2951;
	st.local.u32 	[%rd2952+24], %r3100;
	mov.u32 	%r28860, %r3101;
$L__BB4_2850:
	setp.gt.u32 	%p2593, %r28860, 3;
	@%p2593 bra 	$L__BB4_3016;
	add.s32 	%r3103, %r3073, 9;
	shl.b32 	%r14378, %r28922, 7;
	and.b32  	%r14379, %r14378, 8064;
	add.s32 	%r3104, %r14379, %r2;
	shl.b32 	%r14380, %r28922, 10;
	and.b32  	%r14381, %r14380, 64512;
	add.s32 	%r14382, %r4, %r14381;
	ld.shared.u64 	%rd2953, [%r14382];
	setp.eq.s32 	%p2594, %r3104, 0;
	setp.ne.s64 	%p2595, %rd2953, 0;
	or.pred  	%p2596, %p2594, %p2595;
	@%p2596 bra 	$L__BB4_2853;
	add.s32 	%r3105, %r28860, 1;
	mul.wide.u32 	%rd2955, %r28860, 4;
	add.s64 	%rd2956, %rd2, %rd2955;
	st.local.u32 	[%rd2956+24], %r3104;
	mov.u32 	%r28860, %r3105;
$L__BB4_2853:
	setp.gt.u32 	%p2597, %r28860, 3;
	mov.u32 	%r28922, %r3103;
	@%p2597 bra 	$L__BB4_3016;
	add.s32 	%r28922, %r3073, 10;
	shl.b32 	%r14384, %r3103, 7;
	and.b32  	%r14385, %r14384, 8064;
	add.s32 	%r3108, %r14385, %r2;
	shl.b32 	%r14386, %r3103, 10;
	and.b32  	%r14387, %r14386, 64512;
	add.s32 	%r14388, %r4, %r14387;
	ld.shared.u64 	%rd2957, [%r14388];
	setp.eq.s32 	%p2598, %r3108, 0;
	setp.ne.s64 	%p2599, %rd2957, 0;
	or.pred  	%p2600, %p2598, %p2599;
	@%p2600 bra 	$L__BB4_2856;
	add.s32 	%r3109, %r28860, 1;
	mul.wide.u32 	%rd2959, %r28860, 4;
	add.s64 	%rd2960, %rd2, %rd2959;
	st.local.u32 	[%rd2960+24], %r3108;
	mov.u32 	%r28860, %r3109;
$L__BB4_2856:
	setp.gt.u32 	%p2601, %r28860, 3;
	@%p2601 bra 	$L__BB4_3016;
	add.s32 	%r3111, %r3073, 11;
	shl.b32 	%r14390, %r28922, 7;
	and.b32  	%r14391, %r14390, 8064;
	add.s32 	%r3112, %r14391, %r2;
	shl.b32 	%r14392, %r28922, 10;
	and.b32  	%r14393, %r14392, 64512;
	add.s32 	%r14394, %r4, %r14393;
	ld.shared.u64 	%rd2961, [%r14394];
	setp.eq.s32 	%p2602, %r3112, 0;
	setp.ne.s64 	%p2603, %rd2961, 0;
	or.pred  	%p2604, %p2602, %p2603;
	@%p2604 bra 	$L__BB4_2859;
	add.s32 	%r3113, %r28860, 1;
	mul.wide.u32 	%rd2963, %r28860, 4;
	add.s64 	%rd2964, %rd2, %rd2963;
	st.local.u32 	[%rd2964+24], %r3112;
	mov.u32 	%r28860, %r3113;
$L__BB4_2859:
	setp.gt.u32 	%p2605, %r28860, 3;
	mov.u32 	%r28922, %r3111;
	@%p2605 bra 	$L__BB4_3016;
	add.s32 	%r28922, %r3073, 12;
	shl.b32 	%r14396, %r3111, 7;
	and.b32  	%r14397, %r14396, 8064;
	add.s32 	%r3116, %r14397, %r2;
	shl.b32 	%r14398, %r3111, 10;
	and.b32  	%r14399, %r14398, 64512;
	add.s32 	%r14400, %r4, %r14399;
	ld.shared.u64 	%rd2965, [%r14400];
	setp.eq.s32 	%p2606, %r3116, 0;
	setp.ne.s64 	%p2607, %rd2965, 0;
	or.pred  	%p2608, %p2606, %p2607;
	@%p2608 bra 	$L__BB4_2862;
	add.s32 	%r3117, %r28860, 1;
	mul.wide.u32 	%rd2967, %r28860, 4;
	add.s64 	%rd2968, %rd2, %rd2967;
	st.local.u32 	[%rd2968+24], %r3116;
	mov.u32 	%r28860, %r3117;
$L__BB4_2862:
	setp.gt.u32 	%p2609, %r28860, 3;
	@%p2609 bra 	$L__BB4_3016;
	add.s32 	%r3119, %r3073, 13;
	shl.b32 	%r14402, %r28922, 7;
	and.b32  	%r14403, %r14402, 8064;
	add.s32 	%r3120, %r14403, %r2;
	shl.b32 	%r14404, %r28922, 10;
	and.b32  	%r14405, %r14404, 64512;
	add.s32 	%r14406, %r4, %r14405;
	ld.shared.u64 	%rd2969, [%r14406];
	setp.eq.s32 	%p2610, %r3120, 0;
	setp.ne.s64 	%p2611, %rd2969, 0;
	or.pred  	%p2612, %p2610, %p2611;
	@%p2612 bra 	$L__BB4_2865;
	add.s32 	%r3121, %r28860, 1;
	mul.wide.u32 	%rd2971, %r28860, 4;
	add.s64 	%rd2972, %rd2, %rd2971;
	st.local.u32 	[%rd2972+24], %r3120;
	mov.u32 	%r28860, %r3121;
$L__BB4_2865:
	setp.gt.u32 	%p2613, %r28860, 3;
	mov.u32 	%r28922, %r3119;
	@%p2613 bra 	$L__BB4_3016;
	add.s32 	%r28922, %r3073, 14;
	shl.b32 	%r14408, %r3119, 7;
	and.b32  	%r14409, %r14408, 8064;
	add.s32 	%r3124, %r14409, %r2;
	shl.b32 	%r14410, %r3119, 10;
	and.b32  	%r14411, %r14410, 64512;
	add.s32 	%r14412, %r4, %r14411;
	ld.shared.u64 	%rd2973, [%r14412];
	setp.eq.s32 	%p2614, %r3124, 0;
	setp.ne.s64 	%p2615, %rd2973, 0;
	or.pred  	%p2616, %p2614, %p2615;
	@%p2616 bra 	$L__BB4_2868;
	add.s32 	%r3125, %r28860, 1;
	mul.wide.u32 	%rd2975, %r28860, 4;
	add.s64 	%rd2976, %rd2, %rd2975;
	st.local.u32 	[%rd2976+24], %r3124;
	mov.u32 	%r28860, %r3125;
$L__BB4_2868:
	setp.gt.u32 	%p2617, %r28860, 3;
	@%p2617 bra 	$L__BB4_3016;
	add.s32 	%r3127, %r3073, 15;
	shl.b32 	%r14414, %r28922, 7;
	and.b32  	%r14415, %r14414, 8064;
	add.s32 	%r3128, %r14415, %r2;
	shl.b32 	%r14416, %r28922, 10;
	and.b32  	%r14417, %r14416, 64512;
	add.s32 	%r14418, %r4, %r14417;
	ld.shared.u64 	%rd2977, [%r14418];
	setp.eq.s32 	%p2618, %r3128, 0;
	setp.ne.s64 	%p2619, %rd2977, 0;
	or.pred  	%p2620, %p2618, %p2619;
	@%p2620 bra 	$L__BB4_2871;
	add.s32 	%r3129, %r28860, 1;
	mul.wide.u32 	%rd2979, %r28860, 4;
	add.s64 	%rd2980, %rd2, %rd2979;
	st.local.u32 	[%rd2980+24], %r3128;
	mov.u32 	%r28860, %r3129;
$L__BB4_2871:
	setp.gt.u32 	%p2621, %r28860, 3;
	mov.u32 	%r28922, %r3127;
	@%p2621 bra 	$L__BB4_3016;
	add.s32 	%r28922, %r3073, 16;
	shl.b32 	%r14420, %r3127, 7;
	and.b32  	%r14421, %r14420, 8064;
	add.s32 	%r3132, %r14421, %r2;
	shl.b32 	%r14422, %r3127, 10;
	and.b32  	%r14423, %r14422, 64512;
	add.s32 	%r14424, %r4, %r14423;
	ld.shared.u64 	%rd2981, [%r14424];
	setp.eq.s32 	%p2622, %r3132, 0;
	setp.ne.s64 	%p2623, %rd2981, 0;
	or.pred  	%p2624, %p2622, %p2623;
	@%p2624 bra 	$L__BB4_2874;
	add.s32 	%r3133, %r28860, 1;
	mul.wide.u32 	%rd2983, %r28860, 4;
	add.s64 	%rd2984, %rd2, %rd2983;
	st.local.u32 	[%rd2984+24], %r3132;
	mov.u32 	%r28860, %r3133;
$L__BB4_2874:
	setp.gt.u32 	%p2625, %r28860, 3;
	@%p2625 bra 	$L__BB4_3016;
	add.s32 	%r3135, %r3073, 17;
	shl.b32 	%r14426, %r28922, 7;
	and.b32  	%r14427, %r14426, 8064;
	add.s32 	%r3136, %r14427, %r2;
	shl.b32 	%r14428, %r28922, 10;
	and.b32  	%r14429, %r14428, 64512;
	add.s32 	%r14430, %r4, %r14429;
	ld.shared.u64 	%rd2985, [%r14430];
	setp.eq.s32 	%p2626, %r3136, 0;
	setp.ne.s64 	%p2627, %rd2985, 0;
	or.pred  	%p2628, %p2626, %p2627;
	@%p2628 bra 	$L__BB4_2877;
	add.s32 	%r3137, %r28860, 1;
	mul.wide.u32 	%rd2987, %r28860, 4;
	add.s64 	%rd2988, %rd2, %rd2987;
	st.local.u32 	[%rd2988+24], %r3136;
	mov.u32 	%r28860, %r3137;
$L__BB4_2877:
	setp.gt.u32 	%p2629, %r28860, 3;
	mov.u32 	%r28922, %r3135;
	@%p2629 bra 	$L__BB4_3016;
	add.s32 	%r28922, %r3073, 18;
	shl.b32 	%r14432, %r3135, 7;
	and.b32  	%r14433, %r14432, 8064;
	add.s32 	%r3140, %r14433, %r2;
	shl.b32 	%r14434, %r3135, 10;
	and.b32  	%r14435, %r14434, 64512;
	add.s32 	%r14436, %r4, %r14435;
	ld.shared.u64 	%rd2989, [%r14436];
	setp.eq.s32 	%p2630, %r3140, 0;
	setp.ne.s64 	%p2631, %rd2989, 0;
	or.pred  	%p2632, %p2630, %p2631;
	@%p2632 bra 	$L__BB4_2880;
	add.s32 	%r3141, %r28860, 1;
	mul.wide.u32 	%rd2991, %r28860, 4;
	add.s64 	%rd2992, %rd2, %rd2991;
	st.local.u32 	[%rd2992+24], %r3140;
	mov.u32 	%r28860, %r3141;
$L__BB4_2880:
	setp.gt.u32 	%p2633, %r28860, 3;
	@%p2633 bra 	$L__BB4_3016;
	add.s32 	%r3143, %r3073, 19;
	shl.b32 	%r14438, %r28922, 7;
	and.b32  	%r14439, %r14438, 8064;
	add.s32 	%r3144, %r14439, %r2;
	shl.b32 	%r14440, %r28922, 10;
	and.b32  	%r14441, %r14440, 64512;
	add.s32 	%r14442, %r4, %r14441;
	ld.shared.u64 	%rd2993, [%r14442];
	setp.eq.s32 	%p2634, %r3144, 0;
	setp.ne.s64 	%p2635, %rd2993, 0;
	or.pred  	%p2636, %p2634, %p2635;
	@%p2636 bra 	$L__BB4_2883;
	add.s32 	%r3145, %r28860, 1;
	mul.wide.u32 	%rd2995, %r28860, 4;
	add.s64 	%rd2996, %rd2, %rd2995;
	st.local.u32 	[%rd2996+24], %r3144;
	mov.u32 	%r28860, %r3145;
$L__BB4_2883:
	setp.gt.u32 	%p2637, %r28860, 3;
	mov.u32 	%r28922, %r3143;
	@%p2637 bra 	$L__BB4_3016;
	add.s32 	%r28922, %r3073, 20;
	shl.b32 	%r14444, %r3143, 7;
	and.b32  	%r14445, %r14444, 8064;
	add.s32 	%r3148, %r14445, %r2;
	shl.b32 	%r14446, %r3143, 10;
	and.b32  	%r14447, %r14446, 64512;
	add.s32 	%r14448, %r4, %r14447;
	ld.shared.u64 	%rd2997, [%r14448];
	setp.eq.s32 	%p2638, %r3148, 0;
	setp.ne.s64 	%p2639, %rd2997, 0;
	or.pred  	%p2640, %p2638, %p2639;
	@%p2640 bra 	$L__BB4_2886;
	add.s32 	%r3149, %r28860, 1;
	mul.wide.u32 	%rd2999, %r28860, 4;
	add.s64 	%rd3000, %rd2, %rd2999;
	st.local.u32 	[%rd3000+24], %r3148;
	mov.u32 	%r28860, %r3149;
$L__BB4_2886:
	setp.gt.u32 	%p2641, %r28860, 3;
	@%p2641 bra 	$L__BB4_3016;
	add.s32 	%r3151, %r3073, 21;
	shl.b32 	%r14450, %r28922, 7;
	and.b32  	%r14451, %r14450, 8064;
	add.s32 	%r3152, %r14451, %r2;
	shl.b32 	%r14452, %r28922, 10;
	and.b32  	%r14453, %r14452, 64512;
	add.s32 	%r14454, %r4, %r14453;
	ld.shared.u64 	%rd3001, [%r14454];
	setp.eq.s32 	%p2642, %r3152, 0;
	setp.ne.s64 	%p2643, %rd3001, 0;
	or.pred  	%p2644, %p2642, %p2643;
	@%p2644 bra 	$L__BB4_2889;
	add.s32 	%r3153, %r28860, 1;
	mul.wide.u32 	%rd3003, %r28860, 4;
	add.s64 	%rd3004, %rd2, %rd3003;
	st.local.u32 	[%rd3004+24], %r3152;
	mov.u32 	%r28860, %r3153;
$L__BB4_2889:
	setp.gt.u32 	%p2645, %r28860, 3;
	mov.u32 	%r28922, %r3151;
	@%p2645 bra 	$L__BB4_3016;
	add.s32 	%r28922, %r3073, 22;
	shl.b32 	%r14456, %r3151, 7;
	and.b32  	%r14457, %r14456, 8064;
	add.s32 	%r3156, %r14457, %r2;
	shl.b32 	%r14458, %r3151, 10;
	and.b32  	%r14459, %r14458, 64512;
	add.s32 	%r14460, %r4, %r14459;
	ld.shared.u64 	%rd3005, [%r14460];
	setp.eq.s32 	%p2646, %r3156, 0;
	setp.ne.s64 	%p2647, %rd3005, 0;
	or.pred  	%p2648, %p2646, %p2647;
	@%p2648 bra 	$L__BB4_2892;
	add.s32 	%r3157, %r28860, 1;
	mul.wide.u32 	%rd3007, %r28860, 4;
	add.s64 	%rd3008, %rd2, %rd3007;
	st.local.u32 	[%rd3008+24], %r3156;
	mov.u32 	%r28860, %r3157;
$L__BB4_2892:
	setp.gt.u32 	%p2649, %r28860, 3;
	@%p2649 bra 	$L__BB4_3016;
	add.s32 	%r3159, %r3073, 23;
	shl.b32 	%r14462, %r28922, 7;
	and.b32  	%r14463, %r14462, 8064;
	add.s32 	%r3160, %r14463, %r2;
	shl.b32 	%r14464, %r28922, 10;
	and.b32  	%r14465, %r14464, 64512;
	add.s32 	%r14466, %r4, %r14465;
	ld.shared.u64 	%rd3009, [%r14466];
	setp.eq.s32 	%p2650, %r3160, 0;
	setp.ne.s64 	%p2651, %rd3009, 0;
	or.pred  	%p2652, %p2650, %p2651;
	@%p2652 bra 	$L__BB4_2895;
	add.s32 	%r3161, %r28860, 1;
	mul.wide.u32 	%rd3011, %r28860, 4;
	add.s64 	%rd3012, %rd2, %rd3011;
	st.local.u32 	[%rd3012+24], %r3160;
	mov.u32 	%r28860, %r3161;
$L__BB4_2895:
	setp.gt.u32 	%p2653, %r28860, 3;
	mov.u32 	%r28922, %r3159;
	@%p2653 bra 	$L__BB4_3016;
	add.s32 	%r28922, %r3073, 24;
	shl.b32 	%r14468, %r3159, 7;
	and.b32  	%r14469, %r14468, 8064;
	add.s32 	%r3164, %r14469, %r2;
	shl.b32 	%r14470, %r3159, 10;
	and.b32  	%r14471, %r14470, 64512;
	add.s32 	%r14472, %r4, %r14471;
	ld.shared.u64 	%rd3013, [%r14472];
	setp.eq.s32 	%p2654, %r3164, 0;
	setp.ne.s64 	%p2655, %rd3013, 0;
	or.pred  	%p2656, %p2654, %p2655;
	@%p2656 bra 	$L__BB4_2898;
	add.s32 	%r3165, %r28860, 1;
	mul.wide.u32 	%rd3015, %r28860, 4;
	add.s64 	%rd3016, %rd2, %rd3015;
	st.local.u32 	[%rd3016+24], %r3164;
	mov.u32 	%r28860, %r3165;
$L__BB4_2898:
	setp.gt.u32 	%p2657, %r28860, 3;
	@%p2657 bra 	$L__BB4_3016;
	add.s32 	%r3167, %r3073, 25;
	shl.b32 	%r14474, %r28922, 7;
	and.b32  	%r14475, %r14474, 8064;
	add.s32 	%r3168, %r14475, %r2;
	shl.b32 	%r14476, %r28922, 10;
	and.b32  	%r14477, %r14476, 64512;
	add.s32 	%r14478, %r4, %r14477;
	ld.shared.u64 	%rd3017, [%r14478];
	setp.eq.s32 	%p2658, %r3168, 0;
	setp.ne.s64 	%p2659, %rd3017, 0;
	or.pred  	%p2660, %p2658, %p2659;
	@%p2660 bra 	$L__BB4_2901;
	add.s32 	%r3169, %r28860, 1;
	mul.wide.u32 	%rd3019, %r28860, 4;
	add.s64 	%rd3020, %rd2, %rd3019;
	st.local.u32 	[%rd3020+24], %r3168;
	mov.u32 	%r28860, %r3169;
$L__BB4_2901:
	setp.gt.u32 	%p2661, %r28860, 3;
	mov.u32 	%r28922, %r3167;
	@%p2661 bra 	$L__BB4_3016;
	add.s32 	%r28922, %r3073, 26;
	shl.b32 	%r14480, %r3167, 7;
	and.b32  	%r14481, %r14480, 8064;
	add.s32 	%r3172, %r14481, %r2;
	shl.b32 	%r14482, %r3167, 10;
	and.b32  	%r14483, %r14482, 64512;
	add.s32 	%r14484, %r4, %r14483;
	ld.shared.u64 	%rd3021, [%r14484];
	setp.eq.s32 	%p2662, %r3172, 0;
	setp.ne.s64 	%p2663, %rd3021, 0;
	or.pred  	%p2664, %p2662, %p2663;
	@%p2664 bra 	$L__BB4_2904;
	add.s32 	%r3173, %r28860, 1;
	mul.wide.u32 	%rd3023, %r28860, 4;
	add.s64 	%rd3024, %rd2, %rd3023;
	st.local.u32 	[%rd3024+24], %r3172;
	mov.u32 	%r28860, %r3173;
$L__BB4_2904:
	setp.gt.u32 	%p2665, %r28860, 3;
	@%p2665 bra 	$L__BB4_3016;
	add.s32 	%r3175, %r3073, 27;
	shl.b32 	%r14486, %r28922, 7;
	and.b32  	%r14487, %r14486, 8064;
	add.s32 	%r3176, %r14487, %r2;
	shl.b32 	%r14488, %r28922, 10;
	and.b32  	%r14489, %r14488, 64512;
	add.s32 	%r14490, %r4, %r14489;
	ld.shared.u64 	%rd3025, [%r14490];
	setp.eq.s32 	%p2666, %r3176, 0;
	setp.ne.s64 	%p2667, %rd3025, 0;
	or.pred  	%p2668, %p2666, %p2667;
	@%p2668 bra 	$L__BB4_2907;
	add.s32 	%r3177, %r28860, 1;
	mul.wide.u32 	%rd3027, %r28860, 4;
	add.s64 	%rd3028, %rd2, %rd3027;
	st.local.u32 	[%rd3028+24], %r3176;
	mov.u32 	%r28860, %r3177;
$L__BB4_2907:
	setp.gt.u32 	%p2669, %r28860, 3;
	mov.u32 	%r28922, %r3175;
	@%p2669 bra 	$L__BB4_3016;
	add.s32 	%r28922, %r3073, 28;
	shl.b32 	%r14492, %r3175, 7;
	and.b32  	%r14493, %r14492, 8064;
	add.s32 	%r3180, %r14493, %r2;
	shl.b32 	%r14494, %r3175, 10;
	and.b32  	%r14495, %r14494, 64512;
	add.s32 	%r14496, %r4, %r14495;
	ld.shared.u64 	%rd3029, [%r14496];
	setp.eq.s32 	%p2670, %r3180, 0;
	setp.ne.s64 	%p2671, %rd3029, 0;
	or.pred  	%p2672, %p2670, %p2671;
	@%p2672 bra 	$L__BB4_2910;
	add.s32 	%r3181, %r28860, 1;
	mul.wide.u32 	%rd3031, %r28860, 4;
	add.s64 	%rd3032, %rd2, %rd3031;
	st.local.u32 	[%rd3032+24], %r3180;
	mov.u32 	%r28860, %r3181;
$L__BB4_2910:
	setp.gt.u32 	%p2673, %r28860, 3;
	@%p2673 bra 	$L__BB4_3016;
	add.s32 	%r3183, %r3073, 29;
	shl.b32 	%r14498, %r28922, 7;
	and.b32  	%r14499, %r14498, 8064;
	add.s32 	%r3184, %r14499, %r2;
	shl.b32 	%r14500, %r28922, 10;
	and.b32  	%r14501, %r14500, 64512;
	add.s32 	%r14502, %r4, %r14501;
	ld.shared.u64 	%rd3033, [%r14502];
	setp.eq.s32 	%p2674, %r3184, 0;
	setp.ne.s64 	%p2675, %rd3033, 0;
	or.pred  	%p2676, %p2674, %p2675;
	@%p2676 bra 	$L__BB4_2913;
	add.s32 	%r3185, %r28860, 1;
	mul.wide.u32 	%rd3035, %r28860, 4;
	add.s64 	%rd3036, %rd2, %rd3035;
	st.local.u32 	[%rd3036+24], %r3184;
	mov.u32 	%r28860, %r3185;
$L__BB4_2913:
	setp.gt.u32 	%p2677, %r28860, 3;
	mov.u32 	%r28922, %r3183;
	@%p2677 bra 	$L__BB4_3016;
	add.s32 	%r28922, %r3073, 30;
	shl.b32 	%r14504, %r3183, 7;
	and.b32  	%r14505, %r14504, 8064;
	add.s32 	%r3188, %r14505, %r2;
	shl.b32 	%r14506, %r3183, 10;
	and.b32  	%r14507, %r14506, 64512;
	add.s32 	%r14508, %r4, %r14507;
	ld.shared.u64 	%rd3037, [%r14508];
	setp.eq.s32 	%p2678, %r3188, 0;
	setp.ne.s64 	%p2679, %rd3037, 0;
	or.pred  	%p2680, %p2678, %p2679;
	@%p2680 bra 	$L__BB4_2916;
	add.s32 	%r3189, %r28860, 1;
	mul.wide.u32 	%rd3039, %r28860, 4;
	add.s64 	%rd3040, %rd2, %rd3039;
	st.local.u32 	[%rd3040+24], %r3188;
	mov.u32 	%r28860, %r3189;
$L__BB4_2916:
	setp.gt.u32 	%p2681, %r28860, 3;
	@%p2681 bra 	$L__BB4_3016;
	add.s32 	%r3191, %r3073, 31;
	shl.b32 	%r14510, %r28922, 7;
	and.b32  	%r14511, %r14510, 8064;
	add.s32 	%r3192, %r14511, %r2;
	shl.b32 	%r14512, %r28922, 10;
	and.b32  	%r14513, %r14512, 64512;
	add.s32 	%r14514, %r4, %r14513;
	ld.shared.u64 	%rd3041, [%r14514];
	setp.eq.s32 	%p2682, %r3192, 0;
	setp.ne.s64 	%p2683, %rd3041, 0;
	or.pred  	%p2684, %p2682, %p2683;
	@%p2684 bra 	$L__BB4_2919;
	add.s32 	%r3193, %r28860, 1;
	mul.wide.u32 	%rd3043, %r28860, 4;
	add.s64 	%rd3044, %rd2, %rd3043;
	st.local.u32 	[%rd3044+24], %r3192;
	mov.u32 	%r28860, %r3193;
$L__BB4_2919:
	setp.gt.u32 	%p2685, %r28860, 3;
	mov.u32 	%r28922, %r3191;
	@%p2685 bra 	$L__BB4_3016;
	add.s32 	%r28922, %r3073, 32;
	shl.b32 	%r14516, %r3191, 7;
	and.b32  	%r14517, %r14516, 8064;
	add.s32 	%r3196, %r14517, %r2;
	shl.b32 	%r14518, %r3191, 10;
	and.b32  	%r14519, %r14518, 64512;
	add.s32 	%r14520, %r4, %r14519;
	ld.shared.u64 	%rd3045, [%r14520];
	setp.eq.s32 	%p2686, %r3196, 0;
	setp.ne.s64 	%p2687, %rd3045, 0;
	or.pred  	%p2688, %p2686, %p2687;
	@%p2688 bra 	$L__BB4_2922;
	add.s32 	%r3197, %r28860, 1;
	mul.wide.u32 	%rd3047, %r28860, 4;
	add.s64 	%rd3048, %rd2, %rd3047;
	st.local.u32 	[%rd3048+24], %r3196;
	mov.u32 	%r28860, %r3197;
$L__BB4_2922:
	setp.gt.u32 	%p2689, %r28860, 3;
	@%p2689 bra 	$L__BB4_3016;
	add.s32 	%r3199, %r3073, 33;
	shl.b32 	%r14522, %r28922, 7;
	and.b32  	%r14523, %r14522, 8064;
	add.s32 	%r3200, %r14523, %r2;
	shl.b32 	%r14524, %r28922, 10;
	and.b32  	%r14525, %r14524, 64512;
	add.s32 	%r14526, %r4, %r14525;
	ld.shared.u64 	%rd3049, [%r14526];
	setp.eq.s32 	%p2690, %r3200, 0;
	setp.ne.s64 	%p2691, %rd3049, 0;
	or.pred  	%p2692, %p2690, %p2691;
	@%p2692 bra 	$L__BB4_2925;
	add.s32 	%r3201, %r28860, 1;
	mul.wide.u32 	%rd3051, %r28860, 4;
	add.s64 	%rd3052, %rd2, %rd3051;
	st.local.u32 	[%rd3052+24], %r3200;
	mov.u32 	%r28860, %r3201;
$L__BB4_2925:
	setp.gt.u32 	%p2693, %r28860, 3;
	mov.u32 	%r28922, %r3199;
	@%p2693 bra 	$L__BB4_3016;
	add.s32 	%r28922, %r3073, 34;
	shl.b32 	%r14528, %r3199, 7;
	and.b32  	%r14529, %r14528, 8064;
	add.s32 	%r3204, %r14529, %r2;
	shl.b32 	%r14530, %r3199, 10;
	and.b32  	%r14531, %r14530, 64512;
	add.s32 	%r14532, %r4, %r14531;
	ld.shared.u64 	%rd3053, [%r14532];
	setp.eq.s32 	%p2694, %r3204, 0;
	setp.ne.s64 	%p2695, %rd3053, 0;
	or.pred  	%p2696, %p2694, %p2695;
	@%p2696 bra 	$L__BB4_2928;
	add.s32 	%r3205, %r28860, 1;
	mul.wide.u32 	%rd3055, %r28860, 4;
	add.s64 	%rd3056, %rd2, %rd3055;
	st.local.u32 	[%rd3056+24], %r3204;
	mov.u32 	%r28860, %r3205;
$L__BB4_2928:
	setp.gt.u32 	%p2697, %r28860, 3;
	@%p2697 bra 	$L__BB4_3016;
	add.s32 	%r3207, %r3073, 35;
	shl.b32 	%r14534, %r28922, 7;
	and.b32  	%r14535, %r14534, 8064;
	add.s32 	%r3208, %r14535, %r2;
	shl.b32 	%r14536, %r28922, 10;
	and.b32  	%r14537, %r14536, 64512;
	add.s32 	%r14538, %r4, %r14537;
	ld.shared.u64 	%rd3057, [%r14538];
	setp.eq.s32 	%p2698, %r3208, 0;
	setp.ne.s64 	%p2699, %rd3057, 0;
	or.pred  	%p2700, %p2698, %p2699;
	@%p2700 bra 	$L__BB4_2931;
	add.s32 	%r3209, %r28860, 1;
	mul.wide.u32 	%rd3059, %r28860, 4;
	add.s64 	%rd3060, %rd2, %rd3059;
	st.local.u32 	[%rd3060+24], %r3208;
	mov.u32 	%r28860, %r3209;
$L__BB4_2931:
	setp.gt.u32 	%p2701, %r28860, 3;
	mov.u32 	%r28922, %r3207;
	@%p2701 bra 	$L__BB4_3016;
	add.s32 	%r28922, %r3073, 36;
	shl.b32 	%r14540, %r3207, 7;
	and.b32  	%r14541, %r14540, 8064;
	add.s32 	%r3212, %r14541, %r2;
	shl.b32 	%r14542, %r3207, 10;
	and.b32  	%r14543, %r14542, 64512;
	add.s32 	%r14544, %r4, %r14543;
	ld.shared.u64 	%rd3061, [%r14544];
	setp.eq.s32 	%p2702, %r3212, 0;
	setp.ne.s64 	%p2703, %rd3061, 0;
	or.pred  	%p2704, %p2702, %p2703;
	@%p2704 bra 	$L__BB4_2934;
	add.s32 	%r3213, %r28860, 1;
	mul.wide.u32 	%rd3063, %r28860, 4;
	add.s64 	%rd3064, %rd2, %rd3063;
	st.local.u32 	[%rd3064+24], %r3212;
	mov.u32 	%r28860, %r3213;
$L__BB4_2934:
	setp.gt.u32 	%p2705, %r28860, 3;
	@%p2705 bra 	$L__BB4_3016;
	add.s32 	%r3215, %r3073, 37;
	shl.b32 	%r14546, %r28922, 7;
	and.b32  	%r14547, %r14546, 8064;
	add.s32 	%r3216, %r14547, %r2;
	shl.b32 	%r14548, %r28922, 10;
	and.b32  	%r14549, %r14548, 64512;
	add.s32 	%r14550, %r4, %r14549;
	ld.shared.u64 	%rd3065, [%r14550];
	setp.eq.s32 	%p2706, %r3216, 0;
	setp.ne.s64 	%p2707, %rd3065, 0;
	or.pred  	%p2708, %p2706, %p2707;
	@%p2708 bra 	$L__BB4_2937;
	add.s32 	%r3217, %r28860, 1;
	mul.wide.u32 	%rd3067, %r28860, 4;
	add.s64 	%rd3068, %rd2, %rd3067;
	st.local.u32 	[%rd3068+24], %r3216;
	mov.u32 	%r28860, %r3217;
$L__BB4_2937:
	setp.gt.u32 	%p2709, %r28860, 3;
	mov.u32 	%r28922, %r3215;
	@%p2709 bra 	$L__BB4_3016;
	add.s32 	%r28922, %r3073, 38;
	shl.b32 	%r14552, %r3215, 7;
	and.b32  	%r14553, %r14552, 8064;
	add.s32 	%r3220, %r14553, %r2;
	shl.b32 	%r14554, %r3215, 10;
	and.b32  	%r14555, %r14554, 64512;
	add.s32 	%r14556, %r4, %r14555;
	ld.shared.u64 	%rd3069, [%r14556];
	setp.eq.s32 	%p2710, %r3220, 0;
	setp.ne.s64 	%p2711, %rd3069, 0;
	or.pred  	%p2712, %p2710, %p2711;
	@%p2712 bra 	$L__BB4_2940;
	add.s32 	%r3221, %r28860, 1;
	mul.wide.u32 	%rd3071, %r28860, 4;
	add.s64 	%rd3072, %rd2, %rd3071;
	st.local.u32 	[%rd3072+24], %r3220;
	mov.u32 	%r28860, %r3221;
$L__BB4_2940:
	setp.gt.u32 	%p2713, %r28860, 3;
	@%p2713 bra 	$L__BB4_3016;
	add.s32 	%r3223, %r3073, 39;
	shl.b32 	%r14558, %r28922, 7;
	and.b32  	%r14559, %r14558, 8064;
	add.s32 	%r3224, %r14559, %r2;
	shl.b32 	%r14560, %r28922, 10;
	and.b32  	%r14561, %r14560, 64512;
	add.s32 	%r14562, %r4, %r14561;
	ld.shared.u64 	%rd3073, [%r14562];
	setp.eq.s32 	%p2714, %r3224, 0;
	setp.ne.s64 	%p2715, %rd3073, 0;
	or.pred  	%p2716, %p2714, %p2715;
	@%p2716 bra 	$L__BB4_2943;
	add.s32 	%r3225, %r28860, 1;
	mul.wide.u32 	%rd3075, %r28860, 4;
	add.s64 	%rd3076, %rd2, %rd3075;
	st.local.u32 	[%rd3076+24], %r3224;
	mov.u32 	%r28860, %r3225;
$L__BB4_2943:
	setp.gt.u32 	%p2717, %r28860, 3;
	mov.u32 	%r28922, %r3223;
	@%p2717 bra 	$L__BB4_3016;
	add.s32 	%r28922, %r3073, 40;
	shl.b32 	%r14564, %r3223, 7;
	and.b32  	%r14565, %r14564, 8064;
	add.s32 	%r3228, %r14565, %r2;
	shl.b32 	%r14566, %r3223, 10;
	and.b32  	%r14567, %r14566, 64512;
	add.s32 	%r14568, %r4, %r14567;
	ld.shared.u64 	%rd3077, [%r14568];
	setp.eq.s32 	%p2718, %r3228, 0;
	setp.ne.s64 	%p2719, %rd3077, 0;
	or.pred  	%p2720, %p2718, %p2719;
	@%p2720 bra 	$L__BB4_2946;
	add.s32 	%r3229, %r28860, 1;
	mul.wide.u32 	%rd3079, %r28860, 4;
	add.s64 	%rd3080, %rd2, %rd3079;
	st.local.u32 	[%rd3080+24], %r3228;
	mov.u32 	%r28860, %r3229;
$L__BB4_2946:
	setp.gt.u32 	%p2721, %r28860, 3;
	@%p2721 bra 	$L__BB4_3016;
	add.s32 	%r3231, %r3073, 41;
	shl.b32 	%r14570, %r28922, 7;
	and.b32  	%r14571, %r14570, 8064;
	add.s32 	%r3232, %r14571, %r2;
	shl.b32 	%r14572, %r28922, 10;
	and.b32  	%r14573, %r14572, 64512;
	add.s32 	%r14574, %r4, %r14573;
	ld.shared.u64 	%rd3081, [%r14574];
	setp.eq.s32 	%p2722, %r3232, 0;
	setp.ne.s64 	%p2723, %rd3081, 0;
	or.pred  	%p2724, %p2722, %p2723;
	@%p2724 bra 	$L__BB4_2949;
	add.s32 	%r3233, %r28860, 1;
	mul.wide.u32 	%rd3083, %r28860, 4;
	add.s64 	%rd3084, %rd2, %rd3083;
	st.local.u32 	[%rd3084+24], %r3232;
	mov.u32 	%r28860, %r3233;
$L__BB4_2949:
	setp.gt.u32 	%p2725, %r28860, 3;
	mov.u32 	%r28922, %r3231;
	@%p2725 bra 	$L__BB4_3016;
	add.s32 	%r28922, %r3073, 42;
	shl.b32 	%r14576, %r3231, 7;
	and.b32  	%r14577, %r14576, 8064;
	add.s32 	%r3236, %r14577, %r2;
	shl.b32 	%r14578, %r3231, 10;
	and.b32  	%r14579, %r14578, 64512;
	add.s32 	%r14580, %r4, %r14579;
	ld.shared.u64 	%rd3085, [%r14580];
	setp.eq.s32 	%p2726, %r3236, 0;
	setp.ne.s64 	%p2727, %rd3085, 0;
	or.pred  	%p2728, %p2726, %p2727;
	@%p2728 bra 	$L__BB4_2952;
	add.s32 	%r3237, %r28860, 1;
	mul.wide.u32 	%rd3087, %r28860, 4;
	add.s64 	%rd3088, %rd2, %rd3087;
	st.local.u32 	[%rd3088+24], %r3236;
	mov.u32 	%r28860, %r3237;
$L__BB4_2952:
	setp.gt.u32 	%p2729, %r28860, 3;
	@%p2729 bra 	$L__BB4_3016;
	add.s32 	%r3239, %r3073, 43;
	shl.b32 	%r14582, %r28922, 7;
	and.b32  	%r14583, %r14582, 8064;
	add.s32 	%r3240, %r14583, %r2;
	shl.b32 	%r14584, %r28922, 10;
	and.b32  	%r14585, %r14584, 64512;
	add.s32 	%r14586, %r4, %r14585;
	ld.shared.u64 	%rd3089, [%r14586];
	setp.eq.s32 	%p2730, %r3240, 0;
	setp.ne.s64 	%p2731, %rd3089, 0;
	or.pred  	%p2732, %p2730, %p2731;
	@%p2732 bra 	$L__BB4_2955;
	add.s32 	%r3241, %r28860, 1;
	mul.wide.u32 	%rd3091, %r28860, 4;
	add.s64 	%rd3092, %rd2, %rd3091;
	st.local.u32 	[%rd3092+24], %r3240;
	mov.u32 	%r28860, %r3241;
$L__BB4_2955:
	setp.gt.u32 	%p2733, %r28860, 3;
	mov.u32 	%r28922, %r3239;
	@%p2733 bra 	$L__BB4_3016;
	add.s32 	%r28922, %r3073, 44;
	shl.b32 	%r14588, %r3239, 7;
	and.b32  	%r14589, %r14588, 8064;
	add.s32 	%r3244, %r14589, %r2;
	shl.b32 	%r14590, %r3239, 10;
	and.b32  	%r14591, %r14590, 64512;
	add.s32 	%r14592, %r4, %r14591;
	ld.shared.u64 	%rd3093, [%r14592];
	setp.eq.s32 	%p2734, %r3244, 0;
	setp.ne.s64 	%p2735, %rd3093, 0;
	or.pred  	%p2736, %p2734, %p2735;
	@%p2736 bra 	$L__BB4_2958;
	add.s32 	%r3245, %r28860, 1;
	mul.wide.u32 	%rd3095, %r28860, 4;
	add.s64 	%rd3096, %rd2, %rd3095;
	st.local.u32 	[%rd3096+24], %r3244;
	mov.u32 	%r28860, %r3245;
$L__BB4_2958:
	setp.gt.u32 	%p2737, %r28860, 3;
	@%p2737 bra 	$L__BB4_3016;
	add.s32 	%r3247, %r3073, 45;
	shl.b32 	%r14594, %r28922, 7;
	and.b32  	%r14595, %r14594, 8064;
	add.s32 	%r3248, %r14595, %r2;
	shl.b32 	%r14596, %r28922, 10;
	and.b32  	%r14597, %r14596, 64512;
	add.s32 	%r14598, %r4, %r14597;
	ld.shared.u64 	%rd3097, [%r14598];
	setp.eq.s32 	%p2738, %r3248, 0;
	setp.ne.s64 	%p2739, %rd3097, 0;
	or.pred  	%p2740, %p2738, %p2739;
	@%p2740 bra 	$L__BB4_2961;
	add.s32 	%r3249, %r28860, 1;
	mul.wide.u32 	%rd3099, %r28860, 4;
	add.s64 	%rd3100, %rd2, %rd3099;
	st.local.u32 	[%rd3100+24], %r3248;
	mov.u32 	%r28860, %r3249;
$L__BB4_2961:
	setp.gt.u32 	%p2741, %r28860, 3;
	mov.u32 	%r28922, %r3247;
	@%p2741 bra 	$L__BB4_3016;
	add.s32 	%r28922, %r3073, 46;
	shl.b32 	%r14600, %r3247, 7;
	and.b32  	%r14601, %r14600, 8064;
	add.s32 	%r3252, %r14601, %r2;
	shl.b32 	%r14602, %r3247, 10;
	and.b32  	%r14603, %r14602, 64512;
	add.s32 	%r14604, %r4, %r14603;
	ld.shared.u64 	%rd3101, [%r14604];
	setp.eq.s32 	%p2742, %r3252, 0;
	setp.ne.s64 	%p2743, %rd3101, 0;
	or.pred  	%p2744, %p2742, %p2743;
	@%p2744 bra 	$L__BB4_2964;
	add.s32 	%r3253, %r28860, 1;
	mul.wide.u32 	%rd3103, %r28860, 4;
	add.s64 	%rd3104, %rd2, %rd3103;
	st.local.u32 	[%rd3104+24], %r3252;
	mov.u32 	%r28860, %r3253;
$L__BB4_2964:
	setp.gt.u32 	%p2745, %r28860, 3;
	@%p2745 bra 	$L__BB4_3016;
	add.s32 	%r3255, %r3073, 47;
	shl.b32 	%r14606, %r28922, 7;
	and.b32  	%r14607, %r14606, 8064;
	add.s32 	%r3256, %r14607, %r2;
	shl.b32 	%r14608, %r28922, 10;
	and.b32  	%r14609, %r14608, 64512;
	add.s32 	%r14610, %r4, %r14609;
	ld.shared.u64 	%rd3105, [%r14610];
	setp.eq.s32 	%p2746, %r3256, 0;
	setp.ne.s64 	%p2747, %rd3105, 0;
	or.pred  	%p2748, %p2746, %p2747;
	@%p2748 bra 	$L__BB4_2967;
	add.s32 	%r3257, %r28860, 1;
	mul.wide.u32 	%rd3107, %r28860, 4;
	add.s64 	%rd3108, %rd2, %rd3107;
	st.local.u32 	[%rd3108+24], %r3256;
	mov.u32 	%r28860, %r3257;
$L__BB4_2967:
	setp.gt.u32 	%p2749, %r28860, 3;
	mov.u32 	%r28922, %r3255;
	@%p2749 bra 	$L__BB4_3016;
	add.s32 	%r28922, %r3073, 48;
	shl.b32 	%r14612, %r3255, 7;
	and.b32  	%r14613, %r14612, 8064;
	add.s32 	%r3260, %r14613, %r2;
	shl.b32 	%r14614, %r3255, 10;
	and.b32  	%r14615, %r14614, 64512;
	add.s32 	%r14616, %r4, %r14615;
	ld.shared.u64 	%rd3109, [%r14616];
	setp.eq.s32 	%p2750, %r3260, 0;
	setp.ne.s64 	%p2751, %rd3109, 0;
	or.pred  	%p2752, %p2750, %p2751;
	@%p2752 bra 	$L__BB4_2970;
	add.s32 	%r3261, %r28860, 1;
	mul.wide.u32 	%rd3111, %r28860, 4;
	add.s64 	%rd3112, %rd2, %rd3111;
	st.local.u32 	[%rd3112+24], %r3260;
	mov.u32 	%r28860, %r3261;
$L__BB4_2970:
	setp.gt.u32 	%p2753, %r28860, 3;
	@%p2753 bra 	$L__BB4_3016;
	add.s32 	%r3263, %r3073, 49;
	shl.b32 	%r14618, %r28922, 7;
	and.b32  	%r14619, %r14618, 8064;
	add.s32 	%r3264, %r14619, %r2;
	shl.b32 	%r14620, %r28922, 10;
	and.b32  	%r14621, %r14620, 64512;
	add.s32 	%r14622, %r4, %r14621;
	ld.shared.u64 	%rd3113, [%r14622];
	setp.eq.s32 	%p2754, %r3264, 0;
	setp.ne.s64 	%p2755, %rd3113, 0;
	or.pred  	%p2756, %p2754, %p2755;
	@%p2756 bra 	$L__BB4_2973;
	add.s32 	%r3265, %r28860, 1;
	mul.wide.u32 	%rd3115, %r28860, 4;
	add.s64 	%rd3116, %rd2, %rd3115;
	st.local.u32 	[%rd3116+24], %r3264;
	mov.u32 	%r28860, %r3265;
$L__BB4_2973:
	setp.gt.u32 	%p2757, %r28860, 3;
	mov.u32 	%r28922, %r3263;
	@%p2757 bra 	$L__BB4_3016;
	add.s32 	%r28922, %r3073, 50;
	shl.b32 	%r14624, %r3263, 7;
	and.b32  	%r14625, %r14624, 8064;
	add.s32 	%r3268, %r14625, %r2;
	shl.b32 	%r14626, %r3263, 10;
	and.b32  	%r14627, %r14626, 64512;
	add.s32 	%r14628, %r4, %r14627;
	ld.shared.u64 	%rd3117, [%r14628];
	setp.eq.s32 	%p2758, %r3268, 0;
	setp.ne.s64 	%p2759, %rd3117, 0;
	or.pred  	%p2760, %p2758, %p2759;
	@%p2760 bra 	$L__BB4_2976;
	add.s32 	%r3269, %r28860, 1;
	mul.wide.u32 	%rd3119, %r28860, 4;
	add.s64 	%rd3120, %rd2, %rd3119;
	st.local.u32 	[%rd3120+24], %r3268;
	mov.u32 	%r28860, %r3269;
$L__BB4_2976:
	setp.gt.u32 	%p2761, %r28860, 3;
	@%p2761 bra 	$L__BB4_3016;
	add.s32 	%r3271, %r3073, 51;
	shl.b32 	%r14630, %r28922, 7;
	and.b32  	%r14631, %r14630, 8064;
	add.s32 	%r3272, %r14631, %r2;
	shl.b32 	%r14632, %r28922, 10;
	and.b32  	%r14633, %r14632, 64512;
	add.s32 	%r14634, %r4, %r14633;
	ld.shared.u64 	%rd3121, [%r14634];
	setp.eq.s32 	%p2762, %r3272, 0;
	setp.ne.s64 	%p2763, %rd3121, 0;
	or.pred  	%p2764, %p2762, %p2763;
	@%p2764 bra 	$L__BB4_2979;
	add.s32 	%r3273, %r28860, 1;
	mul.wide.u32 	%rd3123, %r28860, 4;
	add.s64 	%rd3124, %rd2, %rd3123;
	st.local.u32 	[%rd3124+24], %r3272;
	mov.u32 	%r28860, %r3273;
$L__BB4_2979:
	setp.gt.u32 	%p2765, %r28860, 3;
	mov.u32 	%r28922, %r3271;
	@%p2765 bra 	$L__BB4_3016;
	add.s32 	%r28922, %r3073, 52;
	shl.b32 	%r14636, %r3271, 7;
	and.b32  	%r14637, %r14636, 8064;
	add.s32 	%r3276, %r14637, %r2;
	shl.b32 	%r14638, %r3271, 10;
	and.b32  	%r14639, %r14638, 64512;
	add.s32 	%r14640, %r4, %r14639;
	ld.shared.u64 	%rd3125, [%r14640];
	setp.eq.s32 	%p2766, %r3276, 0;
	setp.ne.s64 	%p2767, %rd3125, 0;
	or.pred  	%p2768, %p2766, %p2767;
	@%p2768 bra 	$L__BB4_2982;
	add.s32 	%r3277, %r28860, 1;
	mul.wide.u32 	%rd3127, %r28860, 4;
	add.s64 	%rd3128, %rd2, %rd3127;
	st.local.u32 	[%rd3128+24], %r3276;
	mov.u32 	%r28860, %r3277;
$L__BB4_2982:
	setp.gt.u32 	%p2769, %r28860, 3;
	@%p2769 bra 	$L__BB4_3016;
	add.s32 	%r3279, %r3073, 53;
	shl.b32 	%r14642, %r28922, 7;
	and.b32  	%r14643, %r14642, 8064;
	add.s32 	%r3280, %r14643, %r2;
	shl.b32 	%r14644, %r28922, 10;
	and.b32  	%r14645, %r14644, 64512;
	add.s32 	%r14646, %r4, %r14645;
	ld.shared.u64 	%rd3129, [%r14646];
	setp.eq.s32 	%p2770, %r3280, 0;
	setp.ne.s64 	%p2771, %rd3129, 0;
	or.pred  	%p2772, %p2770, %p2771;
	@%p2772 bra 	$L__BB4_2985;
	add.s32 	%r3281, %r28860, 1;
	mul.wide.u32 	%rd3131, %r28860, 4;
	add.s64 	%rd3132, %rd2, %rd3131;
	st.local.u32 	[%rd3132+24], %r3280;
	mov.u32 	%r28860, %r3281;
$L__BB4_2985:
	setp.gt.u32 	%p2773, %r28860, 3;
	mov.u32 	%r28922, %r3279;
	@%p2773 bra 	$L__BB4_3016;
	add.s32 	%r28922, %r3073, 54;
	shl.b32 	%r14648, %r3279, 7;
	and.b32  	%r14649, %r14648, 8064;
	add.s32 	%r3284, %r14649, %r2;
	shl.b32 	%r14650, %r3279, 10;
	and.b32  	%r14651, %r14650, 64512;
	add.s32 	%r14652, %r4, %r14651;
	ld.shared.u64 	%rd3133, [%r14652];
	setp.eq.s32 	%p2774, %r3284, 0;
	setp.ne.s64 	%p2775, %rd3133, 0;
	or.pred  	%p2776, %p2774, %p2775;
	@%p2776 bra 	$L__BB4_2988;
	add.s32 	%r3285, %r28860, 1;
	mul.wide.u32 	%rd3135, %r28860, 4;
	add.s64 	%rd3136, %rd2, %rd3135;
	st.local.u32 	[%rd3136+24], %r3284;
	mov.u32 	%r28860, %r3285;
$L__BB4_2988:
	setp.gt.u32 	%p2777, %r28860, 3;
	@%p2777 bra 	$L__BB4_3016;
	add.s32 	%r3287, %r3073, 55;
	shl.b32 	%r14654, %r28922, 7;
	and.b32  	%r14655, %r14654, 8064;
	add.s32 	%r3288, %r14655, %r2;
	shl.b32 	%r14656, %r28922, 10;
	and.b32  	%r14657, %r14656, 64512;
	add.s32 	%r14658, %r4, %r14657;
	ld.shared.u64 	%rd3137, [%r14658];
	setp.eq.s32 	%p2778, %r3288, 0;
	setp.ne.s64 	%p2779, %rd3137, 0;
	or.pred  	%p2780, %p2778, %p2779;
	@%p2780 bra 	$L__BB4_2991;
	add.s32 	%r3289, %r28860, 1;
	mul.wide.u32 	%rd3139, %r28860, 4;
	add.s64 	%rd3140, %rd2, %rd3139;
	st.local.u32 	[%rd3140+24], %r3288;
	mov.u32 	%r28860, %r3289;
$L__BB4_2991:
	setp.gt.u32 	%p2781, %r28860, 3;
	mov.u32 	%r28922, %r3287;
	@%p2781 bra 	$L__BB4_3016;
	add.s32 	%r28922, %r3073, 56;
	shl.b32 	%r14660, %r3287, 7;
	and.b32  	%r14661, %r14660, 8064;
	add.s32 	%r3292, %r14661, %r2;
	shl.b32 	%r14662, %r3287, 10;
	and.b32  	%r14663, %r14662, 64512;
	add.s32 	%r14664, %r4, %r14663;
	ld.shared.u64 	%rd3141, [%r14664];
	setp.eq.s32 	%p2782, %r3292, 0;
	setp.ne.s64 	%p2783, %rd3141, 0;
	or.pred  	%p2784, %p2782, %p2783;
	@%p2784 bra 	$L__BB4_2994;
	add.s32 	%r3293, %r28860, 1;
	mul.wide.u32 	%rd3143, %r28860, 4;
	add.s64 	%rd3144, %rd2, %rd3143;
	st.local.u32 	[%rd3144+24], %r3292;
	mov.u32 	%r28860, %r3293;
$L__BB4_2994:
	setp.gt.u32 	%p2785, %r28860, 3;
	@%p2785 bra 	$L__BB4_3016;
	add.s32 	%r3295, %r3073, 57;
	shl.b32 	%r14666, %r28922, 7;
	and.b32  	%r14667, %r14666, 8064;
	add.s32 	%r3296, %r14667, %r2;
	shl.b32 	%r14668, %r28922, 10;
	and.b32  	%r14669, %r14668, 64512;
	add.s32 	%r14670, %r4, %r14669;
	ld.shared.u64 	%rd3145, [%r14670];
	setp.eq.s32 	%p2786, %r3296, 0;
	setp.ne.s64 	%p2787, %rd3145, 0;
	or.pred  	%p2788, %p2786, %p2787;
	@%p2788 bra 	$L__BB4_2997;
	add.s32 	%r3297, %r28860, 1;
	mul.wide.u32 	%rd3147, %r28860, 4;
	add.s64 	%rd3148, %rd2, %rd3147;
	st.local.u32 	[%rd3148+24], %r3296;
	mov.u32 	%r28860, %r3297;
$L__BB4_2997:
	setp.gt.u32 	%p2789, %r28860, 3;
	mov.u32 	%r28922, %r3295;
	@%p2789 bra 	$L__BB4_3016;
	add.s32 	%r28922, %r3073, 58;
	shl.b32 	%r14672, %r3295, 7;
	and.b32  	%r14673, %r14672, 8064;
	add.s32 	%r3300, %r14673, %r2;
	shl.b32 	%r14674, %r3295, 10;
	and.b32  	%r14675, %r14674, 64512;
	add.s32 	%r14676, %r4, %r14675;
	ld.shared.u64 	%rd3149, [%r14676];
	setp.eq.s32 	%p2790, %r3300, 0;
	setp.ne.s64 	%p2791, %rd3149, 0;
	or.pred  	%p2792, %p2790, %p2791;
	@%p2792 bra 	$L__BB4_3000;
	add.s32 	%r3301, %r28860, 1;
	mul.wide.u32 	%rd3151, %r28860, 4;
	add.s64 	%rd3152, %rd2, %rd3151;
	st.local.u32 	[%rd3152+24], %r3300;
	mov.u32 	%r28860, %r3301;
$L__BB4_3000:
	setp.gt.u32 	%p2793, %r28860, 3;
	@%p2793 bra 	$L__BB4_3016;
	add.s32 	%r3303, %r3073, 59;
	shl.b32 	%r14678, %r28922, 7;
	and.b32  	%r14679, %r14678, 8064;
	add.s32 	%r3304, %r14679, %r2;
	shl.b32 	%r14680, %r28922, 10;
	and.b32  	%r14681, %r14680, 64512;
	add.s32 	%r14682, %r4, %r14681;
	ld.shared.u64 	%rd3153, [%r14682];
	setp.eq.s32 	%p2794, %r3304, 0;
	setp.ne.s64 	%p2795, %rd3153, 0;
	or.pred  	%p2796, %p2794, %p2795;
	@%p2796 bra 	$L__BB4_3003;
	add.s32 	%r3305, %r28860, 1;
	mul.wide.u32 	%rd3155, %r28860, 4;
	add.s64 	%rd3156, %rd2, %rd3155;
	st.local.u32 	[%rd3156+24], %r3304;
	mov.u32 	%r28860, %r3305;
$L__BB4_3003:
	setp.gt.u32 	%p2797, %r28860, 3;
	mov.u32 	%r28922, %r3303;
	@%p2797 bra 	$L__BB4_3016;
	add.s32 	%r28922, %r3073, 60;
	shl.b32 	%r14684, %r3303, 7;
	and.b32  	%r14685, %r14684, 8064;
	add.s32 	%r3308, %r14685, %r2;
	shl.b32 	%r14686, %r3303, 10;
	and.b32  	%r14687, %r14686, 64512;
	add.s32 	%r14688, %r4, %r14687;
	ld.shared.u64 	%rd3157, [%r14688];
	setp.eq.s32 	%p2798, %r3308, 0;
	setp.ne.s64 	%p2799, %rd3157, 0;
	or.pred  	%p2800, %p2798, %p2799;
	@%p2800 bra 	$L__BB4_3006;
	add.s32 	%r3309, %r28860, 1;
	mul.wide.u32 	%rd3159, %r28860, 4;
	add.s64 	%rd3160, %rd2, %rd3159;
	st.local.u32 	[%rd3160+24], %r3308;
	mov.u32 	%r28860, %r3309;
$L__BB4_3006:
	setp.gt.u32 	%p2801, %r28860, 3;
	@%p2801 bra 	$L__BB4_3016;
	add.s32 	%r3311, %r3073, 61;
	shl.b32 	%r14690, %r28922, 7;
	and.b32  	%r14691, %r14690, 8064;
	add.s32 	%r3312, %r14691, %r2;
	shl.b32 	%r14692, %r28922, 10;
	and.b32  	%r14693, %r14692, 64512;
	add.s32 	%r14694, %r4, %r14693;
	ld.shared.u64 	%rd3161, [%r14694];
	setp.eq.s32 	%p2802, %r3312, 0;
	setp.ne.s64 	%p2803, %rd3161, 0;
	or.pred  	%p2804, %p2802, %p2803;
	@%p2804 bra 	$L__BB4_3009;
	add.s32 	%r3313, %r28860, 1;
	mul.wide.u32 	%rd3163, %r28860, 4;
	add.s64 	%rd3164, %rd2, %rd3163;
	st.local.u32 	[%rd3164+24], %r3312;
	mov.u32 	%r28860, %r3313;
$L__BB4_3009:
	setp.gt.u32 	%p2805, %r28860, 3;
	mov.u32 	%r28922, %r3311;
	@%p2805 bra 	$L__BB4_3016;
	add.s32 	%r28922, %r3073, 62;
	shl.b32 	%r14696, %r3311, 7;
	and.b32  	%r14697, %r14696, 8064;
	add.s32 	%r3316, %r14697, %r2;
	shl.b32 	%r14698, %r3311, 10;
	and.b32  	%r14699, %r14698, 64512;
	add.s32 	%r14700, %r4, %r14699;
	ld.shared.u64 	%rd3165, [%r14700];
	setp.eq.s32 	%p2806, %r3316, 0;
	setp.ne.s64 	%p2807, %rd3165, 0;
	or.pred  	%p2808, %p2806, %p2807;
	@%p2808 bra 	$L__BB4_3012;
	add.s32 	%r3317, %r28860, 1;
	mul.wide.u32 	%rd3167, %r28860, 4;
	add.s64 	%rd3168, %rd2, %rd3167;
	st.local.u32 	[%rd3168+24], %r3316;
	mov.u32 	%r28860, %r3317;
$L__BB4_3012:
	setp.gt.u32 	%p2809, %r28860, 3;
	@%p2809 bra 	$L__BB4_3016;
	shl.b32 	%r14702, %r28922, 7;
	and.b32  	%r14703, %r14702, 8064;
	add.s32 	%r3319, %r14703, %r2;
	shl.b32 	%r14704, %r28922, 10;
	and.b32  	%r14705, %r14704, 64512;
	add.s32 	%r14706, %r4, %r14705;
	ld.shared.u64 	%rd3169, [%r14706];
	setp.eq.s32 	%p2810, %r3319, 0;
	setp.ne.s64 	%p2811, %rd3169, 0;
	or.pred  	%p2812, %p2810, %p2811;
	@%p2812 bra 	$L__BB4_3015;
	add.s32 	%r3320, %r28860, 1;
	mul.wide.u32 	%rd3171, %r28860, 4;
	add.s64 	%rd3172, %rd2, %rd3171;
	st.local.u32 	[%rd3172+24], %r3319;
	mov.u32 	%r28860, %r3320;
$L__BB4_3015:
	setp.lt.u32 	%p2813, %r28860, 4;
	selp.b32 	%r14707, 64, 63, %p2813;
	add.s32 	%r28922, %r3073, %r14707;
	mov.u32 	%r28923, %r28860;
$L__BB4_3016:
	st.local.u32 	[%rd2+4], %r28922;
	ld.local.u32 	%r3325, [%rd2+8];
	shl.b32 	%r3326, %r3325, 7;
	and.b32  	%r14709, %r3326, 8064;
	add.s32 	%r3327, %r14709, %r2;
	shl.b32 	%r14710, %r3325, 9;
	and.b32  	%r14711, %r14710, 32256;
	add.s32 	%r14712, %r5, %r14711;
	ld.shared.u32 	%r14713, [%r14712];
	setp.eq.s32 	%p2814, %r3327, 0;
	setp.ne.s32 	%p2815, %r14713, 0;
	mov.b32 	%r28925, 0;
	or.pred  	%p2816, %p2814, %p2815;
	@%p2816 bra 	$L__BB4_3018;
	st.local.u32 	[%rd2+152], %r3327;
	mov.b32 	%r28925, 1;
$L__BB4_3018:
	add.s32 	%r14716, %r3326, 128;
	and.b32  	%r14717, %r14716, 8064;
	add.s32 	%r3329, %r14717, %r2;
	shl.b32 	%r14718, %r14716, 2;
	and.b32  	%r14719, %r14718, 32256;
	add.s32 	%r14720, %r5, %r14719;
	ld.shared.u32 	%r14721, [%r14720];
	setp.eq.s32 	%p2817, %r3329, 0;
	setp.ne.s32 	%p2818, %r14721, 0;
	or.pred  	%p2819, %p2817, %p2818;
	@%p2819 bra 	$L__BB4_3020;
	add.s32 	%r3330, %r28925, 1;
	mul.wide.u32 	%rd3173, %r28925, 4;
	add.s64 	%rd3174, %rd2, %rd3173;
	st.local.u32 	[%rd3174+152], %r3329;
	mov.u32 	%r28925, %r3330;
$L__BB4_3020:
	add.s32 	%r14723, %r3326, 256;
	and.b32  	%r14724, %r14723, 8064;
	add.s32 	%r3332, %r14724, %r2;
	shl.b32 	%r14725, %r14723, 2;
	and.b32  	%r14726, %r14725, 32256;
	add.s32 	%r14727, %r5, %r14726;
	ld.shared.u32 	%r14728, [%r14727];
	setp.eq.s32 	%p2820, %r3332, 0;
	setp.ne.s32 	%p2821, %r14728, 0;
	or.pred  	%p2822, %p2820, %p2821;
	@%p2822 bra 	$L__BB4_3022;
	add.s32 	%r3333, %r28925, 1;
	mul.wide.u32 	%rd3175, %r28925, 4;
	add.s64 	%rd3176, %rd2, %rd3175;
	st.local.u32 	[%rd3176+152], %r3332;
	mov.u32 	%r28925, %r3333;
$L__BB4_3022:
	add.s32 	%r28986, %r3325, 4;
	add.s32 	%r14730, %r3326, 384;
	and.b32  	%r14731, %r14730, 8064;
	add.s32 	%r3336, %r14731, %r2;
	shl.b32 	%r14732, %r14730, 2;
	and.b32  	%r14733, %r14732, 32256;
	add.s32 	%r14734, %r5, %r14733;
	ld.shared.u32 	%r14735, [%r14734];
	setp.eq.s32 	%p2823, %r3336, 0;
	setp.ne.s32 	%p2824, %r14735, 0;
	or.pred  	%p2825, %p2823, %p2824;
	@%p2825 bra 	$L__BB4_3024;
	add.s32 	%r3337, %r28925, 1;
	mul.wide.u32 	%rd3177, %r28925, 4;
	add.s64 	%rd3178, %rd2, %rd3177;
	st.local.u32 	[%rd3178+152], %r3336;
	mov.u32 	%r28925, %r3337;
$L__BB4_3024:
	setp.gt.u32 	%p2827, %r28925, 3;
	mov.pred 	%p11366, 0;
	@%p2827 bra 	$L__BB4_3202;
	add.s32 	%r3339, %r3325, 5;
	shl.b32 	%r14737, %r28986, 7;
	and.b32  	%r14738, %r14737, 8064;
	add.s32 	%r3340, %r14738, %r2;
	shl.b32 	%r14739, %r28986, 9;
	and.b32  	%r14740, %r14739, 32256;
	add.s32 	%r14741, %r5, %r14740;
	ld.shared.u32 	%r14742, [%r14741];
	setp.eq.s32 	%p2828, %r3340, 0;
	setp.ne.s32 	%p2829, %r14742, 0;
	or.pred  	%p2830, %p2828, %p2829;
	@%p2830 bra 	$L__BB4_3027;
	add.s32 	%r3341, %r28925, 1;
	mul.wide.u32 	%rd3179, %r28925, 4;
	add.s64 	%rd3180, %rd2, %rd3179;
	st.local.u32 	[%rd3180+152], %r3340;
	mov.u32 	%r28925, %r3341;
$L__BB4_3027:
	setp.gt.u32 	%p2832, %r28925, 3;
	mov.u32 	%r28986, %r3339;
	@%p2832 bra 	$L__BB4_3202;
	add.s32 	%r28986, %r3325, 6;
	shl.b32 	%r14744, %r3339, 7;
	and.b32  	%r14745, %r14744, 8064;
	add.s32 	%r3344, %r14745, %r2;
	shl.b32 	%r14746, %r3339, 9;
	and.b32  	%r14747, %r14746, 32256;
	add.s32 	%r14748, %r5, %r14747;
	ld.shared.u32 	%r14749, [%r14748];
	setp.eq.s32 	%p2833, %r3344, 0;
	setp.ne.s32 	%p2834, %r14749, 0;
	or.pred  	%p2835, %p2833, %p2834;
	@%p2835 bra 	$L__BB4_3030;
	add.s32 	%r3345, %r28925, 1;
	mul.wide.u32 	%rd3181, %r28925, 4;
	add.s64 	%rd3182, %rd2, %rd3181;
	st.local.u32 	[%rd3182+152], %r3344;
	mov.u32 	%r28925, %r3345;
$L__BB4_3030:
	setp.gt.u32 	%p2837, %r28925, 3;
	@%p2837 bra 	$L__BB4_3202;
	add.s32 	%r3347, %r3325, 7;
	shl.b32 	%r14751, %r28986, 7;
	and.b32  	%r14752, %r14751, 8064;
	add.s32 	%r3348, %r14752, %r2;
	shl.b32 	%r14753, %r28986, 9;
	and.b32  	%r14754, %r14753, 32256;
	add.s32 	%r14755, %r5, %r14754;
	ld.shared.u32 	%r14756, [%r14755];
	setp.eq.s32 	%p2838, %r3348, 0;
	setp.ne.s32 	%p2839, %r14756, 0;
	or.pred  	%p2840, %p2838, %p2839;
	@%p2840 bra 	$L__BB4_3033;
	add.s32 	%r3349, %r28925, 1;
	mul.wide.u32 	%rd3183, %r28925, 4;
	add.s64 	%rd3184, %rd2, %rd3183;
	st.local.u32 	[%rd3184+152], %r3348;
	mov.u32 	%r28925, %r3349;
$L__BB4_3033:
	setp.gt.u32 	%p2842, %r28925, 3;
	mov.u32 	%r28986, %r3347;
	@%p2842 bra 	$L__BB4_3202;
	add.s32 	%r28986, %r3325, 8;
	shl.b32 	%r14758, %r3347, 7;
	and.b32  	%r14759, %r14758, 8064;
	add.s32 	%r3352, %r14759, %r2;
	shl.b32 	%r14760, %r3347, 9;
	and.b32  	%r14761, %r14760, 32256;
	add.s32 	%r14762, %r5, %r14761;
	ld.shared.u32 	%r14763, [%r14762];
	setp.eq.s32 	%p2843, %r3352, 0;
	setp.ne.s32 	%p2844, %r14763, 0;
	or.pred  	%p2845, %p2843, %p2844;
	@%p2845 bra 	$L__BB4_3036;
	add.s32 	%r3353, %r28925, 1;
	mul.wide.u32 	%rd3185, %r28925, 4;
	add.s64 	%rd3186, %rd2, %rd3185;
	st.local.u32 	[%rd3186+152], %r3352;
	mov.u32 	%r28925, %r3353;
$L__BB4_3036:
	setp.gt.u32 	%p2847, %r28925, 3;
	@%p2847 bra 	$L__BB4_3202;
	add.s32 	%r3355, %r3325, 9;
	shl.b32 	%r14765, %r28986, 7;
	and.b32  	%r14766, %r14765, 8064;
	add.s32 	%r3356, %r14766, %r2;
	shl.b32 	%r14767, %r28986, 9;
	and.b32  	%r14768, %r14767, 32256;
	add.s32 	%r14769, %r5, %r14768;
	ld.shared.u32 	%r14770, [%r14769];
	setp.eq.s32 	%p2848, %r3356, 0;
	setp.ne.s32 	%p2849, %r14770, 0;
	or.pred  	%p2850, %p2848, %p2849;
	@%p2850 bra 	$L__BB4_3039;
	add.s32 	%r3357, %r28925, 1;
	mul.wide.u32 	%rd3187, %r28925, 4;
	add.s64 	%rd3188, %rd2, %rd3187;
	st.local.u32 	[%rd3188+152], %r3356;
	mov.u32 	%r28925, %r3357;
$L__BB4_3039:
	setp.gt.u32 	%p2852, %r28925, 3;
	mov.u32 	%r28986, %r3355;
	@%p2852 bra 	$L__BB4_3202;
	add.s32 	%r28986, %r3325, 10;
	shl.b32 	%r14772, %r3355, 7;
	and.b32  	%r14773, %r14772, 8064;
	add.s32 	%r3360, %r14773, %r2;
	shl.b32 	%r14774, %r3355, 9;
	and.b32  	%r14775, %r14774, 32256;
	add.s32 	%r14776, %r5, %r14775;
	ld.shared.u32 	%r14777, [%r14776];
	setp.eq.s32 	%p2853, %r3360, 0;
	setp.ne.s32 	%p2854, %r14777, 0;
	or.pred  	%p2855, %p2853, %p2854;
	@%p2855 bra 	$L__BB4_3042;
	add.s32 	%r3361, %r28925, 1;
	mul.wide.u32 	%rd3189, %r28925, 4;
	add.s64 	%rd3190, %rd2, %rd3189;
	st.local.u32 	[%rd3190+152], %r3360;
	mov.u32 	%r28925, %r3361;
$L__BB4_3042:
	setp.gt.u32 	%p2857, %r28925, 3;
	@%p2857 bra 	$L__BB4_3202;
	add.s32 	%r3363, %r3325, 11;
	shl.b32 	%r14779, %r28986, 7;
	and.b32  	%r14780, %r14779, 8064;
	add.s32 	%r3364, %r14780, %r2;
	shl.b32 	%r14781, %r28986, 9;
	and.b32  	%r14782, %r14781, 32256;
	add.s32 	%r14783, %r5, %r14782;
	ld.shared.u32 	%r14784, [%r14783];
	setp.eq.s32 	%p2858, %r3364, 0;
	setp.ne.s32 	%p2859, %r14784, 0;
	or.pred  	%p2860, %p2858, %p2859;
	@%p2860 bra 	$L__BB4_3045;
	add.s32 	%r3365, %r28925, 1;
	mul.wide.u32 	%rd3191, %r28925, 4;
	add.s64 	%rd3192, %rd2, %rd3191;
	st.local.u32 	[%rd3192+152], %r3364;
	mov.u32 	%r28925, %r3365;
$L__BB4_3045:
	setp.gt.u32 	%p2862, %r28925, 3;
	mov.u32 	%r28986, %r3363;
	@%p2862 bra 	$L__BB4_3202;
	add.s32 	%r28986, %r3325, 12;
	shl.b32 	%r14786, %r3363, 7;
	and.b32  	%r14787, %r14786, 8064;
	add.s32 	%r3368, %r14787, %r2;
	shl.b32 	%r14788, %r3363, 9;
	and.b32  	%r14789, %r14788, 32256;
	add.s32 	%r14790, %r5, %r14789;
	ld.shared.u32 	%r14791, [%r14790];
	setp.eq.s32 	%p2863, %r3368, 0;
	setp.ne.s32 	%p2864, %r14791, 0;
	or.pred  	%p2865, %p2863, %p2864;
	@%p2865 bra 	$L__BB4_3048;
	add.s32 	%r3369, %r28925, 1;
	mul.wide.u32 	%rd3193, %r28925, 4;
	add.s64 	%rd3194, %rd2, %rd3193;
	st.local.u32 	[%rd3194+152], %r3368;
	mov.u32 	%r28925, %r3369;
$L__BB4_3048:
	setp.gt.u32 	%p2867, %r28925, 3;
	@%p2867 bra 	$L__BB4_3202;
	add.s32 	%r3371, %r3325, 13;
	shl.b32 	%r14793, %r28986, 7;
	and.b32  	%r14794, %r14793, 8064;
	add.s32 	%r3372, %r14794, %r2;
	shl.b32 	%r14795, %r28986, 9;
	and.b32  	%r14796, %r14795, 32256;
	add.s32 	%r14797, %r5, %r14796;
	ld.shared.u32 	%r14798, [%r14797];
	setp.eq.s32 	%p2868, %r3372, 0;
	setp.ne.s32 	%p2869, %r14798, 0;
	or.pred  	%p2870, %p2868, %p2869;
	@%p2870 bra 	$L__BB4_3051;
	add.s32 	%r3373, %r28925, 1;
	mul.wide.u32 	%rd3195, %r28925, 4;
	add.s64 	%rd3196, %rd2, %rd3195;
	st.local.u32 	[%rd3196+152], %r3372;
	mov.u32 	%r28925, %r3373;
$L__BB4_3051:
	setp.gt.u32 	%p2872, %r28925, 3;
	mov.u32 	%r28986, %r3371;
	@%p2872 bra 	$L__BB4_3202;
	add.s32 	%r28986, %r3325, 14;
	shl.b32 	%r14800, %r3371, 7;
	and.b32  	%r14801, %r14800, 8064;
	add.s32 	%r3376, %r14801, %r2;
	shl.b32 	%r14802, %r3371, 9;
	and.b32  	%r14803, %r14802, 32256;
	add.s32 	%r14804, %r5, %r14803;
	ld.shared.u32 	%r14805, [%r14804];
	setp.eq.s32 	%p2873, %r3376, 0;
	setp.ne.s32 	%p2874, %r14805, 0;
	or.pred  	%p2875, %p2873, %p2874;
	@%p2875 bra 	$L__BB4_3054;
	add.s32 	%r3377, %r28925, 1;
	mul.wide.u32 	%rd3197, %r28925, 4;
	add.s64 	%rd3198, %rd2, %rd3197;
	st.local.u32 	[%rd3198+152], %r3376;
	mov.u32 	%r28925, %r3377;
$L__BB4_3054:
	setp.gt.u32 	%p2877, %r28925, 3;
	@%p2877 bra 	$L__BB4_3202;
	add.s32 	%r3379, %r3325, 15;
	shl.b32 	%r14807, %r28986, 7;
	and.b32  	%r14808, %r14807, 8064;
	add.s32 	%r3380, %r14808, %r2;
	shl.b32 	%r14809, %r28986, 9;
	and.b32  	%r14810, %r14809, 32256;
	add.s32 	%r14811, %r5, %r14810;
	ld.shared.u32 	%r14812, [%r14811];
	setp.eq.s32 	%p2878, %r3380, 0;
	setp.ne.s32 	%p2879, %r14812, 0;
	or.pred  	%p2880, %p2878, %p2879;
	@%p2880 bra 	$L__BB4_3057;
	add.s32 	%r3381, %r28925, 1;
	mul.wide.u32 	%rd3199, %r28925, 4;
	add.s64 	%rd3200, %rd2, %rd3199;
	st.local.u32 	[%rd3200+152], %r3380;
	mov.u32 	%r28925, %r3381;
$L__BB4_3057:
	setp.gt.u32 	%p2882, %r28925, 3;
	mov.u32 	%r28986, %r3379;
	@%p2882 bra 	$L__BB4_3202;
	add.s32 	%r28986, %r3325, 16;
	shl.b32 	%r14814, %r3379, 7;
	and.b32  	%r14815, %r14814, 8064;
	add.s32 	%r3384, %r14815, %r2;
	shl.b32 	%r14816, %r3379, 9;
	and.b32  	%r14817, %r14816, 32256;
	add.s32 	%r14818, %r5, %r14817;
	ld.shared.u32 	%r14819, [%r14818];
	setp.eq.s32 	%p2883, %r3384, 0;
	setp.ne.s32 	%p2884, %r14819, 0;
	or.pred  	%p2885, %p2883, %p2884;
	@%p2885 bra 	$L__BB4_3060;
	add.s32 	%r3385, %r28925, 1;
	mul.wide.u32 	%rd3201, %r28925, 4;
	add.s64 	%rd3202, %rd2, %rd3201;
	st.local.u32 	[%rd3202+152], %r3384;
	mov.u32 	%r28925, %r3385;
$L__BB4_3060:
	setp.gt.u32 	%p2887, %r28925, 3;
	@%p2887 bra 	$L__BB4_3202;
	add.s32 	%r3387, %r3325, 17;
	shl.b32 	%r14821, %r28986, 7;
	and.b32  	%r14822, %r14821, 8064;
	add.s32 	%r3388, %r14822, %r2;
	shl.b32 	%r14823, %r28986, 9;
	and.b32  	%r14824, %r14823, 32256;
	add.s32 	%r14825, %r5, %r14824;
	ld.shared.u32 	%r14826, [%r14825];
	setp.eq.s32 	%p2888, %r3388, 0;
	setp.ne.s32 	%p2889, %r14826, 0;
	or.pred  	%p2890, %p2888, %p2889;
	@%p2890 bra 	$L__BB4_3063;
	add.s32 	%r3389, %r28925, 1;
	mul.wide.u32 	%rd3203, %r28925, 4;
	add.s64 	%rd3204, %rd2, %rd3203;
	st.local.u32 	[%rd3204+152], %r3388;
	mov.u32 	%r28925, %r3389;
$L__BB4_3063:
	setp.gt.u32 	%p2892, %r28925, 3;
	mov.u32 	%r28986, %r3387;
	@%p2892 bra 	$L__BB4_3202;
	add.s32 	%r28986, %r3325, 18;
	shl.b32 	%r14828, %r3387, 7;
	and.b32  	%r14829, %r14828, 8064;
	add.s32 	%r3392, %r14829, %r2;
	shl.b32 	%r14830, %r3387, 9;
	and.b32  	%r14831, %r14830, 32256;
	add.s32 	%r14832, %r5, %r14831;
	ld.shared.u32 	%r14833, [%r14832];
	setp.eq.s32 	%p2893, %r3392, 0;
	setp.ne.s32 	%p2894, %r14833, 0;
	or.pred  	%p2895, %p2893, %p2894;
	@%p2895 bra 	$L__BB4_3066;
	add.s32 	%r3393, %r28925, 1;
	mul.wide.u32 	%rd3205, %r28925, 4;
	add.s64 	%rd3206, %rd2, %rd3205;
	st.local.u32 	[%rd3206+152], %r3392;
	mov.u32 	%r28925, %r3393;
$L__BB4_3066:
	setp.gt.u32 	%p2897, %r28925, 3;
	@%p2897 bra 	$L__BB4_3202;
	add.s32 	%r3395, %r3325, 19;
	shl.b32 	%r14835, %r28986, 7;
	and.b32  	%r14836, %r14835, 8064;
	add.s32 	%r3396, %r14836, %r2;
	shl.b32 	%r14837, %r28986, 9;
	and.b32  	%r14838, %r14837, 32256;
	add.s32 	%r14839, %r5, %r14838;
	ld.shared.u32 	%r14840, [%r14839];
	setp.eq.s32 	%p2898, %r3396, 0;
	setp.ne.s32 	%p2899, %r14840, 0;
	or.pred  	%p2900, %p2898, %p2899;
	@%p2900 bra 	$L__BB4_3069;
	add.s32 	%r3397, %r28925, 1;
	mul.wide.u32 	%rd3207, %r28925, 4;
	add.s64 	%rd3208, %rd2, %rd3207;
	st.local.u32 	[%rd3208+152], %r3396;
	mov.u32 	%r28925, %r3397;
$L__BB4_3069:
	setp.gt.u32 	%p2902, %r28925, 3;
	mov.u32 	%r28986, %r3395;
	@%p2902 bra 	$L__BB4_3202;
	add.s32 	%r28986, %r3325, 20;
	shl.b32 	%r14842, %r3395, 7;
	and.b32  	%r14843, %r14842, 8064;
	add.s32 	%r3400, %r14843, %r2;
	shl.b32 	%r14844, %r3395, 9;
	and.b32  	%r14845, %r14844, 32256;
	add.s32 	%r14846, %r5, %r14845;
	ld.shared.u32 	%r14847, [%r14846];
	setp.eq.s32 	%p2903, %r3400, 0;
	setp.ne.s32 	%p2904, %r14847, 0;
	or.pred  	%p2905, %p2903, %p2904;
	@%p2905 bra 	$L__BB4_3072;
	add.s32 	%r3401, %r28925, 1;
	mul.wide.u32 	%rd3209, %r28925, 4;
	add.s64 	%rd3210, %rd2, %rd3209;
	st.local.u32 	[%rd3210+152], %r3400;
	mov.u32 	%r28925, %r3401;
$L__BB4_3072:
	setp.gt.u32 	%p2907, %r28925, 3;
	@%p2907 bra 	$L__BB4_3202;
	add.s32 	%r3403, %r3325, 21;
	shl.b32 	%r14849, %r28986, 7;
	and.b32  	%r14850, %r14849, 8064;
	add.s32 	%r3404, %r14850, %r2;
	shl.b32 	%r14851, %r28986, 9;
	and.b32  	%r14852, %r14851, 32256;
	add.s32 	%r14853, %r5, %r14852;
	ld.shared.u32 	%r14854, [%r14853];
	setp.eq.s32 	%p2908, %r3404, 0;
	setp.ne.s32 	%p2909, %r14854, 0;
	or.pred  	%p2910, %p2908, %p2909;
	@%p2910 bra 	$L__BB4_3075;
	add.s32 	%r3405, %r28925, 1;
	mul.wide.u32 	%rd3211, %r28925, 4;
	add.s64 	%rd3212, %rd2, %rd3211;
	st.local.u32 	[%rd3212+152], %r3404;
	mov.u32 	%r28925, %r3405;
$L__BB4_3075:
	setp.gt.u32 	%p2912, %r28925, 3;
	mov.u32 	%r28986, %r3403;
	@%p2912 bra 	$L__BB4_3202;
	add.s32 	%r28986, %r3325, 22;
	shl.b32 	%r14856, %r3403, 7;
	and.b32  	%r14857, %r14856, 8064;
	add.s32 	%r3408, %r14857, %r2;
	shl.b32 	%r14858, %r3403, 9;
	and.b32  	%r14859, %r14858, 32256;
	add.s32 	%r14860, %r5, %r14859;
	ld.shared.u32 	%r14861, [%r14860];
	setp.eq.s32 	%p2913, %r3408, 0;
	setp.ne.s32 	%p2914, %r14861, 0;
	or.pred  	%p2915, %p2913, %p2914;
	@%p2915 bra 	$L__BB4_3078;
	add.s32 	%r3409, %r28925, 1;
	mul.wide.u32 	%rd3213, %r28925, 4;
	add.s64 	%rd3214, %rd2, %rd3213;
	st.local.u32 	[%rd3214+152], %r3408;
	mov.u32 	%r28925, %r3409;
$L__BB4_3078:
	setp.gt.u32 	%p2917, %r28925, 3;
	@%p2917 bra 	$L__BB4_3202;
	add.s32 	%r3411, %r3325, 23;
	shl.b32 	%r14863, %r28986, 7;
	and.b32  	%r14864, %r14863, 8064;
	add.s32 	%r3412, %r14864, %r2;
	shl.b32 	%r14865, %r28986, 9;
	and.b32  	%r14866, %r14865, 32256;
	add.s32 	%r14867, %r5, %r14866;
	ld.shared.u32 	%r14868, [%r14867];
	setp.eq.s32 	%p2918, %r3412, 0;
	setp.ne.s32 	%p2919, %r14868, 0;
	or.pred  	%p2920, %p2918, %p2919;
	@%p2920 bra 	$L__BB4_3081;
	add.s32 	%r3413, %r28925, 1;
	mul.wide.u32 	%rd3215, %r28925, 4;
	add.s64 	%rd3216, %rd2, %rd3215;
	st.local.u32 	[%rd3216+152], %r3412;
	mov.u32 	%r28925, %r3413;
$L__BB4_3081:
	setp.gt.u32 	%p2922, %r28925, 3;
	mov.u32 	%r28986, %r3411;
	@%p2922 bra 	$L__BB4_3202;
	add.s32 	%r28986, %r3325, 24;
	shl.b32 	%r14870, %r3411, 7;
	and.b32  	%r14871, %r14870, 8064;
	add.s32 	%r3416, %r14871, %r2;
	shl.b32 	%r14872, %r3411, 9;
	and.b32  	%r14873, %r14872, 32256;
	add.s32 	%r14874, %r5, %r14873;
	ld.shared.u32 	%r14875, [%r14874];
	setp.eq.s32 	%p2923, %r3416, 0;
	setp.ne.s32 	%p2924, %r14875, 0;
	or.pred  	%p2925, %p2923, %p2924;
	@%p2925 bra 	$L__BB4_3084;
	add.s32 	%r3417, %r28925, 1;
	mul.wide.u32 	%rd3217, %r28925, 4;
	add.s64 	%rd3218, %rd2, %rd3217;
	st.local.u32 	[%rd3218+152], %r3416;
	mov.u32 	%r28925, %r3417;
$L__BB4_3084:
	setp.gt.u32 	%p2927, %r28925, 3;
	@%p2927 bra 	$L__BB4_3202;
	add.s32 	%r3419, %r3325, 25;
	shl.b32 	%r14877, %r28986, 7;
	and.b32  	%r14878, %r14877, 8064;
	add.s32 	%r3420, %r14878, %r2;
	shl.b32 	%r14879, %r28986, 9;
	and.b32  	%r14880, %r14879, 32256;
	add.s32 	%r14881, %r5, %r14880;
	ld.shared.u32 	%r14882, [%r14881];
	setp.eq.s32 	%p2928, %r3420, 0;
	setp.ne.s32 	%p2929, %r14882, 0;
	or.pred  	%p2930, %p2928, %p2929;
	@%p2930 bra 	$L__BB4_3087;
	add.s32 	%r3421, %r28925, 1;
	mul.wide.u32 	%rd3219, %r28925, 4;
	add.s64 	%rd3220, %rd2, %rd3219;
	st.local.u32 	[%rd3220+152], %r3420;
	mov.u32 	%r28925, %r3421;
$L__BB4_3087:
	setp.gt.u32 	%p2932, %r28925, 3;
	mov.u32 	%r28986, %r3419;
	@%p2932 bra 	$L__BB4_3202;
	add.s32 	%r28986, %r3325, 26;
	shl.b32 	%r14884, %r3419, 7;
	and.b32  	%r14885, %r14884, 8064;
	add.s32 	%r3424, %r14885, %r2;
	shl.b32 	%r14886, %r3419, 9;
	and.b32  	%r14887, %r14886, 32256;
	add.s32 	%r14888, %r5, %r14887;
	ld.shared.u32 	%r14889, [%r14888];
	setp.eq.s32 	%p2933, %r3424, 0;
	setp.ne.s32 	%p2934, %r14889, 0;
	or.pred  	%p2935, %p2933, %p2934;
	@%p2935 bra 	$L__BB4_3090;
	add.s32 	%r3425, %r28925, 1;
	mul.wide.u32 	%rd3221, %r28925, 4;
	add.s64 	%rd3222, %rd2, %rd3221;
	st.local.u32 	[%rd3222+152], %r3424;
	mov.u32 	%r28925, %r3425;
$L__BB4_3090:
	setp.gt.u32 	%p2937, %r28925, 3;
	@%p2937 bra 	$L__BB4_3202;
	add.s32 	%r3427, %r3325, 27;
	shl.b32 	%r14891, %r28986, 7;
	and.b32  	%r14892, %r14891, 8064;
	add.s32 	%r3428, %r14892, %r2;
	shl.b32 	%r14893, %r28986, 9;
	and.b32  	%r14894, %r14893, 32256;
	add.s32 	%r14895, %r5, %r14894;
	ld.shared.u32 	%r14896, [%r14895];
	setp.eq.s32 	%p2938, %r3428, 0;
	setp.ne.s32 	%p2939, %r14896, 0;
	or.pred  	%p2940, %p2938, %p2939;
	@%p2940 bra 	$L__BB4_3093;
	add.s32 	%r3429, %r28925, 1;
	mul.wide.u32 	%rd3223, %r28925, 4;
	add.s64 	%rd3224, %rd2, %rd3223;
	st.local.u32 	[%rd3224+152], %r3428;
	mov.u32 	%r28925, %r3429;
$L__BB4_3093:
	setp.gt.u32 	%p2942, %r28925, 3;
	mov.u32 	%r28986, %r3427;
	@%p2942 bra 	$L__BB4_3202;
	add.s32 	%r28986, %r3325, 28;
	shl.b32 	%r14898, %r3427, 7;
	and.b32  	%r14899, %r14898, 8064;
	add.s32 	%r3432, %r14899, %r2;
	shl.b32 	%r14900, %r3427, 9;
	and.b32  	%r14901, %r14900, 32256;
	add.s32 	%r14902, %r5, %r14901;
	ld.shared.u32 	%r14903, [%r14902];
	setp.eq.s32 	%p2943, %r3432, 0;
	setp.ne.s32 	%p2944, %r14903, 0;
	or.pred  	%p2945, %p2943, %p2944;
	@%p2945 bra 	$L__BB4_3096;
	add.s32 	%r3433, %r28925, 1;
	mul.wide.u32 	%rd3225, %r28925, 4;
	add.s64 	%rd3226, %rd2, %rd3225;
	st.local.u32 	[%rd3226+152], %r3432;
	mov.u32 	%r28925, %r3433;
$L__BB4_3096:
	setp.gt.u32 	%p2947, %r28925, 3;
	@%p2947 bra 	$L__BB4_3202;
	add.s32 	%r3435, %r3325, 29;
	shl.b32 	%r14905, %r28986, 7;
	and.b32  	%r14906, %r14905, 8064;
	add.s32 	%r3436, %r14906, %r2;
	shl.b32 	%r14907, %r28986, 9;
	and.b32  	%r14908, %r14907, 32256;
	add.s32 	%r14909, %r5, %r14908;
	ld.shared.u32 	%r14910, [%r14909];
	setp.eq.s32 	%p2948, %r3436, 0;
	setp.ne.s32 	%p2949, %r14910, 0;
	or.pred  	%p2950, %p2948, %p2949;
	@%p2950 bra 	$L__BB4_3099;
	add.s32 	%r3437, %r28925, 1;
	mul.wide.u32 	%rd3227, %r28925, 4;
	add.s64 	%rd3228, %rd2, %rd3227;
	st.local.u32 	[%rd3228+152], %r3436;
	mov.u32 	%r28925, %r3437;
$L__BB4_3099:
	setp.gt.u32 	%p2952, %r28925, 3;
	mov.u32 	%r28986, %r3435;
	@%p2952 bra 	$L__BB4_3202;
	add.s32 	%r28986, %r3325, 30;
	shl.b32 	%r14912, %r3435, 7;
	and.b32  	%r14913, %r14912, 8064;
	add.s32 	%r3440, %r14913, %r2;
	shl.b32 	%r14914, %r3435, 9;
	and.b32  	%r14915, %r14914, 32256;
	add.s32 	%r14916, %r5, %r14915;
	ld.shared.u32 	%r14917, [%r14916];
	setp.eq.s32 	%p2953, %r3440, 0;
	setp.ne.s32 	%p2954, %r14917, 0;
	or.pred  	%p2955, %p2953, %p2954;
	@%p2955 bra 	$L__BB4_3102;
	add.s32 	%r3441, %r28925, 1;
	mul.wide.u32 	%rd3229, %r28925, 4;
	add.s64 	%rd3230, %rd2, %rd3229;
	st.local.u32 	[%rd3230+152], %r3440;
	mov.u32 	%r28925, %r3441;
$L__BB4_3102:
	setp.gt.u32 	%p2957, %r28925, 3;
	@%p2957 bra 	$L__BB4_3202;
	add.s32 	%r3443, %r3325, 31;
	shl.b32 	%r14919, %r28986, 7;
	and.b32  	%r14920, %r14919, 8064;
	add.s32 	%r3444, %r14920, %r2;
	shl.b32 	%r14921, %r28986, 9;
	and.b32  	%r14922, %r14921, 32256;
	add.s32 	%r14923, %r5, %r14922;
	ld.shared.u32 	%r14924, [%r14923];
	setp.eq.s32 	%p2958, %r3444, 0;
	setp.ne.s32 	%p2959, %r14924, 0;
	or.pred  	%p2960, %p2958, %p2959;
	@%p2960 bra 	$L__BB4_3105;
	add.s32 	%r3445, %r28925, 1;
	mul.wide.u32 	%rd3231, %r28925, 4;
	add.s64 	%rd3232, %rd2, %rd3231;
	st.local.u32 	[%rd3232+152], %r3444;
	mov.u32 	%r28925, %r3445;
$L__BB4_3105:
	setp.gt.u32 	%p2962, %r28925, 3;
	mov.u32 	%r28986, %r3443;
	@%p2962 bra 	$L__BB4_3202;
	add.s32 	%r28986, %r3325, 32;
	shl.b32 	%r14926, %r3443, 7;
	and.b32  	%r14927, %r14926, 8064;
	add.s32 	%r3448, %r14927, %r2;
	shl.b32 	%r14928, %r3443, 9;
	and.b32  	%r14929, %r14928, 32256;
	add.s32 	%r14930, %r5, %r14929;
	ld.shared.u32 	%r14931, [%r14930];
	setp.eq.s32 	%p2963, %r3448, 0;
	setp.ne.s32 	%p2964, %r14931, 0;
	or.pred  	%p2965, %p2963, %p2964;
	@%p2965 bra 	$L__BB4_3108;
	add.s32 	%r3449, %r28925, 1;
	mul.wide.u32 	%rd3233, %r28925, 4;
	add.s64 	%rd3234, %rd2, %rd3233;
	st.local.u32 	[%rd3234+152], %r3448;
	mov.u32 	%r28925, %r3449;
$L__BB4_3108:
	setp.gt.u32 	%p2967, %r28925, 3;
	@%p2967 bra 	$L__BB4_3202;
	add.s32 	%r3451, %r3325, 33;
	shl.b32 	%r14933, %r28986, 7;
	and.b32  	%r14934, %r14933, 8064;
	add.s32 	%r3452, %r14934, %r2;
	shl.b32 	%r14935, %r28986, 9;
	and.b32  	%r14936, %r14935, 32256;
	add.s32 	%r14937, %r5, %r14936;
	ld.shared.u32 	%r14938, [%r14937];
	setp.eq.s32 	%p2968, %r3452, 0;
	setp.ne.s32 	%p2969, %r14938, 0;
	or.pred  	%p2970, %p2968, %p2969;
	@%p2970 bra 	$L__BB4_3111;
	add.s32 	%r3453, %r28925, 1;
	mul.wide.u32 	%rd3235, %r28925, 4;
	add.s64 	%rd3236, %rd2, %rd3235;
	st.local.u32 	[%rd3236+152], %r3452;
	mov.u32 	%r28925, %r3453;
$L__BB4_3111:
	setp.gt.u32 	%p2972, %r28925, 3;
	mov.u32 	%r28986, %r3451;
	@%p2972 bra 	$L__BB4_3202;
	add.s32 	%r28986, %r3325, 34;
	shl.b32 	%r14940, %r3451, 7;
	and.b32  	%r14941, %r14940, 8064;
	add.s32 	%r3456, %r14941, %r2;
	shl.b32 	%r14942, %r3451, 9;
	and.b32  	%r14943, %r14942, 32256;
	add.s32 	%r14944, %r5, %r14943;
	ld.shared.u32 	%r14945, [%r14944];
	setp.eq.s32 	%p2973, %r3456, 0;
	setp.ne.s32 	%p2974, %r14945, 0;
	or.pred  	%p2975, %p2973, %p2974;
	@%p2975 bra 	$L__BB4_3114;
	add.s32 	%r3457, %r28925, 1;
	mul.wide.u32 	%rd3237, %r28925, 4;
	add.s64 	%rd3238, %rd2, %rd3237;
	st.local.u32 	[%rd3238+152], %r3456;
	mov.u32 	%r28925, %r3457;
$L__BB4_3114:
	setp.gt.u32 	%p2977, %r28925, 3;
	@%p2977 bra 	$L__BB4_3202;
	add.s32 	%r3459, %r3325, 35;
	shl.b32 	%r14947, %r28986, 7;
	and.b32  	%r14948, %r14947, 8064;
	add.s32 	%r3460, %r14948, %r2;
	shl.b32 	%r14949, %r28986, 9;
	and.b32  	%r14950, %r14949, 32256;
	add.s32 	%r14951, %r5, %r14950;
	ld.shared.u32 	%r14952, [%r14951];
	setp.eq.s32 	%p2978, %r3460, 0;
	setp.ne.s32 	%p2979, %r14952, 0;
	or.pred  	%p2980, %p2978, %p2979;
	@%p2980 bra 	$L__BB4_3117;
	add.s32 	%r3461, %r28925, 1;
	mul.wide.u32 	%rd3239, %r28925, 4;
	add.s64 	%rd3240, %rd2, %rd3239;
	st.local.u32 	[%rd3240+152], %r3460;
	mov.u32 	%r28925, %r3461;
$L__BB4_3117:
	setp.gt.u32 	%p2982, %r28925, 3;
	mov.u32 	%r28986, %r3459;
	@%p2982 bra 	$L__BB4_3202;
	add.s32 	%r28986, %r3325, 36;
	shl.b32 	%r14954, %r3459, 7;
	and.b32  	%r14955, %r14954, 8064;
	add.s32 	%r3464, %r14955, %r2;
	shl.b32 	%r14956, %r3459, 9;
	and.b32  	%r14957, %r14956, 32256;
	add.s32 	%r14958, %r5, %r14957;
	ld.shared.u32 	%r14959, [%r14958];
	setp.eq.s32 	%p2983, %r3464, 0;
	setp.ne.s32 	%p2984, %r14959, 0;
	or.pred  	%p2985, %p2983, %p2984;
	@%p2985 bra 	$L__BB4_3120;
	add.s32 	%r3465, %r28925, 1;
	mul.wide.u32 	%rd3241, %r28925, 4;
	add.s64 	%rd3242, %rd2, %rd3241;
	st.local.u32 	[%rd3242+152], %r3464;
	mov.u32 	%r28925, %r3465;
$L__BB4_3120:
	setp.gt.u32 	%p2987, %r28925, 3;
	@%p2987 bra 	$L__BB4_3202;
	add.s32 	%r3467, %r3325, 37;
	shl.b32 	%r14961, %r28986, 7;
	and.b32  	%r14962, %r14961, 8064;
	add.s32 	%r3468, %r14962, %r2;
	shl.b32 	%r14963, %r28986, 9;
	and.b32  	%r14964, %r14963, 32256;
	add.s32 	%r14965, %r5, %r14964;
	ld.shared.u32 	%r14966, [%r14965];
	setp.eq.s32 	%p2988, %r3468, 0;
	setp.ne.s32 	%p2989, %r14966, 0;
	or.pred  	%p2990, %p2988, %p2989;
	@%p2990 bra 	$L__BB4_3123;
	add.s32 	%r3469, %r28925, 1;
	mul.wide.u32 	%rd3243, %r28925, 4;
	add.s64 	%rd3244, %rd2, %rd3243;
	st.local.u32 	[%rd3244+152], %r3468;
	mov.u32 	%r28925, %r3469;
$L__BB4_3123:
	setp.gt.u32 	%p2992, %r28925, 3;
	mov.u32 	%r28986, %r3467;
	@%p2992 bra 	$L__BB4_3202;
	add.s32 	%r28986, %r3325, 38;
	shl.b32 	%r14968, %r3467, 7;
	and.b32  	%r14969, %r14968, 8064;
	add.s32 	%r3472, %r14969, %r2;
	shl.b32 	%r14970, %r3467, 9;
	and.b32  	%r14971, %r14970, 32256;
	add.s32 	%r14972, %r5, %r14971;
	ld.shared.u32 	%r14973, [%r14972];
	setp.eq.s32 	%p2993, %r3472, 0;
	setp.ne.s32 	%p2994, %r14973, 0;
	or.pred  	%p2995, %p2993, %p2994;
	@%p2995 bra 	$L__BB4_3126;
	add.s32 	%r3473, %r28925, 1;
	mul.wide.u32 	%rd3245, %r28925, 4;
	add.s64 	%rd3246, %rd2, %rd3245;
	st.local.u32 	[%rd3246+152], %r3472;
	mov.u32 	%r28925, %r3473;
$L__BB4_3126:
	setp.gt.u32 	%p2997, %r28925, 3;
	@%p2997 bra 	$L__BB4_3202;
	add.s32 	%r3475, %r3325, 39;
	shl.b32 	%r14975, %r28986, 7;
	and.b32  	%r14976, %r14975, 8064;
	add.s32 	%r3476, %r14976, %r2;
	shl.b32 	%r14977, %r28986, 9;
	and.b32  	%r14978, %r14977, 32256;
	add.s32 	%r14979, %r5, %r14978;
	ld.shared.u32 	%r14980, [%r14979];
	setp.eq.s32 	%p2998, %r3476, 0;
	setp.ne.s32 	%p2999, %r14980, 0;
	or.pred  	%p3000, %p2998, %p2999;
	@%p3000 bra 	$L__BB4_3129;
	add.s32 	%r3477, %r28925, 1;
	mul.wide.u32 	%rd3247, %r28925, 4;
	add.s64 	%rd3248, %rd2, %rd3247;
	st.local.u32 	[%rd3248+152], %r3476;
	mov.u32 	%r28925, %r3477;
$L__BB4_3129:
	setp.gt.u32 	%p3002, %r28925, 3;
	mov.u32 	%r28986, %r3475;
	@%p3002 bra 	$L__BB4_3202;
	add.s32 	%r28986, %r3325, 40;
	shl.b32 	%r14982, %r3475, 7;
	and.b32  	%r14983, %r14982, 8064;
	add.s32 	%r3480, %r14983, %r2;
	shl.b32 	%r14984, %r3475, 9;
	and.b32  	%r14985, %r14984, 32256;
	add.s32 	%r14986, %r5, %r14985;
	ld.shared.u32 	%r14987, [%r14986];
	setp.eq.s32 	%p3003, %r3480, 0;
	setp.ne.s32 	%p3004, %r14987, 0;
	or.pred  	%p3005, %p3003, %p3004;
	@%p3005 bra 	$L__BB4_3132;
	add.s32 	%r3481, %r28925, 1;
	mul.wide.u32 	%rd3249, %r28925, 4;
	add.s64 	%rd3250, %rd2, %rd3249;
	st.local.u32 	[%rd3250+152], %r3480;
	mov.u32 	%r28925, %r3481;
$L__BB4_3132:
	setp.gt.u32 	%p3007, %r28925, 3;
	@%p3007 bra 	$L__BB4_3202;
	add.s32 	%r3483, %r3325, 41;
	shl.b32 	%r14989, %r28986, 7;
	and.b32  	%r14990, %r14989, 8064;
	add.s32 	%r3484, %r14990, %r2;
	shl.b32 	%r14991, %r28986, 9;
	and.b32  	%r14992, %r14991, 32256;
	add.s32 	%r14993, %r5, %r14992;
	ld.shared.u32 	%r14994, [%r14993];
	setp.eq.s32 	%p3008, %r3484, 0;
	setp.ne.s32 	%p3009, %r14994, 0;
	or.pred  	%p3010, %p3008, %p3009;
	@%p3010 bra 	$L__BB4_3135;
	add.s32 	%r3485, %r28925, 1;
	mul.wide.u32 	%rd3251, %r28925, 4;
	add.s64 	%rd3252, %rd2, %rd3251;
	st.local.u32 	[%rd3252+152], %r3484;
	mov.u32 	%r28925, %r3485;
$L__BB4_3135:
	setp.gt.u32 	%p3012, %r28925, 3;
	mov.u32 	%r28986, %r3483;
	@%p3012 bra 	$L__BB4_3202;
	add.s32 	%r28986, %r3325, 42;
	shl.b32 	%r14996, %r3483, 7;
	and.b32  	%r14997, %r14996, 8064;
	add.s32 	%r3488, %r14997, %r2;
	shl.b32 	%r14998, %r3483, 9;
	and.b32  	%r14999, %r14998, 32256;
	add.s32 	%r15000, %r5, %r14999;
	ld.shared.u32 	%r15001, [%r15000];
	setp.eq.s32 	%p3013, %r3488, 0;
	setp.ne.s32 	%p3014, %r15001, 0;
	or.pred  	%p3015, %p3013, %p3014;
	@%p3015 bra 	$L__BB4_3138;
	add.s32 	%r3489, %r28925, 1;
	mul.wide.u32 	%rd3253, %r28925, 4;
	add.s64 	%rd3254, %rd2, %rd3253;
	st.local.u32 	[%rd3254+152], %r3488;
	mov.u32 	%r28925, %r3489;
$L__BB4_3138:
	setp.gt.u32 	%p3017, %r28925, 3;
	@%p3017 bra 	$L__BB4_3202;
	add.s32 	%r3491, %r3325, 43;
	shl.b32 	%r15003, %r28986, 7;
	and.b32  	%r15004, %r15003, 8064;
	add.s32 	%r3492, %r15004, %r2;
	shl.b32 	%r15005, %r28986, 9;
	and.b32  	%r15006, %r15005, 32256;
	add.s32 	%r15007, %r5, %r15006;
	ld.shared.u32 	%r15008, [%r15007];
	setp.eq.s32 	%p3018, %r3492, 0;
	setp.ne.s32 	%p3019, %r15008, 0;
	or.pred  	%p3020, %p3018, %p3019;
	@%p3020 bra 	$L__BB4_3141;
	add.s32 	%r3493, %r28925, 1;
	mul.wide.u32 	%rd3255, %r28925, 4;
	add.s64 	%rd3256, %rd2, %rd3255;
	st.local.u32 	[%rd3256+152], %r3492;
	mov.u32 	%r28925, %r3493;
$L__BB4_3141:
	setp.gt.u32 	%p3022, %r28925, 3;
	mov.u32 	%r28986, %r3491;
	@%p3022 bra 	$L__BB4_3202;
	add.s32 	%r28986, %r3325, 44;
	shl.b32 	%r15010, %r3491, 7;
	and.b32  	%r15011, %r15010, 8064;
	add.s32 	%r3496, %r15011, %r2;
	shl.b32 	%r15012, %r3491, 9;
	and.b32  	%r15013, %r15012, 32256;
	add.s32 	%r15014, %r5, %r15013;
	ld.shared.u32 	%r15015, [%r15014];
	setp.eq.s32 	%p3023, %r3496, 0;
	setp.ne.s32 	%p3024, %r15015, 0;
	or.pred  	%p3025, %p3023, %p3024;
	@%p3025 bra 	$L__BB4_3144;
	add.s32 	%r3497, %r28925, 1;
	mul.wide.u32 	%rd3257, %r28925, 4;
	add.s64 	%rd3258, %rd2, %rd3257;
	st.local.u32 	[%rd3258+152], %r3496;
	mov.u32 	%r28925, %r3497;
$L__BB4_3144:
	setp.gt.u32 	%p3027, %r28925, 3;
	@%p3027 bra 	$L__BB4_3202;
	add.s32 	%r3499, %r3325, 45;
	shl.b32 	%r15017, %r28986, 7;
	and.b32  	%r15018, %r15017, 8064;
	add.s32 	%r3500, %r15018, %r2;
	shl.b32 	%r15019, %r28986, 9;
	and.b32  	%r15020, %r15019, 32256;
	add.s32 	%r15021, %r5, %r15020;
	ld.shared.u32 	%r15022, [%r15021];
	setp.eq.s32 	%p3028, %r3500, 0;
	setp.ne.s32 	%p3029, %r15022, 0;
	or.pred  	%p3030, %p3028, %p3029;
	@%p3030 bra 	$L__BB4_3147;
	add.s32 	%r3501, %r28925, 1;
	mul.wide.u32 	%rd3259, %r28925, 4;
	add.s64 	%rd3260, %rd2, %rd3259;
	st.local.u32 	[%rd3260+152], %r3500;
	mov.u32 	%r28925, %r3501;
$L__BB4_3147:
	setp.gt.u32 	%p3032, %r28925, 3;
	mov.u32 	%r28986, %r3499;
	@%p3032 bra 	$L__BB4_3202;
	add.s32 	%r28986, %r3325, 46;
	shl.b32 	%r15024, %r3499, 7;
	and.b32  	%r15025, %r15024, 8064;
	add.s32 	%r3504, %r15025, %r2;
	shl.b32 	%r15026, %r3499, 9;
	and.b32  	%r15027, %r15026, 32256;
	add.s32 	%r15028, %r5, %r15027;
	ld.shared.u32 	%r15029, [%r15028];
	setp.eq.s32 	%p3033, %r3504, 0;
	setp.ne.s32 	%p3034, %r15029, 0;
	or.pred  	%p3035, %p3033, %p3034;
	@%p3035 bra 	$L__BB4_3150;
	add.s32 	%r3505, %r28925, 1;
	mul.wide.u32 	%rd3261, %r28925, 4;
	add.s64 	%rd3262, %rd2, %rd3261;
	st.local.u32 	[%rd3262+152], %r3504;
	mov.u32 	%r28925, %r3505;
$L__BB4_3150:
	setp.gt.u32 	%p3037, %r28925, 3;
	@%p3037 bra 	$L__BB4_3202;
	add.s32 	%r3507, %r3325, 47;
	shl.b32 	%r15031, %r28986, 7;
	and.b32  	%r15032, %r15031, 8064;
	add.s32 	%r3508, %r15032, %r2;
	shl.b32 	%r15033, %r28986, 9;
	and.b32  	%r15034, %r15033, 32256;
	add.s32 	%r15035, %r5, %r15034;
	ld.shared.u32 	%r15036, [%r15035];
	setp.eq.s32 	%p3038, %r3508, 0;
	setp.ne.s32 	%p3039, %r15036, 0;
	or.pred  	%p3040, %p3038, %p3039;
	@%p3040 bra 	$L__BB4_3153;
	add.s32 	%r3509, %r28925, 1;
	mul.wide.u32 	%rd3263, %r28925, 4;
	add.s64 	%rd3264, %rd2, %rd3263;
	st.local.u32 	[%rd3264+152], %r3508;
	mov.u32 	%r28925, %r3509;
$L__BB4_3153:
	setp.gt.u32 	%p3042, %r28925, 3;
	mov.u32 	%r28986, %r3507;
	@%p3042 bra 	$L__BB4_3202;
	add.s32 	%r28986, %r3325, 48;
	shl.b32 	%r15038, %r3507, 7;
	and.b32  	%r15039, %r15038, 8064;
	add.s32 	%r3512, %r15039, %r2;
	shl.b32 	%r15040, %r3507, 9;
	and.b32  	%r15041, %r15040, 32256;
	add.s32 	%r15042, %r5, %r15041;
	ld.shared.u32 	%r15043, [%r15042];
	setp.eq.s32 	%p3043, %r3512, 0;
	setp.ne.s32 	%p3044, %r15043, 0;
	or.pred  	%p3045, %p3043, %p3044;
	@%p3045 bra 	$L__BB4_3156;
	add.s32 	%r3513, %r28925, 1;
	mul.wide.u32 	%rd3265, %r28925, 4;
	add.s64 	%rd3266, %rd2, %rd3265;
	st.local.u32 	[%rd3266+152], %r3512;
	mov.u32 	%r28925, %r3513;
$L__BB4_3156:
	setp.gt.u32 	%p3047, %r28925, 3;
	@%p3047 bra 	$L__BB4_3202;
	add.s32 	%r3515, %r3325, 49;
	shl.b32 	%r15045, %r28986, 7;
	and.b32  	%r15046, %r15045, 8064;
	add.s32 	%r3516, %r15046, %r2;
	shl.b32 	%r15047, %r28986, 9;
	and.b32  	%r15048, %r15047, 32256;
	add.s32 	%r15049, %r5, %r15048;
	ld.shared.u32 	%r15050, [%r15049];
	setp.eq.s32 	%p3048, %r3516, 0;
	setp.ne.s32 	%p3049, %r15050, 0;
	or.pred  	%p3050, %p3048, %p3049;
	@%p3050 bra 	$L__BB4_3159;
	add.s32 	%r3517, %r28925, 1;
	mul.wide.u32 	%rd3267, %r28925, 4;
	add.s64 	%rd3268, %rd2, %rd3267;
	st.local.u32 	[%rd3268+152], %r3516;
	mov.u32 	%r28925, %r3517;
$L__BB4_3159:
	setp.gt.u32 	%p3052, %r28925, 3;
	mov.u32 	%r28986, %r3515;
	@%p3052 bra 	$L__BB4_3202;
	add.s32 	%r28986, %r3325, 50;
	shl.b32 	%r15052, %r3515, 7;
	and.b32  	%r15053, %r15052, 8064;
	add.s32 	%r3520, %r15053, %r2;
	shl.b32 	%r15054, %r3515, 9;
	and.b32  	%r15055, %r15054, 32256;
	add.s32 	%r15056, %r5, %r15055;
	ld.shared.u32 	%r15057, [%r15056];
	setp.eq.s32 	%p3053, %r3520, 0;
	setp.ne.s32 	%p3054, %r15057, 0;
	or.pred  	%p3055, %p3053, %p3054;
	@%p3055 bra 	$L__BB4_3162;
	add.s32 	%r3521, %r28925, 1;
	mul.wide.u32 	%rd3269, %r28925, 4;
	add.s64 	%rd3270, %rd2, %rd3269;
	st.local.u32 	[%rd3270+152], %r3520;
	mov.u32 	%r28925, %r3521;
$L__BB4_3162:
	setp.gt.u32 	%p3057, %r28925, 3;
	@%p3057 bra 	$L__BB4_3202;
	add.s32 	%r3523, %r3325, 51;
	shl.b32 	%r15059, %r28986, 7;
	and.b32  	%r15060, %r15059, 8064;
	add.s32 	%r3524, %r15060, %r2;
	shl.b32 	%r15061, %r28986, 9;
	and.b32  	%r15062, %r15061, 32256;
	add.s32 	%r15063, %r5, %r15062;
	ld.shared.u32 	%r15064, [%r15063];
	setp.eq.s32 	%p3058, %r3524, 0;
	setp.ne.s32 	%p3059, %r15064, 0;
	or.pred  	%p3060, %p3058, %p3059;
	@%p3060 bra 	$L__BB4_3165;
	add.s32 	%r3525, %r28925, 1;
	mul.wide.u32 	%rd3271, %r28925, 4;
	add.s64 	%rd3272, %rd2, %rd3271;
	st.local.u32 	[%rd3272+152], %r3524;
	mov.u32 	%r28925, %r3525;
$L__BB4_3165:
	setp.gt.u32 	%p3062, %r28925, 3;
	mov.u32 	%r28986, %r3523;
	@%p3062 bra 	$L__BB4_3202;
	add.s32 	%r28986, %r3325, 52;
	shl.b32 	%r15066, %r3523, 7;
	and.b32  	%r15067, %r15066, 8064;
	add.s32 	%r3528, %r15067, %r2;
	shl.b32 	%r15068, %r3523, 9;
	and.b32  	%r15069, %r15068, 32256;
	add.s32 	%r15070, %r5, %r15069;
	ld.shared.u32 	%r15071, [%r15070];
	setp.eq.s32 	%p3063, %r3528, 0;
	setp.ne.s32 	%p3064, %r15071, 0;
	or.pred  	%p3065, %p3063, %p3064;
	@%p3065 bra 	$L__BB4_3168;
	add.s32 	%r3529, %r28925, 1;
	mul.wide.u32 	%rd3273, %r28925, 4;
	add.s64 	%rd3274, %rd2, %rd3273;
	st.local.u32 	[%rd3274+152], %r3528;
	mov.u32 	%r28925, %r3529;
$L__BB4_3168:
	setp.gt.u32 	%p3067, %r28925, 3;
	@%p3067 bra 	$L__BB4_3202;
	add.s32 	%r3531, %r3325, 53;
	shl.b32 	%r15073, %r28986, 7;
	and.b32  	%r15074, %r15073, 8064;
	add.s32 	%r3532, %r15074, %r2;
	shl.b32 	%r15075, %r28986, 9;
	and.b32  	%r15076, %r15075, 32256;
	add.s32 	%r15077, %r5, %r15076;
	ld.shared.u32 	%r15078, [%r15077];
	setp.eq.s32 	%p3068, %r3532, 0;
	setp.ne.s32 	%p3069, %r15078, 0;
	or.pred  	%p3070, %p3068, %p3069;
	@%p3070 bra 	$L__BB4_3171;
	add.s32 	%r3533, %r28925, 1;
	mul.wide.u32 	%rd3275, %r28925, 4;
	add.s64 	%rd3276, %rd2, %rd3275;
	st.local.u32 	[%rd3276+152], %r3532;
	mov.u32 	%r28925, %r3533;
$L__BB4_3171:
	setp.gt.u32 	%p3072, %r28925, 3;
	mov.u32 	%r28986, %r3531;
	@%p3072 bra 	$L__BB4_3202;
	add.s32 	%r28986, %r3325, 54;
	shl.b32 	%r15080, %r3531, 7;
	and.b32  	%r15081, %r15080, 8064;
	add.s32 	%r3536, %r15081, %r2;
	shl.b32 	%r15082, %r3531, 9;
	and.b32  	%r15083, %r15082, 32256;
	add.s32 	%r15084, %r5, %r15083;
	ld.shared.u32 	%r15085, [%r15084];
	setp.eq.s32 	%p3073, %r3536, 0;
	setp.ne.s32 	%p3074, %r15085, 0;
	or.pred  	%p3075, %p3073, %p3074;
	@%p3075 bra 	$L__BB4_3174;
	add.s32 	%r3537, %r28925, 1;
	mul.wide.u32 	%rd3277, %r28925, 4;
	add.s64 	%rd3278, %rd2, %rd3277;
	st.local.u32 	[%rd3278+152], %r3536;
	mov.u32 	%r28925, %r3537;
$L__BB4_3174:
	setp.gt.u32 	%p3077, %r28925, 3;
	@%p3077 bra 	$L__BB4_3202;
	add.s32 	%r3539, %r3325, 55;
	shl.b32 	%r15087, %r28986, 7;
	and.b32  	%r15088, %r15087, 8064;
	add.s32 	%r3540, %r15088, %r2;
	shl.b32 	%r15089, %r28986, 9;
	and.b32  	%r15090, %r15089, 32256;
	add.s32 	%r15091, %r5, %r15090;
	ld.shared.u32 	%r15092, [%r15091];
	setp.eq.s32 	%p3078, %r3540, 0;
	setp.ne.s32 	%p3079, %r15092, 0;
	or.pred  	%p3080, %p3078, %p3079;
	@%p3080 bra 	$L__BB4_3177;
	add.s32 	%r3541, %r28925, 1;
	mul.wide.u32 	%rd3279, %r28925, 4;
	add.s64 	%rd3280, %rd2, %rd3279;
	st.local.u32 	[%rd3280+152], %r3540;
	mov.u32 	%r28925, %r3541;
$L__BB4_3177:
	setp.gt.u32 	%p3082, %r28925, 3;
	mov.u32 	%r28986, %r3539;
	@%p3082 bra 	$L__BB4_3202;
	add.s32 	%r28986, %r3325, 56;
	shl.b32 	%r15094, %r3539, 7;
	and.b32  	%r15095, %r15094, 8064;
	add.s32 	%r3544, %r15095, %r2;
	shl.b32 	%r15096, %r3539, 9;
	and.b32  	%r15097, %r15096, 32256;
	add.s32 	%r15098, %r5, %r15097;
	ld.shared.u32 	%r15099, [%r15098];
	setp.eq.s32 	%p3083, %r3544, 0;
	setp.ne.s32 	%p3084, %r15099, 0;
	or.pred  	%p3085, %p3083, %p3084;
	@%p3085 bra 	$L__BB4_3180;
	add.s32 	%r3545, %r28925, 1;
	mul.wide.u32 	%rd3281, %r28925, 4;
	add.s64 	%rd3282, %rd2, %rd3281;
	st.local.u32 	[%rd3282+152], %r3544;
	mov.u32 	%r28925, %r3545;
$L__BB4_3180:
	setp.gt.u32 	%p3087, %r28925, 3;
	@%p3087 bra 	$L__BB4_3202;
	add.s32 	%r3547, %r3325, 57;
	shl.b32 	%r15101, %r28986, 7;
	and.b32  	%r15102, %r15101, 8064;
	add.s32 	%r3548, %r15102, %r2;
	shl.b32 	%r15103, %r28986, 9;
	and.b32  	%r15104, %r15103, 32256;
	add.s32 	%r15105, %r5, %r15104;
	ld.shared.u32 	%r15106, [%r15105];
	setp.eq.s32 	%p3088, %r3548, 0;
	setp.ne.s32 	%p3089, %r15106, 0;
	or.pred  	%p3090, %p3088, %p3089;
	@%p3090 bra 	$L__BB4_3183;
	add.s32 	%r3549, %r28925, 1;
	mul.wide.u32 	%rd3283, %r28925, 4;
	add.s64 	%rd3284, %rd2, %rd3283;
	st.local.u32 	[%rd3284+152], %r3548;
	mov.u32 	%r28925, %r3549;
$L__BB4_3183:
	setp.gt.u32 	%p3092, %r28925, 3;
	mov.u32 	%r28986, %r3547;
	@%p3092 bra 	$L__BB4_3202;
	add.s32 	%r28986, %r3325, 58;
	shl.b32 	%r15108, %r3547, 7;
	and.b32  	%r15109, %r15108, 8064;
	add.s32 	%r3552, %r15109, %r2;
	shl.b32 	%r15110, %r3547, 9;
	and.b32  	%r15111, %r15110, 32256;
	add.s32 	%r15112, %r5, %r15111;
	ld.shared.u32 	%r15113, [%r15112];
	setp.eq.s32 	%p3093, %r3552, 0;
	setp.ne.s32 	%p3094, %r15113, 0;
	or.pred  	%p3095, %p3093, %p3094;
	@%p3095 bra 	$L__BB4_3186;
	add.s32 	%r3553, %r28925, 1;
	mul.wide.u32 	%rd3285, %r28925, 4;
	add.s64 	%rd3286, %rd2, %rd3285;
	st.local.u32 	[%rd3286+152], %r3552;
	mov.u32 	%r28925, %r3553;
$L__BB4_3186:
	setp.gt.u32 	%p3097, %r28925, 3;
	@%p3097 bra 	$L__BB4_3202;
	add.s32 	%r3555, %r3325, 59;
	shl.b32 	%r15115, %r28986, 7;
	and.b32  	%r15116, %r15115, 8064;
	add.s32 	%r3556, %r15116, %r2;
	shl.b32 	%r15117, %r28986, 9;
	and.b32  	%r15118, %r15117, 32256;
	add.s32 	%r15119, %r5, %r15118;
	ld.shared.u32 	%r15120, [%r15119];
	setp.eq.s32 	%p3098, %r3556, 0;
	setp.ne.s32 	%p3099, %r15120, 0;
	or.pred  	%p3100, %p3098, %p3099;
	@%p3100 bra 	$L__BB4_3189;
	add.s32 	%r3557, %r28925, 1;
	mul.wide.u32 	%rd3287, %r28925, 4;
	add.s64 	%rd3288, %rd2, %rd3287;
	st.local.u32 	[%rd3288+152], %r3556;
	mov.u32 	%r28925, %r3557;
$L__BB4_3189:
	setp.gt.u32 	%p3102, %r28925, 3;
	mov.u32 	%r28986, %r3555;
	@%p3102 bra 	$L__BB4_3202;
	add.s32 	%r28986, %r3325, 60;
	shl.b32 	%r15122, %r3555, 7;
	and.b32  	%r15123, %r15122, 8064;
	add.s32 	%r3560, %r15123, %r2;
	shl.b32 	%r15124, %r3555, 9;
	and.b32  	%r15125, %r15124, 32256;
	add.s32 	%r15126, %r5, %r15125;
	ld.shared.u32 	%r15127, [%r15126];
	setp.eq.s32 	%p3103, %r3560, 0;
	setp.ne.s32 	%p3104, %r15127, 0;
	or.pred  	%p3105, %p3103, %p3104;
	@%p3105 bra 	$L__BB4_3192;
	add.s32 	%r3561, %r28925, 1;
	mul.wide.u32 	%rd3289, %r28925, 4;
	add.s64 	%rd3290, %rd2, %rd3289;
	st.local.u32 	[%rd3290+152], %r3560;
	mov.u32 	%r28925, %r3561;
$L__BB4_3192:
	setp.gt.u32 	%p3107, %r28925, 3;
	@%p3107 bra 	$L__BB4_3202;
	add.s32 	%r3563, %r3325, 61;
	shl.b32 	%r15129, %r28986, 7;
	and.b32  	%r15130, %r15129, 8064;
	add.s32 	%r3564, %r15130, %r2;
	shl.b32 	%r15131, %r28986, 9;
	and.b32  	%r15132, %r15131, 32256;
	add.s32 	%r15133, %r5, %r15132;
	ld.shared.u32 	%r15134, [%r15133];
	setp.eq.s32 	%p3108, %r3564, 0;
	setp.ne.s32 	%p3109, %r15134, 0;
	or.pred  	%p3110, %p3108, %p3109;
	@%p3110 bra 	$L__BB4_3195;
	add.s32 	%r3565, %r28925, 1;
	mul.wide.u32 	%rd3291, %r28925, 4;
	add.s64 	%rd3292, %rd2, %rd3291;
	st.local.u32 	[%rd3292+152], %r3564;
	mov.u32 	%r28925, %r3565;
$L__BB4_3195:
	setp.gt.u32 	%p3112, %r28925, 3;
	mov.u32 	%r28986, %r3563;
	@%p3112 bra 	$L__BB4_3202;
	add.s32 	%r28986, %r3325, 62;
	shl.b32 	%r15136, %r3563, 7;
	and.b32  	%r15137, %r15136, 8064;
	add.s32 	%r3568, %r15137, %r2;
	shl.b32 	%r15138, %r3563, 9;
	and.b32  	%r15139, %r15138, 32256;
	add.s32 	%r15140, %r5, %r15139;
	ld.shared.u32 	%r15141, [%r15140];
	setp.eq.s32 	%p3113, %r3568, 0;
	setp.ne.s32 	%p3114, %r15141, 0;
	or.pred  	%p3115, %p3113, %p3114;
	@%p3115 bra 	$L__BB4_3198;
	add.s32 	%r3569, %r28925, 1;
	mul.wide.u32 	%rd3293, %r28925, 4;
	add.s64 	%rd3294, %rd2, %rd3293;
	st.local.u32 	[%rd3294+152], %r3568;
	mov.u32 	%r28925, %r3569;
$L__BB4_3198:
	setp.gt.u32 	%p3117, %r28925, 3;
	@%p3117 bra 	$L__BB4_3202;
	shl.b32 	%r15143, %r28986, 7;
	and.b32  	%r15144, %r15143, 8064;
	add.s32 	%r3571, %r15144, %r2;
	shl.b32 	%r15145, %r28986, 9;
	and.b32  	%r15146, %r15145, 32256;
	add.s32 	%r15147, %r5, %r15146;
	ld.shared.u32 	%r15148, [%r15147];
	setp.eq.s32 	%p3119, %r3571, 0;
	setp.ne.s32 	%p3120, %r15148, 0;
	mov.pred 	%p11366, -1;
	or.pred  	%p3121, %p3119, %p3120;
	@%p3121 bra 	$L__BB4_3201;
	mul.wide.u32 	%rd3295, %r28925, 4;
	add.s64 	%rd3296, %rd2, %rd3295;
	st.local.u32 	[%rd3296+152], %r3571;
	setp.ne.s32 	%p11366, %r28925, 3;
$L__BB4_3201:
	selp.b32 	%r15150, 64, 63, %p11366;
	add.s32 	%r28986, %r3325, %r15150;
$L__BB4_3202:
	st.local.u32 	[%rd2+8], %r28986;
$L__BB4_3203:
	min.u32 	%r15151, %r3060, %r28923;
	setp.lt.u32 	%p3122, %r15151, 4;
	or.pred  	%p3123, %p11366, %p3122;
	@%p3123 bra 	$L__BB4_3843;
	shr.u32 	%r3575, %r2114, 3;
	setp.gt.u32 	%p3124, %r2114, 65535;
	@%p3124 bra 	$L__BB4_3206;
	shl.b32 	%r15152, %r3575, 3;
	mov.u32 	%r15153, shared_mem;
	add.s32 	%r15154, %r15153, %r15152;
	atom.shared.exch.b64 	%rd11025, [%r15154], 0;
	bra.uni 	$L__BB4_3207;
$L__BB4_3206:
	mul.wide.u32 	%rd3297, %r3575, 8;
	add.s64 	%rd3298, %rd1, %rd3297;
	atom.global.exch.b64 	%rd11025, [%rd3298+201326600], 0;
$L__BB4_3207:
	shr.u32 	%r3576, %r2113, 3;
	setp.gt.u32 	%p3125, %r2113, 65535;
	@%p3125 bra 	$L__BB4_3209;
	shl.b32 	%r15155, %r3576, 3;
	mov.u32 	%r15156, shared_mem;
	add.s32 	%r15157, %r15156, %r15155;
	atom.shared.exch.b64 	%rd11026, [%r15157], 0;
	bra.uni 	$L__BB4_3210;
$L__BB4_3209:
	mul.wide.u32 	%rd3299, %r3576, 8;
	add.s64 	%rd3300, %rd1, %rd3299;
	atom.global.exch.b64 	%rd11026, [%rd3300+201326600], 0;
$L__BB4_3210:
	ld.local.u32 	%r3577, [%rd2+152];
	setp.gt.u32 	%p3126, %r3577, 8191;
	@%p3126 bra 	$L__BB4_3212;
	shl.b32 	%r15159, %r3577, 2;
	mov.u32 	%r15160, shared_mem;
	add.s32 	%r15161, %r15160, %r15159;
	atom.shared.exch.b32 	%r15162, [%r15161+65536], -1;
	bra.uni 	$L__BB4_3213;
$L__BB4_3212:
	mul.wide.u32 	%rd3301, %r3577, 4;
	add.s64 	%rd3302, %rd3, %rd3301;
	atom.global.exch.b32 	%r15158, [%rd3302], -1;
$L__BB4_3213:
	ld.local.u32 	%r3578, [%rd2+156];
	setp.gt.u32 	%p3127, %r3578, 8191;
	@%p3127 bra 	$L__BB4_3215;
	shl.b32 	%r15164, %r3578, 2;
	mov.u32 	%r15165, shared_mem;
	add.s32 	%r15166, %r15165, %r15164;
	atom.shared.exch.b32 	%r15167, [%r15166+65536], -1;
	bra.uni 	$L__BB4_3216;
$L__BB4_3215:
	mul.wide.u32 	%rd3303, %r3578, 4;
	add.s64 	%rd3304, %rd3, %rd3303;
	atom.global.exch.b32 	%r15163, [%rd3304], -1;
$L__BB4_3216:
	ld.local.u32 	%r3579, [%rd2+160];
	setp.gt.u32 	%p3128, %r3579, 8191;
	@%p3128 bra 	$L__BB4_3218;
	shl.b32 	%r15169, %r3579, 2;
	mov.u32 	%r15170, shared_mem;
	add.s32 	%r15171, %r15170, %r15169;
	atom.shared.exch.b32 	%r15172, [%r15171+65536], -1;
	bra.uni 	$L__BB4_3219;
$L__BB4_3218:
	mul.wide.u32 	%rd3305, %r3579, 4;
	add.s64 	%rd3306, %rd3, %rd3305;
	atom.global.exch.b32 	%r15168, [%rd3306], -1;
$L__BB4_3219:
	ld.local.u32 	%r3580, [%rd2+164];
	setp.gt.u32 	%p3129, %r3580, 8191;
	@%p3129 bra 	$L__BB4_3221;
	shl.b32 	%r15174, %r3580, 2;
	mov.u32 	%r15175, shared_mem;
	add.s32 	%r15176, %r15175, %r15174;
	atom.shared.exch.b32 	%r15177, [%r15176+65536], -1;
	bra.uni 	$L__BB4_3222;
$L__BB4_3221:
	mul.wide.u32 	%rd3307, %r3580, 4;
	add.s64 	%rd3308, %rd3, %rd3307;
	atom.global.exch.b32 	%r15173, [%rd3308], -1;
$L__BB4_3222:
	ld.local.u32 	%r3581, [%rd2+24];
	shl.b32 	%r15178, %r3577, 3;
	shl.b32 	%r15179, %r3578, 3;
	cvt.u64.u32 	%rd222, %r15179;
	cvt.u64.u32 	%rd3309, %r3578;
	shl.b64 	%rd3310, %rd3309, 35;
	cvt.u64.u32 	%rd223, %r15178;
	or.b64  	%rd224, %rd3310, %rd223;
	setp.gt.u32 	%p3130, %r3581, 8191;
	@%p3130 bra 	$L__BB4_3224;
	shl.b32 	%r15180, %r3581, 3;
	mov.u32 	%r15181, shared_mem;
	add.s32 	%r15182, %r15181, %r15180;
	atom.shared.exch.b64 	%rd3314, [%r15182], %rd224;
	bra.uni 	$L__BB4_3225;
$L__BB4_3224:
	mul.wide.u32 	%rd3311, %r3581, 8;
	add.s64 	%rd3312, %rd1, %rd3311;
	atom.global.exch.b64 	%rd3313, [%rd3312+201326600], %rd224;
$L__BB4_3225:
	ld.local.u32 	%r3582, [%rd2+28];
	shl.b32 	%r15183, %r3579, 3;
	cvt.u64.u32 	%rd3315, %r3580;
	shl.b64 	%rd225, %rd3315, 35;
	cvt.u64.u32 	%rd226, %r15183;
	or.b64  	%rd227, %rd225, %rd226;
	setp.gt.u32 	%p3131, %r3582, 8191;
	@%p3131 bra 	$L__BB4_3227;
	shl.b32 	%r15184, %r3582, 3;
	mov.u32 	%r15185, shared_mem;
	add.s32 	%r15186, %r15185, %r15184;
	atom.shared.exch.b64 	%rd3319, [%r15186], %rd227;
	bra.uni 	$L__BB4_3228;
$L__BB4_3227:
	mul.wide.u32 	%rd3316, %r3582, 8;
	add.s64 	%rd3317, %rd1, %rd3316;
	atom.global.exch.b64 	%rd3318, [%rd3317+201326600], %rd227;
$L__BB4_3228:
	ld.local.u32 	%r3583, [%rd2+32];
	shl.b64 	%rd3320, %rd226, 32;
	or.b64  	%rd228, %rd3320, %rd223;
	setp.gt.u32 	%p3132, %r3583, 8191;
	@%p3132 bra 	$L__BB4_3230;
	shl.b32 	%r15187, %r3583, 3;
	mov.u32 	%r15188, shared_mem;
	add.s32 	%r15189, %r15188, %r15187;
	atom.shared.exch.b64 	%rd3324, [%r15189], %rd228;
	bra.uni 	$L__BB4_3231;
$L__BB4_3230:
	mul.wide.u32 	%rd3321, %r3583, 8;
	add.s64 	%rd3322, %rd1, %rd3321;
	atom.global.exch.b64 	%rd3323, [%rd3322+201326600], %rd228;
$L__BB4_3231:
	ld.local.u32 	%r3584, [%rd2+36];
	or.b64  	%rd229, %rd225, %rd222;
	setp.gt.u32 	%p3133, %r3584, 8191;
	@%p3133 bra 	$L__BB4_3233;
	shl.b32 	%r15190, %r3584, 3;
	mov.u32 	%r15191, shared_mem;
	add.s32 	%r15192, %r15191, %r15190;
	atom.shared.exch.b64 	%rd3328, [%r15192], %rd229;
	bra.uni 	$L__BB4_3234;
$L__BB4_3233:
	mul.wide.u32 	%rd3325, %r3584, 8;
	add.s64 	%rd3326, %rd1, %rd3325;
	atom.global.exch.b64 	%rd3327, [%rd3326+201326600], %rd229;
$L__BB4_3234:
	cvt.u32.u64 	%r15193, %rd11025;
	and.b32  	%r3585, %r2113, 7;
	shl.b32 	%r15194, %r3581, 3;
	or.b32  	%r15195, %r15194, %r3585;
	setp.ne.s32 	%p3134, %r3585, 0;
	and.b32  	%r15196, %r15193, 7;
	setp.eq.s32 	%p3135, %r15196, 0;
	and.pred  	%p3136, %p3134, %p3135;
	selp.b32 	%r28990, %r15193, %r15195, %p3136;
	selp.b32 	%r3597, %r15195, %r15193, %p3136;
	and.b32  	%r15197, %r28990, 7;
	setp.ne.s32 	%p3137, %r15197, 0;
	@%p3137 bra 	$L__BB4_3238;
$L__BB4_3235:
	and.b32  	%r15198, %r3597, 7;
	setp.ne.s32 	%p3138, %r15198, 0;
	@%p3138 bra 	$L__BB4_3246;
$L__BB4_3236:
	shr.u32 	%r15199, %r3597, 3;
	setp.gt.u32 	%p3139, %r3597, 65535;
	shr.u32 	%r15200, %r3597, 1;
	mov.u32 	%r15201, shared_mem;
	add.s32 	%r15202, %r15201, %r15200;
	add.s32 	%r3593, %r15202, 65536;
	mul.wide.u32 	%rd3329, %r15199, 4;
	add.s64 	%rd231, %rd3, %rd3329;
	@%p3139 bra 	$L__BB4_3240;
	atom.shared.exch.b32 	%r28993, [%r3593], -1;
	bra.uni 	$L__BB4_3241;
$L__BB4_3238:
	cvt.u64.u32 	%rd3349, %r3597;
	shl.b64 	%rd3350, %rd3349, 32;
	cvt.u64.u32 	%rd3351, %r28990;
	or.b64  	%rd230, %rd3350, %rd3351;
	mul.wide.u32 	%rd3352, %r28990, 8;
	and.b32  	%r15230, %r3597, 7;
	cvt.u64.u32 	%rd3353, %r15230;
	mov.b64 	%rd3354, 56;
	cvt.u32.u64 	%r15231, %rd3354;
	cvt.u32.u64 	%r15232, %rd3352;
	and.b32  	%r15233, %r15232, %r15231;
	cvt.u32.u64 	%r15234, %rd3353;
	or.b32  	%r15235, %r15233, %r15234;
	mov.b64 	%rd3355, 9130730411292422402;
	shr.u64 	%rd3356, %rd3355, %r15235;
	mov.b64 	%rd3357, 1736168554312260608;
	shr.u64 	%rd3358, %rd3357, %r15235;
	mov.b64 	%rd3359, -506390041275138048;
	shr.u64 	%rd3360, %rd3359, %r15235;
	shl.b64 	%rd3361, %rd3360, 2;
	cvt.u32.u64 	%r15236, %rd3358;
	mov.b64 	%rd3362, 2;
	cvt.u32.u64 	%r15237, %rd3362;
	and.b32  	%r15238, %r15236, %r15237;
	cvt.u32.u64 	%r15239, %rd3356;
	mov.b64 	%rd3363, 1;
	cvt.u32.u64 	%r15240, %rd3363;
	and.b32  	%r15241, %r15239, %r15240;
	or.b32  	%r15242, %r15241, %r15238;
	cvt.u32.u64 	%r15243, %rd3361;
	mov.b64 	%rd3364, 4;
	cvt.u32.u64 	%r15244, %rd3364;
	and.b32  	%r15245, %r15243, %r15244;
	or.b32  	%r15246, %r15242, %r15245;
	mov.b16 	%rs134, 1;
	shl.b16 	%rs135, %rs134, %r15246;
	and.b16  	%rs136, %rs135, 29;
	setp.eq.s16 	%p3161, %rs136, 0;
	@%p3161 bra 	$L__BB4_3264;
	ld.local.u32 	%r15247, [%rd2+280];
	add.s32 	%r15248, %r15247, 1;
	st.local.u32 	[%rd2+280], %r15248;
	shl.b32 	%r15249, %r15247, 3;
	cvt.u64.u32 	%rd3365, %r15249;
	and.b64  	%rd3366, %rd3365, 2040;
	add.s64 	%rd3367, %rd2, %rd3366;
	st.local.u64 	[%rd3367+288], %rd230;
	bra.uni 	$L__BB4_3265;
$L__BB4_3240:
	atom.global.exch.b32 	%r28993, [%rd231], -1;
$L__BB4_3241:
	add.s32 	%r15203, %r28993, 1;
	setp.lt.u32 	%p3140, %r15203, 2;
	@%p3140 bra 	$L__BB4_3246;
	@%p3139 bra 	$L__BB4_3244;
	atom.shared.exch.b32 	%r15205, [%r3593], 0;
	bra.uni 	$L__BB4_3245;
$L__BB4_3244:
	atom.global.exch.b32 	%r15204, [%rd231], 0;
$L__BB4_3245:
	and.b32  	%r15206, %r28993, 7;
	setp.eq.s32 	%p3142, %r15206, 0;
	mov.u32 	%r3597, %r28993;
	@%p3142 bra 	$L__BB4_3236;
$L__BB4_3246:
	setp.lt.u32 	%p3143, %r28990, 65529;
	@%p3143 bra 	$L__BB4_3258;
	and.b32  	%r3598, %r3597, 4;
	setp.eq.s32 	%p3144, %r3598, 0;
	and.b32  	%r15207, %r3597, 3;
	setp.ne.s32 	%p3145, %r15207, 0;
	and.pred  	%p3146, %p3144, %p3145;
	setp.gt.u32 	%p3147, %r3597, 65535;
	or.pred  	%p3148, %p3147, %p3146;
	@%p3148 bra 	$L__BB4_3251;
	and.b32  	%r15208, %r3597, 7;
	setp.eq.s32 	%p3149, %r15208, 0;
	mov.u32 	%r28996, %r3597;
	mov.u32 	%r28997, %r28990;
	@%p3149 bra 	$L__BB4_3263;
	@%p3144 bra 	$L__BB4_3251;
	cvt.u64.u32 	%rd3330, %r3597;
	shl.b64 	%rd3331, %rd3330, 32;
	cvt.u64.u32 	%rd3332, %r28990;
	or.b64  	%rd3333, %rd3331, %rd3332;
	ld.local.u32 	%r15209, [%rd2+280];
	add.s32 	%r15210, %r15209, 1;
	st.local.u32 	[%rd2+280], %r15210;
	shl.b32 	%r15211, %r15209, 3;
	cvt.u64.u32 	%rd3334, %r15211;
	and.b64  	%rd3335, %rd3334, 2040;
	add.s64 	%rd3336, %rd2, %rd3335;
	st.local.u64 	[%rd3336+288], %rd3333;
	bra.uni 	$L__BB4_3265;
$L__BB4_3251:
	shr.u32 	%r3599, %r28990, 3;
	setp.gt.u32 	%p3151, %r28990, 65535;
	@%p3151 bra 	$L__BB4_3253;
	shl.b32 	%r15212, %r3599, 2;
	mov.u32 	%r15213, shared_mem;
	add.s32 	%r15214, %r15213, %r15212;
	ld.shared.u32 	%r28995, [%r15214+65536];
	bra.uni 	$L__BB4_3254;
$L__BB4_3253:
	mul.wide.u32 	%rd3337, %r3599, 4;
	add.s64 	%rd3338, %rd3, %rd3337;
	ld.global.u32 	%r28995, [%rd3338];
$L__BB4_3254:
	setp.ne.s32 	%p3152, %r28995, 0;
	@%p3152 bra 	$L__BB4_3258;
	cvt.u64.u32 	%rd3339, %r3597;
	shl.b64 	%rd3340, %rd3339, 32;
	cvt.u64.u32 	%rd3341, %r28990;
	or.b64  	%rd232, %rd3340, %rd3341;
	and.b32  	%r15215, %r3597, 7;
	setp.eq.s32 	%p3153, %r15215, 1;
	@%p3153 bra 	$L__BB4_3257;
	ld.local.u32 	%r15216, [%rd2+280];
	add.s32 	%r15217, %r15216, 1;
	st.local.u32 	[%rd2+280], %r15217;
	shl.b32 	%r15218, %r15216, 3;
	cvt.u64.u32 	%rd3342, %r15218;
	and.b64  	%rd3343, %rd3342, 2040;
	add.s64 	%rd3344, %rd2, %rd3343;
	st.local.u64 	[%rd3344+288], %rd232;
	bra.uni 	$L__BB4_3265;
$L__BB4_3257:
	ld.local.u32 	%r15219, [%rd2+2336];
	add.s32 	%r15220, %r15219, 1;
	st.local.u32 	[%rd2+2336], %r15220;
	shl.b32 	%r15221, %r15219, 3;
	cvt.u64.u32 	%rd3345, %r15221;
	and.b64  	%rd3346, %rd3345, 2040;
	add.s64 	%rd3347, %rd2, %rd3346;
	st.local.u64 	[%rd3347+2344], %rd232;
	bra.uni 	$L__BB4_3265;
$L__BB4_3258:
	shr.u32 	%r3603, %r28990, 3;
	setp.gt.u32 	%p3154, %r28990, 65535;
	@%p3154 bra 	$L__BB4_3261;
	shl.b32 	%r15223, %r3603, 2;
	mov.u32 	%r15224, shared_mem;
	add.s32 	%r15225, %r15224, %r15223;
	add.s32 	%r3604, %r15225, 65536;
	atom.shared.exch.b32 	%r28996, [%r15225+65536], %r3597;
	setp.eq.s32 	%p3156, %r28996, -1;
	@%p3156 bra 	$L__BB4_3265;
	atom.shared.exch.b32 	%r15226, [%r3604], 0;
	mov.u32 	%r28997, %r3597;
	bra.uni 	$L__BB4_3263;
$L__BB4_3261:
	mul.wide.u32 	%rd3348, %r3603, 4;
	add.s64 	%rd233, %rd3, %rd3348;
	atom.global.exch.b32 	%r28996, [%rd233], %r3597;
	setp.eq.s32 	%p3155, %r28996, -1;
	@%p3155 bra 	$L__BB4_3265;
	atom.global.exch.b32 	%r15222, [%rd233], 0;
	mov.u32 	%r28997, %r3597;
$L__BB4_3263:
	and.b32  	%r15227, %r28996, 7;
	setp.ne.s32 	%p3157, %r15227, 0;
	and.b32  	%r15228, %r28997, 7;
	setp.eq.s32 	%p3158, %r15228, 0;
	and.pred  	%p3159, %p3157, %p3158;
	selp.b32 	%r28990, %r28997, %r28996, %p3159;
	selp.b32 	%r3597, %r28996, %r28997, %p3159;
	and.b32  	%r15229, %r28990, 7;
	setp.eq.s32 	%p3160, %r15229, 0;
	@%p3160 bra 	$L__BB4_3235;
	bra.uni 	$L__BB4_3238;
$L__BB4_3264:
	ld.local.u32 	%r15250, [%rd2+2336];
	add.s32 	%r15251, %r15250, 1;
	st.local.u32 	[%rd2+2336], %r15251;
	shl.b32 	%r15252, %r15250, 3;
	cvt.u64.u32 	%rd3368, %r15252;
	and.b64  	%rd3369, %rd3368, 2040;
	add.s64 	%rd3370, %rd2, %rd3369;
	st.local.u64 	[%rd3370+2344], %rd230;
$L__BB4_3265:
	{ .reg .b32 tmp; mov.b64 {tmp, %r15253}, %rd11025; }
	shl.b32 	%r15254, %r3582, 3;
	or.b32  	%r15255, %r15254, %r3585;
	and.b32  	%r15256, %r15253, 7;
	setp.eq.s32 	%p3163, %r15256, 0;
	and.pred  	%p3164, %p3134, %p3163;
	selp.b32 	%r29000, %r15253, %r15255, %p3164;
	selp.b32 	%r3622, %r15255, %r15253, %p3164;
	and.b32  	%r15257, %r29000, 7;
	setp.ne.s32 	%p3165, %r15257, 0;
	@%p3165 bra 	$L__BB4_3269;
$L__BB4_3266:
	and.b32  	%r15258, %r3622, 7;
	setp.ne.s32 	%p3166, %r15258, 0;
	@%p3166 bra 	$L__BB4_3277;
$L__BB4_3267:
	shr.u32 	%r15259, %r3622, 3;
	setp.gt.u32 	%p3167, %r3622, 65535;
	shr.u32 	%r15260, %r3622, 1;
	mov.u32 	%r15261, shared_mem;
	add.s32 	%r15262, %r15261, %r15260;
	add.s32 	%r3618, %r15262, 65536;
	mul.wide.u32 	%rd3371, %r15259, 4;
	add.s64 	%rd235, %rd3, %rd3371;
	@%p3167 bra 	$L__BB4_3271;
	atom.shared.exch.b32 	%r29003, [%r3618], -1;
	bra.uni 	$L__BB4_3272;
$L__BB4_3269:
	cvt.u64.u32 	%rd3391, %r3622;
	shl.b64 	%rd3392, %rd3391, 32;
	cvt.u64.u32 	%rd3393, %r29000;
	or.b64  	%rd234, %rd3392, %rd3393;
	mul.wide.u32 	%rd3394, %r29000, 8;
	and.b32  	%r15290, %r3622, 7;
	cvt.u64.u32 	%rd3395, %r15290;
	mov.b64 	%rd3396, 56;
	cvt.u32.u64 	%r15291, %rd3396;
	cvt.u32.u64 	%r15292, %rd3394;
	and.b32  	%r15293, %r15292, %r15291;
	cvt.u32.u64 	%r15294, %rd3395;
	or.b32  	%r15295, %r15293, %r15294;
	mov.b64 	%rd3397, 9130730411292422402;
	shr.u64 	%rd3398, %rd3397, %r15295;
	mov.b64 	%rd3399, 1736168554312260608;
	shr.u64 	%rd3400, %rd3399, %r15295;
	mov.b64 	%rd3401, -506390041275138048;
	shr.u64 	%rd3402, %rd3401, %r15295;
	shl.b64 	%rd3403, %rd3402, 2;
	cvt.u32.u64 	%r15296, %rd3400;
	mov.b64 	%rd3404, 2;
	cvt.u32.u64 	%r15297, %rd3404;
	and.b32  	%r15298, %r15296, %r15297;
	cvt.u32.u64 	%r15299, %rd3398;
	mov.b64 	%rd3405, 1;
	cvt.u32.u64 	%r15300, %rd3405;
	and.b32  	%r15301, %r15299, %r15300;
	or.b32  	%r15302, %r15301, %r15298;
	cvt.u32.u64 	%r15303, %rd3403;
	mov.b64 	%rd3406, 4;
	cvt.u32.u64 	%r15304, %rd3406;
	and.b32  	%r15305, %r15303, %r15304;
	or.b32  	%r15306, %r15302, %r15305;
	mov.b16 	%rs137, 1;
	shl.b16 	%rs138, %rs137, %r15306;
	and.b16  	%rs139, %rs138, 29;
	setp.eq.s16 	%p3189, %rs139, 0;
	@%p3189 bra 	$L__BB4_3295;
	ld.local.u32 	%r15307, [%rd2+280];
	add.s32 	%r15308, %r15307, 1;
	st.local.u32 	[%rd2+280], %r15308;
	shl.b32 	%r15309, %r15307, 3;
	cvt.u64.u32 	%rd3407, %r15309;
	and.b64  	%rd3408, %rd3407, 2040;
	add.s64 	%rd3409, %rd2, %rd3408;
	st.local.u64 	[%rd3409+288], %rd234;
	bra.uni 	$L__BB4_3296;
$L__BB4_3271:
	atom.global.exch.b32 	%r29003, [%rd235], -1;
$L__BB4_3272:
	add.s32 	%r15263, %r29003, 1;
	setp.lt.u32 	%p3168, %r15263, 2;
	@%p3168 bra 	$L__BB4_3277;
	@%p3167 bra 	$L__BB4_3275;
	atom.shared.exch.b32 	%r15265, [%r3618], 0;
	bra.uni 	$L__BB4_3276;
$L__BB4_3275:
	atom.global.exch.b32 	%r15264, [%rd235], 0;
$L__BB4_3276:
	and.b32  	%r15266, %r29003, 7;
	setp.eq.s32 	%p3170, %r15266, 0;
	mov.u32 	%r3622, %r29003;
	@%p3170 bra 	$L__BB4_3267;
$L__BB4_3277:
	setp.lt.u32 	%p3171, %r29000, 65529;
	@%p3171 bra 	$L__BB4_3289;
	and.b32  	%r3623, %r3622, 4;
	setp.eq.s32 	%p3172, %r3623, 0;
	and.b32  	%r15267, %r3622, 3;
	setp.ne.s32 	%p3173, %r15267, 0;
	and.pred  	%p3174, %p3172, %p3173;
	setp.gt.u32 	%p3175, %r3622, 65535;
	or.pred  	%p3176, %p3175, %p3174;
	@%p3176 bra 	$L__BB4_3282;
	and.b32  	%r15268, %r3622, 7;
	setp.eq.s32 	%p3177, %r15268, 0;
	mov.u32 	%r29006, %r3622;
	mov.u32 	%r29007, %r29000;
	@%p3177 bra 	$L__BB4_3294;
	@%p3172 bra 	$L__BB4_3282;
	cvt.u64.u32 	%rd3372, %r3622;
	shl.b64 	%rd3373, %rd3372, 32;
	cvt.u64.u32 	%rd3374, %r29000;
	or.b64  	%rd3375, %rd3373, %rd3374;
	ld.local.u32 	%r15269, [%rd2+280];
	add.s32 	%r15270, %r15269, 1;
	st.local.u32 	[%rd2+280], %r15270;
	shl.b32 	%r15271, %r15269, 3;
	cvt.u64.u32 	%rd3376, %r15271;
	and.b64  	%rd3377, %rd3376, 2040;
	add.s64 	%rd3378, %rd2, %rd3377;
	st.local.u64 	[%rd3378+288], %rd3375;
	bra.uni 	$L__BB4_3296;
$L__BB4_3282:
	shr.u32 	%r3624, %r29000, 3;
	setp.gt.u32 	%p3179, %r29000, 65535;
	@%p3179 bra 	$L__BB4_3284;
	shl.b32 	%r15272, %r3624, 2;
	mov.u32 	%r15273, shared_mem;
	add.s32 	%r15274, %r15273, %r15272;
	ld.shared.u32 	%r29005, [%r15274+65536];
	bra.uni 	$L__BB4_3285;
$L__BB4_3284:
	mul.wide.u32 	%rd3379, %r3624, 4;
	add.s64 	%rd3380, %rd3, %rd3379;
	ld.global.u32 	%r29005, [%rd3380];
$L__BB4_3285:
	setp.ne.s32 	%p3180, %r29005, 0;
	@%p3180 bra 	$L__BB4_3289;
	cvt.u64.u32 	%rd3381, %r3622;
	shl.b64 	%rd3382, %rd3381, 32;
	cvt.u64.u32 	%rd3383, %r29000;
	or.b64  	%rd236, %rd3382, %rd3383;
	and.b32  	%r15275, %r3622, 7;
	setp.eq.s32 	%p3181, %r15275, 1;
	@%p3181 bra 	$L__BB4_3288;
	ld.local.u32 	%r15276, [%rd2+280];
	add.s32 	%r15277, %r15276, 1;
	st.local.u32 	[%rd2+280], %r15277;
	shl.b32 	%r15278, %r15276, 3;
	cvt.u64.u32 	%rd3384, %r15278;
	and.b64  	%rd3385, %rd3384, 2040;
	add.s64 	%rd3386, %rd2, %rd3385;
	st.local.u64 	[%rd3386+288], %rd236;
	bra.uni 	$L__BB4_3296;
$L__BB4_3288:
	ld.local.u32 	%r15279, [%rd2+2336];
	add.s32 	%r15280, %r15279, 1;
	st.local.u32 	[%rd2+2336], %r15280;
	shl.b32 	%r15281, %r15279, 3;
	cvt.u64.u32 	%rd3387, %r15281;
	and.b64  	%rd3388, %rd3387, 2040;
	add.s64 	%rd3389, %rd2, %rd3388;
	st.local.u64 	[%rd3389+2344], %rd236;
	bra.uni 	$L__BB4_3296;
$L__BB4_3289:
	shr.u32 	%r3628, %r29000, 3;
	setp.gt.u32 	%p3182, %r29000, 65535;
	@%p3182 bra 	$L__BB4_3292;
	shl.b32 	%r15283, %r3628, 2;
	mov.u32 	%r15284, shared_mem;
	add.s32 	%r15285, %r15284, %r15283;
	add.s32 	%r3629, %r15285, 65536;
	atom.shared.exch.b32 	%r29006, [%r15285+65536], %r3622;
	setp.eq.s32 	%p3184, %r29006, -1;
	@%p3184 bra 	$L__BB4_3296;
	atom.shared.exch.b32 	%r15286, [%r3629], 0;
	mov.u32 	%r29007, %r3622;
	bra.uni 	$L__BB4_3294;
$L__BB4_3292:
	mul.wide.u32 	%rd3390, %r3628, 4;
	add.s64 	%rd237, %rd3, %rd3390;
	atom.global.exch.b32 	%r29006, [%rd237], %r3622;
	setp.eq.s32 	%p3183, %r29006, -1;
	@%p3183 bra 	$L__BB4_3296;
	atom.global.exch.b32 	%r15282, [%rd237], 0;
	mov.u32 	%r29007, %r3622;
$L__BB4_3294:
	and.b32  	%r15287, %r29006, 7;
	setp.ne.s32 	%p3185, %r15287, 0;
	and.b32  	%r15288, %r29007, 7;
	setp.eq.s32 	%p3186, %r15288, 0;
	and.pred  	%p3187, %p3185, %p3186;
	selp.b32 	%r29000, %r29007, %r29006, %p3187;
	selp.b32 	%r3622, %r29006, %r29007, %p3187;
	and.b32  	%r15289, %r29000, 7;
	setp.eq.s32 	%p3188, %r15289, 0;
	@%p3188 bra 	$L__BB4_3266;
	bra.uni 	$L__BB4_3269;
$L__BB4_3295:
	ld.local.u32 	%r15310, [%rd2+2336];
	add.s32 	%r15311, %r15310, 1;
	st.local.u32 	[%rd2+2336], %r15311;
	shl.b32 	%r15312, %r15310, 3;
	cvt.u64.u32 	%rd3410, %r15312;
	and.b64  	%rd3411, %rd3410, 2040;
	add.s64 	%rd3412, %rd2, %rd3411;
	st.local.u64 	[%rd3412+2344], %rd234;
$L__BB4_3296:
	cvt.u32.u64 	%r15313, %rd11026;
	and.b32  	%r3636, %r2114, 7;
	shl.b32 	%r15314, %r3583, 3;
	or.b32  	%r15315, %r15314, %r3636;
	setp.ne.s32 	%p3190, %r3636, 0;
	and.b32  	%r15316, %r15313, 7;
	setp.eq.s32 	%p3191, %r15316, 0;
	and.pred  	%p3192, %p3190, %p3191;
	selp.b32 	%r29010, %r15313, %r15315, %p3192;
	selp.b32 	%r3648, %r15315, %r15313, %p3192;
	and.b32  	%r15317, %r29010, 7;
	setp.ne.s32 	%p3193, %r15317, 0;
	@%p3193 bra 	$L__BB4_3300;
$L__BB4_3297:
	and.b32  	%r15318, %r3648, 7;
	setp.ne.s32 	%p3194, %r15318, 0;
	@%p3194 bra 	$L__BB4_3308;
$L__BB4_3298:
	shr.u32 	%r15319, %r3648, 3;
	setp.gt.u32 	%p3195, %r3648, 65535;
	shr.u32 	%r15320, %r3648, 1;
	mov.u32 	%r15321, shared_mem;
	add.s32 	%r15322, %r15321, %r15320;
	add.s32 	%r3644, %r15322, 65536;
	mul.wide.u32 	%rd3413, %r15319, 4;
	add.s64 	%rd239, %rd3, %rd3413;
	@%p3195 bra 	$L__BB4_3302;
	atom.shared.exch.b32 	%r29013, [%r3644], -1;
	bra.uni 	$L__BB4_3303;
$L__BB4_3300:
	cvt.u64.u32 	%rd3433, %r3648;
	shl.b64 	%rd3434, %rd3433, 32;
	cvt.u64.u32 	%rd3435, %r29010;
	or.b64  	%rd238, %rd3434, %rd3435;
	mul.wide.u32 	%rd3436, %r29010, 8;
	and.b32  	%r15350, %r3648, 7;
	cvt.u64.u32 	%rd3437, %r15350;
	mov.b64 	%rd3438, 56;
	cvt.u32.u64 	%r15351, %rd3438;
	cvt.u32.u64 	%r15352, %rd3436;
	and.b32  	%r15353, %r15352, %r15351;
	cvt.u32.u64 	%r15354, %rd3437;
	or.b32  	%r15355, %r15353, %r15354;
	mov.b64 	%rd3439, 9130730411292422402;
	shr.u64 	%rd3440, %rd3439, %r15355;
	mov.b64 	%rd3441, 1736168554312260608;
	shr.u64 	%rd3442, %rd3441, %r15355;
	mov.b64 	%rd3443, -506390041275138048;
	shr.u64 	%rd3444, %rd3443, %r15355;
	shl.b64 	%rd3445, %rd3444, 2;
	cvt.u32.u64 	%r15356, %rd3442;
	mov.b64 	%rd3446, 2;
	cvt.u32.u64 	%r15357, %rd3446;
	and.b32  	%r15358, %r15356, %r15357;
	cvt.u32.u64 	%r15359, %rd3440;
	mov.b64 	%rd3447, 1;
	cvt.u32.u64 	%r15360, %rd3447;
	and.b32  	%r15361, %r15359, %r15360;
	or.b32  	%r15362, %r15361, %r15358;
	cvt.u32.u64 	%r15363, %rd3445;
	mov.b64 	%rd3448, 4;
	cvt.u32.u64 	%r15364, %rd3448;
	and.b32  	%r15365, %r15363, %r15364;
	or.b32  	%r15366, %r15362, %r15365;
	mov.b16 	%rs140, 1;
	shl.b16 	%rs141, %rs140, %r15366;
	and.b16  	%rs142, %rs141, 29;
	setp.eq.s16 	%p3217, %rs142, 0;
	@%p3217 bra 	$L__BB4_3326;
	ld.local.u32 	%r15367, [%rd2+280];
	add.s32 	%r15368, %r15367, 1;
	st.local.u32 	[%rd2+280], %r15368;
	shl.b32 	%r15369, %r15367, 3;
	cvt.u64.u32 	%rd3449, %r15369;
	and.b64  	%rd3450, %rd3449, 2040;
	add.s64 	%rd3451, %rd2, %rd3450;
	st.local.u64 	[%rd3451+288], %rd238;
	bra.uni 	$L__BB4_3327;
$L__BB4_3302:
	atom.global.exch.b32 	%r29013, [%rd239], -1;
$L__BB4_3303:
	add.s32 	%r15323, %r29013, 1;
	setp.lt.u32 	%p3196, %r15323, 2;
	@%p3196 bra 	$L__BB4_3308;
	@%p3195 bra 	$L__BB4_3306;
	atom.shared.exch.b32 	%r15325, [%r3644], 0;
	bra.uni 	$L__BB4_3307;
$L__BB4_3306:
	atom.global.exch.b32 	%r15324, [%rd239], 0;
$L__BB4_3307:
	and.b32  	%r15326, %r29013, 7;
	setp.eq.s32 	%p3198, %r15326, 0;
	mov.u32 	%r3648, %r29013;
	@%p3198 bra 	$L__BB4_3298;
$L__BB4_3308:
	setp.lt.u32 	%p3199, %r29010, 65529;
	@%p3199 bra 	$L__BB4_3320;
	and.b32  	%r3649, %r3648, 4;
	setp.eq.s32 	%p3200, %r3649, 0;
	and.b32  	%r15327, %r3648, 3;
	setp.ne.s32 	%p3201, %r15327, 0;
	and.pred  	%p3202, %p3200, %p3201;
	setp.gt.u32 	%p3203, %r3648, 65535;
	or.pred  	%p3204, %p3203, %p3202;
	@%p3204 bra 	$L__BB4_3313;
	and.b32  	%r15328, %r3648, 7;
	setp.eq.s32 	%p3205, %r15328, 0;
	mov.u32 	%r29016, %r3648;
	mov.u32 	%r29017, %r29010;
	@%p3205 bra 	$L__BB4_3325;
	setp.eq.s32 	%p3206, %r3649, 0;
	@%p3206 bra 	$L__BB4_3313;
	cvt.u64.u32 	%rd3414, %r3648;
	shl.b64 	%rd3415, %rd3414, 32;
	cvt.u64.u32 	%rd3416, %r29010;
	or.b64  	%rd3417, %rd3415, %rd3416;
	ld.local.u32 	%r15329, [%rd2+280];
	add.s32 	%r15330, %r15329, 1;
	st.local.u32 	[%rd2+280], %r15330;
	shl.b32 	%r15331, %r15329, 3;
	cvt.u64.u32 	%rd3418, %r15331;
	and.b64  	%rd3419, %rd3418, 2040;
	add.s64 	%rd3420, %rd2, %rd3419;
	st.local.u64 	[%rd3420+288], %rd3417;
	bra.uni 	$L__BB4_3327;
$L__BB4_3313:
	shr.u32 	%r3650, %r29010, 3;
	setp.gt.u32 	%p3207, %r29010, 65535;
	@%p3207 bra 	$L__BB4_3315;
	shl.b32 	%r15332, %r3650, 2;
	mov.u32 	%r15333, shared_mem;
	add.s32 	%r15334, %r15333, %r15332;
	ld.shared.u32 	%r29015, [%r15334+65536];
	bra.uni 	$L__BB4_3316;
$L__BB4_3315:
	mul.wide.u32 	%rd3421, %r3650, 4;
	add.s64 	%rd3422, %rd3, %rd3421;
	ld.global.u32 	%r29015, [%rd3422];
$L__BB4_3316:
	setp.ne.s32 	%p3208, %r29015, 0;
	@%p3208 bra 	$L__BB4_3320;
	cvt.u64.u32 	%rd3423, %r3648;
	shl.b64 	%rd3424, %rd3423, 32;
	cvt.u64.u32 	%rd3425, %r29010;
	or.b64  	%rd240, %rd3424, %rd3425;
	and.b32  	%r15335, %r3648, 7;
	setp.eq.s32 	%p3209, %r15335, 1;
	@%p3209 bra 	$L__BB4_3319;
	ld.local.u32 	%r15336, [%rd2+280];
	add.s32 	%r15337, %r15336, 1;
	st.local.u32 	[%rd2+280], %r15337;
	shl.b32 	%r15338, %r15336, 3;
	cvt.u64.u32 	%rd3426, %r15338;
	and.b64  	%rd3427, %rd3426, 2040;
	add.s64 	%rd3428, %rd2, %rd3427;
	st.local.u64 	[%rd3428+288], %rd240;
	bra.uni 	$L__BB4_3327;
$L__BB4_3319:
	ld.local.u32 	%r15339, [%rd2+2336];
	add.s32 	%r15340, %r15339, 1;
	st.local.u32 	[%rd2+2336], %r15340;
	shl.b32 	%r15341, %r15339, 3;
	cvt.u64.u32 	%rd3429, %r15341;
	and.b64  	%rd3430, %rd3429, 2040;
	add.s64 	%rd3431, %rd2, %rd3430;
	st.local.u64 	[%rd3431+2344], %rd240;
	bra.uni 	$L__BB4_3327;
$L__BB4_3320:
	shr.u32 	%r3654, %r29010, 3;
	setp.gt.u32 	%p3210, %r29010, 65535;
	@%p3210 bra 	$L__BB4_3323;
	shl.b32 	%r15343, %r3654, 2;
	mov.u32 	%r15344, shared_mem;
	add.s32 	%r15345, %r15344, %r15343;
	add.s32 	%r3655, %r15345, 65536;
	atom.shared.exch.b32 	%r29016, [%r15345+65536], %r3648;
	setp.eq.s32 	%p3212, %r29016, -1;
	@%p3212 bra 	$L__BB4_3327;
	atom.shared.exch.b32 	%r15346, [%r3655], 0;
	mov.u32 	%r29017, %r3648;
	bra.uni 	$L__BB4_3325;
$L__BB4_3323:
	mul.wide.u32 	%rd3432, %r3654, 4;
	add.s64 	%rd241, %rd3, %rd3432;
	atom.global.exch.b32 	%r29016, [%rd241], %r3648;
	setp.eq.s32 	%p3211, %r29016, -1;
	@%p3211 bra 	$L__BB4_3327;
	atom.global.exch.b32 	%r15342, [%rd241], 0;
	mov.u32 	%r29017, %r3648;
$L__BB4_3325:
	and.b32  	%r15347, %r29016, 7;
	setp.ne.s32 	%p3213, %r15347, 0;
	and.b32  	%r15348, %r29017, 7;
	setp.eq.s32 	%p3214, %r15348, 0;
	and.pred  	%p3215, %p3213, %p3214;
	selp.b32 	%r29010, %r29017, %r29016, %p3215;
	selp.b32 	%r3648, %r29016, %r29017, %p3215;
	and.b32  	%r15349, %r29010, 7;
	setp.eq.s32 	%p3216, %r15349, 0;
	@%p3216 bra 	$L__BB4_3297;
	bra.uni 	$L__BB4_3300;
$L__BB4_3326:
	ld.local.u32 	%r15370, [%rd2+2336];
	add.s32 	%r15371, %r15370, 1;
	st.local.u32 	[%rd2+2336], %r15371;
	shl.b32 	%r15372, %r15370, 3;
	cvt.u64.u32 	%rd3452, %r15372;
	and.b64  	%rd3453, %rd3452, 2040;
	add.s64 	%rd3454, %rd2, %rd3453;
	st.local.u64 	[%rd3454+2344], %rd238;
$L__BB4_3327:
	{ .reg .b32 tmp; mov.b64 {tmp, %r15373}, %rd11026; }
	setp.ne.s32 	%p3218, %r3636, 0;
	shl.b32 	%r15374, %r3584, 3;
	or.b32  	%r15375, %r15374, %r3636;
	and.b32  	%r15376, %r15373, 7;
	setp.eq.s32 	%p3219, %r15376, 0;
	and.pred  	%p3220, %p3218, %p3219;
	selp.b32 	%r29020, %r15373, %r15375, %p3220;
	selp.b32 	%r3673, %r15375, %r15373, %p3220;
	and.b32  	%r15377, %r29020, 7;
	setp.ne.s32 	%p3221, %r15377, 0;
	@%p3221 bra 	$L__BB4_3331;
$L__BB4_3328:
	and.b32  	%r15378, %r3673, 7;
	setp.ne.s32 	%p3222, %r15378, 0;
	@%p3222 bra 	$L__BB4_3340;
$L__BB4_3329:
	shr.u32 	%r15379, %r3673, 3;
	setp.gt.u32 	%p3223, %r3673, 65535;
	shr.u32 	%r15380, %r3673, 1;
	mov.u32 	%r15381, shared_mem;
	add.s32 	%r15382, %r15381, %r15380;
	add.s32 	%r3669, %r15382, 65536;
	mul.wide.u32 	%rd3455, %r15379, 4;
	add.s64 	%rd243, %rd3, %rd3455;
	@%p3223 bra 	$L__BB4_3334;
	atom.shared.exch.b32 	%r29023, [%r3669], -1;
	bra.uni 	$L__BB4_3335;
$L__BB4_3331:
	cvt.u64.u32 	%rd3475, %r3673;
	shl.b64 	%rd3476, %rd3475, 32;
	cvt.u64.u32 	%rd3477, %r29020;
	or.b64  	%rd242, %rd3476, %rd3477;
	mul.wide.u32 	%rd3478, %r29020, 8;
	and.b32  	%r15410, %r3673, 7;
	cvt.u64.u32 	%rd3479, %r15410;
	mov.b64 	%rd3480, 56;
	cvt.u32.u64 	%r15411, %rd3480;
	cvt.u32.u64 	%r15412, %rd3478;
	and.b32  	%r15413, %r15412, %r15411;
	cvt.u32.u64 	%r15414, %rd3479;
	or.b32  	%r15415, %r15413, %r15414;
	mov.b64 	%rd3481, 9130730411292422402;
	shr.u64 	%rd3482, %rd3481, %r15415;
	mov.b64 	%rd3483, 1736168554312260608;
	shr.u64 	%rd3484, %rd3483, %r15415;
	mov.b64 	%rd3485, -506390041275138048;
	shr.u64 	%rd3486, %rd3485, %r15415;
	shl.b64 	%rd3487, %rd3486, 2;
	cvt.u32.u64 	%r15416, %rd3484;
	mov.b64 	%rd3488, 2;
	cvt.u32.u64 	%r15417, %rd3488;
	and.b32  	%r15418, %r15416, %r15417;
	cvt.u32.u64 	%r15419, %rd3482;
	mov.b64 	%rd3489, 1;
	cvt.u32.u64 	%r15420, %rd3489;
	and.b32  	%r15421, %r15419, %r15420;
	or.b32  	%r15422, %r15421, %r15418;
	cvt.u32.u64 	%r15423, %rd3487;
	mov.b64 	%rd3490, 4;
	cvt.u32.u64 	%r15424, %rd3490;
	and.b32  	%r15425, %r15423, %r15424;
	or.b32  	%r15426, %r15422, %r15425;
	mov.b16 	%rs143, 1;
	shl.b16 	%rs144, %rs143, %r15426;
	and.b16  	%rs145, %rs144, 29;
	setp.eq.s16 	%p3245, %rs145, 0;
	@%p3245 bra 	$L__BB4_3333;
	ld.local.u32 	%r15427, [%rd2+280];
	add.s32 	%r15428, %r15427, 1;
	st.local.u32 	[%rd2+280], %r15428;
	shl.b32 	%r15429, %r15427, 3;
	cvt.u64.u32 	%rd3491, %r15429;
	and.b64  	%rd3492, %rd3491, 2040;
	add.s64 	%rd3493, %rd2, %rd3492;
	st.local.u64 	[%rd3493+288], %rd242;
	bra.uni 	$L__BB4_3847;
$L__BB4_3333:
	ld.local.u32 	%r15430, [%rd2+2336];
	add.s32 	%r15431, %r15430, 1;
	st.local.u32 	[%rd2+2336], %r15431;
	shl.b32 	%r15432, %r15430, 3;
	cvt.u64.u32 	%rd3494, %r15432;
	and.b64  	%rd3495, %rd3494, 2040;
	add.s64 	%rd3496, %rd2, %rd3495;
	st.local.u64 	[%rd3496+2344], %rd242;
	bra.uni 	$L__BB4_3847;
$L__BB4_3334:
	atom.global.exch.b32 	%r29023, [%rd243], -1;
$L__BB4_3335:
	add.s32 	%r15383, %r29023, 1;
	setp.lt.u32 	%p3224, %r15383, 2;
	@%p3224 bra 	$L__BB4_3340;
	setp.gt.u32 	%p3225, %r3673, 65535;
	@%p3225 bra 	$L__BB4_3338;
	atom.shared.exch.b32 	%r15385, [%r3669], 0;
	bra.uni 	$L__BB4_3339;
$L__BB4_3338:
	atom.global.exch.b32 	%r15384, [%rd243], 0;
$L__BB4_3339:
	and.b32  	%r15386, %r29023, 7;
	setp.eq.s32 	%p3226, %r15386, 0;
	mov.u32 	%r3673, %r29023;
	@%p3226 bra 	$L__BB4_3329;
$L__BB4_3340:
	setp.lt.u32 	%p3227, %r29020, 65529;
	@%p3227 bra 	$L__BB4_3352;
	and.b32  	%r3674, %r3673, 4;
	setp.eq.s32 	%p3228, %r3674, 0;
	and.b32  	%r15387, %r3673, 3;
	setp.ne.s32 	%p3229, %r15387, 0;
	and.pred  	%p3230, %p3228, %p3229;
	setp.gt.u32 	%p3231, %r3673, 65535;
	or.pred  	%p3232, %p3231, %p3230;
	@%p3232 bra 	$L__BB4_3345;
	and.b32  	%r15388, %r3673, 7;
	setp.eq.s32 	%p3233, %r15388, 0;
	mov.u32 	%r29026, %r3673;
	mov.u32 	%r29027, %r29020;
	@%p3233 bra 	$L__BB4_3357;
	setp.eq.s32 	%p3234, %r3674, 0;
	@%p3234 bra 	$L__BB4_3345;
	cvt.u64.u32 	%rd3456, %r3673;
	shl.b64 	%rd3457, %rd3456, 32;
	cvt.u64.u32 	%rd3458, %r29020;
	or.b64  	%rd3459, %rd3457, %rd3458;
	ld.local.u32 	%r15389, [%rd2+280];
	add.s32 	%r15390, %r15389, 1;
	st.local.u32 	[%rd2+280], %r15390;
	shl.b32 	%r15391, %r15389, 3;
	cvt.u64.u32 	%rd3460, %r15391;
	and.b64  	%rd3461, %rd3460, 2040;
	add.s64 	%rd3462, %rd2, %rd3461;
	st.local.u64 	[%rd3462+288], %rd3459;
	bra.uni 	$L__BB4_3847;
$L__BB4_3345:
	shr.u32 	%r3675, %r29020, 3;
	setp.gt.u32 	%p3235, %r29020, 65535;
	@%p3235 bra 	$L__BB4_3347;
	shl.b32 	%r15392, %r3675, 2;
	mov.u32 	%r15393, shared_mem;
	add.s32 	%r15394, %r15393, %r15392;
	ld.shared.u32 	%r29025, [%r15394+65536];
	bra.uni 	$L__BB4_3348;
$L__BB4_3347:
	mul.wide.u32 	%rd3463, %r3675, 4;
	add.s64 	%rd3464, %rd3, %rd3463;
	ld.global.u32 	%r29025, [%rd3464];
$L__BB4_3348:
	setp.ne.s32 	%p3236, %r29025, 0;
	@%p3236 bra 	$L__BB4_3352;
	cvt.u64.u32 	%rd3465, %r3673;
	shl.b64 	%rd3466, %rd3465, 32;
	cvt.u64.u32 	%rd3467, %r29020;
	or.b64  	%rd244, %rd3466, %rd3467;
	and.b32  	%r15395, %r3673, 7;
	setp.eq.s32 	%p3237, %r15395, 1;
	@%p3237 bra 	$L__BB4_3351;
	ld.local.u32 	%r15396, [%rd2+280];
	add.s32 	%r15397, %r15396, 1;
	st.local.u32 	[%rd2+280], %r15397;
	shl.b32 	%r15398, %r15396, 3;
	cvt.u64.u32 	%rd3468, %r15398;
	and.b64  	%rd3469, %rd3468, 2040;
	add.s64 	%rd3470, %rd2, %rd3469;
	st.local.u64 	[%rd3470+288], %rd244;
	bra.uni 	$L__BB4_3847;
$L__BB4_3351:
	ld.local.u32 	%r15399, [%rd2+2336];
	add.s32 	%r15400, %r15399, 1;
	st.local.u32 	[%rd2+2336], %r15400;
	shl.b32 	%r15401, %r15399, 3;
	cvt.u64.u32 	%rd3471, %r15401;
	and.b64  	%rd3472, %rd3471, 2040;
	add.s64 	%rd3473, %rd2, %rd3472;
	st.local.u64 	[%rd3473+2344], %rd244;
	bra.uni 	$L__BB4_3847;
$L__BB4_3352:
	shr.u32 	%r3679, %r29020, 3;
	setp.gt.u32 	%p3238, %r29020, 65535;
	@%p3238 bra 	$L__BB4_3355;
	shl.b32 	%r15403, %r3679, 2;
	mov.u32 	%r15404, shared_mem;
	add.s32 	%r15405, %r15404, %r15403;
	add.s32 	%r3680, %r15405, 65536;
	atom.shared.exch.b32 	%r29026, [%r15405+65536], %r3673;
	setp.eq.s32 	%p3240, %r29026, -1;
	@%p3240 bra 	$L__BB4_3847;
	atom.shared.exch.b32 	%r15406, [%r3680], 0;
	mov.u32 	%r29027, %r3673;
	bra.uni 	$L__BB4_3357;
$L__BB4_3355:
	mul.wide.u32 	%rd3474, %r3679, 4;
	add.s64 	%rd245, %rd3, %rd3474;
	atom.global.exch.b32 	%r29026, [%rd245], %r3673;
	setp.eq.s32 	%p3239, %r29026, -1;
	@%p3239 bra 	$L__BB4_3847;
	atom.global.exch.b32 	%r15402, [%rd245], 0;
	mov.u32 	%r29027, %r3673;
$L__BB4_3357:
	and.b32  	%r15407, %r29026, 7;
	setp.ne.s32 	%p3241, %r15407, 0;
	and.b32  	%r15408, %r29027, 7;
	setp.eq.s32 	%p3242, %r15408, 0;
	and.pred  	%p3243, %p3241, %p3242;
	selp.b32 	%r29020, %r29027, %r29026, %p3243;
	selp.b32 	%r3673, %r29026, %r29027, %p3243;
	and.b32  	%r15409, %r29020, 7;
	setp.eq.s32 	%p3244, %r15409, 0;
	@%p3244 bra 	$L__BB4_3328;
	bra.uni 	$L__BB4_3331;
$L__BB4_3358:
	ld.local.u32 	%r3687, [%rd2+2336];
	ld.local.u32 	%r13965, [%rd2+12];
	setp.eq.s32 	%p2330, %r13965, 2;
	@%p2330 bra 	$L__BB4_3363;
	mov.b32 	%r29028, 0;
$L__BB4_3360:
	ld.global.u32 	%r13967, [%rd10];
	and.b32  	%r13968, %r13967, 32767;
	add.s32 	%r29032, %r13968, %r38;
	mul.wide.u32 	%rd2810, %r29032, 8;
	add.s64 	%rd2811, %rd1, %rd2810;
	ld.global.u64 	%rd2812, [%rd2811+201326600];
	add.s32 	%r13969, %r13967, 1;
	st.global.u32 	[%rd10], %r13969;
	setp.lt.u32 	%p2331, %r29032, 8192;
	setp.ne.s64 	%p2332, %rd2812, 0;
	or.pred  	%p17, %p2331, %p2332;
	add.s32 	%r29028, %r29028, 1;
	setp.lt.u32 	%p2333, %r29028, 32768;
	@%p2333 bra 	$L__BB4_3362;
	mov.u64 	%rd2814, $str$1;
	cvta.global.u64 	%rd2815, %rd2814;
	{ // callseq 11, 0
	.param .b64 param0;
	st.param.b64 	[param0], %rd2815;
	.param .b64 param1;
	st.param.b64 	[param1], 0;
	.param .b32 retval0;
	call.uni (retval0), 
	vprintf, 
	(
	param0, 
	param1
	);
	ld.param.b32 	%r13970, [retval0];
	} // callseq 11
$L__BB4_3362:
	mov.pred 	%p11368, -1;
	@%p17 bra 	$L__BB4_3360;
	bra.uni 	$L__BB4_3374;
$L__BB4_3363:
	ld.local.u32 	%r29029, [%rd2+4];
	ld.local.u32 	%r3692, [%rd2+24];
	add.s32 	%r3693, %r29029, 64;
	mov.b32 	%r29030, 0;
$L__BB4_3364:
	add.s32 	%r29031, %r29029, 1;
	shl.b32 	%r13973, %r29029, 7;
	and.b32  	%r13974, %r13973, 8064;
	add.s32 	%r29032, %r13974, %r2;
	shl.b32 	%r13975, %r29029, 10;
	and.b32  	%r13976, %r13975, 64512;
	add.s32 	%r13977, %r4, %r13976;
	ld.shared.u64 	%rd2816, [%r13977];
	setp.ne.s32 	%p2336, %r29032, 0;
	setp.eq.s64 	%p2337, %rd2816, 0;
	and.pred  	%p2338, %p2336, %p2337;
	mov.pred 	%p2335, -1;
	mov.pred 	%p11368, %p2335;
	@%p2338 bra 	$L__BB4_3373;
	add.s32 	%r3698, %r29029, 2;
	shl.b32 	%r13978, %r29031, 7;
	and.b32  	%r13979, %r13978, 8064;
	add.s32 	%r29032, %r13979, %r2;
	shl.b32 	%r13980, %r29031, 10;
	and.b32  	%r13981, %r13980, 64512;
	add.s32 	%r13982, %r4, %r13981;
	ld.shared.u64 	%rd2818, [%r13982];
	setp.ne.s32 	%p2340, %r29032, 0;
	setp.eq.s64 	%p2341, %rd2818, 0;
	and.pred  	%p2342, %p2340, %p2341;
	mov.u32 	%r29031, %r3698;
	@%p2342 bra 	$L__BB4_3373;
	add.s32 	%r29031, %r29029, 3;
	shl.b32 	%r13983, %r3698, 7;
	and.b32  	%r13984, %r13983, 8064;
	add.s32 	%r29032, %r13984, %r2;
	shl.b32 	%r13985, %r3698, 10;
	and.b32  	%r13986, %r13985, 64512;
	add.s32 	%r13987, %r4, %r13986;
	ld.shared.u64 	%rd2820, [%r13987];
	setp.ne.s32 	%p2344, %r29032, 0;
	setp.eq.s64 	%p2345, %rd2820, 0;
	and.pred  	%p2346, %p2344, %p2345;
	mov.pred 	%p11368, %p2335;
	@%p2346 bra 	$L__BB4_3373;
	add.s32 	%r3702, %r29029, 4;
	shl.b32 	%r13988, %r29031, 7;
	and.b32  	%r13989, %r13988, 8064;
	add.s32 	%r29032, %r13989, %r2;
	shl.b32 	%r13990, %r29031, 10;
	and.b32  	%r13991, %r13990, 64512;
	add.s32 	%r13992, %r4, %r13991;
	ld.shared.u64 	%rd2822, [%r13992];
	setp.ne.s32 	%p2348, %r29032, 0;
	setp.eq.s64 	%p2349, %rd2822, 0;
	and.pred  	%p2350, %p2348, %p2349;
	mov.u32 	%r29031, %r3702;
	mov.pred 	%p11368, %p2335;
	@%p2350 bra 	$L__BB4_3373;
	add.s32 	%r29031, %r29029, 5;
	shl.b32 	%r13993, %r3702, 7;
	and.b32  	%r13994, %r13993, 8064;
	add.s32 	%r29032, %r13994, %r2;
	shl.b32 	%r13995, %r3702, 10;
	and.b32  	%r13996, %r13995, 64512;
	add.s32 	%r13997, %r4, %r13996;
	ld.shared.u64 	%rd2824, [%r13997];
	setp.ne.s32 	%p2352, %r29032, 0;
	setp.eq.s64 	%p2353, %rd2824, 0;
	and.pred  	%p2354, %p2352, %p2353;
	mov.pred 	%p11368, %p2335;
	@%p2354 bra 	$L__BB4_3373;
	add.s32 	%r3706, %r29029, 6;
	shl.b32 	%r13998, %r29031, 7;
	and.b32  	%r13999, %r13998, 8064;
	add.s32 	%r29032, %r13999, %r2;
	shl.b32 	%r14000, %r29031, 10;
	and.b32  	%r14001, %r14000, 64512;
	add.s32 	%r14002, %r4, %r14001;
	ld.shared.u64 	%rd2826, [%r14002];
	setp.ne.s32 	%p2356, %r29032, 0;
	setp.eq.s64 	%p2357, %rd2826, 0;
	and.pred  	%p2358, %p2356, %p2357;
	mov.u32 	%r29031, %r3706;
	mov.pred 	%p11368, %p2335;
	@%p2358 bra 	$L__BB4_3373;
	add.s32 	%r29031, %r29029, 7;
	shl.b32 	%r14003, %r3706, 7;
	and.b32  	%r14004, %r14003, 8064;
	add.s32 	%r29032, %r14004, %r2;
	shl.b32 	%r14005, %r3706, 10;
	and.b32  	%r14006, %r14005, 64512;
	add.s32 	%r14007, %r4, %r14006;
	ld.shared.u64 	%rd2828, [%r14007];
	setp.ne.s32 	%p2360, %r29032, 0;
	setp.eq.s64 	%p2361, %rd2828, 0;
	and.pred  	%p2362, %p2360, %p2361;
	mov.pred 	%p11368, %p2335;
	@%p2362 bra 	$L__BB4_3373;
	shl.b32 	%r14008, %r29031, 7;
	and.b32  	%r3710, %r14008, 8064;
	add.s32 	%r3711, %r3710, %r2;
	setp.eq.s32 	%p2364, %r29030, 56;
	mov.pred 	%p11368, 0;
	mov.u32 	%r29031, %r3693;
	mov.u32 	%r29032, %r3692;
	@%p2364 bra 	$L__BB4_3373;
	add.s32 	%r29030, %r29030, 8;
	add.s32 	%r29029, %r29029, 8;
	shl.b32 	%r14009, %r3710, 3;
	add.s32 	%r14010, %r4, %r14009;
	ld.shared.u64 	%rd2830, [%r14010];
	setp.eq.s32 	%p2366, %r3711, 0;
	setp.ne.s64 	%p2367, %rd2830, 0;
	or.pred  	%p2368, %p2366, %p2367;
	mov.u32 	%r29031, %r29029;
	mov.u32 	%r29032, %r3711;
	mov.pred 	%p11368, %p2335;
	@%p2368 bra 	$L__BB4_3364;
$L__BB4_3373:
	st.local.u32 	[%rd2+4], %r29031;
$L__BB4_3374:
	st.local.u32 	[%rd2+24], %r29032;
	sub.s32 	%r14011, 257, %r2110;
	sub.s32 	%r14012, 256, %r3687;
	min.u32 	%r14013, %r14012, %r14011;
	setp.eq.s32 	%p2369, %r14013, 0;
	not.pred 	%p2370, %p11368;
	or.pred  	%p2371, %p2369, %p2370;
	@%p2371 bra 	$L__BB4_3843;
	shr.u32 	%r3717, %r2114, 3;
	shr.u32 	%r3718, %r2113, 3;
	setp.gt.u32 	%p2372, %r2113, 65535;
	@%p2372 bra 	$L__BB4_3377;
	shl.b32 	%r14014, %r3718, 3;
	mov.u32 	%r14015, shared_mem;
	add.s32 	%r14016, %r14015, %r14014;
	atom.shared.exch.b64 	%rd11027, [%r14016], 0;
	bra.uni 	$L__BB4_3378;
$L__BB4_3377:
	mul.wide.u32 	%rd2832, %r3718, 8;
	add.s64 	%rd2833, %rd1, %rd2832;
	atom.global.exch.b64 	%rd11027, [%rd2833+201326600], 0;
$L__BB4_3378:
	cvt.u32.u64 	%r29052, %rd11027;
	{ .reg .b32 tmp; mov.b64 {tmp, %r29036}, %rd11027; }
	and.b32  	%r14017, %r29036, 7;
	setp.ne.s32 	%p2373, %r14017, 0;
	@%p2373 bra 	$L__BB4_3387;
$L__BB4_3379:
	shr.u32 	%r14018, %r29036, 3;
	setp.gt.u32 	%p2374, %r29036, 65535;
	shr.u32 	%r14019, %r29036, 1;
	mov.u32 	%r14020, shared_mem;
	add.s32 	%r14021, %r14020, %r14019;
	add.s32 	%r3722, %r14021, 65536;
	mul.wide.u32 	%rd2834, %r14018, 4;
	add.s64 	%rd249, %rd3, %rd2834;
	@%p2374 bra 	$L__BB4_3381;
	atom.shared.exch.b32 	%r29035, [%r3722], -1;
	bra.uni 	$L__BB4_3382;
$L__BB4_3381:
	atom.global.exch.b32 	%r29035, [%rd249], -1;
$L__BB4_3382:
	add.s32 	%r14022, %r29035, 1;
	setp.lt.u32 	%p2375, %r14022, 2;
	@%p2375 bra 	$L__BB4_3387;
	@%p2374 bra 	$L__BB4_3385;
	atom.shared.exch.b32 	%r14024, [%r3722], 0;
	bra.uni 	$L__BB4_3386;
$L__BB4_3385:
	atom.global.exch.b32 	%r14023, [%rd249], 0;
$L__BB4_3386:
	and.b32  	%r14025, %r29035, 7;
	setp.eq.s32 	%p2377, %r14025, 0;
	mov.u32 	%r29036, %r29035;
	@%p2377 bra 	$L__BB4_3379;
$L__BB4_3387:
	and.b64  	%rd2835, %rd11027, 7;
	setp.ne.s64 	%p2378, %rd2835, 3;
	@%p2378 bra 	$L__BB4_3536;
	shr.u32 	%r3727, %r29052, 3;
	cvt.u16.u32 	%rs117, %r3717;
	and.b16  	%rs8, %rs117, 15;
	cvt.u16.u32 	%rs118, %r3727;
	and.b16  	%rs9, %rs118, 15;
	or.b16  	%rs119, %rs117, %rs118;
	and.b16  	%rs120, %rs119, 15;
	setp.eq.s16 	%p2405, %rs120, 0;
	mov.b32 	%r29039, 1;
	@%p2405 bra 	$L__BB4_3505;
	setp.ne.s16 	%p2406, %rs8, 0;
	setp.eq.s16 	%p2407, %rs9, 0;
	or.pred  	%p2408, %p2406, %p2407;
	@%p2408 bra 	$L__BB4_3391;
	and.b32  	%r14263, %r3727, 536870896;
	shr.u32 	%r14264, %r2114, 7;
	and.b32  	%r14265, %r14264, 15;
	or.b32  	%r29039, %r14263, %r14265;
	bra.uni 	$L__BB4_3505;
$L__BB4_3391:
	setp.ne.s16 	%p2409, %rs9, 0;
	setp.eq.s16 	%p2410, %rs8, 0;
	or.pred  	%p2411, %p2410, %p2409;
	@%p2411 bra 	$L__BB4_3393;
	and.b32  	%r14260, %r3717, 536870896;
	shr.u32 	%r14261, %r29052, 7;
	and.b32  	%r14262, %r14261, 15;
	or.b32  	%r29039, %r14262, %r14260;
	bra.uni 	$L__BB4_3505;
$L__BB4_3393:
	min.u16 	%rs123, %rs8, %rs9;
	setp.gt.u16 	%p2412, %rs123, 3;
	@%p2412 bra 	$L__BB4_3505;
	max.u16 	%rs126, %rs8, %rs9;
	setp.lt.u16 	%p2413, %rs126, 4;
	@%p2413 bra 	$L__BB4_3505;
	setp.gt.u16 	%p2414, %rs8, 3;
	selp.b16 	%rs10, %rs8, %rs9, %p2414;
	selp.b16 	%rs127, %rs9, %rs8, %p2414;
	setp.eq.s16 	%p2415, %rs127, 3;
	@%p2415 bra 	$L__BB4_3452;
	setp.eq.s16 	%p2416, %rs127, 2;
	@%p2416 bra 	$L__BB4_3425;
	setp.ne.s16 	%p2417, %rs127, 1;
	@%p2417 bra 	$L__BB4_3505;
	shr.u32 	%r3730, %r2114, 7;
	and.b32  	%r3731, %r3730, 16777215;
	shr.u32 	%r3732, %r29052, 7;
	and.b32  	%r3733, %r3732, 16777215;
	setp.gt.s16 	%p2508, %rs10, 9;
	@%p2508 bra 	$L__BB4_3408;
	setp.gt.s16 	%p2516, %rs10, 6;
	@%p2516 bra 	$L__BB4_3404;
	setp.eq.s16 	%p2520, %rs10, 4;
	@%p2520 bra 	$L__BB4_3417;
	setp.eq.s16 	%p2521, %rs10, 5;
	@%p2521 bra 	$L__BB4_3418;
	setp.eq.s16 	%p2522, %rs10, 6;
	@%p2522 bra 	$L__BB4_3403;
	bra.uni 	$L__BB4_3505;
$L__BB4_3403:
	mul.lo.s32 	%r14251, %r3730, %r3732;
	shl.b32 	%r14252, %r14251, 4;
	and.b32  	%r14253, %r14252, 268435440;
	or.b32  	%r29039, %r14253, 1;
	bra.uni 	$L__BB4_3505;
$L__BB4_3404:
	setp.eq.s16 	%p2517, %rs10, 7;
	@%p2517 bra 	$L__BB4_3419;
	setp.eq.s16 	%p2518, %rs10, 8;
	@%p2518 bra 	$L__BB4_3420;
	setp.eq.s16 	%p2519, %rs10, 9;
	@%p2519 bra 	$L__BB4_3407;
	bra.uni 	$L__BB4_3505;
$L__BB4_3407:
	setp.eq.s32 	%p2526, %r3731, %r3733;
	selp.b32 	%r29039, 17, 1, %p2526;
	bra.uni 	$L__BB4_3505;
$L__BB4_3408:
	setp.gt.s16 	%p2509, %rs10, 12;
	@%p2509 bra 	$L__BB4_3413;
	setp.eq.s16 	%p2513, %rs10, 10;
	@%p2513 bra 	$L__BB4_3421;
	setp.eq.s16 	%p2514, %rs10, 11;
	@%p2514 bra 	$L__BB4_3422;
	setp.eq.s16 	%p2515, %rs10, 12;
	@%p2515 bra 	$L__BB4_3412;
	bra.uni 	$L__BB4_3505;
$L__BB4_3412:
	setp.gt.u32 	%p2523, %r3731, %r3733;
	selp.b32 	%r29039, 17, 1, %p2523;
	bra.uni 	$L__BB4_3505;
$L__BB4_3413:
	setp.eq.s16 	%p2510, %rs10, 13;
	@%p2510 bra 	$L__BB4_3423;
	setp.eq.s16 	%p2511, %rs10, 14;
	@%p2511 bra 	$L__BB4_3424;
	setp.eq.s16 	%p2512, %rs10, 15;
	@%p2512 bra 	$L__BB4_3416;
	bra.uni 	$L__BB4_3505;
$L__BB4_3416:
	xor.b32  	%r14238, %r3732, %r3730;
	shl.b32 	%r14239, %r14238, 4;
	and.b32  	%r14240, %r14239, 268435440;
	or.b32  	%r29039, %r14240, 1;
	bra.uni 	$L__BB4_3505;
$L__BB4_3417:
	add.s32 	%r14257, %r3733, %r3731;
	shl.b32 	%r14258, %r14257, 4;
	and.b32  	%r14259, %r14258, 268435440;
	or.b32  	%r29039, %r14259, 1;
	bra.uni 	$L__BB4_3505;
$L__BB4_3418:
	sub.s32 	%r14254, %r3731, %r3733;
	shl.b32 	%r14255, %r14254, 4;
	and.b32  	%r14256, %r14255, 268435440;
	or.b32  	%r29039, %r14256, 1;
	bra.uni 	$L__BB4_3505;
$L__BB4_3419:
	div.u32 	%r14249, %r3731, %r3733;
	shl.b32 	%r14250, %r14249, 4;
	or.b32  	%r29039, %r14250, 1;
	bra.uni 	$L__BB4_3505;
$L__BB4_3420:
	rem.u32 	%r14247, %r3731, %r3733;
	shl.b32 	%r14248, %r14247, 4;
	or.b32  	%r29039, %r14248, 1;
	bra.uni 	$L__BB4_3505;
$L__BB4_3421:
	setp.eq.s32 	%p2525, %r3731, %r3733;
	selp.b32 	%r29039, 1, 17, %p2525;
	bra.uni 	$L__BB4_3505;
$L__BB4_3422:
	setp.lt.u32 	%p2524, %r3731, %r3733;
	selp.b32 	%r29039, 17, 1, %p2524;
	bra.uni 	$L__BB4_3505;
$L__BB4_3423:
	and.b32  	%r14244, %r3732, %r3730;
	shl.b32 	%r14245, %r14244, 4;
	and.b32  	%r14246, %r14245, 268435440;
	or.b32  	%r29039, %r14246, 1;
	bra.uni 	$L__BB4_3505;
$L__BB4_3424:
	or.b32  	%r14241, %r3732, %r3730;
	shl.b32 	%r14242, %r14241, 4;
	and.b32  	%r14243, %r14242, 268435440;
	or.b32  	%r29039, %r14243, 1;
	bra.uni 	$L__BB4_3505;
$L__BB4_3425:
	shr.u32 	%r3746, %r2114, 7;
	and.b32  	%r3747, %r3746, 16777215;
	shr.u32 	%r3748, %r29052, 7;
	and.b32  	%r3749, %r3748, 16777215;
	mov.b32 	%r29039, 2;
	setp.gt.s16 	%p2489, %rs10, 9;
	@%p2489 bra 	$L__BB4_3435;
	setp.gt.s16 	%p2497, %rs10, 6;
	@%p2497 bra 	$L__BB4_3431;
	setp.eq.s16 	%p2501, %rs10, 4;
	@%p2501 bra 	$L__BB4_3444;
	setp.eq.s16 	%p2502, %rs10, 5;
	@%p2502 bra 	$L__BB4_3445;
	setp.eq.s16 	%p2503, %rs10, 6;
	@%p2503 bra 	$L__BB4_3430;
	bra.uni 	$L__BB4_3505;
$L__BB4_3430:
	mul.lo.s32 	%r14228, %r3746, %r3748;
	shl.b32 	%r14229, %r14228, 4;
	and.b32  	%r14230, %r14229, 16777200;
	or.b32  	%r29039, %r14230, 2;
	bra.uni 	$L__BB4_3505;
$L__BB4_3431:
	setp.eq.s16 	%p2498, %rs10, 7;
	@%p2498 bra 	$L__BB4_3446;
	setp.eq.s16 	%p2499, %rs10, 8;
	@%p2499 bra 	$L__BB4_3447;
	setp.eq.s16 	%p2500, %rs10, 9;
	@%p2500 bra 	$L__BB4_3434;
	bra.uni 	$L__BB4_3505;
$L__BB4_3434:
	setp.eq.s32 	%p2507, %r3747, %r3749;
	selp.b32 	%r29039, 18, 2, %p2507;
	bra.uni 	$L__BB4_3505;
$L__BB4_3435:
	setp.gt.s16 	%p2490, %rs10, 12;
	@%p2490 bra 	$L__BB4_3440;
	setp.eq.s16 	%p2494, %rs10, 10;
	@%p2494 bra 	$L__BB4_3448;
	setp.eq.s16 	%p2495, %rs10, 11;
	@%p2495 bra 	$L__BB4_3449;
	setp.eq.s16 	%p2496, %rs10, 12;
	@%p2496 bra 	$L__BB4_3439;
	bra.uni 	$L__BB4_3505;
$L__BB4_3439:
	setp.gt.u32 	%p2504, %r3747, %r3749;
	selp.b32 	%r29039, 18, 2, %p2504;
	bra.uni 	$L__BB4_3505;
$L__BB4_3440:
	setp.eq.s16 	%p2491, %rs10, 13;
	@%p2491 bra 	$L__BB4_3450;
	setp.eq.s16 	%p2492, %rs10, 14;
	@%p2492 bra 	$L__BB4_3451;
	setp.eq.s16 	%p2493, %rs10, 15;
	@%p2493 bra 	$L__BB4_3443;
	bra.uni 	$L__BB4_3505;
$L__BB4_3443:
	xor.b32  	%r14213, %r3748, %r3746;
	shl.b32 	%r14214, %r14213, 4;
	and.b32  	%r14215, %r14214, 16777200;
	or.b32  	%r29039, %r14215, 2;
	bra.uni 	$L__BB4_3505;
$L__BB4_3444:
	add.s32 	%r14234, %r3749, %r3747;
	shl.b32 	%r14235, %r14234, 4;
	and.b32  	%r14236, %r14235, 16777200;
	or.b32  	%r29039, %r14236, 2;
	bra.uni 	$L__BB4_3505;
$L__BB4_3445:
	sub.s32 	%r14231, %r3747, %r3749;
	shl.b32 	%r14232, %r14231, 4;
	and.b32  	%r14233, %r14232, 16777200;
	or.b32  	%r29039, %r14233, 2;
	bra.uni 	$L__BB4_3505;
$L__BB4_3446:
	div.u32 	%r14225, %r3747, %r3749;
	shl.b32 	%r14226, %r14225, 4;
	and.b32  	%r14227, %r14226, 16777200;
	or.b32  	%r29039, %r14227, 2;
	bra.uni 	$L__BB4_3505;
$L__BB4_3447:
	rem.u32 	%r14222, %r3747, %r3749;
	shl.b32 	%r14223, %r14222, 4;
	and.b32  	%r14224, %r14223, 16777200;
	or.b32  	%r29039, %r14224, 2;
	bra.uni 	$L__BB4_3505;
$L__BB4_3448:
	setp.eq.s32 	%p2506, %r3747, %r3749;
	selp.b32 	%r29039, 2, 18, %p2506;
	bra.uni 	$L__BB4_3505;
$L__BB4_3449:
	setp.lt.u32 	%p2505, %r3747, %r3749;
	selp.b32 	%r29039, 18, 2, %p2505;
	bra.uni 	$L__BB4_3505;
$L__BB4_3450:
	and.b32  	%r14219, %r3748, %r3746;
	shl.b32 	%r14220, %r14219, 4;
	and.b32  	%r14221, %r14220, 16777200;
	or.b32  	%r29039, %r14221, 2;
	bra.uni 	$L__BB4_3505;
$L__BB4_3451:
	or.b32  	%r14216, %r3748, %r3746;
	shl.b32 	%r14217, %r14216, 4;
	and.b32  	%r14218, %r14217, 16777200;
	or.b32  	%r29039, %r14218, 2;
	bra.uni 	$L__BB4_3505;
$L__BB4_3452:
	shr.u32 	%r14081, %r2114, 7;
	shr.u32 	%r14082, %r2114, 23;
	and.b32  	%r14083, %r14082, 127;
	and.b32  	%r14084, %r14081, 65535;
	shl.b32 	%r14085, %r3717, 4;
	and.b32  	%r14086, %r14085, -2147483648;
	and.b32  	%r14087, %r2114, 1073741696;
	add.s32 	%r14088, %r14087, 536870912;
	or.b32  	%r14089, %r14084, %r14083;
	setp.eq.s32 	%p2418, %r14089, 0;
	selp.b32 	%r14090, 0, %r14088, %p2418;
	or.b32  	%r14091, %r14090, %r14086;
	mov.b32 	%f39, %r14091;
	shr.u32 	%r14092, %r29052, 7;
	shr.u32 	%r14093, %r29052, 23;
	and.b32  	%r14094, %r14093, 127;
	and.b32  	%r14095, %r14092, 65535;
	shl.b32 	%r3762, %r3727, 4;
	and.b32  	%r14096, %r3762, -2147483648;
	and.b32  	%r14097, %r29052, 1073741696;
	add.s32 	%r14098, %r14097, 536870912;
	or.b32  	%r14099, %r14095, %r14094;
	setp.eq.s32 	%p2419, %r14099, 0;
	selp.b32 	%r14100, 0, %r14098, %p2419;
	or.b32  	%r14101, %r14100, %r14096;
	mov.b32 	%f40, %r14101;
	mov.b32 	%r29039, -67108861;
	setp.gt.s16 	%p2420, %rs10, 9;
	@%p2420 bra 	$L__BB4_3462;
	setp.gt.s16 	%p2428, %rs10, 6;
	@%p2428 bra 	$L__BB4_3458;
	setp.eq.s16 	%p2432, %rs10, 4;
	@%p2432 bra 	$L__BB4_3473;
	setp.eq.s16 	%p2433, %rs10, 5;
	@%p2433 bra 	$L__BB4_3474;
	setp.eq.s16 	%p2434, %rs10, 6;
	@%p2434 bra 	$L__BB4_3457;
	bra.uni 	$L__BB4_3505;
$L__BB4_3457:
	mul.f32 	%f498, %f39, %f40;
	mov.b32 	%r14182, %f498;
	shr.u32 	%r14183, %r14182, 8;
	and.b32  	%r14184, %r14183, 8388608;
	shr.u32 	%r14185, %r14182, 7;
	and.b32  	%r14186, %r14185, 16711680;
	add.s32 	%r14187, %r14186, 264241152;
	or.b32  	%r14188, %r14184, %r14187;
	and.b32  	%r14189, %r14185, 65535;
	or.b32  	%r14190, %r14188, %r14189;
	shl.b32 	%r14191, %r14190, 4;
	or.b32  	%r29039, %r14191, 3;
	bra.uni 	$L__BB4_3505;
$L__BB4_3458:
	setp.eq.s16 	%p2429, %rs10, 7;
	@%p2429 bra 	$L__BB4_3475;
	setp.eq.s16 	%p2430, %rs10, 8;
	@%p2430 bra 	$L__BB4_3476;
	setp.eq.s16 	%p2431, %rs10, 9;
	@%p2431 bra 	$L__BB4_3461;
	bra.uni 	$L__BB4_3505;
$L__BB4_3461:
	setp.eq.f32 	%p2474, %f39, %f40;
	selp.b32 	%r29039, 17, 1, %p2474;
	bra.uni 	$L__BB4_3505;
$L__BB4_3462:
	setp.gt.s16 	%p2421, %rs10, 12;
	@%p2421 bra 	$L__BB4_3467;
	setp.eq.s16 	%p2425, %rs10, 10;
	@%p2425 bra 	$L__BB4_3489;
	setp.eq.s16 	%p2426, %rs10, 11;
	@%p2426 bra 	$L__BB4_3490;
	setp.eq.s16 	%p2427, %rs10, 12;
	@%p2427 bra 	$L__BB4_3466;
	bra.uni 	$L__BB4_3505;
$L__BB4_3466:
	setp.gt.f32 	%p2471, %f39, %f40;
	selp.b32 	%r29039, 17, 1, %p2471;
	bra.uni 	$L__BB4_3505;
$L__BB4_3467:
	setp.eq.s16 	%p2422, %rs10, 13;
	@%p2422 bra 	$L__BB4_3491;
	setp.eq.s16 	%p2423, %rs10, 14;
	@%p2423 bra 	$L__BB4_3498;
	setp.eq.s16 	%p2424, %rs10, 15;
	mov.f32 	%f982, 0f3F800000;
	@%p2424 bra 	$L__BB4_3470;
	bra.uni 	$L__BB4_3505;
$L__BB4_3470:
	mul.f32 	%f347, %f40, 0f3F000000;
	cvt.rzi.f32.f32 	%f348, %f347;
	add.f32 	%f349, %f348, %f348;
	sub.f32 	%f350, %f40, %f349;
	abs.f32 	%f69, %f350;
	abs.f32 	%f70, %f39;
	setp.lt.f32 	%p2435, %f70, 0f00800000;
	mul.f32 	%f351, %f70, 0f4B800000;
	selp.f32 	%f352, %f351, %f70, %p2435;
	selp.f32 	%f353, 0fC1C00000, 0f00000000, %p2435;
	mov.b32 	%r14102, %f352;
	add.s32 	%r14103, %r14102, -1060439283;
	and.b32  	%r14104, %r14103, -8388608;
	sub.s32 	%r14105, %r14102, %r14104;
	mov.b32 	%f354, %r14105;
	cvt.rn.f32.s32 	%f355, %r14104;
	fma.rn.f32 	%f356, %f355, 0f34000000, %f353;
	add.f32 	%f357, %f354, 0fBF800000;
	add.f32 	%f358, %f354, 0f3F800000;
	rcp.approx.ftz.f32 	%f359, %f358;
	add.f32 	%f360, %f357, %f357;
	mul.f32 	%f361, %f360, %f359;
	mul.f32 	%f362, %f361, %f361;
	sub.f32 	%f363, %f357, %f361;
	add.f32 	%f364, %f363, %f363;
	neg.f32 	%f365, %f361;
	fma.rn.f32 	%f366, %f365, %f357, %f364;
	mul.rn.f32 	%f367, %f359, %f366;
	fma.rn.f32 	%f368, %f362, 0f3A2C32E4, 0f3B52E7DB;
	fma.rn.f32 	%f369, %f368, %f362, 0f3C93BB73;
	fma.rn.f32 	%f370, %f369, %f362, 0f3DF6384F;
	mul.rn.f32 	%f371, %f370, %f362;
	fma.rn.f32 	%f372, %f361, 0f3FB8AA3B, %f356;
	sub.f32 	%f373, %f356, %f372;
	fma.rn.f32 	%f374, %f361, 0f3FB8AA3B, %f373;
	fma.rn.f32 	%f375, %f367, 0f3FB8AA3B, %f374;
	fma.rn.f32 	%f376, %f361, 0f32A55E34, %f375;
	mul.f32 	%f377, %f371, 0f40400000;
	fma.rn.f32 	%f378, %f377, %f367, %f376;
	fma.rn.f32 	%f379, %f371, %f361, %f378;
	add.rn.f32 	%f380, %f372, %f379;
	neg.f32 	%f381, %f372;
	add.rn.f32 	%f382, %f380, %f381;
	neg.f32 	%f383, %f382;
	add.rn.f32 	%f384, %f379, %f383;
	mul.rn.f32 	%f385, %f380, %f40;
	neg.f32 	%f386, %f385;
	fma.rn.f32 	%f387, %f380, %f40, %f386;
	fma.rn.f32 	%f388, %f384, %f40, %f387;
	cvt.rni.f32.f32 	%f389, %f385;
	sub.f32 	%f390, %f385, %f389;
	add.f32 	%f391, %f390, %f388;
	fma.rn.f32 	%f392, %f391, 0f391FCB8E, 0f3AAF85ED;
	fma.rn.f32 	%f393, %f392, %f391, 0f3C1D9856;
	fma.rn.f32 	%f394, %f393, %f391, 0f3D6357BB;
	fma.rn.f32 	%f395, %f394, %f391, 0f3E75FDEC;
	fma.rn.f32 	%f396, %f395, %f391, 0f3F317218;
	fma.rn.f32 	%f397, %f396, %f391, 0f3F800000;
	cvt.rzi.s32.f32 	%r14106, %f389;
	setp.gt.f32 	%p2436, %f389, 0f00000000;
	selp.b32 	%r14107, 0, -2097152000, %p2436;
	add.s32 	%r14108, %r14107, 2130706432;
	mov.b32 	%f398, %r14108;
	mul.f32 	%f399, %f397, %f398;
	shl.b32 	%r14109, %r14106, 23;
	sub.s32 	%r14110, %r14109, %r14107;
	mov.b32 	%f400, %r14110;
	mul.f32 	%f401, %f399, %f400;
	abs.f32 	%f402, %f385;
	setp.gt.f32 	%p2437, %f402, 0f43180000;
	setp.lt.f32 	%p2438, %f385, 0f00000000;
	selp.f32 	%f403, 0f00000000, 0f7F800000, %p2438;
	selp.f32 	%f71, %f403, %f401, %p2437;
	setp.eq.f32 	%p2439, %f39, 0f3F800000;
	setp.eq.f32 	%p2440, %f40, 0f00000000;
	or.pred  	%p2441, %p2439, %p2440;
	@%p2441 bra 	$L__BB4_3504;
	setp.num.f32 	%p2442, %f70, %f70;
	abs.f32 	%f404, %f40;
	setp.num.f32 	%p2443, %f404, %f404;
	and.pred  	%p2444, %p2442, %p2443;
	@%p2444 bra 	$L__BB4_3499;
	add.rn.f32 	%f982, %f39, %f40;
	bra.uni 	$L__BB4_3504;
$L__BB4_3473:
	add.f32 	%f500, %f39, %f40;
	mov.b32 	%r14202, %f500;
	shr.u32 	%r14203, %r14202, 8;
	and.b32  	%r14204, %r14203, 8388608;
	shr.u32 	%r14205, %r14202, 7;
	and.b32  	%r14206, %r14205, 16711680;
	add.s32 	%r14207, %r14206, 264241152;
	or.b32  	%r14208, %r14204, %r14207;
	and.b32  	%r14209, %r14205, 65535;
	or.b32  	%r14210, %r14208, %r14209;
	shl.b32 	%r14211, %r14210, 4;
	or.b32  	%r29039, %r14211, 3;
	bra.uni 	$L__BB4_3505;
$L__BB4_3474:
	sub.f32 	%f499, %f39, %f40;
	mov.b32 	%r14192, %f499;
	shr.u32 	%r14193, %r14192, 8;
	and.b32  	%r14194, %r14193, 8388608;
	shr.u32 	%r14195, %r14192, 7;
	and.b32  	%r14196, %r14195, 16711680;
	add.s32 	%r14197, %r14196, 264241152;
	or.b32  	%r14198, %r14194, %r14197;
	and.b32  	%r14199, %r14195, 65535;
	or.b32  	%r14200, %r14198, %r14199;
	shl.b32 	%r14201, %r14200, 4;
	or.b32  	%r29039, %r14201, 3;
	bra.uni 	$L__BB4_3505;
$L__BB4_3475:
	div.rn.f32 	%f497, %f39, %f40;
	mov.b32 	%r14172, %f497;
	shr.u32 	%r14173, %r14172, 8;
	and.b32  	%r14174, %r14173, 8388608;
	shr.u32 	%r14175, %r14172, 7;
	and.b32  	%r14176, %r14175, 16711680;
	add.s32 	%r14177, %r14176, 264241152;
	or.b32  	%r14178, %r14174, %r14177;
	and.b32  	%r14179, %r14175, 65535;
	or.b32  	%r14180, %r14178, %r14179;
	shl.b32 	%r14181, %r14180, 4;
	or.b32  	%r29039, %r14181, 3;
	bra.uni 	$L__BB4_3505;
$L__BB4_3476:
	abs.f32 	%f41, %f40;
	abs.f32 	%f979, %f39;
	setp.lt.f32 	%p2475, %f979, %f41;
	@%p2475 bra 	$L__BB4_3488;
	mul.f32 	%f43, %f41, 0f4B000000;
	setp.gtu.f32 	%p2476, %f979, %f43;
	@%p2476 bra 	$L__BB4_3484;
	div.approx.f32 	%f474, %f979, %f41;
	cvt.rzi.f32.f32 	%f977, %f474;
	neg.f32 	%f45, %f41;
	fma.rn.f32 	%f46, %f45, %f977, %f979;
	mov.b32 	%r3767, %f46;
	mov.b32 	%r14154, %f41;
	setp.lt.u32 	%p2477, %r3767, %r14154;
	@%p2477 bra 	$L__BB4_3483;
	setp.lt.u32 	%p2478, %r3767, -2147483647;
	@%p2478 bra 	$L__BB4_3481;
	add.f32 	%f479, %f977, 0fBF800000;
	setp.lt.f32 	%p2481, %f46, %f45;
	add.f32 	%f480, %f479, 0fBF800000;
	selp.f32 	%f977, %f480, %f479, %p2481;
	bra.uni 	$L__BB4_3483;
$L__BB4_3481:
	add.f32 	%f977, %f977, 0f3F800000;
	add.f32 	%f475, %f41, %f41;
	setp.ltu.f32 	%p2479, %f46, %f475;
	@%p2479 bra 	$L__BB4_3483;
	add.f32 	%f476, %f977, 0f3F800000;
	fma.rn.f32 	%f477, %f41, 0fC0400000, %f46;
	setp.ge.f32 	%p2480, %f477, 0f00000000;
	add.f32 	%f478, %f476, 0f3F800000;
	selp.f32 	%f977, %f478, %f476, %p2480;
$L__BB4_3483:
	fma.rn.f32 	%f979, %f45, %f977, %f979;
	bra.uni 	$L__BB4_3488;
$L__BB4_3484:
	mov.b32 	%r3768, %f979;
	mov.b32 	%r14155, %f43;
	and.b32  	%r3769, %r14155, -8388608;
	and.b32  	%r14156, %r3768, 8388607;
	or.b32  	%r29037, %r14156, 1065353216;
	and.b32  	%r14157, %r14155, 8388607;
	or.b32  	%r3771, %r14157, 1065353216;
	mov.b32 	%f978, %r29037;
	sub.s32 	%r14158, %r3768, %r3769;
	add.s32 	%r14159, %r14158, 192937984;
	and.b32  	%r29038, %r14159, -8388608;
	setp.eq.s32 	%p2482, %r29038, 0;
	@%p2482 bra 	$L__BB4_3487;
	mov.b32 	%f481, %r3771;
	rcp.approx.ftz.f32 	%f53, %f481;
	neg.f32 	%f54, %f481;
$L__BB4_3486:
	min.u32 	%r14160, %r29038, 192937984;
	add.s32 	%r14161, %r29037, %r14160;
	mov.b32 	%f482, %r14161;
	mul.f32 	%f483, %f53, %f482;
	fma.rn.f32 	%f484, %f54, %f483, %f482;
	fma.rn.f32 	%f485, %f484, %f53, %f483;
	fma.rn.f32 	%f486, %f54, %f485, %f482;
	fma.rz.f32 	%f487, %f486, %f53, %f485;
	cvt.rzi.f32.f32 	%f488, %f487;
	fma.rn.f32 	%f978, %f54, %f488, %f482;
	sub.s32 	%r29038, %r29038, %r14160;
	mov.b32 	%r29037, %f978;
	setp.ne.s32 	%p2483, %r29038, 0;
	setp.ne.s32 	%p2484, %r29037, 0;
	and.pred  	%p2485, %p2483, %p2484;
	@%p2485 bra 	$L__BB4_3486;
$L__BB4_3487:
	mov.b32 	%f490, %r3769;
	setp.leu.f32 	%p2486, %f41, 0f00000000;
	setp.gt.u32 	%p2487, %r3768, 2139095039;
	selp.f32 	%f491, 0f7FFFFFFF, %f490, %p2486;
	selp.f32 	%f492, 0f7FFFFFFF, %f491, %p2487;
	mul.f32 	%f493, %f978, 0f34000000;
	mul.f32 	%f979, %f492, %f493;
$L__BB4_3488:
	abs.f32 	%f494, %f979;
	setp.nan.f32 	%p2488, %f494, %f494;
	copysign.f32 	%f495, %f39, %f979;
	selp.f32 	%f496, %f979, %f495, %p2488;
	mov.b32 	%r14162, %f496;
	shr.u32 	%r14163, %r14162, 8;
	and.b32  	%r14164, %r14163, 8388608;
	shr.u32 	%r14165, %r14162, 7;
	and.b32  	%r14166, %r14165, 16711680;
	add.s32 	%r14167, %r14166, 264241152;
	or.b32  	%r14168, %r14164, %r14167;
	and.b32  	%r14169, %r14165, 65535;
	or.b32  	%r14170, %r14168, %r14169;
	shl.b32 	%r14171, %r14170, 4;
	or.b32  	%r29039, %r14171, 3;
	bra.uni 	$L__BB4_3505;
$L__BB4_3489:
	setp.neu.f32 	%p2473, %f39, %f40;
	selp.b32 	%r29039, 17, 1, %p2473;
	bra.uni 	$L__BB4_3505;
$L__BB4_3490:
	setp.lt.f32 	%p2472, %f39, %f40;
	selp.b32 	%r29039, 17, 1, %p2472;
	bra.uni 	$L__BB4_3505;
$L__BB4_3491:
	abs.f32 	%f59, %f40;
	abs.f32 	%f60, %f39;
	setp.leu.f32 	%p2462, %f60, %f59;
	setp.gt.f32 	%p2463, %f60, %f59;
	selp.f32 	%f61, %f60, %f59, %p2463;
	selp.f32 	%f453, %f59, %f60, %p2463;
	div.rn.f32 	%f454, %f453, %f61;
	mul.f32 	%f455, %f454, %f454;
	fma.rn.f32 	%f456, %f455, 0f3B33710B, 0fBC807748;
	fma.rn.f32 	%f457, %f456, %f455, 0f3D2CDAB2;
	fma.rn.f32 	%f458, %f457, %f455, 0fBD992D10;
	fma.rn.f32 	%f459, %f458, %f455, 0f3DD9EA6C;
	fma.rn.f32 	%f460, %f459, %f455, 0fBE117CB1;
	fma.rn.f32 	%f461, %f460, %f455, 0f3E4CBCE0;
	fma.rn.f32 	%f462, %f461, %f455, 0fBEAAAA7D;
	mul.f32 	%f463, %f455, %f462;
	fma.rn.f32 	%f62, %f463, %f454, %f454;
	@%p2462 bra 	$L__BB4_3493;
	neg.f32 	%f466, %f62;
	fma.rn.f32 	%f467, 0f3F6EE581, 0f3FD774EB, %f466;
	fma.rn.f32 	%f468, 0f3F6EE581, 0f3FD774EB, %f62;
	setp.lt.s32 	%p2465, %r3762, 0;
	selp.f32 	%f980, %f468, %f467, %p2465;
	bra.uni 	$L__BB4_3494;
$L__BB4_3493:
	neg.f32 	%f464, %f62;
	fma.rn.f32 	%f465, 0f3FEEE581, 0f3FD774EB, %f464;
	setp.lt.s32 	%p2464, %r3762, 0;
	selp.f32 	%f980, %f465, %f62, %p2464;
$L__BB4_3494:
	setp.neu.f32 	%p2466, %f61, 0f00000000;
	@%p2466 bra 	$L__BB4_3496;
	setp.lt.s32 	%p2469, %r3762, 0;
	selp.f32 	%f981, 0f40490FDB, 0f00000000, %p2469;
	bra.uni 	$L__BB4_3497;
$L__BB4_3496:
	setp.eq.f32 	%p2467, %f59, %f60;
	setp.lt.s32 	%p2468, %r3762, 0;
	selp.f32 	%f469, 0f4016CBE4, 0f3F490FDB, %p2468;
	selp.f32 	%f981, %f469, %f980, %p2467;
$L__BB4_3497:
	add.f32 	%f470, %f60, %f59;
	abs.f32 	%f471, %f470;
	setp.nan.f32 	%p2470, %f471, %f471;
	copysign.f32 	%f472, %f39, %f981;
	selp.f32 	%f473, %f470, %f472, %p2470;
	mov.b32 	%r14144, %f473;
	shr.u32 	%r14145, %r14144, 8;
	and.b32  	%r14146, %r14145, 8388608;
	shr.u32 	%r14147, %r14144, 7;
	and.b32  	%r14148, %r14147, 16711680;
	add.s32 	%r14149, %r14148, 264241152;
	or.b32  	%r14150, %r14146, %r14149;
	and.b32  	%r14151, %r14147, 65535;
	or.b32  	%r14152, %r14150, %r14151;
	shl.b32 	%r14153, %r14152, 4;
	or.b32  	%r29039, %r14153, 3;
	bra.uni 	$L__BB4_3505;
$L__BB4_3498:
	setp.lt.f32 	%p2456, %f40, 0f00800000;
	mul.f32 	%f410, %f40, 0f4B000000;
	selp.f32 	%f411, %f410, %f40, %p2456;
	selp.f32 	%f412, 0fC1B80000, 0f00000000, %p2456;
	mov.b32 	%r14126, %f411;
	add.s32 	%r14127, %r14126, -1059760811;
	and.b32  	%r14128, %r14127, -8388608;
	sub.s32 	%r14129, %r14126, %r14128;
	mov.b32 	%f413, %r14129;
	cvt.rn.f32.s32 	%f414, %r14128;
	fma.rn.f32 	%f415, %f414, 0f34000000, %f412;
	add.f32 	%f416, %f413, 0fBF800000;
	fma.rn.f32 	%f417, %f416, 0fBE055027, 0f3E1039F6;
	fma.rn.f32 	%f418, %f417, %f416, 0fBDF8CDCC;
	fma.rn.f32 	%f419, %f418, %f416, 0f3E0F2955;
	fma.rn.f32 	%f420, %f419, %f416, 0fBE2AD8B9;
	fma.rn.f32 	%f421, %f420, %f416, 0f3E4CED0B;
	fma.rn.f32 	%f422, %f421, %f416, 0fBE7FFF22;
	fma.rn.f32 	%f423, %f422, %f416, 0f3EAAAA78;
	fma.rn.f32 	%f424, %f423, %f416, 0fBF000000;
	mul.f32 	%f425, %f416, %f424;
	fma.rn.f32 	%f426, %f425, %f416, %f416;
	fma.rn.f32 	%f427, %f415, 0f3F317218, %f426;
	setp.gt.u32 	%p2457, %r14126, 2139095039;
	fma.rn.f32 	%f428, %f411, 0f7F800000, 0f7F800000;
	selp.f32 	%f429, %f428, %f427, %p2457;
	setp.eq.f32 	%p2458, %f411, 0f00000000;
	selp.f32 	%f430, 0fFF800000, %f429, %p2458;
	setp.lt.f32 	%p2459, %f39, 0f00800000;
	mul.f32 	%f431, %f39, 0f4B000000;
	selp.f32 	%f432, %f431, %f39, %p2459;
	selp.f32 	%f433, 0fC1B80000, 0f00000000, %p2459;
	mov.b32 	%r14130, %f432;
	add.s32 	%r14131, %r14130, -1059760811;
	and.b32  	%r14132, %r14131, -8388608;
	sub.s32 	%r14133, %r14130, %r14132;
	mov.b32 	%f434, %r14133;
	cvt.rn.f32.s32 	%f435, %r14132;
	fma.rn.f32 	%f436, %f435, 0f34000000, %f433;
	add.f32 	%f437, %f434, 0fBF800000;
	fma.rn.f32 	%f438, %f437, 0fBE055027, 0f3E1039F6;
	fma.rn.f32 	%f439, %f438, %f437, 0fBDF8CDCC;
	fma.rn.f32 	%f440, %f439, %f437, 0f3E0F2955;
	fma.rn.f32 	%f441, %f440, %f437, 0fBE2AD8B9;
	fma.rn.f32 	%f442, %f441, %f437, 0f3E4CED0B;
	fma.rn.f32 	%f443, %f442, %f437, 0fBE7FFF22;
	fma.rn.f32 	%f444, %f443, %f437, 0f3EAAAA78;
	fma.rn.f32 	%f445, %f444, %f437, 0fBF000000;
	mul.f32 	%f446, %f437, %f445;
	fma.rn.f32 	%f447, %f446, %f437, %f437;
	fma.rn.f32 	%f448, %f436, 0f3F317218, %f447;
	setp.gt.u32 	%p2460, %r14130, 2139095039;
	fma.rn.f32 	%f449, %f432, 0f7F800000, 0f7F800000;
	selp.f32 	%f450, %f449, %f448, %p2460;
	setp.eq.f32 	%p2461, %f432, 0f00000000;
	selp.f32 	%f451, 0fFF800000, %f450, %p2461;
	div.rn.f32 	%f452, %f430, %f451;
	mov.b32 	%r14134, %f452;
	shr.u32 	%r14135, %r14134, 8;
	and.b32  	%r14136, %r14135, 8388608;
	shr.u32 	%r14137, %r14134, 7;
	and.b32  	%r14138, %r14137, 16711680;
	add.s32 	%r14139, %r14138, 264241152;
	or.b32  	%r14140, %r14136, %r14139;
	and.b32  	%r14141, %r14137, 65535;
	or.b32  	%r14142, %r14140, %r14141;
	shl.b32 	%r14143, %r14142, 4;
	or.b32  	%r29039, %r14143, 3;
	bra.uni 	$L__BB4_3505;
$L__BB4_3499:
	setp.neu.f32 	%p2445, %f39, 0f00000000;
	setp.neu.f32 	%p2446, %f70, 0f7F800000;
	and.pred  	%p2447, %p2445, %p2446;
	@%p2447 bra 	$L__BB4_3501;
	setp.neu.f32 	%p2454, %f69, 0f3F800000;
	add.f32 	%f409, %f39, %f39;
	mov.b32 	%r14111, %f409;
	setp.lt.f32 	%p2455, %f40, 0f00000000;
	xor.b32  	%r14112, %r14111, 2139095040;
	selp.b32 	%r14113, %r14112, %r14111, %p2455;
	and.b32  	%r14114, %r14113, 2147483647;
	selp.b32 	%r14115, %r14114, %r14113, %p2454;
	mov.b32 	%f982, %r14115;
	bra.uni 	$L__BB4_3504;
$L__BB4_3501:
	setp.eq.f32 	%p2448, %f39, 0fBF800000;
	setp.eq.f32 	%p2449, %f404, 0f7F800000;
	and.pred  	%p2450, %p2448, %p2449;
	@%p2450 bra 	$L__BB4_3504;
	setp.geu.f32 	%p2451, %f39, 0f00000000;
	mov.f32 	%f982, %f71;
	@%p2451 bra 	$L__BB4_3504;
	setp.neu.f32 	%p2452, %f69, 0f3F800000;
	neg.f32 	%f406, %f71;
	selp.f32 	%f407, %f71, %f406, %p2452;
	cvt.rmi.f32.f32 	%f408, %f40;
	setp.neu.f32 	%p2453, %f408, %f40;
	selp.f32 	%f982, 0f7FFFFFFF, %f407, %p2453;
$L__BB4_3504:
	mov.b32 	%r14116, %f982;
	shr.u32 	%r14117, %r14116, 8;
	and.b32  	%r14118, %r14117, 8388608;
	shr.u32 	%r14119, %r14116, 7;
	and.b32  	%r14120, %r14119, 16711680;
	add.s32 	%r14121, %r14120, 264241152;
	or.b32  	%r14122, %r14118, %r14121;
	and.b32  	%r14123, %r14119, 65535;
	or.b32  	%r14124, %r14122, %r14123;
	shl.b32 	%r14125, %r14124, 4;
	or.b32  	%r29039, %r14125, 3;
$L__BB4_3505:
	shl.b32 	%r14266, %r29039, 3;
	or.b32  	%r14267, %r14266, 3;
	and.b32  	%r14268, %r29036, 7;
	setp.eq.s32 	%p2527, %r14268, 0;
	selp.b32 	%r29042, %r29036, %r14267, %p2527;
	selp.b32 	%r3797, %r14267, %r29036, %p2527;
	and.b32  	%r14269, %r29042, 7;
	setp.ne.s32 	%p2528, %r14269, 0;
	@%p2528 bra 	$L__BB4_3509;
$L__BB4_3506:
	and.b32  	%r14270, %r3797, 7;
	setp.ne.s32 	%p2529, %r14270, 0;
	@%p2529 bra 	$L__BB4_3518;
$L__BB4_3507:
	shr.u32 	%r14271, %r3797, 3;
	setp.gt.u32 	%p2530, %r3797, 65535;
	shr.u32 	%r14272, %r3797, 1;
	mov.u32 	%r14273, shared_mem;
	add.s32 	%r14274, %r14273, %r14272;
	add.s32 	%r3793, %r14274, 65536;
	mul.wide.u32 	%rd2876, %r14271, 4;
	add.s64 	%rd251, %rd3, %rd2876;
	@%p2530 bra 	$L__BB4_3512;
	atom.shared.exch.b32 	%r29045, [%r3793], -1;
	bra.uni 	$L__BB4_3513;
$L__BB4_3509:
	cvt.u64.u32 	%rd2890, %r3797;
	shl.b64 	%rd2891, %rd2890, 32;
	cvt.u64.u32 	%rd2892, %r29042;
	or.b64  	%rd250, %rd2891, %rd2892;
	mul.wide.u32 	%rd2893, %r29042, 8;
	and.b32  	%r14295, %r3797, 7;
	cvt.u64.u32 	%rd2894, %r14295;
	mov.b64 	%rd2895, 56;
	cvt.u32.u64 	%r14296, %rd2895;
	cvt.u32.u64 	%r14297, %rd2893;
	and.b32  	%r14298, %r14297, %r14296;
	cvt.u32.u64 	%r14299, %rd2894;
	or.b32  	%r14300, %r14298, %r14299;
	mov.b64 	%rd2896, 9130730411292422402;
	shr.u64 	%rd2897, %rd2896, %r14300;
	mov.b64 	%rd2898, 1736168554312260608;
	shr.u64 	%rd2899, %rd2898, %r14300;
	mov.b64 	%rd2900, -506390041275138048;
	shr.u64 	%rd2901, %rd2900, %r14300;
	shl.b64 	%rd2902, %rd2901, 2;
	cvt.u32.u64 	%r14301, %rd2899;
	mov.b64 	%rd2903, 2;
	cvt.u32.u64 	%r14302, %rd2903;
	and.b32  	%r14303, %r14301, %r14302;
	cvt.u32.u64 	%r14304, %rd2897;
	mov.b64 	%rd2904, 1;
	cvt.u32.u64 	%r14305, %rd2904;
	and.b32  	%r14306, %r14304, %r14305;
	or.b32  	%r14307, %r14306, %r14303;
	cvt.u32.u64 	%r14308, %rd2902;
	mov.b64 	%rd2905, 4;
	cvt.u32.u64 	%r14309, %rd2905;
	and.b32  	%r14310, %r14308, %r14309;
	or.b32  	%r14311, %r14307, %r14310;
	mov.b16 	%rs131, 1;
	shl.b16 	%rs132, %rs131, %r14311;
	and.b16  	%rs133, %rs132, 29;
	setp.eq.s16 	%p2552, %rs133, 0;
	@%p2552 bra 	$L__BB4_3511;
	st.local.u32 	[%rd2+280], %r2110;
	st.local.u64 	[%rd143+288], %rd250;
	bra.uni 	$L__BB4_3847;
$L__BB4_3511:
	add.s32 	%r14312, %r3687, 1;
	st.local.u32 	[%rd2+2336], %r14312;
	shl.b32 	%r14313, %r3687, 3;
	cvt.u64.u32 	%rd2906, %r14313;
	and.b64  	%rd2907, %rd2906, 2040;
	add.s64 	%rd2908, %rd2, %rd2907;
	st.local.u64 	[%rd2908+2344], %rd250;
	bra.uni 	$L__BB4_3847;
$L__BB4_3512:
	atom.global.exch.b32 	%r29045, [%rd251], -1;
$L__BB4_3513:
	add.s32 	%r14275, %r29045, 1;
	setp.lt.u32 	%p2531, %r14275, 2;
	@%p2531 bra 	$L__BB4_3518;
	@%p2530 bra 	$L__BB4_3516;
	atom.shared.exch.b32 	%r14277, [%r3793], 0;
	bra.uni 	$L__BB4_3517;
$L__BB4_3516:
	atom.global.exch.b32 	%r14276, [%rd251], 0;
$L__BB4_3517:
	and.b32  	%r14278, %r29045, 7;
	setp.eq.s32 	%p2533, %r14278, 0;
	mov.u32 	%r3797, %r29045;
	@%p2533 bra 	$L__BB4_3507;
$L__BB4_3518:
	setp.lt.u32 	%p2534, %r29042, 65529;
	@%p2534 bra 	$L__BB4_3530;
	and.b32  	%r3798, %r3797, 4;
	setp.eq.s32 	%p2535, %r3798, 0;
	and.b32  	%r14279, %r3797, 3;
	setp.ne.s32 	%p2536, %r14279, 0;
	and.pred  	%p2537, %p2535, %p2536;
	setp.gt.u32 	%p2538, %r3797, 65535;
	or.pred  	%p2539, %p2538, %p2537;
	@%p2539 bra 	$L__BB4_3523;
	and.b32  	%r14280, %r3797, 7;
	setp.eq.s32 	%p2540, %r14280, 0;
	mov.u32 	%r29048, %r3797;
	mov.u32 	%r29049, %r29042;
	@%p2540 bra 	$L__BB4_3535;
	setp.eq.s32 	%p2541, %r3798, 0;
	@%p2541 bra 	$L__BB4_3523;
	cvt.u64.u32 	%rd2877, %r3797;
	shl.b64 	%rd2878, %rd2877, 32;
	cvt.u64.u32 	%rd2879, %r29042;
	or.b64  	%rd2880, %rd2878, %rd2879;
	st.local.u32 	[%rd2+280], %r2110;
	st.local.u64 	[%rd143+288], %rd2880;
	bra.uni 	$L__BB4_3847;
$L__BB4_3523:
	shr.u32 	%r3799, %r29042, 3;
	setp.gt.u32 	%p2542, %r29042, 65535;
	@%p2542 bra 	$L__BB4_3525;
	shl.b32 	%r14281, %r3799, 2;
	mov.u32 	%r14282, shared_mem;
	add.s32 	%r14283, %r14282, %r14281;
	ld.shared.u32 	%r29047, [%r14283+65536];
	bra.uni 	$L__BB4_3526;
$L__BB4_3525:
	mul.wide.u32 	%rd2881, %r3799, 4;
	add.s64 	%rd2882, %rd3, %rd2881;
	ld.global.u32 	%r29047, [%rd2882];
$L__BB4_3526:
	setp.ne.s32 	%p2543, %r29047, 0;
	@%p2543 bra 	$L__BB4_3530;
	cvt.u64.u32 	%rd2883, %r3797;
	shl.b64 	%rd2884, %rd2883, 32;
	cvt.u64.u32 	%rd2885, %r29042;
	or.b64  	%rd252, %rd2884, %rd2885;
	and.b32  	%r14284, %r3797, 7;
	setp.eq.s32 	%p2544, %r14284, 1;
	@%p2544 bra 	$L__BB4_3529;
	st.local.u32 	[%rd2+280], %r2110;
	st.local.u64 	[%rd143+288], %rd252;
	bra.uni 	$L__BB4_3847;
$L__BB4_3529:
	add.s32 	%r14285, %r3687, 1;
	st.local.u32 	[%rd2+2336], %r14285;
	shl.b32 	%r14286, %r3687, 3;
	cvt.u64.u32 	%rd2886, %r14286;
	and.b64  	%rd2887, %rd2886, 2040;
	add.s64 	%rd2888, %rd2, %rd2887;
	st.local.u64 	[%rd2888+2344], %rd252;
	bra.uni 	$L__BB4_3847;
$L__BB4_3530:
	shr.u32 	%r3803, %r29042, 3;
	setp.gt.u32 	%p2545, %r29042, 65535;
	@%p2545 bra 	$L__BB4_3533;
	shl.b32 	%r14288, %r3803, 2;
	mov.u32 	%r14289, shared_mem;
	add.s32 	%r14290, %r14289, %r14288;
	add.s32 	%r3804, %r14290, 65536;
	atom.shared.exch.b32 	%r29048, [%r14290+65536], %r3797;
	setp.eq.s32 	%p2547, %r29048, -1;
	@%p2547 bra 	$L__BB4_3847;
	atom.shared.exch.b32 	%r14291, [%r3804], 0;
	mov.u32 	%r29049, %r3797;
	bra.uni 	$L__BB4_3535;
$L__BB4_3533:
	mul.wide.u32 	%rd2889, %r3803, 4;
	add.s64 	%rd253, %rd3, %rd2889;
	atom.global.exch.b32 	%r29048, [%rd253], %r3797;
	setp.eq.s32 	%p2546, %r29048, -1;
	@%p2546 bra 	$L__BB4_3847;
	atom.global.exch.b32 	%r14287, [%rd253], 0;
	mov.u32 	%r29049, %r3797;
$L__BB4_3535:
	and.b32  	%r14292, %r29048, 7;
	setp.ne.s32 	%p2548, %r14292, 0;
	and.b32  	%r14293, %r29049, 7;
	setp.eq.s32 	%p2549, %r14293, 0;
	and.pred  	%p2550, %p2548, %p2549;
	selp.b32 	%r29042, %r29049, %r29048, %p2550;
	selp.b32 	%r3797, %r29048, %r29049, %p2550;
	and.b32  	%r14294, %r29042, 7;
	setp.eq.s32 	%p2551, %r14294, 0;
	@%p2551 bra 	$L__BB4_3506;
	bra.uni 	$L__BB4_3509;
$L__BB4_3536:
	xor.b32  	%r14026, %r2114, -2147483648;
	cvt.u64.u32 	%rd2836, %r29036;
	shl.b64 	%rd2837, %rd2836, 32;
	cvt.u64.u32 	%rd2838, %r14026;
	or.b64  	%rd254, %rd2837, %rd2838;
	setp.gt.u32 	%p2379, %r29032, 8191;
	@%p2379 bra 	$L__BB4_3538;
	shl.b32 	%r14027, %r29032, 3;
	mov.u32 	%r14028, shared_mem;
	add.s32 	%r14029, %r14028, %r14027;
	atom.shared.exch.b64 	%rd2842, [%r14029], %rd254;
	bra.uni 	$L__BB4_3539;
$L__BB4_3538:
	mul.wide.u32 	%rd2839, %r29032, 8;
	add.s64 	%rd2840, %rd1, %rd2839;
	atom.global.exch.b64 	%rd2841, [%rd2840+201326600], %rd254;
$L__BB4_3539:
	shl.b32 	%r14030, %r29032, 3;
	or.b32  	%r3821, %r14030, 6;
	and.b32  	%r14031, %r29052, 7;
	setp.ne.s32 	%p2380, %r14031, 0;
	@%p2380 bra 	$L__BB4_3543;
$L__BB4_3540:
	and.b32  	%r14032, %r3821, 7;
	setp.ne.s32 	%p2381, %r14032, 0;
	@%p2381 bra 	$L__BB4_3552;
$L__BB4_3541:
	shr.u32 	%r14033, %r3821, 3;
	setp.gt.u32 	%p2382, %r3821, 65535;
	shr.u32 	%r14034, %r3821, 1;
	mov.u32 	%r14035, shared_mem;
	add.s32 	%r14036, %r14035, %r14034;
	add.s32 	%r3817, %r14036, 65536;
	mul.wide.u32 	%rd2843, %r14033, 4;
	add.s64 	%rd256, %rd3, %rd2843;
	@%p2382 bra 	$L__BB4_3546;
	atom.shared.exch.b32 	%r29055, [%r3817], -1;
	bra.uni 	$L__BB4_3547;
$L__BB4_3543:
	cvt.u64.u32 	%rd2857, %r3821;
	shl.b64 	%rd2858, %rd2857, 32;
	cvt.u64.u32 	%rd2859, %r29052;
	or.b64  	%rd255, %rd2858, %rd2859;
	mul.wide.u32 	%rd2860, %r29052, 8;
	and.b32  	%r14057, %r3821, 7;
	cvt.u64.u32 	%rd2861, %r14057;
	mov.b64 	%rd2862, 56;
	cvt.u32.u64 	%r14058, %rd2862;
	cvt.u32.u64 	%r14059, %rd2860;
	and.b32  	%r14060, %r14059, %r14058;
	cvt.u32.u64 	%r14061, %rd2861;
	or.b32  	%r14062, %r14060, %r14061;
	mov.b64 	%rd2863, 9130730411292422402;
	shr.u64 	%rd2864, %rd2863, %r14062;
	mov.b64 	%rd2865, 1736168554312260608;
	shr.u64 	%rd2866, %rd2865, %r14062;
	mov.b64 	%rd2867, -506390041275138048;
	shr.u64 	%rd2868, %rd2867, %r14062;
	shl.b64 	%rd2869, %rd2868, 2;
	cvt.u32.u64 	%r14063, %rd2866;
	mov.b64 	%rd2870, 2;
	cvt.u32.u64 	%r14064, %rd2870;
	and.b32  	%r14065, %r14063, %r14064;
	cvt.u32.u64 	%r14066, %rd2864;
	mov.b64 	%rd2871, 1;
	cvt.u32.u64 	%r14067, %rd2871;
	and.b32  	%r14068, %r14066, %r14067;
	or.b32  	%r14069, %r14068, %r14065;
	cvt.u32.u64 	%r14070, %rd2869;
	mov.b64 	%rd2872, 4;
	cvt.u32.u64 	%r14071, %rd2872;
	and.b32  	%r14072, %r14070, %r14071;
	or.b32  	%r14073, %r14069, %r14072;
	mov.b16 	%rs114, 1;
	shl.b16 	%rs115, %rs114, %r14073;
	and.b16  	%rs116, %rs115, 29;
	setp.eq.s16 	%p2404, %rs116, 0;
	@%p2404 bra 	$L__BB4_3545;
	st.local.u32 	[%rd2+280], %r2110;
	st.local.u64 	[%rd143+288], %rd255;
	bra.uni 	$L__BB4_3847;
$L__BB4_3545:
	add.s32 	%r14074, %r3687, 1;
	st.local.u32 	[%rd2+2336], %r14074;
	shl.b32 	%r14075, %r3687, 3;
	cvt.u64.u32 	%rd2873, %r14075;
	and.b64  	%rd2874, %rd2873, 2040;
	add.s64 	%rd2875, %rd2, %rd2874;
	st.local.u64 	[%rd2875+2344], %rd255;
	bra.uni 	$L__BB4_3847;
$L__BB4_3546:
	atom.global.exch.b32 	%r29055, [%rd256], -1;
$L__BB4_3547:
	add.s32 	%r14037, %r29055, 1;
	setp.lt.u32 	%p2383, %r14037, 2;
	@%p2383 bra 	$L__BB4_3552;
	@%p2382 bra 	$L__BB4_3550;
	atom.shared.exch.b32 	%r14039, [%r3817], 0;
	bra.uni 	$L__BB4_3551;
$L__BB4_3550:
	atom.global.exch.b32 	%r14038, [%rd256], 0;
$L__BB4_3551:
	and.b32  	%r14040, %r29055, 7;
	setp.eq.s32 	%p2385, %r14040, 0;
	mov.u32 	%r3821, %r29055;
	@%p2385 bra 	$L__BB4_3541;
$L__BB4_3552:
	setp.lt.u32 	%p2386, %r29052, 65529;
	@%p2386 bra 	$L__BB4_3564;
	and.b32  	%r3822, %r3821, 4;
	setp.eq.s32 	%p2387, %r3822, 0;
	and.b32  	%r14041, %r3821, 3;
	setp.ne.s32 	%p2388, %r14041, 0;
	and.pred  	%p2389, %p2387, %p2388;
	setp.gt.u32 	%p2390, %r3821, 65535;
	or.pred  	%p2391, %p2390, %p2389;
	@%p2391 bra 	$L__BB4_3557;
	and.b32  	%r14042, %r3821, 7;
	setp.eq.s32 	%p2392, %r14042, 0;
	mov.u32 	%r29058, %r3821;
	mov.u32 	%r29059, %r29052;
	@%p2392 bra 	$L__BB4_3569;
	setp.eq.s32 	%p2393, %r3822, 0;
	@%p2393 bra 	$L__BB4_3557;
	cvt.u64.u32 	%rd2844, %r3821;
	shl.b64 	%rd2845, %rd2844, 32;
	cvt.u64.u32 	%rd2846, %r29052;
	or.b64  	%rd2847, %rd2845, %rd2846;
	st.local.u32 	[%rd2+280], %r2110;
	st.local.u64 	[%rd143+288], %rd2847;
	bra.uni 	$L__BB4_3847;
$L__BB4_3557:
	shr.u32 	%r3823, %r29052, 3;
	setp.gt.u32 	%p2394, %r29052, 65535;
	@%p2394 bra 	$L__BB4_3559;
	shl.b32 	%r14043, %r3823, 2;
	mov.u32 	%r14044, shared_mem;
	add.s32 	%r14045, %r14044, %r14043;
	ld.shared.u32 	%r29057, [%r14045+65536];
	bra.uni 	$L__BB4_3560;
$L__BB4_3559:
	mul.wide.u32 	%rd2848, %r3823, 4;
	add.s64 	%rd2849, %rd3, %rd2848;
	ld.global.u32 	%r29057, [%rd2849];
$L__BB4_3560:
	setp.ne.s32 	%p2395, %r29057, 0;
	@%p2395 bra 	$L__BB4_3564;
	cvt.u64.u32 	%rd2850, %r3821;
	shl.b64 	%rd2851, %rd2850, 32;
	cvt.u64.u32 	%rd2852, %r29052;
	or.b64  	%rd257, %rd2851, %rd2852;
	and.b32  	%r14046, %r3821, 7;
	setp.eq.s32 	%p2396, %r14046, 1;
	@%p2396 bra 	$L__BB4_3563;
	st.local.u32 	[%rd2+280], %r2110;
	st.local.u64 	[%rd143+288], %rd257;
	bra.uni 	$L__BB4_3847;
$L__BB4_3563:
	add.s32 	%r14047, %r3687, 1;
	st.local.u32 	[%rd2+2336], %r14047;
	shl.b32 	%r14048, %r3687, 3;
	cvt.u64.u32 	%rd2853, %r14048;
	and.b64  	%rd2854, %rd2853, 2040;
	add.s64 	%rd2855, %rd2, %rd2854;
	st.local.u64 	[%rd2855+2344], %rd257;
	bra.uni 	$L__BB4_3847;
$L__BB4_3564:
	shr.u32 	%r3827, %r29052, 3;
	setp.gt.u32 	%p2397, %r29052, 65535;
	@%p2397 bra 	$L__BB4_3567;
	shl.b32 	%r14050, %r3827, 2;
	mov.u32 	%r14051, shared_mem;
	add.s32 	%r14052, %r14051, %r14050;
	add.s32 	%r3828, %r14052, 65536;
	atom.shared.exch.b32 	%r29058, [%r14052+65536], %r3821;
	setp.eq.s32 	%p2399, %r29058, -1;
	@%p2399 bra 	$L__BB4_3847;
	atom.shared.exch.b32 	%r14053, [%r3828], 0;
	mov.u32 	%r29059, %r3821;
	bra.uni 	$L__BB4_3569;
$L__BB4_3567:
	mul.wide.u32 	%rd2856, %r3827, 4;
	add.s64 	%rd258, %rd3, %rd2856;
	atom.global.exch.b32 	%r29058, [%rd258], %r3821;
	setp.eq.s32 	%p2398, %r29058, -1;
	@%p2398 bra 	$L__BB4_3847;
	atom.global.exch.b32 	%r14049, [%rd258], 0;
	mov.u32 	%r29059, %r3821;
$L__BB4_3569:
	and.b32  	%r14054, %r29058, 7;
	setp.ne.s32 	%p2400, %r14054, 0;
	and.b32  	%r14055, %r29059, 7;
	setp.eq.s32 	%p2401, %r14055, 0;
	and.pred  	%p2402, %p2400, %p2401;
	selp.b32 	%r29052, %r29059, %r29058, %p2402;
	selp.b32 	%r3821, %r29058, %r29059, %p2402;
	and.b32  	%r14056, %r29052, 7;
	setp.eq.s32 	%p2403, %r14056, 0;
	@%p2403 bra 	$L__BB4_3540;
	bra.uni 	$L__BB4_3543;
$L__BB4_3570:
	setp.eq.s16 	%p2325, %rs7, 6;
	@%p2325 bra 	$L__BB4_3358;
	ld.local.u32 	%r15646, [%rd2+2336];
	sub.s32 	%r15647, 256, %r15646;
	sub.s32 	%r15648, 257, %r2110;
	min.u32 	%r3835, %r15647, %r15648;
	ld.local.u32 	%r15649, [%rd2+12];
	setp.eq.s32 	%p3363, %r15649, 2;
	@%p3363 bra 	$L__BB4_3578;
	mov.b32 	%r29060, 0;
	mov.u32 	%r29062, %r29060;
$L__BB4_3573:
	ld.global.u32 	%r15651, [%rd10];
	and.b32  	%r15652, %r15651, 32767;
	add.s32 	%r3838, %r15652, %r38;
	mul.wide.u32 	%rd3653, %r3838, 8;
	add.s64 	%rd3654, %rd1, %rd3653;
	ld.global.u64 	%rd3655, [%rd3654+201326600];
	add.s32 	%r15653, %r15651, 1;
	st.global.u32 	[%rd10], %r15653;
	setp.lt.u32 	%p3364, %r3838, 8192;
	setp.ne.s64 	%p3365, %rd3655, 0;
	or.pred  	%p3366, %p3364, %p3365;
	@%p3366 bra 	$L__BB4_3575;
	add.s32 	%r3839, %r29062, 1;
	mul.wide.u32 	%rd3657, %r29062, 4;
	add.s64 	%rd3658, %rd2, %rd3657;
	st.local.u32 	[%rd3658+24], %r3838;
	mov.u32 	%r29062, %r3839;
$L__BB4_3575:
	add.s32 	%r29060, %r29060, 1;
	setp.lt.u32 	%p3367, %r29060, 32768;
	@%p3367 bra 	$L__BB4_3577;
	mov.u64 	%rd3659, $str$1;
	cvta.global.u64 	%rd3660, %rd3659;
	{ // callseq 14, 0
	.param .b64 param0;
	st.param.b64 	[param0], %rd3660;
	.param .b64 param1;
	st.param.b64 	[param1], 0;
	.param .b32 retval0;
	call.uni (retval0), 
	vprintf, 
	(
	param0, 
	param1
	);
	ld.param.b32 	%r15654, [retval0];
	} // callseq 14
$L__BB4_3577:
	setp.lt.u32 	%p3369, %r29062, 2;
	mov.pred 	%p11371, -1;
	@%p3369 bra 	$L__BB4_3573;
	bra.uni 	$L__BB4_3767;
$L__BB4_3578:
	ld.local.u32 	%r3842, [%rd2+4];
	shl.b32 	%r3843, %r3842, 7;
	and.b32  	%r15657, %r3843, 8064;
	add.s32 	%r3844, %r15657, %r2;
	shl.b32 	%r15658, %r3842, 10;
	and.b32  	%r15659, %r15658, 64512;
	add.s32 	%r15660, %r4, %r15659;
	ld.shared.u64 	%rd3661, [%r15660];
	setp.eq.s32 	%p3370, %r3844, 0;
	setp.ne.s64 	%p3371, %rd3661, 0;
	mov.b32 	%r29064, 0;
	or.pred  	%p3372, %p3370, %p3371;
	@%p3372 bra 	$L__BB4_3580;
	st.local.u32 	[%rd2+24], %r3844;
	mov.b32 	%r29064, 1;
$L__BB4_3580:
	add.s32 	%r29125, %r3842, 2;
	add.s32 	%r15662, %r3843, 128;
	and.b32  	%r15663, %r15662, 8064;
	add.s32 	%r3847, %r15663, %r2;
	shl.b32 	%r15664, %r15662, 3;
	and.b32  	%r15665, %r15664, 64512;
	add.s32 	%r15666, %r4, %r15665;
	ld.shared.u64 	%rd3663, [%r15666];
	setp.eq.s32 	%p3373, %r3847, 0;
	setp.ne.s64 	%p3374, %rd3663, 0;
	or.pred  	%p3375, %p3373, %p3374;
	@%p3375 bra 	$L__BB4_3582;
	add.s32 	%r3848, %r29064, 1;
	mul.wide.u32 	%rd3665, %r29064, 4;
	add.s64 	%rd3666, %rd2, %rd3665;
	st.local.u32 	[%rd3666+24], %r3847;
	mov.u32 	%r29064, %r3848;
$L__BB4_3582:
	setp.gt.u32 	%p3377, %r29064, 1;
	mov.pred 	%p11371, -1;
	@%p3377 bra 	$L__BB4_3766;
	add.s32 	%r3850, %r3842, 3;
	shl.b32 	%r15667, %r29125, 7;
	and.b32  	%r15668, %r15667, 8064;
	add.s32 	%r3851, %r15668, %r2;
	shl.b32 	%r15669, %r29125, 10;
	and.b32  	%r15670, %r15669, 64512;
	add.s32 	%r15671, %r4, %r15670;
	ld.shared.u64 	%rd3667, [%r15671];
	setp.eq.s32 	%p3378, %r3851, 0;
	setp.ne.s64 	%p3379, %rd3667, 0;
	or.pred  	%p3380, %p3378, %p3379;
	@%p3380 bra 	$L__BB4_3585;
	add.s32 	%r3852, %r29064, 1;
	mul.wide.u32 	%rd3669, %r29064, 4;
	add.s64 	%rd3670, %rd2, %rd3669;
	st.local.u32 	[%rd3670+24], %r3851;
	mov.u32 	%r29064, %r3852;
$L__BB4_3585:
	setp.gt.u32 	%p3382, %r29064, 1;
	mov.u32 	%r29125, %r3850;
	@%p3382 bra 	$L__BB4_3766;
	add.s32 	%r29125, %r3842, 4;
	shl.b32 	%r15672, %r3850, 7;
	and.b32  	%r15673, %r15672, 8064;
	add.s32 	%r3855, %r15673, %r2;
	shl.b32 	%r15674, %r3850, 10;
	and.b32  	%r15675, %r15674, 64512;
	add.s32 	%r15676, %r4, %r15675;
	ld.shared.u64 	%rd3671, [%r15676];
	setp.eq.s32 	%p3383, %r3855, 0;
	setp.ne.s64 	%p3384, %rd3671, 0;
	or.pred  	%p3385, %p3383, %p3384;
	@%p3385 bra 	$L__BB4_3588;
	add.s32 	%r3856, %r29064, 1;
	mul.wide.u32 	%rd3673, %r29064, 4;
	add.s64 	%rd3674, %rd2, %rd3673;
	st.local.u32 	[%rd3674+24], %r3855;
	mov.u32 	%r29064, %r3856;
$L__BB4_3588:
	setp.gt.u32 	%p3387, %r29064, 1;
	@%p3387 bra 	$L__BB4_3766;
	add.s32 	%r3858, %r3842, 5;
	shl.b32 	%r15677, %r29125, 7;
	and.b32  	%r15678, %r15677, 8064;
	add.s32 	%r3859, %r15678, %r2;
	shl.b32 	%r15679, %r29125, 10;
	and.b32  	%r15680, %r15679, 64512;
	add.s32 	%r15681, %r4, %r15680;
	ld.shared.u64 	%rd3675, [%r15681];
	setp.eq.s32 	%p3388, %r3859, 0;
	setp.ne.s64 	%p3389, %rd3675, 0;
	or.pred  	%p3390, %p3388, %p3389;
	@%p3390 bra 	$L__BB4_3591;
	add.s32 	%r3860, %r29064, 1;
	mul.wide.u32 	%rd3677, %r29064, 4;
	add.s64 	%rd3678, %rd2, %rd3677;
	st.local.u32 	[%rd3678+24], %r3859;
	mov.u32 	%r29064, %r3860;
$L__BB4_3591:
	setp.gt.u32 	%p3392, %r29064, 1;
	mov.u32 	%r29125, %r3858;
	@%p3392 bra 	$L__BB4_3766;
	add.s32 	%r29125, %r3842, 6;
	shl.b32 	%r15682, %r3858, 7;
	and.b32  	%r15683, %r15682, 8064;
	add.s32 	%r3863, %r15683, %r2;
	shl.b32 	%r15684, %r3858, 10;
	and.b32  	%r15685, %r15684, 64512;
	add.s32 	%r15686, %r4, %r15685;
	ld.shared.u64 	%rd3679, [%r15686];
	setp.eq.s32 	%p3393, %r3863, 0;
	setp.ne.s64 	%p3394, %rd3679, 0;
	or.pred  	%p3395, %p3393, %p3394;
	@%p3395 bra 	$L__BB4_3594;
	add.s32 	%r3864, %r29064, 1;
	mul.wide.u32 	%rd3681, %r29064, 4;
	add.s64 	%rd3682, %rd2, %rd3681;
	st.local.u32 	[%rd3682+24], %r3863;
	mov.u32 	%r29064, %r3864;
$L__BB4_3594:
	setp.gt.u32 	%p3397, %r29064, 1;
	@%p3397 bra 	$L__BB4_3766;
	add.s32 	%r3866, %r3842, 7;
	shl.b32 	%r15687, %r29125, 7;
	and.b32  	%r15688, %r15687, 8064;
	add.s32 	%r3867, %r15688, %r2;
	shl.b32 	%r15689, %r29125, 10;
	and.b32  	%r15690, %r15689, 64512;
	add.s32 	%r15691, %r4, %r15690;
	ld.shared.u64 	%rd3683, [%r15691];
	setp.eq.s32 	%p3398, %r3867, 0;
	setp.ne.s64 	%p3399, %rd3683, 0;
	or.pred  	%p3400, %p3398, %p3399;
	@%p3400 bra 	$L__BB4_3597;
	add.s32 	%r3868, %r29064, 1;
	mul.wide.u32 	%rd3685, %r29064, 4;
	add.s64 	%rd3686, %rd2, %rd3685;
	st.local.u32 	[%rd3686+24], %r3867;
	mov.u32 	%r29064, %r3868;
$L__BB4_3597:
	setp.gt.u32 	%p3402, %r29064, 1;
	mov.u32 	%r29125, %r3866;
	@%p3402 bra 	$L__BB4_3766;
	add.s32 	%r29125, %r3842, 8;
	shl.b32 	%r15692, %r3866, 7;
	and.b32  	%r15693, %r15692, 8064;
	add.s32 	%r3871, %r15693, %r2;
	shl.b32 	%r15694, %r3866, 10;
	and.b32  	%r15695, %r15694, 64512;
	add.s32 	%r15696, %r4, %r15695;
	ld.shared.u64 	%rd3687, [%r15696];
	setp.eq.s32 	%p3403, %r3871, 0;
	setp.ne.s64 	%p3404, %rd3687, 0;
	or.pred  	%p3405, %p3403, %p3404;
	@%p3405 bra 	$L__BB4_3600;
	add.s32 	%r3872, %r29064, 1;
	mul.wide.u32 	%rd3689, %r29064, 4;
	add.s64 	%rd3690, %rd2, %rd3689;
	st.local.u32 	[%rd3690+24], %r3871;
	mov.u32 	%r29064, %r3872;
$L__BB4_3600:
	setp.gt.u32 	%p3407, %r29064, 1;
	@%p3407 bra 	$L__BB4_3766;
	add.s32 	%r3874, %r3842, 9;
	shl.b32 	%r15697, %r29125, 7;
	and.b32  	%r15698, %r15697, 8064;
	add.s32 	%r3875, %r15698, %r2;
	shl.b32 	%r15699, %r29125, 10;
	and.b32  	%r15700, %r15699, 64512;
	add.s32 	%r15701, %r4, %r15700;
	ld.shared.u64 	%rd3691, [%r15701];
	setp.eq.s32 	%p3408, %r3875, 0;
	setp.ne.s64 	%p3409, %rd3691, 0;
	or.pred  	%p3410, %p3408, %p3409;
	@%p3410 bra 	$L__BB4_3603;
	add.s32 	%r3876, %r29064, 1;
	mul.wide.u32 	%rd3693, %r29064, 4;
	add.s64 	%rd3694, %rd2, %rd3693;
	st.local.u32 	[%rd3694+24], %r3875;
	mov.u32 	%r29064, %r3876;
$L__BB4_3603:
	setp.gt.u32 	%p3412, %r29064, 1;
	mov.u32 	%r29125, %r3874;
	@%p3412 bra 	$L__BB4_3766;
	add.s32 	%r29125, %r3842, 10;
	shl.b32 	%r15702, %r3874, 7;
	and.b32  	%r15703, %r15702, 8064;
	add.s32 	%r3879, %r15703, %r2;
	shl.b32 	%r15704, %r3874, 10;
	and.b32  	%r15705, %r15704, 64512;
	add.s32 	%r15706, %r4, %r15705;
	ld.shared.u64 	%rd3695, [%r15706];
	setp.eq.s32 	%p3413, %r3879, 0;
	setp.ne.s64 	%p3414, %rd3695, 0;
	or.pred  	%p3415, %p3413, %p3414;
	@%p3415 bra 	$L__BB4_3606;
	add.s32 	%r3880, %r29064, 1;
	mul.wide.u32 	%rd3697, %r29064, 4;
	add.s64 	%rd3698, %rd2, %rd3697;
	st.local.u32 	[%rd3698+24], %r3879;
	mov.u32 	%r29064, %r3880;
$L__BB4_3606:
	setp.gt.u32 	%p3417, %r29064, 1;
	@%p3417 bra 	$L__BB4_3766;
	add.s32 	%r3882, %r3842, 11;
	shl.b32 	%r15707, %r29125, 7;
	and.b32  	%r15708, %r15707, 8064;
	add.s32 	%r3883, %r15708, %r2;
	shl.b32 	%r15709, %r29125, 10;
	and.b32  	%r15710, %r15709, 64512;
	add.s32 	%r15711, %r4, %r15710;
	ld.shared.u64 	%rd3699, [%r15711];
	setp.eq.s32 	%p3418, %r3883, 0;
	setp.ne.s64 	%p3419, %rd3699, 0;
	or.pred  	%p3420, %p3418, %p3419;
	@%p3420 bra 	$L__BB4_3609;
	add.s32 	%r3884, %r29064, 1;
	mul.wide.u32 	%rd3701, %r29064, 4;
	add.s64 	%rd3702, %rd2, %rd3701;
	st.local.u32 	[%rd3702+24], %r3883;
	mov.u32 	%r29064, %r3884;
$L__BB4_3609:
	setp.gt.u32 	%p3422, %r29064, 1;
	mov.u32 	%r29125, %r3882;
	@%p3422 bra 	$L__BB4_3766;
	add.s32 	%r29125, %r3842, 12;
	shl.b32 	%r15712, %r3882, 7;
	and.b32  	%r15713, %r15712, 8064;
	add.s32 	%r3887, %r15713, %r2;
	shl.b32 	%r15714, %r3882, 10;
	and.b32  	%r15715, %r15714, 64512;
	add.s32 	%r15716, %r4, %r15715;
	ld.shared.u64 	%rd3703, [%r15716];
	setp.eq.s32 	%p3423, %r3887, 0;
	setp.ne.s64 	%p3424, %rd3703, 0;
	or.pred  	%p3425, %p3423, %p3424;
	@%p3425 bra 	$L__BB4_3612;
	add.s32 	%r3888, %r29064, 1;
	mul.wide.u32 	%rd3705, %r29064, 4;
	add.s64 	%rd3706, %rd2, %rd3705;
	st.local.u32 	[%rd3706+24], %r3887;
	mov.u32 	%r29064, %r3888;
$L__BB4_3612:
	setp.gt.u32 	%p3427, %r29064, 1;
	@%p3427 bra 	$L__BB4_3766;
	add.s32 	%r3890, %r3842, 13;
	shl.b32 	%r15717, %r29125, 7;
	and.b32  	%r15718, %r15717, 8064;
	add.s32 	%r3891, %r15718, %r2;
	shl.b32 	%r15719, %r29125, 10;
	and.b32  	%r15720, %r15719, 64512;
	add.s32 	%r15721, %r4, %r15720;
	ld.shared.u64 	%rd3707, [%r15721];
	setp.eq.s32 	%p3428, %r3891, 0;
	setp.ne.s64 	%p3429, %rd3707, 0;
	or.pred  	%p3430, %p3428, %p3429;
	@%p3430 bra 	$L__BB4_3615;
	add.s32 	%r3892, %r29064, 1;
	mul.wide.u32 	%rd3709, %r29064, 4;
	add.s64 	%rd3710, %rd2, %rd3709;
	st.local.u32 	[%rd3710+24], %r3891;
	mov.u32 	%r29064, %r3892;
$L__BB4_3615:
	setp.gt.u32 	%p3432, %r29064, 1;
	mov.u32 	%r29125, %r3890;
	@%p3432 bra 	$L__BB4_3766;
	add.s32 	%r29125, %r3842, 14;
	shl.b32 	%r15722, %r3890, 7;
	and.b32  	%r15723, %r15722, 8064;
	add.s32 	%r3895, %r15723, %r2;
	shl.b32 	%r15724, %r3890, 10;
	and.b32  	%r15725, %r15724, 64512;
	add.s32 	%r15726, %r4, %r15725;
	ld.shared.u64 	%rd3711, [%r15726];
	setp.eq.s32 	%p3433, %r3895, 0;
	setp.ne.s64 	%p3434, %rd3711, 0;
	or.pred  	%p3435, %p3433, %p3434;
	@%p3435 bra 	$L__BB4_3618;
	add.s32 	%r3896, %r29064, 1;
	mul.wide.u32 	%rd3713, %r29064, 4;
	add.s64 	%rd3714, %rd2, %rd3713;
	st.local.u32 	[%rd3714+24], %r3895;
	mov.u32 	%r29064, %r3896;
$L__BB4_3618:
	setp.gt.u32 	%p3437, %r29064, 1;
	@%p3437 bra 	$L__BB4_3766;
	add.s32 	%r3898, %r3842, 15;
	shl.b32 	%r15727, %r29125, 7;
	and.b32  	%r15728, %r15727, 8064;
	add.s32 	%r3899, %r15728, %r2;
	shl.b32 	%r15729, %r29125, 10;
	and.b32  	%r15730, %r15729, 64512;
	add.s32 	%r15731, %r4, %r15730;
	ld.shared.u64 	%rd3715, [%r15731];
	setp.eq.s32 	%p3438, %r3899, 0;
	setp.ne.s64 	%p3439, %rd3715, 0;
	or.pred  	%p3440, %p3438, %p3439;
	@%p3440 bra 	$L__BB4_3621;
	add.s32 	%r3900, %r29064, 1;
	mul.wide.u32 	%rd3717, %r29064, 4;
	add.s64 	%rd3718, %rd2, %rd3717;
	st.local.u32 	[%rd3718+24], %r3899;
	mov.u32 	%r29064, %r3900;
$L__BB4_3621:
	setp.gt.u32 	%p3442, %r29064, 1;
	mov.u32 	%r29125, %r3898;
	@%p3442 bra 	$L__BB4_3766;
	add.s32 	%r29125, %r3842, 16;
	shl.b32 	%r15732, %r3898, 7;
	and.b32  	%r15733, %r15732, 8064;
	add.s32 	%r3903, %r15733, %r2;
	shl.b32 	%r15734, %r3898, 10;
	and.b32  	%r15735, %r15734, 64512;
	add.s32 	%r15736, %r4, %r15735;
	ld.shared.u64 	%rd3719, [%r15736];
	setp.eq.s32 	%p3443, %r3903, 0;
	setp.ne.s64 	%p3444, %rd3719, 0;
	or.pred  	%p3445, %p3443, %p3444;
	@%p3445 bra 	$L__BB4_3624;
	add.s32 	%r3904, %r29064, 1;
	mul.wide.u32 	%rd3721, %r29064, 4;
	add.s64 	%rd3722, %rd2, %rd3721;
	st.local.u32 	[%rd3722+24], %r3903;
	mov.u32 	%r29064, %r3904;
$L__BB4_3624:
	setp.gt.u32 	%p3447, %r29064, 1;
	@%p3447 bra 	$L__BB4_3766;
	add.s32 	%r3906, %r3842, 17;
	shl.b32 	%r15737, %r29125, 7;
	and.b32  	%r15738, %r15737, 8064;
	add.s32 	%r3907, %r15738, %r2;
	shl.b32 	%r15739, %r29125, 10;
	and.b32  	%r15740, %r15739, 64512;
	add.s32 	%r15741, %r4, %r15740;
	ld.shared.u64 	%rd3723, [%r15741];
	setp.eq.s32 	%p3448, %r3907, 0;
	setp.ne.s64 	%p3449, %rd3723, 0;
	or.pred  	%p3450, %p3448, %p3449;
	@%p3450 bra 	$L__BB4_3627;
	add.s32 	%r3908, %r29064, 1;
	mul.wide.u32 	%rd3725, %r29064, 4;
	add.s64 	%rd3726, %rd2, %rd3725;
	st.local.u32 	[%rd3726+24], %r3907;
	mov.u32 	%r29064, %r3908;
$L__BB4_3627:
	setp.gt.u32 	%p3452, %r29064, 1;
	mov.u32 	%r29125, %r3906;
	@%p3452 bra 	$L__BB4_3766;
	add.s32 	%r29125, %r3842, 18;
	shl.b32 	%r15742, %r3906, 7;
	and.b32  	%r15743, %r15742, 8064;
	add.s32 	%r3911, %r15743, %r2;
	shl.b32 	%r15744, %r3906, 10;
	and.b32  	%r15745, %r15744, 64512;
	add.s32 	%r15746, %r4, %r15745;
	ld.shared.u64 	%rd3727, [%r15746];
	setp.eq.s32 	%p3453, %r3911, 0;
	setp.ne.s64 	%p3454, %rd3727, 0;
	or.pred  	%p3455, %p3453, %p3454;
	@%p3455 bra 	$L__BB4_3630;
	add.s32 	%r3912, %r29064, 1;
	mul.wide.u32 	%rd3729, %r29064, 4;
	add.s64 	%rd3730, %rd2, %rd3729;
	st.local.u32 	[%rd3730+24], %r3911;
	mov.u32 	%r29064, %r3912;
$L__BB4_3630:
	setp.gt.u32 	%p3457, %r29064, 1;
	@%p3457 bra 	$L__BB4_3766;
	add.s32 	%r3914, %r3842, 19;
	shl.b32 	%r15747, %r29125, 7;
	and.b32  	%r15748, %r15747, 8064;
	add.s32 	%r3915, %r15748, %r2;
	shl.b32 	%r15749, %r29125, 10;
	and.b32  	%r15750, %r15749, 64512;
	add.s32 	%r15751, %r4, %r15750;
	ld.shared.u64 	%rd3731, [%r15751];
	setp.eq.s32 	%p3458, %r3915, 0;
	setp.ne.s64 	%p3459, %rd3731, 0;
	or.pred  	%p3460, %p3458, %p3459;
	@%p3460 bra 	$L__BB4_3633;
	add.s32 	%r3916, %r29064, 1;
	mul.wide.u32 	%rd3733, %r29064, 4;
	add.s64 	%rd3734, %rd2, %rd3733;
	st.local.u32 	[%rd3734+24], %r3915;
	mov.u32 	%r29064, %r3916;
$L__BB4_3633:
	setp.gt.u32 	%p3462, %r29064, 1;
	mov.u32 	%r29125, %r3914;
	@%p3462 bra 	$L__BB4_3766;
	add.s32 	%r29125, %r3842, 20;
	shl.b32 	%r15752, %r3914, 7;
	and.b32  	%r15753, %r15752, 8064;
	add.s32 	%r3919, %r15753, %r2;
	shl.b32 	%r15754, %r3914, 10;
	and.b32  	%r15755, %r15754, 64512;
	add.s32 	%r15756, %r4, %r15755;
	ld.shared.u64 	%rd3735, [%r15756];
	setp.eq.s32 	%p3463, %r3919, 0;
	setp.ne.s64 	%p3464, %rd3735, 0;
	or.pred  	%p3465, %p3463, %p3464;
	@%p3465 bra 	$L__BB4_3636;
	add.s32 	%r3920, %r29064, 1;
	mul.wide.u32 	%rd3737, %r29064, 4;
	add.s64 	%rd3738, %rd2, %rd3737;
	st.local.u32 	[%rd3738+24], %r3919;
	mov.u32 	%r29064, %r3920;
$L__BB4_3636:
	setp.gt.u32 	%p3467, %r29064, 1;
	@%p3467 bra 	$L__BB4_3766;
	add.s32 	%r3922, %r3842, 21;
	shl.b32 	%r15757, %r29125, 7;
	and.b32  	%r15758, %r15757, 8064;
	add.s32 	%r3923, %r15758, %r2;
	shl.b32 	%r15759, %r29125, 10;
	and.b32  	%r15760, %r15759, 64512;
	add.s32 	%r15761, %r4, %r15760;
	ld.shared.u64 	%rd3739, [%r15761];
	setp.eq.s32 	%p3468, %r3923, 0;
	setp.ne.s64 	%p3469, %rd3739, 0;
	or.pred  	%p3470, %p3468, %p3469;
	@%p3470 bra 	$L__BB4_3639;
	add.s32 	%r3924, %r29064, 1;
	mul.wide.u32 	%rd3741, %r29064, 4;
	add.s64 	%rd3742, %rd2, %rd3741;
	st.local.u32 	[%rd3742+24], %r3923;
	mov.u32 	%r29064, %r3924;
$L__BB4_3639:
	setp.gt.u32 	%p3472, %r29064, 1;
	mov.u32 	%r29125, %r3922;
	@%p3472 bra 	$L__BB4_3766;
	add.s32 	%r29125, %r3842, 22;
	shl.b32 	%r15762, %r3922, 7;
	and.b32  	%r15763, %r15762, 8064;
	add.s32 	%r3927, %r15763, %r2;
	shl.b32 	%r15764, %r3922, 10;
	and.b32  	%r15765, %r15764, 64512;
	add.s32 	%r15766, %r4, %r15765;
	ld.shared.u64 	%rd3743, [%r15766];
	setp.eq.s32 	%p3473, %r3927, 0;
	setp.ne.s64 	%p3474, %rd3743, 0;
	or.pred  	%p3475, %p3473, %p3474;
	@%p3475 bra 	$L__BB4_3642;
	add.s32 	%r3928, %r29064, 1;
	mul.wide.u32 	%rd3745, %r29064, 4;
	add.s64 	%rd3746, %rd2, %rd3745;
	st.local.u32 	[%rd3746+24], %r3927;
	mov.u32 	%r29064, %r3928;
$L__BB4_3642:
	setp.gt.u32 	%p3477, %r29064, 1;
	@%p3477 bra 	$L__BB4_3766;
	add.s32 	%r3930, %r3842, 23;
	shl.b32 	%r15767, %r29125, 7;
	and.b32  	%r15768, %r15767, 8064;
	add.s32 	%r3931, %r15768, %r2;
	shl.b32 	%r15769, %r29125, 10;
	and.b32  	%r15770, %r15769, 64512;
	add.s32 	%r15771, %r4, %r15770;
	ld.shared.u64 	%rd3747, [%r15771];
	setp.eq.s32 	%p3478, %r3931, 0;
	setp.ne.s64 	%p3479, %rd3747, 0;
	or.pred  	%p3480, %p3478, %p3479;
	@%p3480 bra 	$L__BB4_3645;
	add.s32 	%r3932, %r29064, 1;
	mul.wide.u32 	%rd3749, %r29064, 4;
	add.s64 	%rd3750, %rd2, %rd3749;
	st.local.u32 	[%rd3750+24], %r3931;
	mov.u32 	%r29064, %r3932;
$L__BB4_3645:
	setp.gt.u32 	%p3482, %r29064, 1;
	mov.u32 	%r29125, %r3930;
	@%p3482 bra 	$L__BB4_3766;
	add.s32 	%r29125, %r3842, 24;
	shl.b32 	%r15772, %r3930, 7;
	and.b32  	%r15773, %r15772, 8064;
	add.s32 	%r3935, %r15773, %r2;
	shl.b32 	%r15774, %r3930, 10;
	and.b32  	%r15775, %r15774, 64512;
	add.s32 	%r15776, %r4, %r15775;
	ld.shared.u64 	%rd3751, [%r15776];
	setp.eq.s32 	%p3483, %r3935, 0;
	setp.ne.s64 	%p3484, %rd3751, 0;
	or.pred  	%p3485, %p3483, %p3484;
	@%p3485 bra 	$L__BB4_3648;
	add.s32 	%r3936, %r29064, 1;
	mul.wide.u32 	%rd3753, %r29064, 4;
	add.s64 	%rd3754, %rd2, %rd3753;
	st.local.u32 	[%rd3754+24], %r3935;
	mov.u32 	%r29064, %r3936;
$L__BB4_3648:
	setp.gt.u32 	%p3487, %r29064, 1;
	@%p3487 bra 	$L__BB4_3766;
	add.s32 	%r3938, %r3842, 25;
	shl.b32 	%r15777, %r29125, 7;
	and.b32  	%r15778, %r15777, 8064;
	add.s32 	%r3939, %r15778, %r2;
	shl.b32 	%r15779, %r29125, 10;
	and.b32  	%r15780, %r15779, 64512;
	add.s32 	%r15781, %r4, %r15780;
	ld.shared.u64 	%rd3755, [%r15781];
	setp.eq.s32 	%p3488, %r3939, 0;
	setp.ne.s64 	%p3489, %rd3755, 0;
	or.pred  	%p3490, %p3488, %p3489;
	@%p3490 bra 	$L__BB4_3651;
	add.s32 	%r3940, %r29064, 1;
	mul.wide.u32 	%rd3757, %r29064, 4;
	add.s64 	%rd3758, %rd2, %rd3757;
	st.local.u32 	[%rd3758+24], %r3939;
	mov.u32 	%r29064, %r3940;
$L__BB4_3651:
	setp.gt.u32 	%p3492, %r29064, 1;
	mov.u32 	%r29125, %r3938;
	@%p3492 bra 	$L__BB4_3766;
	add.s32 	%r29125, %r3842, 26;
	shl.b32 	%r15782, %r3938, 7;
	and.b32  	%r15783, %r15782, 8064;
	add.s32 	%r3943, %r15783, %r2;
	shl.b32 	%r15784, %r3938, 10;
	and.b32  	%r15785, %r15784, 64512;
	add.s32 	%r15786, %r4, %r15785;
	ld.shared.u64 	%rd3759, [%r15786];
	setp.eq.s32 	%p3493, %r3943, 0;
	setp.ne.s64 	%p3494, %rd3759, 0;
	or.pred  	%p3495, %p3493, %p3494;
	@%p3495 bra 	$L__BB4_3654;
	add.s32 	%r3944, %r29064, 1;
	mul.wide.u32 	%rd3761, %r29064, 4;
	add.s64 	%rd3762, %rd2, %rd3761;
	st.local.u32 	[%rd3762+24], %r3943;
	mov.u32 	%r29064, %r3944;
$L__BB4_3654:
	setp.gt.u32 	%p3497, %r29064, 1;
	@%p3497 bra 	$L__BB4_3766;
	add.s32 	%r3946, %r3842, 27;
	shl.b32 	%r15787, %r29125, 7;
	and.b32  	%r15788, %r15787, 8064;
	add.s32 	%r3947, %r15788, %r2;
	shl.b32 	%r15789, %r29125, 10;
	and.b32  	%r15790, %r15789, 64512;
	add.s32 	%r15791, %r4, %r15790;
	ld.shared.u64 	%rd3763, [%r15791];
	setp.eq.s32 	%p3498, %r3947, 0;
	setp.ne.s64 	%p3499, %rd3763, 0;
	or.pred  	%p3500, %p3498, %p3499;
	@%p3500 bra 	$L__BB4_3657;
	add.s32 	%r3948, %r29064, 1;
	mul.wide.u32 	%rd3765, %r29064, 4;
	add.s64 	%rd3766, %rd2, %rd3765;
	st.local.u32 	[%rd3766+24], %r3947;
	mov.u32 	%r29064, %r3948;
$L__BB4_3657:
	setp.gt.u32 	%p3502, %r29064, 1;
	mov.u32 	%r29125, %r3946;
	@%p3502 bra 	$L__BB4_3766;
	add.s32 	%r29125, %r3842, 28;
	shl.b32 	%r15792, %r3946, 7;
	and.b32  	%r15793, %r15792, 8064;
	add.s32 	%r3951, %r15793, %r2;
	shl.b32 	%r15794, %r3946, 10;
	and.b32  	%r15795, %r15794, 64512;
	add.s32 	%r15796, %r4, %r15795;
	ld.shared.u64 	%rd3767, [%r15796];
	setp.eq.s32 	%p3503, %r3951, 0;
	setp.ne.s64 	%p3504, %rd3767, 0;
	or.pred  	%p3505, %p3503, %p3504;
	@%p3505 bra 	$L__BB4_3660;
	add.s32 	%r3952, %r29064, 1;
	mul.wide.u32 	%rd3769, %r29064, 4;
	add.s64 	%rd3770, %rd2, %rd3769;
	st.local.u32 	[%rd3770+24], %r3951;
	mov.u32 	%r29064, %r3952;
$L__BB4_3660:
	setp.gt.u32 	%p3507, %r29064, 1;
	@%p3507 bra 	$L__BB4_3766;
	add.s32 	%r3954, %r3842, 29;
	shl.b32 	%r15797, %r29125, 7;
	and.b32  	%r15798, %r15797, 8064;
	add.s32 	%r3955, %r15798, %r2;
	shl.b32 	%r15799, %r29125, 10;
	and.b32  	%r15800, %r15799, 64512;
	add.s32 	%r15801, %r4, %r15800;
	ld.shared.u64 	%rd3771, [%r15801];
	setp.eq.s32 	%p3508, %r3955, 0;
	setp.ne.s64 	%p3509, %rd3771, 0;
	or.pred  	%p3510, %p3508, %p3509;
	@%p3510 bra 	$L__BB4_3663;
	add.s32 	%r3956, %r29064, 1;
	mul.wide.u32 	%rd3773, %r29064, 4;
	add.s64 	%rd3774, %rd2, %rd3773;
	st.local.u32 	[%rd3774+24], %r3955;
	mov.u32 	%r29064, %r3956;
$L__BB4_3663:
	setp.gt.u32 	%p3512, %r29064, 1;
	mov.u32 	%r29125, %r3954;
	@%p3512 bra 	$L__BB4_3766;
	add.s32 	%r29125, %r3842, 30;
	shl.b32 	%r15802, %r3954, 7;
	and.b32  	%r15803, %r15802, 8064;
	add.s32 	%r3959, %r15803, %r2;
	shl.b32 	%r15804, %r3954, 10;
	and.b32  	%r15805, %r15804, 64512;
	add.s32 	%r15806, %r4, %r15805;
	ld.shared.u64 	%rd3775, [%r15806];
	setp.eq.s32 	%p3513, %r3959, 0;
	setp.ne.s64 	%p3514, %rd3775, 0;
	or.pred  	%p3515, %p3513, %p3514;
	@%p3515 bra 	$L__BB4_3666;
	add.s32 	%r3960, %r29064, 1;
	mul.wide.u32 	%rd3777, %r29064, 4;
	add.s64 	%rd3778, %rd2, %rd3777;
	st.local.u32 	[%rd3778+24], %r3959;
	mov.u32 	%r29064, %r3960;
$L__BB4_3666:
	setp.gt.u32 	%p3517, %r29064, 1;
	@%p3517 bra 	$L__BB4_3766;
	add.s32 	%r3962, %r3842, 31;
	shl.b32 	%r15807, %r29125, 7;
	and.b32  	%r15808, %r15807, 8064;
	add.s32 	%r3963, %r15808, %r2;
	shl.b32 	%r15809, %r29125, 10;
	and.b32  	%r15810, %r15809, 64512;
	add.s32 	%r15811, %r4, %r15810;
	ld.shared.u64 	%rd3779, [%r15811];
	setp.eq.s32 	%p3518, %r3963, 0;
	setp.ne.s64 	%p3519, %rd3779, 0;
	or.pred  	%p3520, %p3518, %p3519;
	@%p3520 bra 	$L__BB4_3669;
	add.s32 	%r3964, %r29064, 1;
	mul.wide.u32 	%rd3781, %r29064, 4;
	add.s64 	%rd3782, %rd2, %rd3781;
	st.local.u32 	[%rd3782+24], %r3963;
	mov.u32 	%r29064, %r3964;
$L__BB4_3669:
	setp.gt.u32 	%p3522, %r29064, 1;
	mov.u32 	%r29125, %r3962;
	@%p3522 bra 	$L__BB4_3766;
	add.s32 	%r29125, %r3842, 32;
	shl.b32 	%r15812, %r3962, 7;
	and.b32  	%r15813, %r15812, 8064;
	add.s32 	%r3967, %r15813, %r2;
	shl.b32 	%r15814, %r3962, 10;
	and.b32  	%r15815, %r15814, 64512;
	add.s32 	%r15816, %r4, %r15815;
	ld.shared.u64 	%rd3783, [%r15816];
	setp.eq.s32 	%p3523, %r3967, 0;
	setp.ne.s64 	%p3524, %rd3783, 0;
	or.pred  	%p3525, %p3523, %p3524;
	@%p3525 bra 	$L__BB4_3672;
	add.s32 	%r3968, %r29064, 1;
	mul.wide.u32 	%rd3785, %r29064, 4;
	add.s64 	%rd3786, %rd2, %rd3785;
	st.local.u32 	[%rd3786+24], %r3967;
	mov.u32 	%r29064, %r3968;
$L__BB4_3672:
	setp.gt.u32 	%p3527, %r29064, 1;
	@%p3527 bra 	$L__BB4_3766;
	add.s32 	%r3970, %r3842, 33;
	shl.b32 	%r15817, %r29125, 7;
	and.b32  	%r15818, %r15817, 8064;
	add.s32 	%r3971, %r15818, %r2;
	shl.b32 	%r15819, %r29125, 10;
	and.b32  	%r15820, %r15819, 64512;
	add.s32 	%r15821, %r4, %r15820;
	ld.shared.u64 	%rd3787, [%r15821];
	setp.eq.s32 	%p3528, %r3971, 0;
	setp.ne.s64 	%p3529, %rd3787, 0;
	or.pred  	%p3530, %p3528, %p3529;
	@%p3530 bra 	$L__BB4_3675;
	add.s32 	%r3972, %r29064, 1;
	mul.wide.u32 	%rd3789, %r29064, 4;
	add.s64 	%rd3790, %rd2, %rd3789;
	st.local.u32 	[%rd3790+24], %r3971;
	mov.u32 	%r29064, %r3972;
$L__BB4_3675:
	setp.gt.u32 	%p3532, %r29064, 1;
	mov.u32 	%r29125, %r3970;
	@%p3532 bra 	$L__BB4_3766;
	add.s32 	%r29125, %r3842, 34;
	shl.b32 	%r15822, %r3970, 7;
	and.b32  	%r15823, %r15822, 8064;
	add.s32 	%r3975, %r15823, %r2;
	shl.b32 	%r15824, %r3970, 10;
	and.b32  	%r15825, %r15824, 64512;
	add.s32 	%r15826, %r4, %r15825;
	ld.shared.u64 	%rd3791, [%r15826];
	setp.eq.s32 	%p3533, %r3975, 0;
	setp.ne.s64 	%p3534, %rd3791, 0;
	or.pred  	%p3535, %p3533, %p3534;
	@%p3535 bra 	$L__BB4_3678;
	add.s32 	%r3976, %r29064, 1;
	mul.wide.u32 	%rd3793, %r29064, 4;
	add.s64 	%rd3794, %rd2, %rd3793;
	st.local.u32 	[%rd3794+24], %r3975;
	mov.u32 	%r29064, %r3976;
$L__BB4_3678:
	setp.gt.u32 	%p3537, %r29064, 1;
	@%p3537 bra 	$L__BB4_3766;
	add.s32 	%r3978, %r3842, 35;
	shl.b32 	%r15827, %r29125, 7;
	and.b32  	%r15828, %r15827, 8064;
	add.s32 	%r3979, %r15828, %r2;
	shl.b32 	%r15829, %r29125, 10;
	and.b32  	%r15830, %r15829, 64512;
	add.s32 	%r15831, %r4, %r15830;
	ld.shared.u64 	%rd3795, [%r15831];
	setp.eq.s32 	%p3538, %r3979, 0;
	setp.ne.s64 	%p3539, %rd3795, 0;
	or.pred  	%p3540, %p3538, %p3539;
	@%p3540 bra 	$L__BB4_3681;
	add.s32 	%r3980, %r29064, 1;
	mul.wide.u32 	%rd3797, %r29064, 4;
	add.s64 	%rd3798, %rd2, %rd3797;
	st.local.u32 	[%rd3798+24], %r3979;
	mov.u32 	%r29064, %r3980;
$L__BB4_3681:
	setp.gt.u32 	%p3542, %r29064, 1;
	mov.u32 	%r29125, %r3978;
	@%p3542 bra 	$L__BB4_3766;
	add.s32 	%r29125, %r3842, 36;
	shl.b32 	%r15832, %r3978, 7;
	and.b32  	%r15833, %r15832, 8064;
	add.s32 	%r3983, %r15833, %r2;
	shl.b32 	%r15834, %r3978, 10;
	and.b32  	%r15835, %r15834, 64512;
	add.s32 	%r15836, %r4, %r15835;
	ld.shared.u64 	%rd3799, [%r15836];
	setp.eq.s32 	%p3543, %r3983, 0;
	setp.ne.s64 	%p3544, %rd3799, 0;
	or.pred  	%p3545, %p3543, %p3544;
	@%p3545 bra 	$L__BB4_3684;
	add.s32 	%r3984, %r29064, 1;
	mul.wide.u32 	%rd3801, %r29064, 4;
	add.s64 	%rd3802, %rd2, %rd3801;
	st.local.u32 	[%rd3802+24], %r3983;
	mov.u32 	%r29064, %r3984;
$L__BB4_3684:
	setp.gt.u32 	%p3547, %r29064, 1;
	@%p3547 bra 	$L__BB4_3766;
	add.s32 	%r3986, %r3842, 37;
	shl.b32 	%r15837, %r29125, 7;
	and.b32  	%r15838, %r15837, 8064;
	add.s32 	%r3987, %r15838, %r2;
	shl.b32 	%r15839, %r29125, 10;
	and.b32  	%r15840, %r15839, 64512;
	add.s32 	%r15841, %r4, %r15840;
	ld.shared.u64 	%rd3803, [%r15841];
	setp.eq.s32 	%p3548, %r3987, 0;
	setp.ne.s64 	%p3549, %rd3803, 0;
	or.pred  	%p3550, %p3548, %p3549;
	@%p3550 bra 	$L__BB4_3687;
	add.s32 	%r3988, %r29064, 1;
	mul.wide.u32 	%rd3805, %r29064, 4;
	add.s64 	%rd3806, %rd2, %rd3805;
	st.local.u32 	[%rd3806+24], %r3987;
	mov.u32 	%r29064, %r3988;
$L__BB4_3687:
	setp.gt.u32 	%p3552, %r29064, 1;
	mov.u32 	%r29125, %r3986;
	@%p3552 bra 	$L__BB4_3766;
	add.s32 	%r29125, %r3842, 38;
	shl.b32 	%r15842, %r3986, 7;
	and.b32  	%r15843, %r15842, 8064;
	add.s32 	%r3991, %r15843, %r2;
	shl.b32 	%r15844, %r3986, 10;
	and.b32  	%r15845, %r15844, 64512;
	add.s32 	%r15846, %r4, %r15845;
	ld.shared.u64 	%rd3807, [%r15846];
	setp.eq.s32 	%p3553, %r3991, 0;
	setp.ne.s64 	%p3554, %rd3807, 0;
	or.pred  	%p3555, %p3553, %p3554;
	@%p3555 bra 	$L__BB4_3690;
	add.s32 	%r3992, %r29064, 1;
	mul.wide.u32 	%rd3809, %r29064, 4;
	add.s64 	%rd3810, %rd2, %rd3809;
	st.local.u32 	[%rd3810+24], %r3991;
	mov.u32 	%r29064, %r3992;
$L__BB4_3690:
	setp.gt.u32 	%p3557, %r29064, 1;
	@%p3557 bra 	$L__BB4_3766;
	add.s32 	%r3994, %r3842, 39;
	shl.b32 	%r15847, %r29125, 7;
	and.b32  	%r15848, %r15847, 8064;
	add.s32 	%r3995, %r15848, %r2;
	shl.b32 	%r15849, %r29125, 10;
	and.b32  	%r15850, %r15849, 64512;
	add.s32 	%r15851, %r4, %r15850;
	ld.shared.u64 	%rd3811, [%r15851];
	setp.eq.s32 	%p3558, %r3995, 0;
	setp.ne.s64 	%p3559, %rd3811, 0;
	or.pred  	%p3560, %p3558, %p3559;
	@%p3560 bra 	$L__BB4_3693;
	add.s32 	%r3996, %r29064, 1;
	mul.wide.u32 	%rd3813, %r29064, 4;
	add.s64 	%rd3814, %rd2, %rd3813;
	st.local.u32 	[%rd3814+24], %r3995;
	mov.u32 	%r29064, %r3996;
$L__BB4_3693:
	setp.gt.u32 	%p3562, %r29064, 1;
	mov.u32 	%r29125, %r3994;
	@%p3562 bra 	$L__BB4_3766;
	add.s32 	%r29125, %r3842, 40;
	shl.b32 	%r15852, %r3994, 7;
	and.b32  	%r15853, %r15852, 8064;
	add.s32 	%r3999, %r15853, %r2;
	shl.b32 	%r15854, %r3994, 10;
	and.b32  	%r15855, %r15854, 64512;
	add.s32 	%r15856, %r4, %r15855;
	ld.shared.u64 	%rd3815, [%r15856];
	setp.eq.s32 	%p3563, %r3999, 0;
	setp.ne.s64 	%p3564, %rd3815, 0;
	or.pred  	%p3565, %p3563, %p3564;
	@%p3565 bra 	$L__BB4_3696;
	add.s32 	%r4000, %r29064, 1;
	mul.wide.u32 	%rd3817, %r29064, 4;
	add.s64 	%rd3818, %rd2, %rd3817;
	st.local.u32 	[%rd3818+24], %r3999;
	mov.u32 	%r29064, %r4000;
$L__BB4_3696:
	setp.gt.u32 	%p3567, %r29064, 1;
	@%p3567 bra 	$L__BB4_3766;
	add.s32 	%r4002, %r3842, 41;
	shl.b32 	%r15857, %r29125, 7;
	and.b32  	%r15858, %r15857, 8064;
	add.s32 	%r4003, %r15858, %r2;
	shl.b32 	%r15859, %r29125, 10;
	and.b32  	%r15860, %r15859, 64512;
	add.s32 	%r15861, %r4, %r15860;
	ld.shared.u64 	%rd3819, [%r15861];
	setp.eq.s32 	%p3568, %r4003, 0;
	setp.ne.s64 	%p3569, %rd3819, 0;
	or.pred  	%p3570, %p3568, %p3569;
	@%p3570 bra 	$L__BB4_3699;
	add.s32 	%r4004, %r29064, 1;
	mul.wide.u32 	%rd3821, %r29064, 4;
	add.s64 	%rd3822, %rd2, %rd3821;
	st.local.u32 	[%rd3822+24], %r4003;
	mov.u32 	%r29064, %r4004;
$L__BB4_3699:
	setp.gt.u32 	%p3572, %r29064, 1;
	mov.u32 	%r29125, %r4002;
	@%p3572 bra 	$L__BB4_3766;
	add.s32 	%r29125, %r3842, 42;
	shl.b32 	%r15862, %r4002, 7;
	and.b32  	%r15863, %r15862, 8064;
	add.s32 	%r4007, %r15863, %r2;
	shl.b32 	%r15864, %r4002, 10;
	and.b32  	%r15865, %r15864, 64512;
	add.s32 	%r15866, %r4, %r15865;
	ld.shared.u64 	%rd3823, [%r15866];
	setp.eq.s32 	%p3573, %r4007, 0;
	setp.ne.s64 	%p3574, %rd3823, 0;
	or.pred  	%p3575, %p3573, %p3574;
	@%p3575 bra 	$L__BB4_3702;
	add.s32 	%r4008, %r29064, 1;
	mul.wide.u32 	%rd3825, %r29064, 4;
	add.s64 	%rd3826, %rd2, %rd3825;
	st.local.u32 	[%rd3826+24], %r4007;
	mov.u32 	%r29064, %r4008;
$L__BB4_3702:
	setp.gt.u32 	%p3577, %r29064, 1;
	@%p3577 bra 	$L__BB4_3766;
	add.s32 	%r4010, %r3842, 43;
	shl.b32 	%r15867, %r29125, 7;
	and.b32  	%r15868, %r15867, 8064;
	add.s32 	%r4011, %r15868, %r2;
	shl.b32 	%r15869, %r29125, 10;
	and.b32  	%r15870, %r15869, 64512;
	add.s32 	%r15871, %r4, %r15870;
	ld.shared.u64 	%rd3827, [%r15871];
	setp.eq.s32 	%p3578, %r4011, 0;
	setp.ne.s64 	%p3579, %rd3827, 0;
	or.pred  	%p3580, %p3578, %p3579;
	@%p3580 bra 	$L__BB4_3705;
	add.s32 	%r4012, %r29064, 1;
	mul.wide.u32 	%rd3829, %r29064, 4;
	add.s64 	%rd3830, %rd2, %rd3829;
	st.local.u32 	[%rd3830+24], %r4011;
	mov.u32 	%r29064, %r4012;
$L__BB4_3705:
	setp.gt.u32 	%p3582, %r29064, 1;
	mov.u32 	%r29125, %r4010;
	@%p3582 bra 	$L__BB4_3766;
	add.s32 	%r29125, %r3842, 44;
	shl.b32 	%r15872, %r4010, 7;
	and.b32  	%r15873, %r15872, 8064;
	add.s32 	%r4015, %r15873, %r2;
	shl.b32 	%r15874, %r4010, 10;
	and.b32  	%r15875, %r15874, 64512;
	add.s32 	%r15876, %r4, %r15875;
	ld.shared.u64 	%rd3831, [%r15876];
	setp.eq.s32 	%p3583, %r4015, 0;
	setp.ne.s64 	%p3584, %rd3831, 0;
	or.pred  	%p3585, %p3583, %p3584;
	@%p3585 bra 	$L__BB4_3708;
	add.s32 	%r4016, %r29064, 1;
	mul.wide.u32 	%rd3833, %r29064, 4;
	add.s64 	%rd3834, %rd2, %rd3833;
	st.local.u32 	[%rd3834+24], %r4015;
	mov.u32 	%r29064, %r4016;
$L__BB4_3708:
	setp.gt.u32 	%p3587, %r29064, 1;
	@%p3587 bra 	$L__BB4_3766;
	add.s32 	%r4018, %r3842, 45;
	shl.b32 	%r15877, %r29125, 7;
	and.b32  	%r15878, %r15877, 8064;
	add.s32 	%r4019, %r15878, %r2;
	shl.b32 	%r15879, %r29125, 10;
	and.b32  	%r15880, %r15879, 64512;
	add.s32 	%r15881, %r4, %r15880;
	ld.shared.u64 	%rd3835, [%r15881];
	setp.eq.s32 	%p3588, %r4019, 0;
	setp.ne.s64 	%p3589, %rd3835, 0;
	or.pred  	%p3590, %p3588, %p3589;
	@%p3590 bra 	$L__BB4_3711;
	add.s32 	%r4020, %r29064, 1;
	mul.wide.u32 	%rd3837, %r29064, 4;
	add.s64 	%rd3838, %rd2, %rd3837;
	st.local.u32 	[%rd3838+24], %r4019;
	mov.u32 	%r29064, %r4020;
$L__BB4_3711:
	setp.gt.u32 	%p3592, %r29064, 1;
	mov.u32 	%r29125, %r4018;
	@%p3592 bra 	$L__BB4_3766;
	add.s32 	%r29125, %r3842, 46;
	shl.b32 	%r15882, %r4018, 7;
	and.b32  	%r15883, %r15882, 8064;
	add.s32 	%r4023, %r15883, %r2;
	shl.b32 	%r15884, %r4018, 10;
	and.b32  	%r15885, %r15884, 64512;
	add.s32 	%r15886, %r4, %r15885;
	ld.shared.u64 	%rd3839, [%r15886];
	setp.eq.s32 	%p3593, %r4023, 0;
	setp.ne.s64 	%p3594, %rd3839, 0;
	or.pred  	%p3595, %p3593, %p3594;
	@%p3595 bra 	$L__BB4_3714;
	add.s32 	%r4024, %r29064, 1;
	mul.wide.u32 	%rd3841, %r29064, 4;
	add.s64 	%rd3842, %rd2, %rd3841;
	st.local.u32 	[%rd3842+24], %r4023;
	mov.u32 	%r29064, %r4024;
$L__BB4_3714:
	setp.gt.u32 	%p3597, %r29064, 1;
	@%p3597 bra 	$L__BB4_3766;
	add.s32 	%r4026, %r3842, 47;
	shl.b32 	%r15887, %r29125, 7;
	and.b32  	%r15888, %r15887, 8064;
	add.s32 	%r4027, %r15888, %r2;
	shl.b32 	%r15889, %r29125, 10;
	and.b32  	%r15890, %r15889, 64512;
	add.s32 	%r15891, %r4, %r15890;
	ld.shared.u64 	%rd3843, [%r15891];
	setp.eq.s32 	%p3598, %r4027, 0;
	setp.ne.s64 	%p3599, %rd3843, 0;
	or.pred  	%p3600, %p3598, %p3599;
	@%p3600 bra 	$L__BB4_3717;
	add.s32 	%r4028, %r29064, 1;
	mul.wide.u32 	%rd3845, %r29064, 4;
	add.s64 	%rd3846, %rd2, %rd3845;
	st.local.u32 	[%rd3846+24], %r4027;
	mov.u32 	%r29064, %r4028;
$L__BB4_3717:
	setp.gt.u32 	%p3602, %r29064, 1;
	mov.u32 	%r29125, %r4026;
	@%p3602 bra 	$L__BB4_3766;
	add.s32 	%r29125, %r3842, 48;
	shl.b32 	%r15892, %r4026, 7;
	and.b32  	%r15893, %r15892, 8064;
	add.s32 	%r4031, %r15893, %r2;
	shl.b32 	%r15894, %r4026, 10;
	and.b32  	%r15895, %r15894, 64512;
	add.s32 	%r15896, %r4, %r15895;
	ld.shared.u64 	%rd3847, [%r15896];
	setp.eq.s32 	%p3603, %r4031, 0;
	setp.ne.s64 	%p3604, %rd3847, 0;
	or.pred  	%p3605, %p3603, %p3604;
	@%p3605 bra 	$L__BB4_3720;
	add.s32 	%r4032, %r29064, 1;
	mul.wide.u32 	%rd3849, %r29064, 4;
	add.s64 	%rd3850, %rd2, %rd3849;
	st.local.u32 	[%rd3850+24], %r4031;
	mov.u32 	%r29064, %r4032;
$L__BB4_3720:
	setp.gt.u32 	%p3607, %r29064, 1;
	@%p3607 bra 	$L__BB4_3766;
	add.s32 	%r4034, %r3842, 49;
	shl.b32 	%r15897, %r29125, 7;
	and.b32  	%r15898, %r15897, 8064;
	add.s32 	%r4035, %r15898, %r2;
	shl.b32 	%r15899, %r29125, 10;
	and.b32  	%r15900, %r15899, 64512;
	add.s32 	%r15901, %r4, %r15900;
	ld.shared.u64 	%rd3851, [%r15901];
	setp.eq.s32 	%p3608, %r4035, 0;
	setp.ne.s64 	%p3609, %rd3851, 0;
	or.pred  	%p3610, %p3608, %p3609;
	@%p3610 bra 	$L__BB4_3723;
	add.s32 	%r4036, %r29064, 1;
	mul.wide.u32 	%rd3853, %r29064, 4;
	add.s64 	%rd3854, %rd2, %rd3853;
	st.local.u32 	[%rd3854+24], %r4035;
	mov.u32 	%r29064, %r4036;
$L__BB4_3723:
	setp.gt.u32 	%p3612, %r29064, 1;
	mov.u32 	%r29125, %r4034;
	@%p3612 bra 	$L__BB4_3766;
	add.s32 	%r29125, %r3842, 50;
	shl.b32 	%r15902, %r4034, 7;
	and.b32  	%r15903, %r15902, 8064;
	add.s32 	%r4039, %r15903, %r2;
	shl.b32 	%r15904, %r4034, 10;
	and.b32  	%r15905, %r15904, 64512;
	add.s32 	%r15906, %r4, %r15905;
	ld.shared.u64 	%rd3855, [%r15906];
	setp.eq.s32 	%p3613, %r4039, 0;
	setp.ne.s64 	%p3614, %rd3855, 0;
	or.pred  	%p3615, %p3613, %p3614;
	@%p3615 bra 	$L__BB4_3726;
	add.s32 	%r4040, %r29064, 1;
	mul.wide.u32 	%rd3857, %r29064, 4;
	add.s64 	%rd3858, %rd2, %rd3857;
	st.local.u32 	[%rd3858+24], %r4039;
	mov.u32 	%r29064, %r4040;
$L__BB4_3726:
	setp.gt.u32 	%p3617, %r29064, 1;
	@%p3617 bra 	$L__BB4_3766;
	add.s32 	%r4042, %r3842, 51;
	shl.b32 	%r15907, %r29125, 7;
	and.b32  	%r15908, %r15907, 8064;
	add.s32 	%r4043, %r15908, %r2;
	shl.b32 	%r15909, %r29125, 10;
	and.b32  	%r15910, %r15909, 64512;
	add.s32 	%r15911, %r4, %r15910;
	ld.shared.u64 	%rd3859, [%r15911];
	setp.eq.s32 	%p3618, %r4043, 0;
	setp.ne.s64 	%p3619, %rd3859, 0;
	or.pred  	%p3620, %p3618, %p3619;
	@%p3620 bra 	$L__BB4_3729;
	add.s32 	%r4044, %r29064, 1;
	mul.wide.u32 	%rd3861, %r29064, 4;
	add.s64 	%rd3862, %rd2, %rd3861;
	st.local.u32 	[%rd3862+24], %r4043;
	mov.u32 	%r29064, %r4044;
$L__BB4_3729:
	setp.gt.u32 	%p3622, %r29064, 1;
	mov.u32 	%r29125, %r4042;
	@%p3622 bra 	$L__BB4_3766;
	add.s32 	%r29125, %r3842, 52;
	shl.b32 	%r15912, %r4042, 7;
	and.b32  	%r15913, %r15912, 8064;
	add.s32 	%r4047, %r15913, %r2;
	shl.b32 	%r15914, %r4042, 10;
	and.b32  	%r15915, %r15914, 64512;
	add.s32 	%r15916, %r4, %r15915;
	ld.shared.u64 	%rd3863, [%r15916];
	setp.eq.s32 	%p3623, %r4047, 0;
	setp.ne.s64 	%p3624, %rd3863, 0;
	or.pred  	%p3625, %p3623, %p3624;
	@%p3625 bra 	$L__BB4_3732;
	add.s32 	%r4048, %r29064, 1;
	mul.wide.u32 	%rd3865, %r29064, 4;
	add.s64 	%rd3866, %rd2, %rd3865;
	st.local.u32 	[%rd3866+24], %r4047;
	mov.u32 	%r29064, %r4048;
$L__BB4_3732:
	setp.gt.u32 	%p3627, %r29064, 1;
	@%p3627 bra 	$L__BB4_3766;
	add.s32 	%r4050, %r3842, 53;
	shl.b32 	%r15917, %r29125, 7;
	and.b32  	%r15918, %r15917, 8064;
	add.s32 	%r4051, %r15918, %r2;
	shl.b32 	%r15919, %r29125, 10;
	and.b32  	%r15920, %r15919, 64512;
	add.s32 	%r15921, %r4, %r15920;
	ld.shared.u64 	%rd3867, [%r15921];
	setp.eq.s32 	%p3628, %r4051, 0;
	setp.ne.s64 	%p3629, %rd3867, 0;
	or.pred  	%p3630, %p3628, %p3629;
	@%p3630 bra 	$L__BB4_3735;
	add.s32 	%r4052, %r29064, 1;
	mul.wide.u32 	%rd3869, %r29064, 4;
	add.s64 	%rd3870, %rd2, %rd3869;
	st.local.u32 	[%rd3870+24], %r4051;
	mov.u32 	%r29064, %r4052;
$L__BB4_3735:
	setp.gt.u32 	%p3632, %r29064, 1;
	mov.u32 	%r29125, %r4050;
	@%p3632 bra 	$L__BB4_3766;
	add.s32 	%r29125, %r3842, 54;
	shl.b32 	%r15922, %r4050, 7;
	and.b32  	%r15923, %r15922, 8064;
	add.s32 	%r4055, %r15923, %r2;
	shl.b32 	%r15924, %r4050, 10;
	and.b32  	%r15925, %r15924, 64512;
	add.s32 	%r15926, %r4, %r15925;
	ld.shared.u64 	%rd3871, [%r15926];
	setp.eq.s32 	%p3633, %r4055, 0;
	setp.ne.s64 	%p3634, %rd3871, 0;
	or.pred  	%p3635, %p3633, %p3634;
	@%p3635 bra 	$L__BB4_3738;
	add.s32 	%r4056, %r29064, 1;
	mul.wide.u32 	%rd3873, %r29064, 4;
	add.s64 	%rd3874, %rd2, %rd3873;
	st.local.u32 	[%rd3874+24], %r4055;
	mov.u32 	%r29064, %r4056;
$L__BB4_3738:
	setp.gt.u32 	%p3637, %r29064, 1;
	@%p3637 bra 	$L__BB4_3766;
	add.s32 	%r4058, %r3842, 55;
	shl.b32 	%r15927, %r29125, 7;
	and.b32  	%r15928, %r15927, 8064;
	add.s32 	%r4059, %r15928, %r2;
	shl.b32 	%r15929, %r29125, 10;
	and.b32  	%r15930, %r15929, 64512;
	add.s32 	%r15931, %r4, %r15930;
	ld.shared.u64 	%rd3875, [%r15931];
	setp.eq.s32 	%p3638, %r4059, 0;
	setp.ne.s64 	%p3639, %rd3875, 0;
	or.pred  	%p3640, %p3638, %p3639;
	@%p3640 bra 	$L__BB4_3741;
	add.s32 	%r4060, %r29064, 1;
	mul.wide.u32 	%rd3877, %r29064, 4;
	add.s64 	%rd3878, %rd2, %rd3877;
	st.local.u32 	[%rd3878+24], %r4059;
	mov.u32 	%r29064, %r4060;
$L__BB4_3741:
	setp.gt.u32 	%p3642, %r29064, 1;
	mov.u32 	%r29125, %r4058;
	@%p3642 bra 	$L__BB4_3766;
	add.s32 	%r29125, %r3842, 56;
	shl.b32 	%r15932, %r4058, 7;
	and.b32  	%r15933, %r15932, 8064;
	add.s32 	%r4063, %r15933, %r2;
	shl.b32 	%r15934, %r4058, 10;
	and.b32  	%r15935, %r15934, 64512;
	add.s32 	%r15936, %r4, %r15935;
	ld.shared.u64 	%rd3879, [%r15936];
	setp.eq.s32 	%p3643, %r4063, 0;
	setp.ne.s64 	%p3644, %rd3879, 0;
	or.pred  	%p3645, %p3643, %p3644;
	@%p3645 bra 	$L__BB4_3744;
	add.s32 	%r4064, %r29064, 1;
	mul.wide.u32 	%rd3881, %r29064, 4;
	add.s64 	%rd3882, %rd2, %rd3881;
	st.local.u32 	[%rd3882+24], %r4063;
	mov.u32 	%r29064, %r4064;
$L__BB4_3744:
	setp.gt.u32 	%p3647, %r29064, 1;
	@%p3647 bra 	$L__BB4_3766;
	add.s32 	%r4066, %r3842, 57;
	shl.b32 	%r15937, %r29125, 7;
	and.b32  	%r15938, %r15937, 8064;
	add.s32 	%r4067, %r15938, %r2;
	shl.b32 	%r15939, %r29125, 10;
	and.b32  	%r15940, %r15939, 64512;
	add.s32 	%r15941, %r4, %r15940;
	ld.shared.u64 	%rd3883, [%r15941];
	setp.eq.s32 	%p3648, %r4067, 0;
	setp.ne.s64 	%p3649, %rd3883, 0;
	or.pred  	%p3650, %p3648, %p3649;
	@%p3650 bra 	$L__BB4_3747;
	add.s32 	%r4068, %r29064, 1;
	mul.wide.u32 	%rd3885, %r29064, 4;
	add.s64 	%rd3886, %rd2, %rd3885;
	st.local.u32 	[%rd3886+24], %r4067;
	mov.u32 	%r29064, %r4068;
$L__BB4_3747:
	setp.gt.u32 	%p3652, %r29064, 1;
	mov.u32 	%r29125, %r4066;
	@%p3652 bra 	$L__BB4_3766;
	add.s32 	%r29125, %r3842, 58;
	shl.b32 	%r15942, %r4066, 7;
	and.b32  	%r15943, %r15942, 8064;
	add.s32 	%r4071, %r15943, %r2;
	shl.b32 	%r15944, %r4066, 10;
	and.b32  	%r15945, %r15944, 64512;
	add.s32 	%r15946, %r4, %r15945;
	ld.shared.u64 	%rd3887, [%r15946];
	setp.eq.s32 	%p3653, %r4071, 0;
	setp.ne.s64 	%p3654, %rd3887, 0;
	or.pred  	%p3655, %p3653, %p3654;
	@%p3655 bra 	$L__BB4_3750;
	add.s32 	%r4072, %r29064, 1;
	mul.wide.u32 	%rd3889, %r29064, 4;
	add.s64 	%rd3890, %rd2, %rd3889;
	st.local.u32 	[%rd3890+24], %r4071;
	mov.u32 	%r29064, %r4072;
$L__BB4_3750:
	setp.gt.u32 	%p3657, %r29064, 1;
	@%p3657 bra 	$L__BB4_3766;
	add.s32 	%r4074, %r3842, 59;
	shl.b32 	%r15947, %r29125, 7;
	and.b32  	%r15948, %r15947, 8064;
	add.s32 	%r4075, %r15948, %r2;
	shl.b32 	%r15949, %r29125, 10;
	and.b32  	%r15950, %r15949, 64512;
	add.s32 	%r15951, %r4, %r15950;
	ld.shared.u64 	%rd3891, [%r15951];
	setp.eq.s32 	%p3658, %r4075, 0;
	setp.ne.s64 	%p3659, %rd3891, 0;
	or.pred  	%p3660, %p3658, %p3659;
	@%p3660 bra 	$L__BB4_3753;
	add.s32 	%r4076, %r29064, 1;
	mul.wide.u32 	%rd3893, %r29064, 4;
	add.s64 	%rd3894, %rd2, %rd3893;
	st.local.u32 	[%rd3894+24], %r4075;
	mov.u32 	%r29064, %r4076;
$L__BB4_3753:
	setp.gt.u32 	%p3662, %r29064, 1;
	mov.u32 	%r29125, %r4074;
	@%p3662 bra 	$L__BB4_3766;
	add.s32 	%r29125, %r3842, 60;
	shl.b32 	%r15952, %r4074, 7;
	and.b32  	%r15953, %r15952, 8064;
	add.s32 	%r4079, %r15953, %r2;
	shl.b32 	%r15954, %r4074, 10;
	and.b32  	%r15955, %r15954, 64512;
	add.s32 	%r15956, %r4, %r15955;
	ld.shared.u64 	%rd3895, [%r15956];
	setp.eq.s32 	%p3663, %r4079, 0;
	setp.ne.s64 	%p3664, %rd3895, 0;
	or.pred  	%p3665, %p3663, %p3664;
	@%p3665 bra 	$L__BB4_3756;
	add.s32 	%r4080, %r29064, 1;
	mul.wide.u32 	%rd3897, %r29064, 4;
	add.s64 	%rd3898, %rd2, %rd3897;
	st.local.u32 	[%rd3898+24], %r4079;
	mov.u32 	%r29064, %r4080;
$L__BB4_3756:
	setp.gt.u32 	%p3667, %r29064, 1;
	@%p3667 bra 	$L__BB4_3766;
	add.s32 	%r4082, %r3842, 61;
	shl.b32 	%r15957, %r29125, 7;
	and.b32  	%r15958, %r15957, 8064;
	add.s32 	%r4083, %r15958, %r2;
	shl.b32 	%r15959, %r29125, 10;
	and.b32  	%r15960, %r15959, 64512;
	add.s32 	%r15961, %r4, %r15960;
	ld.shared.u64 	%rd3899, [%r15961];
	setp.eq.s32 	%p3668, %r4083, 0;
	setp.ne.s64 	%p3669, %rd3899, 0;
	or.pred  	%p3670, %p3668, %p3669;
	@%p3670 bra 	$L__BB4_3759;
	add.s32 	%r4084, %r29064, 1;
	mul.wide.u32 	%rd3901, %r29064, 4;
	add.s64 	%rd3902, %rd2, %rd3901;
	st.local.u32 	[%rd3902+24], %r4083;
	mov.u32 	%r29064, %r4084;
$L__BB4_3759:
	setp.gt.u32 	%p3672, %r29064, 1;
	mov.u32 	%r29125, %r4082;
	@%p3672 bra 	$L__BB4_3766;
	add.s32 	%r29125, %r3842, 62;
	shl.b32 	%r15962, %r4082, 7;
	and.b32  	%r15963, %r15962, 8064;
	add.s32 	%r4087, %r15963, %r2;
	shl.b32 	%r15964, %r4082, 10;
	and.b32  	%r15965, %r15964, 64512;
	add.s32 	%r15966, %r4, %r15965;
	ld.shared.u64 	%rd3903, [%r15966];
	setp.eq.s32 	%p3673, %r4087, 0;
	setp.ne.s64 	%p3674, %rd3903, 0;
	or.pred  	%p3675, %p3673, %p3674;
	@%p3675 bra 	$L__BB4_3762;
	add.s32 	%r4088, %r29064, 1;
	mul.wide.u32 	%rd3905, %r29064, 4;
	add.s64 	%rd3906, %rd2, %rd3905;
	st.local.u32 	[%rd3906+24], %r4087;
	mov.u32 	%r29064, %r4088;
$L__BB4_3762:
	setp.gt.u32 	%p3677, %r29064, 1;
	@%p3677 bra 	$L__BB4_3766;
	shl.b32 	%r15967, %r29125, 7;
	and.b32  	%r15968, %r15967, 8064;
	add.s32 	%r4090, %r15968, %r2;
	shl.b32 	%r15969, %r29125, 10;
	and.b32  	%r15970, %r15969, 64512;
	add.s32 	%r15971, %r4, %r15970;
	ld.shared.u64 	%rd3907, [%r15971];
	setp.eq.s32 	%p3679, %r4090, 0;
	setp.ne.s64 	%p3680, %rd3907, 0;
	mov.pred 	%p11370, -1;
	or.pred  	%p3681, %p3679, %p3680;
	@%p3681 bra 	$L__BB4_3765;
	mul.wide.u32 	%rd3909, %r29064, 4;
	add.s64 	%rd3910, %rd2, %rd3909;
	st.local.u32 	[%rd3910+24], %r4090;
	setp.eq.s32 	%p11370, %r29064, 0;
$L__BB4_3765:
	selp.b32 	%r15972, 64, 63, %p11370;
	add.s32 	%r29125, %r3842, %r15972;
	not.pred 	%p11371, %p11370;
$L__BB4_3766:
	st.local.u32 	[%rd2+4], %r29125;
$L__BB4_3767:
	setp.eq.s32 	%p3682, %r3835, 0;
	not.pred 	%p3683, %p11371;
	or.pred  	%p3684, %p3682, %p3683;
	@%p3684 bra 	$L__BB4_3843;
	shr.u32 	%r4093, %r2113, 3;
	setp.gt.u32 	%p3685, %r2113, 65535;
	@%p3685 bra 	$L__BB4_3770;
	shl.b32 	%r15973, %r4093, 3;
	mov.u32 	%r15974, shared_mem;
	add.s32 	%r15975, %r15974, %r15973;
	atom.shared.exch.b64 	%rd11028, [%r15975], 0;
	bra.uni 	$L__BB4_3771;
$L__BB4_3770:
	mul.wide.u32 	%rd3911, %r4093, 8;
	add.s64 	%rd3912, %rd1, %rd3911;
	atom.global.exch.b64 	%rd11028, [%rd3912+201326600], 0;
$L__BB4_3771:
	cvt.u32.u64 	%r4094, %rd11028;
	and.b32  	%r15976, %r2114, 2147483520;
	setp.ne.s32 	%p3686, %r15976, 0;
	@%p3686 bra 	$L__BB4_3806;
	shr.u64 	%rd3967, %rd11028, 32;
	ld.local.u32 	%r4095, [%rd2+24];
	or.b64  	%rd262, %rd3967, 8589934592;
	setp.gt.u32 	%p3715, %r4095, 8191;
	@%p3715 bra 	$L__BB4_3774;
	shl.b32 	%r16045, %r4095, 3;
	mov.u32 	%r16046, shared_mem;
	add.s32 	%r16047, %r16046, %r16045;
	atom.shared.exch.b64 	%rd3971, [%r16047], %rd262;
	bra.uni 	$L__BB4_3775;
$L__BB4_3774:
	mul.wide.u32 	%rd3968, %r4095, 8;
	add.s64 	%rd3969, %rd1, %rd3968;
	atom.global.exch.b64 	%rd3970, [%rd3969+201326600], %rd262;
$L__BB4_3775:
	shl.b32 	%r16048, %r4095, 3;
	or.b32  	%r16049, %r16048, 4;
	and.b32  	%r16050, %r4094, 7;
	setp.eq.s32 	%p3716, %r16050, 0;
	selp.b32 	%r29128, %r4094, %r16049, %p3716;
	selp.b32 	%r4107, %r16049, %r4094, %p3716;
	and.b32  	%r16051, %r29128, 7;
	setp.ne.s32 	%p3717, %r16051, 0;
	@%p3717 bra 	$L__BB4_3779;
$L__BB4_3776:
	and.b32  	%r16052, %r4107, 7;
	setp.ne.s32 	%p3718, %r16052, 0;
	@%p3718 bra 	$L__BB4_3788;
$L__BB4_3777:
	shr.u32 	%r16053, %r4107, 3;
	setp.gt.u32 	%p3719, %r4107, 65535;
	shr.u32 	%r16054, %r4107, 1;
	mov.u32 	%r16055, shared_mem;
	add.s32 	%r16056, %r16055, %r16054;
	add.s32 	%r4103, %r16056, 65536;
	mul.wide.u32 	%rd3972, %r16053, 4;
	add.s64 	%rd264, %rd3, %rd3972;
	@%p3719 bra 	$L__BB4_3782;
	atom.shared.exch.b32 	%r29131, [%r4103], -1;
	bra.uni 	$L__BB4_3783;
$L__BB4_3779:
	cvt.u64.u32 	%rd3992, %r4107;
	shl.b64 	%rd3993, %rd3992, 32;
	cvt.u64.u32 	%rd3994, %r29128;
	or.b64  	%rd263, %rd3993, %rd3994;
	mul.wide.u32 	%rd3995, %r29128, 8;
	and.b32  	%r16084, %r4107, 7;
	cvt.u64.u32 	%rd3996, %r16084;
	mov.b64 	%rd3997, 56;
	cvt.u32.u64 	%r16085, %rd3997;
	cvt.u32.u64 	%r16086, %rd3995;
	and.b32  	%r16087, %r16086, %r16085;
	cvt.u32.u64 	%r16088, %rd3996;
	or.b32  	%r16089, %r16087, %r16088;
	mov.b64 	%rd3998, 9130730411292422402;
	shr.u64 	%rd3999, %rd3998, %r16089;
	mov.b64 	%rd4000, 1736168554312260608;
	shr.u64 	%rd4001, %rd4000, %r16089;
	mov.b64 	%rd4002, -506390041275138048;
	shr.u64 	%rd4003, %rd4002, %r16089;
	shl.b64 	%rd4004, %rd4003, 2;
	cvt.u32.u64 	%r16090, %rd4001;
	mov.b64 	%rd4005, 2;
	cvt.u32.u64 	%r16091, %rd4005;
	and.b32  	%r16092, %r16090, %r16091;
	cvt.u32.u64 	%r16093, %rd3999;
	mov.b64 	%rd4006, 1;
	cvt.u32.u64 	%r16094, %rd4006;
	and.b32  	%r16095, %r16093, %r16094;
	or.b32  	%r16096, %r16095, %r16092;
	cvt.u32.u64 	%r16097, %rd4004;
	mov.b64 	%rd4007, 4;
	cvt.u32.u64 	%r16098, %rd4007;
	and.b32  	%r16099, %r16097, %r16098;
	or.b32  	%r16100, %r16096, %r16099;
	mov.b16 	%rs161, 1;
	shl.b16 	%rs162, %rs161, %r16100;
	and.b16  	%rs163, %rs162, 29;
	setp.eq.s16 	%p3741, %rs163, 0;
	@%p3741 bra 	$L__BB4_3781;
	ld.local.u32 	%r16101, [%rd2+280];
	add.s32 	%r16102, %r16101, 1;
	st.local.u32 	[%rd2+280], %r16102;
	shl.b32 	%r16103, %r16101, 3;
	cvt.u64.u32 	%rd4008, %r16103;
	and.b64  	%rd4009, %rd4008, 2040;
	add.s64 	%rd4010, %rd2, %rd4009;
	st.local.u64 	[%rd4010+288], %rd263;
	bra.uni 	$L__BB4_3847;
$L__BB4_3781:
	ld.local.u32 	%r16104, [%rd2+2336];
	add.s32 	%r16105, %r16104, 1;
	st.local.u32 	[%rd2+2336], %r16105;
	shl.b32 	%r16106, %r16104, 3;
	cvt.u64.u32 	%rd4011, %r16106;
	and.b64  	%rd4012, %rd4011, 2040;
	add.s64 	%rd4013, %rd2, %rd4012;
	st.local.u64 	[%rd4013+2344], %rd263;
	bra.uni 	$L__BB4_3847;
$L__BB4_3782:
	atom.global.exch.b32 	%r29131, [%rd264], -1;
$L__BB4_3783:
	add.s32 	%r16057, %r29131, 1;
	setp.lt.u32 	%p3720, %r16057, 2;
	@%p3720 bra 	$L__BB4_3788;
	setp.gt.u32 	%p3721, %r4107, 65535;
	@%p3721 bra 	$L__BB4_3786;
	atom.shared.exch.b32 	%r16059, [%r4103], 0;
	bra.uni 	$L__BB4_3787;
$L__BB4_3786:
	atom.global.exch.b32 	%r16058, [%rd264], 0;
$L__BB4_3787:
	and.b32  	%r16060, %r29131, 7;
	setp.eq.s32 	%p3722, %r16060, 0;
	mov.u32 	%r4107, %r29131;
	@%p3722 bra 	$L__BB4_3777;
$L__BB4_3788:
	setp.lt.u32 	%p3723, %r29128, 65529;
	@%p3723 bra 	$L__BB4_3800;
	and.b32  	%r4108, %r4107, 4;
	setp.eq.s32 	%p3724, %r4108, 0;
	and.b32  	%r16061, %r4107, 3;
	setp.ne.s32 	%p3725, %r16061, 0;
	and.pred  	%p3726, %p3724, %p3725;
	setp.gt.u32 	%p3727, %r4107, 65535;
	or.pred  	%p3728, %p3727, %p3726;
	@%p3728 bra 	$L__BB4_3793;
	and.b32  	%r16062, %r4107, 7;
	setp.eq.s32 	%p3729, %r16062, 0;
	mov.u32 	%r29134, %r4107;
	mov.u32 	%r29135, %r29128;
	@%p3729 bra 	$L__BB4_3805;
	setp.eq.s32 	%p3730, %r4108, 0;
	@%p3730 bra 	$L__BB4_3793;
	cvt.u64.u32 	%rd3973, %r4107;
	shl.b64 	%rd3974, %rd3973, 32;
	cvt.u64.u32 	%rd3975, %r29128;
	or.b64  	%rd3976, %rd3974, %rd3975;
	ld.local.u32 	%r16063, [%rd2+280];
	add.s32 	%r16064, %r16063, 1;
	st.local.u32 	[%rd2+280], %r16064;
	shl.b32 	%r16065, %r16063, 3;
	cvt.u64.u32 	%rd3977, %r16065;
	and.b64  	%rd3978, %rd3977, 2040;
	add.s64 	%rd3979, %rd2, %rd3978;
	st.local.u64 	[%rd3979+288], %rd3976;
	bra.uni 	$L__BB4_3847;
$L__BB4_3793:
	shr.u32 	%r4109, %r29128, 3;
	setp.gt.u32 	%p3731, %r29128, 65535;
	@%p3731 bra 	$L__BB4_3795;
	shl.b32 	%r16066, %r4109, 2;
	mov.u32 	%r16067, shared_mem;
	add.s32 	%r16068, %r16067, %r16066;
	ld.shared.u32 	%r29133, [%r16068+65536];
	bra.uni 	$L__BB4_3796;
$L__BB4_3795:
	mul.wide.u32 	%rd3980, %r4109, 4;
	add.s64 	%rd3981, %rd3, %rd3980;
	ld.global.u32 	%r29133, [%rd3981];
$L__BB4_3796:
	setp.ne.s32 	%p3732, %r29133, 0;
	@%p3732 bra 	$L__BB4_3800;
	cvt.u64.u32 	%rd3982, %r4107;
	shl.b64 	%rd3983, %rd3982, 32;
	cvt.u64.u32 	%rd3984, %r29128;
	or.b64  	%rd265, %rd3983, %rd3984;
	and.b32  	%r16069, %r4107, 7;
	setp.eq.s32 	%p3733, %r16069, 1;
	@%p3733 bra 	$L__BB4_3799;
	ld.local.u32 	%r16070, [%rd2+280];
	add.s32 	%r16071, %r16070, 1;
	st.local.u32 	[%rd2+280], %r16071;
	shl.b32 	%r16072, %r16070, 3;
	cvt.u64.u32 	%rd3985, %r16072;
	and.b64  	%rd3986, %rd3985, 2040;
	add.s64 	%rd3987, %rd2, %rd3986;
	st.local.u64 	[%rd3987+288], %rd265;
	bra.uni 	$L__BB4_3847;
$L__BB4_3799:
	ld.local.u32 	%r16073, [%rd2+2336];
	add.s32 	%r16074, %r16073, 1;
	st.local.u32 	[%rd2+2336], %r16074;
	shl.b32 	%r16075, %r16073, 3;
	cvt.u64.u32 	%rd3988, %r16075;
	and.b64  	%rd3989, %rd3988, 2040;
	add.s64 	%rd3990, %rd2, %rd3989;
	st.local.u64 	[%rd3990+2344], %rd265;
	bra.uni 	$L__BB4_3847;
$L__BB4_3800:
	shr.u32 	%r4113, %r29128, 3;
	setp.gt.u32 	%p3734, %r29128, 65535;
	@%p3734 bra 	$L__BB4_3803;
	shl.b32 	%r16077, %r4113, 2;
	mov.u32 	%r16078, shared_mem;
	add.s32 	%r16079, %r16078, %r16077;
	add.s32 	%r4114, %r16079, 65536;
	atom.shared.exch.b32 	%r29134, [%r16079+65536], %r4107;
	setp.eq.s32 	%p3736, %r29134, -1;
	@%p3736 bra 	$L__BB4_3847;
	atom.shared.exch.b32 	%r16080, [%r4114], 0;
	mov.u32 	%r29135, %r4107;
	bra.uni 	$L__BB4_3805;
$L__BB4_3803:
	mul.wide.u32 	%rd3991, %r4113, 4;
	add.s64 	%rd266, %rd3, %rd3991;
	atom.global.exch.b32 	%r29134, [%rd266], %r4107;
	setp.eq.s32 	%p3735, %r29134, -1;
	@%p3735 bra 	$L__BB4_3847;
	atom.global.exch.b32 	%r16076, [%rd266], 0;
	mov.u32 	%r29135, %r4107;
$L__BB4_3805:
	and.b32  	%r16081, %r29134, 7;
	setp.ne.s32 	%p3737, %r16081, 0;
	and.b32  	%r16082, %r29135, 7;
	setp.eq.s32 	%p3738, %r16082, 0;
	and.pred  	%p3739, %p3737, %p3738;
	selp.b32 	%r29128, %r29135, %r29134, %p3739;
	selp.b32 	%r4107, %r29134, %r29135, %p3739;
	and.b32  	%r16083, %r29128, 7;
	setp.eq.s32 	%p3740, %r16083, 0;
	@%p3740 bra 	$L__BB4_3776;
	bra.uni 	$L__BB4_3779;
$L__BB4_3806:
	ld.local.v2.u32 	{%r4121, %r4122}, [%rd2+24];
	cvt.u64.u32 	%rd3913, %r4122;
	shl.b64 	%rd3914, %rd3913, 35;
	or.b64  	%rd267, %rd3914, 17179869186;
	setp.gt.u32 	%p3687, %r4121, 8191;
	@%p3687 bra 	$L__BB4_3808;
	shl.b32 	%r15977, %r4121, 3;
	mov.u32 	%r15978, shared_mem;
	add.s32 	%r15979, %r15978, %r15977;
	atom.shared.exch.b64 	%rd3918, [%r15979], %rd267;
	bra.uni 	$L__BB4_3809;
$L__BB4_3808:
	mul.wide.u32 	%rd3915, %r4121, 8;
	add.s64 	%rd3916, %rd1, %rd3915;
	atom.global.exch.b64 	%rd3917, [%rd3916+201326600], %rd267;
$L__BB4_3809:
	add.s32 	%r15980, %r2114, 2147483520;
	and.b32  	%r15981, %r15980, 2147483520;
	or.b32  	%r15982, %r15981, 11;
	and.b64  	%rd3919, %rd11028, -4294967296;
	cvt.u64.u32 	%rd3920, %r15982;
	or.b64  	%rd268, %rd3919, %rd3920;
	setp.gt.u32 	%p3688, %r4122, 8191;
	@%p3688 bra 	$L__BB4_3811;
	shl.b32 	%r15983, %r4122, 3;
	mov.u32 	%r15984, shared_mem;
	add.s32 	%r15985, %r15984, %r15983;
	atom.shared.exch.b64 	%rd3924, [%r15985], %rd268;
	bra.uni 	$L__BB4_3812;
$L__BB4_3811:
	mul.wide.u32 	%rd3921, %r4122, 8;
	add.s64 	%rd3922, %rd1, %rd3921;
	atom.global.exch.b64 	%rd3923, [%rd3922+201326600], %rd268;
$L__BB4_3812:
	shl.b32 	%r15986, %r4121, 3;
	or.b32  	%r15987, %r15986, 4;
	and.b32  	%r15988, %r4094, 7;
	setp.eq.s32 	%p3689, %r15988, 0;
	selp.b32 	%r29138, %r4094, %r15987, %p3689;
	selp.b32 	%r4134, %r15987, %r4094, %p3689;
	and.b32  	%r15989, %r29138, 7;
	setp.ne.s32 	%p3690, %r15989, 0;
	@%p3690 bra 	$L__BB4_3816;
$L__BB4_3813:
	and.b32  	%r15990, %r4134, 7;
	setp.ne.s32 	%p3691, %r15990, 0;
	@%p3691 bra 	$L__BB4_3825;
$L__BB4_3814:
	shr.u32 	%r15991, %r4134, 3;
	setp.gt.u32 	%p3692, %r4134, 65535;
	shr.u32 	%r15992, %r4134, 1;
	mov.u32 	%r15993, shared_mem;
	add.s32 	%r15994, %r15993, %r15992;
	add.s32 	%r4130, %r15994, 65536;
	mul.wide.u32 	%rd3925, %r15991, 4;
	add.s64 	%rd270, %rd3, %rd3925;
	@%p3692 bra 	$L__BB4_3819;
	atom.shared.exch.b32 	%r29141, [%r4130], -1;
	bra.uni 	$L__BB4_3820;
$L__BB4_3816:
	cvt.u64.u32 	%rd3945, %r4134;
	shl.b64 	%rd3946, %rd3945, 32;
	cvt.u64.u32 	%rd3947, %r29138;
	or.b64  	%rd269, %rd3946, %rd3947;
	mul.wide.u32 	%rd3948, %r29138, 8;
	and.b32  	%r16022, %r4134, 7;
	cvt.u64.u32 	%rd3949, %r16022;
	mov.b64 	%rd3950, 56;
	cvt.u32.u64 	%r16023, %rd3950;
	cvt.u32.u64 	%r16024, %rd3948;
	and.b32  	%r16025, %r16024, %r16023;
	cvt.u32.u64 	%r16026, %rd3949;
	or.b32  	%r16027, %r16025, %r16026;
	mov.b64 	%rd3951, 9130730411292422402;
	shr.u64 	%rd3952, %rd3951, %r16027;
	mov.b64 	%rd3953, 1736168554312260608;
	shr.u64 	%rd3954, %rd3953, %r16027;
	mov.b64 	%rd3955, -506390041275138048;
	shr.u64 	%rd3956, %rd3955, %r16027;
	shl.b64 	%rd3957, %rd3956, 2;
	cvt.u32.u64 	%r16028, %rd3954;
	mov.b64 	%rd3958, 2;
	cvt.u32.u64 	%r16029, %rd3958;
	and.b32  	%r16030, %r16028, %r16029;
	cvt.u32.u64 	%r16031, %rd3952;
	mov.b64 	%rd3959, 1;
	cvt.u32.u64 	%r16032, %rd3959;
	and.b32  	%r16033, %r16031, %r16032;
	or.b32  	%r16034, %r16033, %r16030;
	cvt.u32.u64 	%r16035, %rd3957;
	mov.b64 	%rd3960, 4;
	cvt.u32.u64 	%r16036, %rd3960;
	and.b32  	%r16037, %r16035, %r16036;
	or.b32  	%r16038, %r16034, %r16037;
	mov.b16 	%rs158, 1;
	shl.b16 	%rs159, %rs158, %r16038;
	and.b16  	%rs160, %rs159, 29;
	setp.eq.s16 	%p3714, %rs160, 0;
	@%p3714 bra 	$L__BB4_3818;
	ld.local.u32 	%r16039, [%rd2+280];
	add.s32 	%r16040, %r16039, 1;
	st.local.u32 	[%rd2+280], %r16040;
	shl.b32 	%r16041, %r16039, 3;
	cvt.u64.u32 	%rd3961, %r16041;
	and.b64  	%rd3962, %rd3961, 2040;
	add.s64 	%rd3963, %rd2, %rd3962;
	st.local.u64 	[%rd3963+288], %rd269;
	bra.uni 	$L__BB4_3847;
$L__BB4_3818:
	ld.local.u32 	%r16042, [%rd2+2336];
	add.s32 	%r16043, %r16042, 1;
	st.local.u32 	[%rd2+2336], %r16043;
	shl.b32 	%r16044, %r16042, 3;
	cvt.u64.u32 	%rd3964, %r16044;
	and.b64  	%rd3965, %rd3964, 2040;
	add.s64 	%rd3966, %rd2, %rd3965;
	st.local.u64 	[%rd3966+2344], %rd269;
	bra.uni 	$L__BB4_3847;
$L__BB4_3819:
	atom.global.exch.b32 	%r29141, [%rd270], -1;
$L__BB4_3820:
	add.s32 	%r15995, %r29141, 1;
	setp.lt.u32 	%p3693, %r15995, 2;
	@%p3693 bra 	$L__BB4_3825;
	setp.gt.u32 	%p3694, %r4134, 65535;
	@%p3694 bra 	$L__BB4_3823;
	atom.shared.exch.b32 	%r15997, [%r4130], 0;
	bra.uni 	$L__BB4_3824;
$L__BB4_3823:
	atom.global.exch.b32 	%r15996, [%rd270], 0;
$L__BB4_3824:
	and.b32  	%r15998, %r29141, 7;
	setp.eq.s32 	%p3695, %r15998, 0;
	mov.u32 	%r4134, %r29141;
	@%p3695 bra 	$L__BB4_3814;
$L__BB4_3825:
	setp.lt.u32 	%p3696, %r29138, 65529;
	@%p3696 bra 	$L__BB4_3837;
	and.b32  	%r4135, %r4134, 4;
	setp.eq.s32 	%p3697, %r4135, 0;
	and.b32  	%r15999, %r4134, 3;
	setp.ne.s32 	%p3698, %r15999, 0;
	and.pred  	%p3699, %p3697, %p3698;
	setp.gt.u32 	%p3700, %r4134, 65535;
	or.pred  	%p3701, %p3700, %p3699;
	@%p3701 bra 	$L__BB4_3830;
	and.b32  	%r16000, %r4134, 7;
	setp.eq.s32 	%p3702, %r16000, 0;
	mov.u32 	%r29144, %r4134;
	mov.u32 	%r29145, %r29138;
	@%p3702 bra 	$L__BB4_3842;
	setp.eq.s32 	%p3703, %r4135, 0;
	@%p3703 bra 	$L__BB4_3830;
	cvt.u64.u32 	%rd3926, %r4134;
	shl.b64 	%rd3927, %rd3926, 32;
	cvt.u64.u32 	%rd3928, %r29138;
	or.b64  	%rd3929, %rd3927, %rd3928;
	ld.local.u32 	%r16001, [%rd2+280];
	add.s32 	%r16002, %r16001, 1;
	st.local.u32 	[%rd2+280], %r16002;
	shl.b32 	%r16003, %r16001, 3;
	cvt.u64.u32 	%rd3930, %r16003;
	and.b64  	%rd3931, %rd3930, 2040;
	add.s64 	%rd3932, %rd2, %rd3931;
	st.local.u64 	[%rd3932+288], %rd3929;
	bra.uni 	$L__BB4_3847;
$L__BB4_3830:
	shr.u32 	%r4136, %r29138, 3;
	setp.gt.u32 	%p3704, %r29138, 65535;
	@%p3704 bra 	$L__BB4_3832;
	shl.b32 	%r16004, %r4136, 2;
	mov.u32 	%r16005, shared_mem;
	add.s32 	%r16006, %r16005, %r16004;
	ld.shared.u32 	%r29143, [%r16006+65536];
	bra.uni 	$L__BB4_3833;
$L__BB4_3832:
	mul.wide.u32 	%rd3933, %r4136, 4;
	add.s64 	%rd3934, %rd3, %rd3933;
	ld.global.u32 	%r29143, [%rd3934];
$L__BB4_3833:
	setp.ne.s32 	%p3705, %r29143, 0;
	@%p3705 bra 	$L__BB4_3837;
	cvt.u64.u32 	%rd3935, %r4134;
	shl.b64 	%rd3936, %rd3935, 32;
	cvt.u64.u32 	%rd3937, %r29138;
	or.b64  	%rd271, %rd3936, %rd3937;
	and.b32  	%r16007, %r4134, 7;
	setp.eq.s32 	%p3706, %r16007, 1;
	@%p3706 bra 	$L__BB4_3836;
	ld.local.u32 	%r16008, [%rd2+280];
	add.s32 	%r16009, %r16008, 1;
	st.local.u32 	[%rd2+280], %r16009;
	shl.b32 	%r16010, %r16008, 3;
	cvt.u64.u32 	%rd3938, %r16010;
	and.b64  	%rd3939, %rd3938, 2040;
	add.s64 	%rd3940, %rd2, %rd3939;
	st.local.u64 	[%rd3940+288], %rd271;
	bra.uni 	$L__BB4_3847;
$L__BB4_3836:
	ld.local.u32 	%r16011, [%rd2+2336];
	add.s32 	%r16012, %r16011, 1;
	st.local.u32 	[%rd2+2336], %r16012;
	shl.b32 	%r16013, %r16011, 3;
	cvt.u64.u32 	%rd3941, %r16013;
	and.b64  	%rd3942, %rd3941, 2040;
	add.s64 	%rd3943, %rd2, %rd3942;
	st.local.u64 	[%rd3943+2344], %rd271;
	bra.uni 	$L__BB4_3847;
$L__BB4_3837:
	shr.u32 	%r4140, %r29138, 3;
	setp.gt.u32 	%p3707, %r29138, 65535;
	@%p3707 bra 	$L__BB4_3840;
	shl.b32 	%r16015, %r4140, 2;
	mov.u32 	%r16016, shared_mem;
	add.s32 	%r16017, %r16016, %r16015;
	add.s32 	%r4141, %r16017, 65536;
	atom.shared.exch.b32 	%r29144, [%r16017+65536], %r4134;
	setp.eq.s32 	%p3709, %r29144, -1;
	@%p3709 bra 	$L__BB4_3847;
	atom.shared.exch.b32 	%r16018, [%r4141], 0;
	mov.u32 	%r29145, %r4134;
	bra.uni 	$L__BB4_3842;
$L__BB4_3840:
	mul.wide.u32 	%rd3944, %r4140, 4;
	add.s64 	%rd272, %rd3, %rd3944;
	atom.global.exch.b32 	%r29144, [%rd272], %r4134;
	setp.eq.s32 	%p3708, %r29144, -1;
	@%p3708 bra 	$L__BB4_3847;
	atom.global.exch.b32 	%r16014, [%rd272], 0;
	mov.u32 	%r29145, %r4134;
$L__BB4_3842:
	and.b32  	%r16019, %r29144, 7;
	setp.ne.s32 	%p3710, %r16019, 0;
	and.b32  	%r16020, %r29145, 7;
	setp.eq.s32 	%p3711, %r16020, 0;
	and.pred  	%p3712, %p3710, %p3711;
	selp.b32 	%r29138, %r29145, %r29144, %p3712;
	selp.b32 	%r4134, %r29144, %r29145, %p3712;
	and.b32  	%r16021, %r29138, 7;
	setp.eq.s32 	%p3713, %r16021, 0;
	@%p3713 bra 	$L__BB4_3813;
	bra.uni 	$L__BB4_3816;
$L__BB4_3843:
	cvt.u32.u16 	%r17395, %rs7;
	mov.b16 	%rs189, 1;
	shl.b16 	%rs190, %rs189, %r17395;
	and.b16  	%rs191, %rs190, 29;
	setp.eq.s16 	%p4560, %rs191, 0;
	@%p4560 bra 	$L__BB4_3845;
	ld.local.u32 	%r17396, [%rd2+280];
	add.s32 	%r17397, %r17396, 1;
	st.local.u32 	[%rd2+280], %r17397;
	shl.b32 	%r17398, %r17396, 3;
	cvt.u64.u32 	%rd4788, %r17398;
	and.b64  	%rd4789, %rd4788, 2040;
	add.s64 	%rd4790, %rd2, %rd4789;
	st.local.u64 	[%rd4790+288], %rd144;
	mov.pred 	%p11373, 0;
	bra.uni 	$L__BB4_3848;
$L__BB4_3845:
	ld.local.u32 	%r17399, [%rd2+2336];
	add.s32 	%r17400, %r17399, 1;
	st.local.u32 	[%rd2+2336], %r17400;
	shl.b32 	%r17401, %r17399, 3;
	cvt.u64.u32 	%rd4791, %r17401;
	and.b64  	%rd4792, %rd4791, 2040;
	add.s64 	%rd4793, %rd2, %rd4792;
	st.local.u64 	[%rd4793+2344], %rd144;
	mov.pred 	%p11373, 0;
	bra.uni 	$L__BB4_3848;
$L__BB4_3846:
	add.s32 	%r17391, %r2283, 1;
	st.local.u32 	[%rd2+2336], %r17391;
	shl.b32 	%r17392, %r2283, 3;
	cvt.u64.u32 	%rd4785, %r17392;
	and.b64  	%rd4786, %rd4785, 2040;
	add.s64 	%rd4787, %rd2, %rd4786;
	st.local.u64 	[%rd4787+2344], %rd174;
$L__BB4_3847:
	ld.local.u32 	%r17393, [%rd2+16];
	add.s32 	%r17394, %r17393, 1;
	st.local.u32 	[%rd2+16], %r17394;
$L__BB4_3848:
	ld.local.u32 	%r2110, [%rd2+280];
	setp.ne.s32 	%p4563, %r2110, 0;
	and.pred  	%p4564, %p11373, %p4563;
	@%p4564 bra 	$L__BB4_1944;
$L__BB4_3849:
	add.s32 	%r4150, %r27961, 1;
	setp.lt.u32 	%p4565, %r27961, 63;
	ld.local.u32 	%r62, [%rd2+2336];
	setp.ge.u32 	%p4566, %r62, %r29176;
	mov.b64 	%rd14, 0;
	and.pred  	%p4567, %p4565, %p4566;
	mov.u32 	%r29167, %r62;
	mov.u32 	%r64, %r2110;
	mov.u32 	%r29166, %r2110;
	mov.u32 	%r27961, %r4150;
	@%p4567 bra 	$L__BB4_33;
$L__BB4_3850:
	setp.eq.s64 	%p4568, %rd14, 0;
	mov.b64 	%rd11031, 0;
	@%p4568 bra 	$L__BB4_3853;
$L__BB4_3851:
	and.b64  	%rd4796, %rd14, 2147483655;
	setp.ne.s64 	%p4569, %rd4796, 2147483649;
	mov.u64 	%rd11031, %rd14;
	@%p4569 bra 	$L__BB4_3853;
	setp.eq.s16 	%p4570, %rs2, 0;
	and.b64  	%rd4797, %rd14, -2147483655;
	st.shared.u64 	[%r49], %rd4797;
	add.s32 	%r17404, %r62, -1;
	selp.b32 	%r29176, %r17404, %r29176, %p4570;
	mov.u32 	%r29167, %r62;
	mov.u64 	%rd11031, %rd14;
$L__BB4_3853:
	setp.lt.u32 	%p4571, %r2, %r48;
	bar.sync 	0;
	mov.b32 	%r17406, 2;
	shl.b32 	%r17407, %r17406, %r27952;
	setp.ge.u32 	%p4572, %r2, %r17407;
	or.pred  	%p4573, %p4571, %p4572;
	@%p4573 bra 	$L__BB4_3858;
	ld.shared.u64 	%rd4798, [%r33];
	add.s64 	%rd4799, %rd4798, 1;
	setp.lt.u64 	%p4574, %rd4799, 2;
	@%p4574 bra 	$L__BB4_3858;
	atom.shared.exch.b64 	%rd276, [%r33], -1;
	shr.u64 	%rd4800, %rd276, 32;
	shl.b64 	%rd4801, %rd276, 3;
	mov.b64 	%rd4802, 7;
	cvt.u32.u64 	%r17409, %rd4802;
	cvt.u32.u64 	%r17410, %rd4800;
	and.b32  	%r17411, %r17410, %r17409;
	mov.b64 	%rd4803, 56;
	cvt.u32.u64 	%r17412, %rd4803;
	cvt.u32.u64 	%r17413, %rd4801;
	and.b32  	%r17414, %r17413, %r17412;
	or.b32  	%r17415, %r17414, %r17411;
	mov.b64 	%rd4804, 9130730411292422402;
	shr.u64 	%rd4805, %rd4804, %r17415;
	mov.b64 	%rd4806, 1736168554312260608;
	shr.u64 	%rd4807, %rd4806, %r17415;
	mov.b64 	%rd4808, -506390041275138048;
	shr.u64 	%rd4809, %rd4808, %r17415;
	shl.b64 	%rd4810, %rd4809, 2;
	cvt.u32.u64 	%r17416, %rd4807;
	mov.b64 	%rd4811, 2;
	cvt.u32.u64 	%r17417, %rd4811;
	and.b32  	%r17418, %r17416, %r17417;
	cvt.u32.u64 	%r17419, %rd4805;
	mov.b64 	%rd4812, 1;
	cvt.u32.u64 	%r17420, %rd4812;
	and.b32  	%r17421, %r17419, %r17420;
	or.b32  	%r17422, %r17421, %r17418;
	cvt.u32.u64 	%r17423, %rd4810;
	mov.b64 	%rd4813, 4;
	cvt.u32.u64 	%r17424, %rd4813;
	and.b32  	%r17425, %r17423, %r17424;
	or.b32  	%r17426, %r17422, %r17425;
	mov.b16 	%rs193, 1;
	shl.b16 	%rs194, %rs193, %r17426;
	and.b16  	%rs195, %rs194, 29;
	setp.eq.s16 	%p4575, %rs195, 0;
	@%p4575 bra 	$L__BB4_3857;
	add.s32 	%r64, %r2110, 1;
	st.local.u32 	[%rd2+280], %r64;
	shl.b32 	%r17428, %r2110, 3;
	cvt.u64.u32 	%rd4814, %r17428;
	and.b64  	%rd4815, %rd4814, 2040;
	add.s64 	%rd4816, %rd2, %rd4815;
	st.local.u64 	[%rd4816+288], %rd276;
	mov.b32 	%r29176, 0;
	mov.u32 	%r2110, %r64;
	mov.u32 	%r29166, %r64;
	bra.uni 	$L__BB4_3858;
$L__BB4_3857:
	add.s32 	%r29167, %r62, 1;
	st.local.u32 	[%rd2+2336], %r29167;
	shl.b32 	%r17430, %r62, 3;
	cvt.u64.u32 	%rd4817, %r17430;
	and.b64  	%rd4818, %rd4817, 2040;
	add.s64 	%rd4819, %rd2, %rd4818;
	st.local.u64 	[%rd4819+2344], %rd276;
	mov.b32 	%r29176, 0;
	mov.u32 	%r62, %r29167;
$L__BB4_3858:
	bar.sync 	0;
	add.s32 	%r27952, %r27952, 1;
	setp.ne.s32 	%p4576, %r27952, 7;
	@%p4576 bra 	$L__BB4_29;
	st.global.u32 	[%rd9], %r29176;
$L__BB4_3860:
	ld.local.u32 	%r30363, [%rd2+12];
	setp.ne.s32 	%p4577, %r30363, 2;
	@%p4577 bra 	$L__BB4_7678;
	ld.global.u32 	%r4189, [%rd10+131072];
	shl.b32 	%r4190, %r3, 15;
	mov.b32 	%r29181, 0;
$L__BB4_3862:
	mov.u32 	%r4193, %r29181;
	setp.le.u32 	%p4578, %r62, %r4189;
	@%p4578 bra 	$L__BB4_7676;
	setp.eq.s32 	%p4579, %r2110, 0;
	@%p4579 bra 	$L__BB4_3865;
	add.s32 	%r4196, %r2110, -1;
	st.local.u32 	[%rd2+280], %r4196;
	shl.b32 	%r17432, %r4196, 3;
	cvt.u64.u32 	%rd4820, %r17432;
	and.b64  	%rd4821, %rd4820, 2040;
	add.s64 	%rd4822, %rd2, %rd4821;
	ld.local.u64 	%rd279, [%rd4822+288];
	bra.uni 	$L__BB4_3866;
$L__BB4_3865:
	add.s32 	%r62, %r62, -1;
	st.local.u32 	[%rd2+2336], %r62;
	shl.b32 	%r17434, %r62, 3;
	cvt.u64.u32 	%rd4823, %r17434;
	and.b64  	%rd4824, %rd4823, 2040;
	add.s64 	%rd4825, %rd2, %rd4824;
	ld.local.u64 	%rd279, [%rd4825+2344];
	mov.b32 	%r4196, 0;
$L__BB4_3866:
	cvt.u32.u64 	%r4200, %rd279;
	shr.u64 	%rd280, %rd279, 32;
	shl.b64 	%rd4826, %rd279, 3;
	mov.b64 	%rd4827, 7;
	cvt.u32.u64 	%r17435, %rd4827;
	cvt.u32.u64 	%r17436, %rd280;
	and.b32  	%r17437, %r17436, %r17435;
	mov.b64 	%rd4828, 56;
	cvt.u32.u64 	%r17438, %rd4828;
	cvt.u32.u64 	%r17439, %rd4826;
	and.b32  	%r17440, %r17439, %r17438;
	or.b32  	%r17441, %r17440, %r17437;
	mov.b64 	%rd4829, 9130730411292422402;
	shr.u64 	%rd4830, %rd4829, %r17441;
	and.b64  	%rd4831, %rd4830, 1;
	mov.b64 	%rd4832, 1736168554312260608;
	shr.u64 	%rd4833, %rd4832, %r17441;
	and.b64  	%rd4834, %rd4833, 2;
	or.b64  	%rd4835, %rd4831, %rd4834;
	mov.b64 	%rd4836, -506390041275138048;
	shr.u64 	%rd4837, %rd4836, %r17441;
	shl.b64 	%rd4838, %rd4837, 2;
	and.b64  	%rd4839, %rd4838, 4;
	or.b64  	%rd4840, %rd4835, %rd4839;
	cvt.u16.u64 	%rs11, %rd4840;
	setp.eq.s64 	%p4580, %rd279, 0;
	@%p4580 bra 	$L__BB4_5770;
	and.b64  	%rd4841, %rd279, 7;
	setp.eq.s64 	%p4581, %rd4841, 1;
	setp.eq.s64 	%p4582, %rd280, 4294967288;
	and.pred  	%p4583, %p4581, %p4582;
	mov.b32 	%r4199, -8;
	@%p4583 bra 	$L__BB4_4045;
	cvt.u16.u64 	%rs197, %rd280;
	and.b16  	%rs198, %rs197, 7;
	cvt.u16.u64 	%rs199, %rd279;
	and.b16  	%rs200, %rs199, 7;
	setp.lt.u16 	%p4584, %rs198, %rs200;
	selp.b32 	%r4199, %r4200, %r17436, %p4584;
	selp.b32 	%r4200, %r17436, %r4200, %p4584;
	setp.gt.s16 	%p4585, %rs11, 3;
	@%p4585 bra 	$L__BB4_3877;
	setp.gt.s16 	%p4589, %rs11, 1;
	@%p4589 bra 	$L__BB4_4606;
	setp.eq.s16 	%p4591, %rs11, 0;
	@%p4591 bra 	$L__BB4_3871;
	bra.uni 	$L__BB4_4045;
$L__BB4_3871:
	and.b32  	%r19602, %r4200, 4;
	setp.eq.s32 	%p6004, %r19602, 0;
	and.b32  	%r19603, %r4200, 3;
	setp.ne.s32 	%p6005, %r19603, 0;
	and.pred  	%p6006, %p6004, %p6005;
	@%p6006 bra 	$L__BB4_4013;
	setp.lt.u32 	%p6007, %r4200, 65536;
	and.b32  	%r19604, %r4199, -65532;
	setp.ne.s32 	%p6008, %r19604, 4;
	or.pred  	%p6009, %p6007, %p6008;
	@%p6009 bra 	$L__BB4_4013;
	sub.s32 	%r19605, 256, %r62;
	sub.s32 	%r19606, 256, %r4196;
	min.u32 	%r19607, %r19605, %r19606;
	setp.lt.u32 	%p6010, %r19607, 3;
	@%p6010 bra 	$L__BB4_5765;
	ld.local.u32 	%r19608, [%rd2+20];
	add.s32 	%r19609, %r19608, 1;
	st.local.u32 	[%rd2+20], %r19609;
	and.b32  	%r19610, %r4199, -8;
	mov.u32 	%r19611, shared_mem;
	add.s32 	%r19612, %r19611, %r19610;
	atom.shared.exch.b64 	%rd281, [%r19612], 0;
	cvt.u32.u64 	%r4229, %rd281;
	and.b32  	%r19613, %r4229, 7;
	setp.ne.s32 	%p6011, %r19613, 0;
	@%p6011 bra 	$L__BB4_3888;
$L__BB4_3875:
	shr.u32 	%r19614, %r4229, 3;
	setp.gt.u32 	%p6012, %r4229, 65535;
	shr.u32 	%r19615, %r4229, 1;
	add.s32 	%r19617, %r19611, %r19615;
	add.s32 	%r4203, %r19617, 65536;
	mul.wide.u32 	%rd6082, %r19614, 4;
	add.s64 	%rd282, %rd3, %rd6082;
	@%p6012 bra 	$L__BB4_3882;
	atom.shared.exch.b32 	%r29185, [%r4203], -1;
	bra.uni 	$L__BB4_3883;
$L__BB4_3877:
	setp.gt.s16 	%p4586, %rs11, 5;
	@%p4586 bra 	$L__BB4_5492;
	setp.eq.s16 	%p4588, %rs11, 4;
	@%p4588 bra 	$L__BB4_3879;
	bra.uni 	$L__BB4_4739;
$L__BB4_3879:
	sub.s32 	%r18923, 256, %r62;
	sub.s32 	%r18924, 256, %r4196;
	min.u32 	%r18925, %r18923, %r18924;
	setp.lt.u32 	%p5508, %r18925, 2;
	@%p5508 bra 	$L__BB4_5765;
	shr.u32 	%r5093, %r4200, 3;
	setp.gt.u32 	%p5509, %r4200, 65535;
	@%p5509 bra 	$L__BB4_4673;
	shl.b32 	%r18926, %r5093, 3;
	mov.u32 	%r18927, shared_mem;
	add.s32 	%r18928, %r18927, %r18926;
	atom.shared.exch.b64 	%rd11035, [%r18928], 0;
	bra.uni 	$L__BB4_4674;
$L__BB4_3882:
	atom.global.exch.b32 	%r29185, [%rd282], -1;
$L__BB4_3883:
	add.s32 	%r19618, %r29185, 1;
	setp.lt.u32 	%p6013, %r19618, 2;
	@%p6013 bra 	$L__BB4_3888;
	setp.gt.u32 	%p6014, %r4229, 65535;
	@%p6014 bra 	$L__BB4_3886;
	atom.shared.exch.b32 	%r19620, [%r4203], 0;
	bra.uni 	$L__BB4_3887;
$L__BB4_3886:
	atom.global.exch.b32 	%r19619, [%rd282], 0;
$L__BB4_3887:
	and.b32  	%r19621, %r29185, 7;
	setp.eq.s32 	%p6015, %r19621, 0;
	mov.u32 	%r4229, %r29185;
	@%p6015 bra 	$L__BB4_3875;
$L__BB4_3888:
	{ .reg .b32 tmp; mov.b64 {tmp, %r4263}, %rd281; }
	and.b32  	%r19622, %r4263, 7;
	setp.ne.s32 	%p6016, %r19622, 0;
	@%p6016 bra 	$L__BB4_3897;
$L__BB4_3889:
	shr.u32 	%r19623, %r4263, 3;
	setp.gt.u32 	%p6017, %r4263, 65535;
	shr.u32 	%r19624, %r4263, 1;
	add.s32 	%r19626, %r19611, %r19624;
	add.s32 	%r4210, %r19626, 65536;
	mul.wide.u32 	%rd6083, %r19623, 4;
	add.s64 	%rd283, %rd3, %rd6083;
	@%p6017 bra 	$L__BB4_3891;
	atom.shared.exch.b32 	%r29188, [%r4210], -1;
	bra.uni 	$L__BB4_3892;
$L__BB4_3891:
	atom.global.exch.b32 	%r29188, [%rd283], -1;
$L__BB4_3892:
	add.s32 	%r19627, %r29188, 1;
	setp.lt.u32 	%p6018, %r19627, 2;
	@%p6018 bra 	$L__BB4_3897;
	setp.gt.u32 	%p6019, %r4263, 65535;
	@%p6019 bra 	$L__BB4_3895;
	atom.shared.exch.b32 	%r19629, [%r4210], 0;
	bra.uni 	$L__BB4_3896;
$L__BB4_3895:
	atom.global.exch.b32 	%r19628, [%rd283], 0;
$L__BB4_3896:
	and.b32  	%r19630, %r29188, 7;
	setp.eq.s32 	%p6020, %r19630, 0;
	mov.u32 	%r4263, %r29188;
	@%p6020 bra 	$L__BB4_3889;
$L__BB4_3897:
	and.b32  	%r19631, %r4229, 4;
	setp.eq.s32 	%p6021, %r19631, 0;
	and.b32  	%r19632, %r4229, 3;
	setp.ne.s32 	%p6022, %r19632, 0;
	and.pred  	%p6023, %p6021, %p6022;
	setp.gt.u32 	%p6024, %r4229, 65535;
	or.pred  	%p6025, %p6024, %p6023;
	mov.u32 	%r29201, %r4229;
	@%p6025 bra 	$L__BB4_3936;
	mov.b32 	%r29190, 0;
$L__BB4_3899:
	ld.global.u32 	%r19634, [%rd10+65536];
	and.b32  	%r19635, %r19634, 32767;
	add.s32 	%r4216, %r19635, %r4190;
	mul.wide.u32 	%rd6084, %r4216, 4;
	add.s64 	%rd6085, %rd3, %rd6084;
	ld.global.u32 	%r19636, [%rd6085];
	add.s32 	%r19638, %r19634, 1;
	st.global.u32 	[%rd10+65536], %r19638;
	setp.gt.u32 	%p6026, %r4216, 8191;
	setp.eq.s32 	%p6027, %r19636, 0;
	and.pred  	%p6028, %p6026, %p6027;
	@%p6028 bra 	$L__BB4_3902;
	add.s32 	%r29190, %r29190, 1;
	setp.lt.u32 	%p6029, %r29190, 32768;
	@%p6029 bra 	$L__BB4_3899;
	mov.u64 	%rd6086, $str$1;
	cvta.global.u64 	%rd6087, %rd6086;
	{ // callseq 24, 0
	.param .b64 param0;
	st.param.b64 	[param0], %rd6087;
	.param .b64 param1;
	st.param.b64 	[param1], 0;
	.param .b32 retval0;
	call.uni (retval0), 
	vprintf, 
	(
	param0, 
	param1
	);
	ld.param.b32 	%r19639, [retval0];
	} // callseq 24
	bra.uni 	$L__BB4_3899;
$L__BB4_3902:
	shl.b32 	%r29201, %r4216, 3;
	and.b32  	%r4219, %r4216, 536870911;
	setp.gt.u32 	%p6030, %r4219, 8191;
	@%p6030 bra 	$L__BB4_3904;
	shl.b32 	%r19642, %r4219, 2;
	add.s32 	%r19644, %r19611, %r19642;
	atom.shared.exch.b32 	%r19645, [%r19644+65536], -1;
	bra.uni 	$L__BB4_3905;
$L__BB4_3904:
	mul.wide.u32 	%rd6088, %r4219, 4;
	add.s64 	%rd6089, %rd3, %rd6088;
	atom.global.exch.b32 	%r19641, [%rd6089], -1;
$L__BB4_3905:
	mov.u32 	%r4221, %r29201;
$L__BB4_3906:
	and.b32  	%r19646, %r4229, 7;
	setp.ne.s32 	%p6031, %r19646, 0;
	@%p6031 bra 	$L__BB4_3917;
$L__BB4_3907:
	shr.u32 	%r19647, %r4229, 3;
	setp.gt.u32 	%p6032, %r4229, 65535;
	shr.u32 	%r19648, %r4229, 1;
	add.s32 	%r19650, %r19611, %r19648;
	add.s32 	%r4225, %r19650, 65536;
	mul.wide.u32 	%rd6090, %r19647, 4;
	add.s64 	%rd285, %rd3, %rd6090;
	@%p6032 bra 	$L__BB4_3911;
	atom.shared.exch.b32 	%r29194, [%r4225], -1;
	bra.uni 	$L__BB4_3912;
$L__BB4_3909:
	cvt.u64.u32 	%rd6110, %r4221;
	cvt.u64.u32 	%rd6111, %r4229;
	shl.b64 	%rd6112, %rd6111, 32;
	or.b64  	%rd284, %rd6112, %rd6110;
	mul.wide.u32 	%rd6113, %r4221, 8;
	and.b32  	%r19672, %r4229, 7;
	cvt.u64.u32 	%rd6114, %r19672;
	mov.b64 	%rd6115, 56;
	cvt.u32.u64 	%r19673, %rd6115;
	cvt.u32.u64 	%r19674, %rd6113;
	and.b32  	%r19675, %r19674, %r19673;
	cvt.u32.u64 	%r19676, %rd6114;
	or.b32  	%r19677, %r19675, %r19676;
	mov.b64 	%rd6116, 9130730411292422402;
	shr.u64 	%rd6117, %rd6116, %r19677;
	mov.b64 	%rd6118, 1736168554312260608;
	shr.u64 	%rd6119, %rd6118, %r19677;
	mov.b64 	%rd6120, -506390041275138048;
	shr.u64 	%rd6121, %rd6120, %r19677;
	shl.b64 	%rd6122, %rd6121, 2;
	cvt.u32.u64 	%r19678, %rd6119;
	mov.b64 	%rd6123, 2;
	cvt.u32.u64 	%r19679, %rd6123;
	and.b32  	%r19680, %r19678, %r19679;
	cvt.u32.u64 	%r19681, %rd6117;
	mov.b64 	%rd6124, 1;
	cvt.u32.u64 	%r19682, %rd6124;
	and.b32  	%r19683, %r19681, %r19682;
	or.b32  	%r19684, %r19683, %r19680;
	cvt.u32.u64 	%r19685, %rd6122;
	mov.b64 	%rd6125, 4;
	cvt.u32.u64 	%r19686, %rd6125;
	and.b32  	%r19687, %r19685, %r19686;
	or.b32  	%r19688, %r19684, %r19687;
	mov.b16 	%rs251, 1;
	shl.b16 	%rs252, %rs251, %r19688;
	and.b16  	%rs253, %rs252, 29;
	setp.eq.s16 	%p6054, %rs253, 0;
	@%p6054 bra 	$L__BB4_3935;
	add.s32 	%r4222, %r4196, 1;
	st.local.u32 	[%rd2+280], %r4222;
	shl.b32 	%r19689, %r4196, 3;
	cvt.u64.u32 	%rd6126, %r19689;
	and.b64  	%rd6127, %rd6126, 2040;
	add.s64 	%rd6128, %rd2, %rd6127;
	st.local.u64 	[%rd6128+288], %rd284;
	mov.u32 	%r4196, %r4222;
	bra.uni 	$L__BB4_3936;
$L__BB4_3911:
	atom.global.exch.b32 	%r29194, [%rd285], -1;
$L__BB4_3912:
	add.s32 	%r19651, %r29194, 1;
	setp.lt.u32 	%p6033, %r19651, 2;
	@%p6033 bra 	$L__BB4_3917;
	setp.gt.u32 	%p6034, %r4229, 65535;
	@%p6034 bra 	$L__BB4_3915;
	atom.shared.exch.b32 	%r19653, [%r4225], 0;
	bra.uni 	$L__BB4_3916;
$L__BB4_3915:
	atom.global.exch.b32 	%r19652, [%rd285], 0;
$L__BB4_3916:
	and.b32  	%r19654, %r29194, 7;
	setp.eq.s32 	%p6035, %r19654, 0;
	mov.u32 	%r4229, %r29194;
	@%p6035 bra 	$L__BB4_3907;
$L__BB4_3917:
	setp.lt.u32 	%p6036, %r4221, 65529;
	@%p6036 bra 	$L__BB4_3929;
	and.b32  	%r4230, %r4229, 4;
	setp.eq.s32 	%p6037, %r4230, 0;
	and.b32  	%r19655, %r4229, 3;
	setp.ne.s32 	%p6038, %r19655, 0;
	and.pred  	%p6039, %p6037, %p6038;
	setp.gt.u32 	%p6040, %r4229, 65535;
	or.pred  	%p6041, %p6040, %p6039;
	@%p6041 bra 	$L__BB4_3922;
	and.b32  	%r19656, %r4229, 7;
	setp.eq.s32 	%p6042, %r19656, 0;
	mov.u32 	%r29197, %r4229;
	mov.u32 	%r29198, %r4221;
	@%p6042 bra 	$L__BB4_3934;
	setp.eq.s32 	%p6043, %r4230, 0;
	@%p6043 bra 	$L__BB4_3922;
	cvt.u64.u32 	%rd6091, %r4229;
	shl.b64 	%rd6092, %rd6091, 32;
	cvt.u64.u32 	%rd6093, %r4221;
	or.b64  	%rd6094, %rd6092, %rd6093;
	add.s32 	%r4231, %r4196, 1;
	st.local.u32 	[%rd2+280], %r4231;
	shl.b32 	%r19657, %r4196, 3;
	cvt.u64.u32 	%rd6095, %r19657;
	and.b64  	%rd6096, %rd6095, 2040;
	add.s64 	%rd6097, %rd2, %rd6096;
	st.local.u64 	[%rd6097+288], %rd6094;
	mov.u32 	%r4196, %r4231;
	bra.uni 	$L__BB4_3936;
$L__BB4_3922:
	shr.u32 	%r4232, %r4221, 3;
	setp.gt.u32 	%p6044, %r4221, 65535;
	@%p6044 bra 	$L__BB4_3924;
	shl.b32 	%r19658, %r4232, 2;
	add.s32 	%r19660, %r19611, %r19658;
	ld.shared.u32 	%r29196, [%r19660+65536];
	bra.uni 	$L__BB4_3925;
$L__BB4_3924:
	mul.wide.u32 	%rd6098, %r4232, 4;
	add.s64 	%rd6099, %rd3, %rd6098;
	ld.global.u32 	%r29196, [%rd6099];
$L__BB4_3925:
	setp.ne.s32 	%p6045, %r29196, 0;
	@%p6045 bra 	$L__BB4_3929;
	cvt.u64.u32 	%rd6100, %r4229;
	shl.b64 	%rd6101, %rd6100, 32;
	cvt.u64.u32 	%rd6102, %r4221;
	or.b64  	%rd286, %rd6101, %rd6102;
	and.b32  	%r19661, %r4229, 7;
	setp.eq.s32 	%p6046, %r19661, 1;
	@%p6046 bra 	$L__BB4_3928;
	add.s32 	%r4236, %r4196, 1;
	st.local.u32 	[%rd2+280], %r4236;
	shl.b32 	%r19662, %r4196, 3;
	cvt.u64.u32 	%rd6103, %r19662;
	and.b64  	%rd6104, %rd6103, 2040;
	add.s64 	%rd6105, %rd2, %rd6104;
	st.local.u64 	[%rd6105+288], %rd286;
	mov.u32 	%r4196, %r4236;
	bra.uni 	$L__BB4_3936;
$L__BB4_3928:
	add.s32 	%r4237, %r62, 1;
	st.local.u32 	[%rd2+2336], %r4237;
	shl.b32 	%r19663, %r62, 3;
	cvt.u64.u32 	%rd6106, %r19663;
	and.b64  	%rd6107, %rd6106, 2040;
	add.s64 	%rd6108, %rd2, %rd6107;
	st.local.u64 	[%rd6108+2344], %rd286;
	mov.u32 	%r62, %r4237;
	bra.uni 	$L__BB4_3936;
$L__BB4_3929:
	shr.u32 	%r4238, %r4221, 3;
	setp.gt.u32 	%p6047, %r4221, 65535;
	@%p6047 bra 	$L__BB4_3932;
	shl.b32 	%r19665, %r4238, 2;
	add.s32 	%r19667, %r19611, %r19665;
	add.s32 	%r4239, %r19667, 65536;
	atom.shared.exch.b32 	%r29197, [%r19667+65536], %r4229;
	setp.eq.s32 	%p6049, %r29197, -1;
	@%p6049 bra 	$L__BB4_3936;
	atom.shared.exch.b32 	%r19668, [%r4239], 0;
	mov.u32 	%r29198, %r4229;
	bra.uni 	$L__BB4_3934;
$L__BB4_3932:
	mul.wide.u32 	%rd6109, %r4238, 4;
	add.s64 	%rd287, %rd3, %rd6109;
	atom.global.exch.b32 	%r29197, [%rd287], %r4229;
	setp.eq.s32 	%p6048, %r29197, -1;
	@%p6048 bra 	$L__BB4_3936;
	atom.global.exch.b32 	%r19664, [%rd287], 0;
	mov.u32 	%r29198, %r4229;
$L__BB4_3934:
	and.b32  	%r19669, %r29197, 7;
	setp.ne.s32 	%p6050, %r19669, 0;
	and.b32  	%r19670, %r29198, 7;
	setp.eq.s32 	%p6051, %r19670, 0;
	and.pred  	%p6052, %p6050, %p6051;
	selp.b32 	%r4221, %r29198, %r29197, %p6052;
	selp.b32 	%r4229, %r29197, %r29198, %p6052;
	and.b32  	%r19671, %r4221, 7;
	setp.eq.s32 	%p6053, %r19671, 0;
	@%p6053 bra 	$L__BB4_3906;
	bra.uni 	$L__BB4_3909;
$L__BB4_3935:
	add.s32 	%r4223, %r62, 1;
	st.local.u32 	[%rd2+2336], %r4223;
	shl.b32 	%r19690, %r62, 3;
	cvt.u64.u32 	%rd6129, %r19690;
	and.b64  	%rd6130, %rd6129, 2040;
	add.s64 	%rd6131, %rd2, %rd6130;
	st.local.u64 	[%rd6131+2344], %rd284;
	mov.u32 	%r62, %r4223;
$L__BB4_3936:
	and.b32  	%r19691, %r4263, 4;
	setp.eq.s32 	%p6055, %r19691, 0;
	and.b32  	%r19692, %r4263, 3;
	setp.ne.s32 	%p6056, %r19692, 0;
	and.pred  	%p6057, %p6055, %p6056;
	setp.gt.u32 	%p6058, %r4263, 65535;
	or.pred  	%p6059, %p6058, %p6057;
	mov.u32 	%r29213, %r4263;
	@%p6059 bra 	$L__BB4_3975;
	mov.b32 	%r29202, 0;
$L__BB4_3938:
	ld.global.u32 	%r19694, [%rd10+65536];
	and.b32  	%r19695, %r19694, 32767;
	add.s32 	%r4250, %r19695, %r4190;
	mul.wide.u32 	%rd6132, %r4250, 4;
	add.s64 	%rd6133, %rd3, %rd6132;
	ld.global.u32 	%r19696, [%rd6133];
	add.s32 	%r19698, %r19694, 1;
	st.global.u32 	[%rd10+65536], %r19698;
	setp.gt.u32 	%p6060, %r4250, 8191;
	setp.eq.s32 	%p6061, %r19696, 0;
	and.pred  	%p6062, %p6060, %p6061;
	@%p6062 bra 	$L__BB4_3941;
	add.s32 	%r29202, %r29202, 1;
	setp.lt.u32 	%p6063, %r29202, 32768;
	@%p6063 bra 	$L__BB4_3938;
	mov.u64 	%rd6134, $str$1;
	cvta.global.u64 	%rd6135, %rd6134;
	{ // callseq 25, 0
	.param .b64 param0;
	st.param.b64 	[param0], %rd6135;
	.param .b64 param1;
	st.param.b64 	[param1], 0;
	.param .b32 retval0;
	call.uni (retval0), 
	vprintf, 
	(
	param0, 
	param1
	);
	ld.param.b32 	%r19699, [retval0];
	} // callseq 25
	bra.uni 	$L__BB4_3938;
$L__BB4_3941:
	shl.b32 	%r29213, %r4250, 3;
	and.b32  	%r4253, %r4250, 536870911;
	setp.gt.u32 	%p6064, %r4253, 8191;
	@%p6064 bra 	$L__BB4_3943;
	shl.b32 	%r19702, %r4253, 2;
	add.s32 	%r19704, %r19611, %r19702;
	atom.shared.exch.b32 	%r19705, [%r19704+65536], -1;
	bra.uni 	$L__BB4_3944;
$L__BB4_3943:
	mul.wide.u32 	%rd6136, %r4253, 4;
	add.s64 	%rd6137, %rd3, %rd6136;
	atom.global.exch.b32 	%r19701, [%rd6137], -1;
$L__BB4_3944:
	mov.u32 	%r4255, %r29213;
$L__BB4_3945:
	and.b32  	%r19706, %r4263, 7;
	setp.ne.s32 	%p6065, %r19706, 0;
	@%p6065 bra 	$L__BB4_3956;
$L__BB4_3946:
	shr.u32 	%r19707, %r4263, 3;
	setp.gt.u32 	%p6066, %r4263, 65535;
	shr.u32 	%r19708, %r4263, 1;
	add.s32 	%r19710, %r19611, %r19708;
	add.s32 	%r4259, %r19710, 65536;
	mul.wide.u32 	%rd6138, %r19707, 4;
	add.s64 	%rd289, %rd3, %rd6138;
	@%p6066 bra 	$L__BB4_3950;
	atom.shared.exch.b32 	%r29206, [%r4259], -1;
	bra.uni 	$L__BB4_3951;
$L__BB4_3948:
	cvt.u64.u32 	%rd6158, %r4255;
	cvt.u64.u32 	%rd6159, %r4263;
	shl.b64 	%rd6160, %rd6159, 32;
	or.b64  	%rd288, %rd6160, %rd6158;
	mul.wide.u32 	%rd6161, %r4255, 8;
	and.b32  	%r19732, %r4263, 7;
	cvt.u64.u32 	%rd6162, %r19732;
	mov.b64 	%rd6163, 56;
	cvt.u32.u64 	%r19733, %rd6163;
	cvt.u32.u64 	%r19734, %rd6161;
	and.b32  	%r19735, %r19734, %r19733;
	cvt.u32.u64 	%r19736, %rd6162;
	or.b32  	%r19737, %r19735, %r19736;
	mov.b64 	%rd6164, 9130730411292422402;
	shr.u64 	%rd6165, %rd6164, %r19737;
	mov.b64 	%rd6166, 1736168554312260608;
	shr.u64 	%rd6167, %rd6166, %r19737;
	mov.b64 	%rd6168, -506390041275138048;
	shr.u64 	%rd6169, %rd6168, %r19737;
	shl.b64 	%rd6170, %rd6169, 2;
	cvt.u32.u64 	%r19738, %rd6167;
	mov.b64 	%rd6171, 2;
	cvt.u32.u64 	%r19739, %rd6171;
	and.b32  	%r19740, %r19738, %r19739;
	cvt.u32.u64 	%r19741, %rd6165;
	mov.b64 	%rd6172, 1;
	cvt.u32.u64 	%r19742, %rd6172;
	and.b32  	%r19743, %r19741, %r19742;
	or.b32  	%r19744, %r19743, %r19740;
	cvt.u32.u64 	%r19745, %rd6170;
	mov.b64 	%rd6173, 4;
	cvt.u32.u64 	%r19746, %rd6173;
	and.b32  	%r19747, %r19745, %r19746;
	or.b32  	%r19748, %r19744, %r19747;
	mov.b16 	%rs254, 1;
	shl.b16 	%rs255, %rs254, %r19748;
	and.b16  	%rs256, %rs255, 29;
	setp.eq.s16 	%p6088, %rs256, 0;
	@%p6088 bra 	$L__BB4_3974;
	add.s32 	%r4256, %r4196, 1;
	st.local.u32 	[%rd2+280], %r4256;
	shl.b32 	%r19749, %r4196, 3;
	cvt.u64.u32 	%rd6174, %r19749;
	and.b64  	%rd6175, %rd6174, 2040;
	add.s64 	%rd6176, %rd2, %rd6175;
	st.local.u64 	[%rd6176+288], %rd288;
	mov.u32 	%r4196, %r4256;
	bra.uni 	$L__BB4_3975;
$L__BB4_3950:
	atom.global.exch.b32 	%r29206, [%rd289], -1;
$L__BB4_3951:
	add.s32 	%r19711, %r29206, 1;
	setp.lt.u32 	%p6067, %r19711, 2;
	@%p6067 bra 	$L__BB4_3956;
	setp.gt.u32 	%p6068, %r4263, 65535;
	@%p6068 bra 	$L__BB4_3954;
	atom.shared.exch.b32 	%r19713, [%r4259], 0;
	bra.uni 	$L__BB4_3955;
$L__BB4_3954:
	atom.global.exch.b32 	%r19712, [%rd289], 0;
$L__BB4_3955:
	and.b32  	%r19714, %r29206, 7;
	setp.eq.s32 	%p6069, %r19714, 0;
	mov.u32 	%r4263, %r29206;
	@%p6069 bra 	$L__BB4_3946;
$L__BB4_3956:
	setp.lt.u32 	%p6070, %r4255, 65529;
	@%p6070 bra 	$L__BB4_3968;
	and.b32  	%r4264, %r4263, 4;
	setp.eq.s32 	%p6071, %r4264, 0;
	and.b32  	%r19715, %r4263, 3;
	setp.ne.s32 	%p6072, %r19715, 0;
	and.pred  	%p6073, %p6071, %p6072;
	setp.gt.u32 	%p6074, %r4263, 65535;
	or.pred  	%p6075, %p6074, %p6073;
	@%p6075 bra 	$L__BB4_3961;
	and.b32  	%r19716, %r4263, 7;
	setp.eq.s32 	%p6076, %r19716, 0;
	mov.u32 	%r29209, %r4263;
	mov.u32 	%r29210, %r4255;
	@%p6076 bra 	$L__BB4_3973;
	setp.eq.s32 	%p6077, %r4264, 0;
	@%p6077 bra 	$L__BB4_3961;
	cvt.u64.u32 	%rd6139, %r4263;
	shl.b64 	%rd6140, %rd6139, 32;
	cvt.u64.u32 	%rd6141, %r4255;
	or.b64  	%rd6142, %rd6140, %rd6141;
	add.s32 	%r4265, %r4196, 1;
	st.local.u32 	[%rd2+280], %r4265;
	shl.b32 	%r19717, %r4196, 3;
	cvt.u64.u32 	%rd6143, %r19717;
	and.b64  	%rd6144, %rd6143, 2040;
	add.s64 	%rd6145, %rd2, %rd6144;
	st.local.u64 	[%rd6145+288], %rd6142;
	mov.u32 	%r4196, %r4265;
	bra.uni 	$L__BB4_3975;
$L__BB4_3961:
	shr.u32 	%r4266, %r4255, 3;
	setp.gt.u32 	%p6078, %r4255, 65535;
	@%p6078 bra 	$L__BB4_3963;
	shl.b32 	%r19718, %r4266, 2;
	add.s32 	%r19720, %r19611, %r19718;
	ld.shared.u32 	%r29208, [%r19720+65536];
	bra.uni 	$L__BB4_3964;
$L__BB4_3963:
	mul.wide.u32 	%rd6146, %r4266, 4;
	add.s64 	%rd6147, %rd3, %rd6146;
	ld.global.u32 	%r29208, [%rd6147];
$L__BB4_3964:
	setp.ne.s32 	%p6079, %r29208, 0;
	@%p6079 bra 	$L__BB4_3968;
	cvt.u64.u32 	%rd6148, %r4263;
	shl.b64 	%rd6149, %rd6148, 32;
	cvt.u64.u32 	%rd6150, %r4255;
	or.b64  	%rd290, %rd6149, %rd6150;
	and.b32  	%r19721, %r4263, 7;
	setp.eq.s32 	%p6080, %r19721, 1;
	@%p6080 bra 	$L__BB4_3967;
	add.s32 	%r4270, %r4196, 1;
	st.local.u32 	[%rd2+280], %r4270;
	shl.b32 	%r19722, %r4196, 3;
	cvt.u64.u32 	%rd6151, %r19722;
	and.b64  	%rd6152, %rd6151, 2040;
	add.s64 	%rd6153, %rd2, %rd6152;
	st.local.u64 	[%rd6153+288], %rd290;
	mov.u32 	%r4196, %r4270;
	bra.uni 	$L__BB4_3975;
$L__BB4_3967:
	add.s32 	%r4271, %r62, 1;
	st.local.u32 	[%rd2+2336], %r4271;
	shl.b32 	%r19723, %r62, 3;
	cvt.u64.u32 	%rd6154, %r19723;
	and.b64  	%rd6155, %rd6154, 2040;
	add.s64 	%rd6156, %rd2, %rd6155;
	st.local.u64 	[%rd6156+2344], %rd290;
	mov.u32 	%r62, %r4271;
	bra.uni 	$L__BB4_3975;
$L__BB4_3968:
	shr.u32 	%r4272, %r4255, 3;
	setp.gt.u32 	%p6081, %r4255, 65535;
	@%p6081 bra 	$L__BB4_3971;
	shl.b32 	%r19725, %r4272, 2;
	add.s32 	%r19727, %r19611, %r19725;
	add.s32 	%r4273, %r19727, 65536;
	atom.shared.exch.b32 	%r29209, [%r19727+65536], %r4263;
	setp.eq.s32 	%p6083, %r29209, -1;
	@%p6083 bra 	$L__BB4_3975;
	atom.shared.exch.b32 	%r19728, [%r4273], 0;
	mov.u32 	%r29210, %r4263;
	bra.uni 	$L__BB4_3973;
$L__BB4_3971:
	mul.wide.u32 	%rd6157, %r4272, 4;
	add.s64 	%rd291, %rd3, %rd6157;
	atom.global.exch.b32 	%r29209, [%rd291], %r4263;
	setp.eq.s32 	%p6082, %r29209, -1;
	@%p6082 bra 	$L__BB4_3975;
	atom.global.exch.b32 	%r19724, [%rd291], 0;
	mov.u32 	%r29210, %r4263;
$L__BB4_3973:
	and.b32  	%r19729, %r29209, 7;
	setp.ne.s32 	%p6084, %r19729, 0;
	and.b32  	%r19730, %r29210, 7;
	setp.eq.s32 	%p6085, %r19730, 0;
	and.pred  	%p6086, %p6084, %p6085;
	selp.b32 	%r4255, %r29210, %r29209, %p6086;
	selp.b32 	%r4263, %r29209, %r29210, %p6086;
	and.b32  	%r19731, %r4255, 7;
	setp.eq.s32 	%p6087, %r19731, 0;
	@%p6087 bra 	$L__BB4_3945;
	bra.uni 	$L__BB4_3948;
$L__BB4_3974:
	add.s32 	%r4257, %r62, 1;
	st.local.u32 	[%rd2+2336], %r4257;
	shl.b32 	%r19750, %r62, 3;
	cvt.u64.u32 	%rd6177, %r19750;
	and.b64  	%rd6178, %rd6177, 2040;
	add.s64 	%rd6179, %rd2, %rd6178;
	st.local.u64 	[%rd6179+2344], %rd288;
	mov.u32 	%r62, %r4257;
$L__BB4_3975:
	mov.b32 	%r29214, 0;
$L__BB4_3976:
	ld.global.u32 	%r19752, [%rd10];
	and.b32  	%r19753, %r19752, 32767;
	add.s32 	%r4284, %r19753, %r4190;
	mul.wide.u32 	%rd6180, %r4284, 8;
	add.s64 	%rd6181, %rd1, %rd6180;
	ld.global.u64 	%rd6182, [%rd6181+201326600];
	add.s32 	%r19754, %r19752, 1;
	st.global.u32 	[%rd10], %r19754;
	setp.gt.u32 	%p6089, %r4284, 8191;
	setp.eq.s64 	%p6090, %rd6182, 0;
	and.pred  	%p6091, %p6089, %p6090;
	@%p6091 bra 	$L__BB4_3979;
	add.s32 	%r29214, %r29214, 1;
	setp.lt.u32 	%p6092, %r29214, 32768;
	@%p6092 bra 	$L__BB4_3976;
	mov.u64 	%rd6184, $str$1;
	cvta.global.u64 	%rd6185, %rd6184;
	{ // callseq 26, 0
	.param .b64 param0;
	st.param.b64 	[param0], %rd6185;
	.param .b64 param1;
	st.param.b64 	[param1], 0;
	.param .b32 retval0;
	call.uni (retval0), 
	vprintf, 
	(
	param0, 
	param1
	);
	ld.param.b32 	%r19755, [retval0];
	} // callseq 26
	bra.uni 	$L__BB4_3976;
$L__BB4_3979:
	shl.b32 	%r19757, %r4284, 3;
	and.b32  	%r19758, %r4199, 7;
	or.b32  	%r4297, %r19757, %r19758;
	and.b32  	%r4287, %r4284, 536870911;
	cvt.u64.u32 	%rd6186, %r29213;
	shl.b64 	%rd6187, %rd6186, 32;
	cvt.u64.u32 	%rd6188, %r29201;
	or.b64  	%rd292, %rd6187, %rd6188;
	setp.gt.u32 	%p6093, %r4287, 8191;
	@%p6093 bra 	$L__BB4_3981;
	shl.b32 	%r19759, %r4287, 3;
	add.s32 	%r19761, %r19611, %r19759;
	atom.shared.exch.b64 	%rd6192, [%r19761], %rd292;
	bra.uni 	$L__BB4_3982;
$L__BB4_3981:
	mul.wide.u32 	%rd6189, %r4287, 8;
	add.s64 	%rd6190, %rd1, %rd6189;
	atom.global.exch.b64 	%rd6191, [%rd6190+201326600], %rd292;
$L__BB4_3982:
	and.b32  	%r19762, %r4200, 7;
	setp.ne.s32 	%p6094, %r19762, 0;
	@%p6094 bra 	$L__BB4_3986;
$L__BB4_3983:
	and.b32  	%r19763, %r4297, 7;
	setp.ne.s32 	%p6095, %r19763, 0;
	@%p6095 bra 	$L__BB4_3995;
$L__BB4_3984:
	shr.u32 	%r19764, %r4297, 3;
	setp.gt.u32 	%p6096, %r4297, 65535;
	shr.u32 	%r19765, %r4297, 1;
	add.s32 	%r19767, %r19611, %r19765;
	add.s32 	%r4293, %r19767, 65536;
	mul.wide.u32 	%rd6193, %r19764, 4;
	add.s64 	%rd294, %rd3, %rd6193;
	@%p6096 bra 	$L__BB4_3989;
	atom.shared.exch.b32 	%r29220, [%r4293], -1;
	bra.uni 	$L__BB4_3990;
$L__BB4_3986:
	cvt.u64.u32 	%rd6213, %r4297;
	shl.b64 	%rd6214, %rd6213, 32;
	cvt.u64.u32 	%rd6215, %r4200;
	or.b64  	%rd293, %rd6214, %rd6215;
	mul.wide.u32 	%rd6216, %r4200, 8;
	and.b32  	%r19792, %r4297, 7;
	cvt.u64.u32 	%rd6217, %r19792;
	mov.b64 	%rd6218, 56;
	cvt.u32.u64 	%r19793, %rd6218;
	cvt.u32.u64 	%r19794, %rd6216;
	and.b32  	%r19795, %r19794, %r19793;
	cvt.u32.u64 	%r19796, %rd6217;
	or.b32  	%r19797, %r19795, %r19796;
	mov.b64 	%rd6219, 9130730411292422402;
	shr.u64 	%rd6220, %rd6219, %r19797;
	mov.b64 	%rd6221, 1736168554312260608;
	shr.u64 	%rd6222, %rd6221, %r19797;
	mov.b64 	%rd6223, -506390041275138048;
	shr.u64 	%rd6224, %rd6223, %r19797;
	shl.b64 	%rd6225, %rd6224, 2;
	cvt.u32.u64 	%r19798, %rd6222;
	mov.b64 	%rd6226, 2;
	cvt.u32.u64 	%r19799, %rd6226;
	and.b32  	%r19800, %r19798, %r19799;
	cvt.u32.u64 	%r19801, %rd6220;
	mov.b64 	%rd6227, 1;
	cvt.u32.u64 	%r19802, %rd6227;
	and.b32  	%r19803, %r19801, %r19802;
	or.b32  	%r19804, %r19803, %r19800;
	cvt.u32.u64 	%r19805, %rd6225;
	mov.b64 	%rd6228, 4;
	cvt.u32.u64 	%r19806, %rd6228;
	and.b32  	%r19807, %r19805, %r19806;
	or.b32  	%r19808, %r19804, %r19807;
	mov.b16 	%rs257, 1;
	shl.b16 	%rs258, %rs257, %r19808;
	and.b16  	%rs259, %rs258, 29;
	setp.eq.s16 	%p6118, %rs259, 0;
	@%p6118 bra 	$L__BB4_3988;
	add.s32 	%r19809, %r4196, 1;
	st.local.u32 	[%rd2+280], %r19809;
	shl.b32 	%r19810, %r4196, 3;
	cvt.u64.u32 	%rd6229, %r19810;
	and.b64  	%rd6230, %rd6229, 2040;
	add.s64 	%rd6231, %rd2, %rd6230;
	st.local.u64 	[%rd6231+288], %rd293;
	bra.uni 	$L__BB4_5770;
$L__BB4_3988:
	add.s32 	%r19811, %r62, 1;
	st.local.u32 	[%rd2+2336], %r19811;
	shl.b32 	%r19812, %r62, 3;
	cvt.u64.u32 	%rd6232, %r19812;
	and.b64  	%rd6233, %rd6232, 2040;
	add.s64 	%rd6234, %rd2, %rd6233;
	st.local.u64 	[%rd6234+2344], %rd293;
	bra.uni 	$L__BB4_5770;
$L__BB4_3989:
	atom.global.exch.b32 	%r29220, [%rd294], -1;
$L__BB4_3990:
	add.s32 	%r19768, %r29220, 1;
	setp.lt.u32 	%p6097, %r19768, 2;
	@%p6097 bra 	$L__BB4_3995;
	setp.gt.u32 	%p6098, %r4297, 65535;
	@%p6098 bra 	$L__BB4_3993;
	atom.shared.exch.b32 	%r19770, [%r4293], 0;
	bra.uni 	$L__BB4_3994;
$L__BB4_3993:
	atom.global.exch.b32 	%r19769, [%rd294], 0;
$L__BB4_3994:
	and.b32  	%r19771, %r29220, 7;
	setp.eq.s32 	%p6099, %r19771, 0;
	mov.u32 	%r4297, %r29220;
	@%p6099 bra 	$L__BB4_3984;
$L__BB4_3995:
	setp.lt.u32 	%p6100, %r4200, 65529;
	@%p6100 bra 	$L__BB4_4007;
	and.b32  	%r4298, %r4297, 4;
	setp.eq.s32 	%p6101, %r4298, 0;
	and.b32  	%r19772, %r4297, 3;
	setp.ne.s32 	%p6102, %r19772, 0;
	and.pred  	%p6103, %p6101, %p6102;
	setp.gt.u32 	%p6104, %r4297, 65535;
	or.pred  	%p6105, %p6104, %p6103;
	@%p6105 bra 	$L__BB4_4000;
	and.b32  	%r19773, %r4297, 7;
	setp.eq.s32 	%p6106, %r19773, 0;
	mov.u32 	%r29223, %r4297;
	mov.u32 	%r29224, %r4200;
	@%p6106 bra 	$L__BB4_4012;
	setp.eq.s32 	%p6107, %r4298, 0;
	@%p6107 bra 	$L__BB4_4000;
	cvt.u64.u32 	%rd6194, %r4297;
	shl.b64 	%rd6195, %rd6194, 32;
	cvt.u64.u32 	%rd6196, %r4200;
	or.b64  	%rd6197, %rd6195, %rd6196;
	add.s32 	%r19774, %r4196, 1;
	st.local.u32 	[%rd2+280], %r19774;
	shl.b32 	%r19775, %r4196, 3;
	cvt.u64.u32 	%rd6198, %r19775;
	and.b64  	%rd6199, %rd6198, 2040;
	add.s64 	%rd6200, %rd2, %rd6199;
	st.local.u64 	[%rd6200+288], %rd6197;
	bra.uni 	$L__BB4_5770;
$L__BB4_4000:
	shr.u32 	%r4299, %r4200, 3;
	setp.gt.u32 	%p6108, %r4200, 65535;
	@%p6108 bra 	$L__BB4_4002;
	shl.b32 	%r19776, %r4299, 2;
	add.s32 	%r19778, %r19611, %r19776;
	ld.shared.u32 	%r29222, [%r19778+65536];
	bra.uni 	$L__BB4_4003;
$L__BB4_4002:
	mul.wide.u32 	%rd6201, %r4299, 4;
	add.s64 	%rd6202, %rd3, %rd6201;
	ld.global.u32 	%r29222, [%rd6202];
$L__BB4_4003:
	setp.ne.s32 	%p6109, %r29222, 0;
	@%p6109 bra 	$L__BB4_4007;
	cvt.u64.u32 	%rd6203, %r4297;
	shl.b64 	%rd6204, %rd6203, 32;
	cvt.u64.u32 	%rd6205, %r4200;
	or.b64  	%rd295, %rd6204, %rd6205;
	and.b32  	%r19779, %r4297, 7;
	setp.eq.s32 	%p6110, %r19779, 1;
	@%p6110 bra 	$L__BB4_4006;
	add.s32 	%r19780, %r4196, 1;
	st.local.u32 	[%rd2+280], %r19780;
	shl.b32 	%r19781, %r4196, 3;
	cvt.u64.u32 	%rd6206, %r19781;
	and.b64  	%rd6207, %rd6206, 2040;
	add.s64 	%rd6208, %rd2, %rd6207;
	st.local.u64 	[%rd6208+288], %rd295;
	bra.uni 	$L__BB4_5770;
$L__BB4_4006:
	add.s32 	%r19782, %r62, 1;
	st.local.u32 	[%rd2+2336], %r19782;
	shl.b32 	%r19783, %r62, 3;
	cvt.u64.u32 	%rd6209, %r19783;
	and.b64  	%rd6210, %rd6209, 2040;
	add.s64 	%rd6211, %rd2, %rd6210;
	st.local.u64 	[%rd6211+2344], %rd295;
	bra.uni 	$L__BB4_5770;
$L__BB4_4007:
	shr.u32 	%r4303, %r4200, 3;
	setp.gt.u32 	%p6111, %r4200, 65535;
	@%p6111 bra 	$L__BB4_4010;
	shl.b32 	%r19785, %r4303, 2;
	add.s32 	%r19787, %r19611, %r19785;
	add.s32 	%r4304, %r19787, 65536;
	atom.shared.exch.b32 	%r29223, [%r19787+65536], %r4297;
	setp.eq.s32 	%p6113, %r29223, -1;
	@%p6113 bra 	$L__BB4_5770;
	atom.shared.exch.b32 	%r19788, [%r4304], 0;
	mov.u32 	%r29224, %r4297;
	bra.uni 	$L__BB4_4012;
$L__BB4_4010:
	mul.wide.u32 	%rd6212, %r4303, 4;
	add.s64 	%rd296, %rd3, %rd6212;
	atom.global.exch.b32 	%r29223, [%rd296], %r4297;
	setp.eq.s32 	%p6112, %r29223, -1;
	@%p6112 bra 	$L__BB4_5770;
	atom.global.exch.b32 	%r19784, [%rd296], 0;
	mov.u32 	%r29224, %r4297;
$L__BB4_4012:
	and.b32  	%r19789, %r29223, 7;
	setp.ne.s32 	%p6114, %r19789, 0;
	and.b32  	%r19790, %r29224, 7;
	setp.eq.s32 	%p6115, %r19790, 0;
	and.pred  	%p6116, %p6114, %p6115;
	selp.b32 	%r4200, %r29224, %r29223, %p6116;
	selp.b32 	%r4297, %r29223, %r29224, %p6116;
	and.b32  	%r19791, %r4200, 7;
	setp.eq.s32 	%p6117, %r19791, 0;
	@%p6117 bra 	$L__BB4_3983;
	bra.uni 	$L__BB4_3986;
$L__BB4_4013:
	sub.s32 	%r19813, 256, %r62;
	sub.s32 	%r19814, 256, %r4196;
	min.u32 	%r19815, %r19813, %r19814;
	setp.eq.s32 	%p6119, %r19815, 0;
	@%p6119 bra 	$L__BB4_5765;
	and.b32  	%r19816, %r4200, 7;
	setp.ne.s32 	%p6120, %r19816, 0;
	and.b32  	%r19817, %r4199, 7;
	setp.eq.s32 	%p6121, %r19817, 0;
	and.pred  	%p6122, %p6120, %p6121;
	selp.b32 	%r29227, %r4199, %r4200, %p6122;
	selp.b32 	%r4322, %r4200, %r4199, %p6122;
	and.b32  	%r19818, %r29227, 7;
	setp.ne.s32 	%p6123, %r19818, 0;
	@%p6123 bra 	$L__BB4_4018;
$L__BB4_4015:
	and.b32  	%r19819, %r4322, 7;
	setp.ne.s32 	%p6124, %r19819, 0;
	@%p6124 bra 	$L__BB4_4027;
$L__BB4_4016:
	shr.u32 	%r19820, %r4322, 3;
	setp.gt.u32 	%p6125, %r4322, 65535;
	shr.u32 	%r19821, %r4322, 1;
	mov.u32 	%r19822, shared_mem;
	add.s32 	%r19823, %r19822, %r19821;
	add.s32 	%r4318, %r19823, 65536;
	mul.wide.u32 	%rd6235, %r19820, 4;
	add.s64 	%rd298, %rd3, %rd6235;
	@%p6125 bra 	$L__BB4_4021;
	atom.shared.exch.b32 	%r29230, [%r4318], -1;
	bra.uni 	$L__BB4_4022;
$L__BB4_4018:
	cvt.u64.u32 	%rd6255, %r4322;
	shl.b64 	%rd6256, %rd6255, 32;
	cvt.u64.u32 	%rd6257, %r29227;
	or.b64  	%rd297, %rd6256, %rd6257;
	mul.wide.u32 	%rd6258, %r29227, 8;
	and.b32  	%r19848, %r4322, 7;
	cvt.u64.u32 	%rd6259, %r19848;
	mov.b64 	%rd6260, 56;
	cvt.u32.u64 	%r19849, %rd6260;
	cvt.u32.u64 	%r19850, %rd6258;
	and.b32  	%r19851, %r19850, %r19849;
	cvt.u32.u64 	%r19852, %rd6259;
	or.b32  	%r19853, %r19851, %r19852;
	mov.b64 	%rd6261, 9130730411292422402;
	shr.u64 	%rd6262, %rd6261, %r19853;
	mov.b64 	%rd6263, 1736168554312260608;
	shr.u64 	%rd6264, %rd6263, %r19853;
	mov.b64 	%rd6265, -506390041275138048;
	shr.u64 	%rd6266, %rd6265, %r19853;
	shl.b64 	%rd6267, %rd6266, 2;
	cvt.u32.u64 	%r19854, %rd6264;
	mov.b64 	%rd6268, 2;
	cvt.u32.u64 	%r19855, %rd6268;
	and.b32  	%r19856, %r19854, %r19855;
	cvt.u32.u64 	%r19857, %rd6262;
	mov.b64 	%rd6269, 1;
	cvt.u32.u64 	%r19858, %rd6269;
	and.b32  	%r19859, %r19857, %r19858;
	or.b32  	%r19860, %r19859, %r19856;
	cvt.u32.u64 	%r19861, %rd6267;
	mov.b64 	%rd6270, 4;
	cvt.u32.u64 	%r19862, %rd6270;
	and.b32  	%r19863, %r19861, %r19862;
	or.b32  	%r19864, %r19860, %r19863;
	mov.b16 	%rs260, 1;
	shl.b16 	%rs261, %rs260, %r19864;
	and.b16  	%rs262, %rs261, 29;
	setp.eq.s16 	%p6147, %rs262, 0;
	@%p6147 bra 	$L__BB4_4020;
	add.s32 	%r19865, %r4196, 1;
	st.local.u32 	[%rd2+280], %r19865;
	shl.b32 	%r19866, %r4196, 3;
	cvt.u64.u32 	%rd6271, %r19866;
	and.b64  	%rd6272, %rd6271, 2040;
	add.s64 	%rd6273, %rd2, %rd6272;
	st.local.u64 	[%rd6273+288], %rd297;
	bra.uni 	$L__BB4_5770;
$L__BB4_4020:
	add.s32 	%r19867, %r62, 1;
	st.local.u32 	[%rd2+2336], %r19867;
	shl.b32 	%r19868, %r62, 3;
	cvt.u64.u32 	%rd6274, %r19868;
	and.b64  	%rd6275, %rd6274, 2040;
	add.s64 	%rd6276, %rd2, %rd6275;
	st.local.u64 	[%rd6276+2344], %rd297;
	bra.uni 	$L__BB4_5770;
$L__BB4_4021:
	atom.global.exch.b32 	%r29230, [%rd298], -1;
$L__BB4_4022:
	add.s32 	%r19824, %r29230, 1;
	setp.lt.u32 	%p6126, %r19824, 2;
	@%p6126 bra 	$L__BB4_4027;
	setp.gt.u32 	%p6127, %r4322, 65535;
	@%p6127 bra 	$L__BB4_4025;
	atom.shared.exch.b32 	%r19826, [%r4318], 0;
	bra.uni 	$L__BB4_4026;
$L__BB4_4025:
	atom.global.exch.b32 	%r19825, [%rd298], 0;
$L__BB4_4026:
	and.b32  	%r19827, %r29230, 7;
	setp.eq.s32 	%p6128, %r19827, 0;
	mov.u32 	%r4322, %r29230;
	@%p6128 bra 	$L__BB4_4016;
$L__BB4_4027:
	setp.lt.u32 	%p6129, %r29227, 65529;
	@%p6129 bra 	$L__BB4_4039;
	and.b32  	%r4323, %r4322, 4;
	setp.eq.s32 	%p6130, %r4323, 0;
	and.b32  	%r19828, %r4322, 3;
	setp.ne.s32 	%p6131, %r19828, 0;
	and.pred  	%p6132, %p6130, %p6131;
	setp.gt.u32 	%p6133, %r4322, 65535;
	or.pred  	%p6134, %p6133, %p6132;
	@%p6134 bra 	$L__BB4_4032;
	and.b32  	%r19829, %r4322, 7;
	setp.eq.s32 	%p6135, %r19829, 0;
	mov.u32 	%r29233, %r4322;
	mov.u32 	%r29234, %r29227;
	@%p6135 bra 	$L__BB4_4044;
	setp.eq.s32 	%p6136, %r4323, 0;
	@%p6136 bra 	$L__BB4_4032;
	cvt.u64.u32 	%rd6236, %r4322;
	shl.b64 	%rd6237, %rd6236, 32;
	cvt.u64.u32 	%rd6238, %r29227;
	or.b64  	%rd6239, %rd6237, %rd6238;
	add.s32 	%r19830, %r4196, 1;
	st.local.u32 	[%rd2+280], %r19830;
	shl.b32 	%r19831, %r4196, 3;
	cvt.u64.u32 	%rd6240, %r19831;
	and.b64  	%rd6241, %rd6240, 2040;
	add.s64 	%rd6242, %rd2, %rd6241;
	st.local.u64 	[%rd6242+288], %rd6239;
	bra.uni 	$L__BB4_5770;
$L__BB4_4032:
	shr.u32 	%r4324, %r29227, 3;
	setp.gt.u32 	%p6137, %r29227, 65535;
	@%p6137 bra 	$L__BB4_4034;
	shl.b32 	%r19832, %r4324, 2;
	mov.u32 	%r19833, shared_mem;
	add.s32 	%r19834, %r19833, %r19832;
	ld.shared.u32 	%r29232, [%r19834+65536];
	bra.uni 	$L__BB4_4035;
$L__BB4_4034:
	mul.wide.u32 	%rd6243, %r4324, 4;
	add.s64 	%rd6244, %rd3, %rd6243;
	ld.global.u32 	%r29232, [%rd6244];
$L__BB4_4035:
	setp.ne.s32 	%p6138, %r29232, 0;
	@%p6138 bra 	$L__BB4_4039;
	cvt.u64.u32 	%rd6245, %r4322;
	shl.b64 	%rd6246, %rd6245, 32;
	cvt.u64.u32 	%rd6247, %r29227;
	or.b64  	%rd299, %rd6246, %rd6247;
	and.b32  	%r19835, %r4322, 7;
	setp.eq.s32 	%p6139, %r19835, 1;
	@%p6139 bra 	$L__BB4_4038;
	add.s32 	%r19836, %r4196, 1;
	st.local.u32 	[%rd2+280], %r19836;
	shl.b32 	%r19837, %r4196, 3;
	cvt.u64.u32 	%rd6248, %r19837;
	and.b64  	%rd6249, %rd6248, 2040;
	add.s64 	%rd6250, %rd2, %rd6249;
	st.local.u64 	[%rd6250+288], %rd299;
	bra.uni 	$L__BB4_5770;
$L__BB4_4038:
	add.s32 	%r19838, %r62, 1;
	st.local.u32 	[%rd2+2336], %r19838;
	shl.b32 	%r19839, %r62, 3;
	cvt.u64.u32 	%rd6251, %r19839;
	and.b64  	%rd6252, %rd6251, 2040;
	add.s64 	%rd6253, %rd2, %rd6252;
	st.local.u64 	[%rd6253+2344], %rd299;
	bra.uni 	$L__BB4_5770;
$L__BB4_4039:
	shr.u32 	%r4328, %r29227, 3;
	setp.gt.u32 	%p6140, %r29227, 65535;
	@%p6140 bra 	$L__BB4_4042;
	shl.b32 	%r19841, %r4328, 2;
	mov.u32 	%r19842, shared_mem;
	add.s32 	%r19843, %r19842, %r19841;
	add.s32 	%r4329, %r19843, 65536;
	atom.shared.exch.b32 	%r29233, [%r19843+65536], %r4322;
	setp.eq.s32 	%p6142, %r29233, -1;
	@%p6142 bra 	$L__BB4_5770;
	atom.shared.exch.b32 	%r19844, [%r4329], 0;
	mov.u32 	%r29234, %r4322;
	bra.uni 	$L__BB4_4044;
$L__BB4_4042:
	mul.wide.u32 	%rd6254, %r4328, 4;
	add.s64 	%rd300, %rd3, %rd6254;
	atom.global.exch.b32 	%r29233, [%rd300], %r4322;
	setp.eq.s32 	%p6141, %r29233, -1;
	@%p6141 bra 	$L__BB4_5770;
	atom.global.exch.b32 	%r19840, [%rd300], 0;
	mov.u32 	%r29234, %r4322;
$L__BB4_4044:
	and.b32  	%r19845, %r29233, 7;
	setp.ne.s32 	%p6143, %r19845, 0;
	and.b32  	%r19846, %r29234, 7;
	setp.eq.s32 	%p6144, %r19846, 0;
	and.pred  	%p6145, %p6143, %p6144;
	selp.b32 	%r29227, %r29234, %r29233, %p6145;
	selp.b32 	%r4322, %r29233, %r29234, %p6145;
	and.b32  	%r19847, %r29227, 7;
	setp.eq.s32 	%p6146, %r19847, 0;
	@%p6146 bra 	$L__BB4_4015;
	bra.uni 	$L__BB4_4018;
$L__BB4_4045:
	shr.u32 	%r19869, %r4200, 3;
	and.b32  	%r19870, %r19869, 268435455;
	mul.wide.u32 	%rd6277, %r19870, 568;
	mov.u64 	%rd6278, BOOK;
	add.s64 	%rd6279, %rd6278, %rd6277;
	add.s64 	%rd301, %rd6279, 8;
	ld.global.u8 	%rs263, [%rd6279+40];
	setp.eq.s16 	%p6148, %rs263, 0;
	and.b32  	%r4338, %r4199, 7;
	setp.ne.s32 	%p6149, %r4338, 5;
	or.pred  	%p6150, %p6148, %p6149;
	@%p6150 bra 	$L__BB4_4111;
	sub.s32 	%r20793, 256, %r62;
	sub.s32 	%r20794, 256, %r4196;
	min.u32 	%r20795, %r20793, %r20794;
	setp.lt.u32 	%p6749, %r20795, 2;
	@%p6749 bra 	$L__BB4_5765;
	shr.u32 	%r4339, %r4199, 3;
	setp.gt.u32 	%p6750, %r4199, 65535;
	@%p6750 bra 	$L__BB4_4049;
	shl.b32 	%r20796, %r4339, 3;
	mov.u32 	%r20797, shared_mem;
	add.s32 	%r20798, %r20797, %r20796;
	atom.shared.exch.b64 	%rd11033, [%r20798], 0;
	bra.uni 	$L__BB4_4050;
$L__BB4_4049:
	mul.wide.u32 	%rd6797, %r4339, 8;
	add.s64 	%rd6798, %rd1, %rd6797;
	atom.global.exch.b64 	%rd11033, [%rd6798+201326600], 0;
$L__BB4_4050:
	cvt.u32.u64 	%r20799, %rd11033;
	{ .reg .b32 tmp; mov.b64 {tmp, %r4340}, %rd11033; }
	and.b32  	%r4341, %r4200, 7;
	setp.ne.s32 	%p6751, %r4341, 0;
	and.b32  	%r20800, %r20799, 7;
	setp.eq.s32 	%p6752, %r20800, 0;
	and.pred  	%p6753, %p6751, %p6752;
	selp.b32 	%r29239, %r20799, %r4200, %p6753;
	selp.b32 	%r4355, %r4200, %r20799, %p6753;
	and.b32  	%r20801, %r29239, 7;
	setp.ne.s32 	%p6754, %r20801, 0;
	@%p6754 bra 	$L__BB4_4054;
$L__BB4_4051:
	and.b32  	%r20802, %r4355, 7;
	setp.ne.s32 	%p6755, %r20802, 0;
	@%p6755 bra 	$L__BB4_4062;
$L__BB4_4052:
	shr.u32 	%r20803, %r4355, 3;
	setp.gt.u32 	%p6756, %r4355, 65535;
	shr.u32 	%r20804, %r4355, 1;
	mov.u32 	%r20805, shared_mem;
	add.s32 	%r20806, %r20805, %r20804;
	add.s32 	%r4351, %r20806, 65536;
	mul.wide.u32 	%rd6799, %r20803, 4;
	add.s64 	%rd306, %rd3, %rd6799;
	@%p6756 bra 	$L__BB4_4056;
	atom.shared.exch.b32 	%r29242, [%r4351], -1;
	bra.uni 	$L__BB4_4057;
$L__BB4_4054:
	cvt.u64.u32 	%rd6819, %r4355;
	shl.b64 	%rd6820, %rd6819, 32;
	cvt.u64.u32 	%rd6821, %r29239;
	or.b64  	%rd305, %rd6820, %rd6821;
	mul.wide.u32 	%rd6822, %r29239, 8;
	and.b32  	%r20828, %r4355, 7;
	cvt.u64.u32 	%rd6823, %r20828;
	mov.b64 	%rd6824, 56;
	cvt.u32.u64 	%r20829, %rd6824;
	cvt.u32.u64 	%r20830, %rd6822;
	and.b32  	%r20831, %r20830, %r20829;
	cvt.u32.u64 	%r20832, %rd6823;
	or.b32  	%r20833, %r20831, %r20832;
	mov.b64 	%rd6825, 9130730411292422402;
	shr.u64 	%rd6826, %rd6825, %r20833;
	mov.b64 	%rd6827, 1736168554312260608;
	shr.u64 	%rd6828, %rd6827, %r20833;
	mov.b64 	%rd6829, -506390041275138048;
	shr.u64 	%rd6830, %rd6829, %r20833;
	shl.b64 	%rd6831, %rd6830, 2;
	cvt.u32.u64 	%r20834, %rd6828;
	mov.b64 	%rd6832, 2;
	cvt.u32.u64 	%r20835, %rd6832;
	and.b32  	%r20836, %r20834, %r20835;
	cvt.u32.u64 	%r20837, %rd6826;
	mov.b64 	%rd6833, 1;
	cvt.u32.u64 	%r20838, %rd6833;
	and.b32  	%r20839, %r20837, %r20838;
	or.b32  	%r20840, %r20839, %r20836;
	cvt.u32.u64 	%r20841, %rd6831;
	mov.b64 	%rd6834, 4;
	cvt.u32.u64 	%r20842, %rd6834;
	and.b32  	%r20843, %r20841, %r20842;
	or.b32  	%r20844, %r20840, %r20843;
	mov.b16 	%rs270, 1;
	shl.b16 	%rs271, %rs270, %r20844;
	and.b16  	%rs272, %rs271, 29;
	setp.eq.s16 	%p6778, %rs272, 0;
	@%p6778 bra 	$L__BB4_4080;
	add.s32 	%r4348, %r4196, 1;
	st.local.u32 	[%rd2+280], %r4348;
	shl.b32 	%r20845, %r4196, 3;
	cvt.u64.u32 	%rd6835, %r20845;
	and.b64  	%rd6836, %rd6835, 2040;
	add.s64 	%rd6837, %rd2, %rd6836;
	st.local.u64 	[%rd6837+288], %rd305;
	mov.u32 	%r4196, %r4348;
	bra.uni 	$L__BB4_4081;
$L__BB4_4056:
	atom.global.exch.b32 	%r29242, [%rd306], -1;
$L__BB4_4057:
	add.s32 	%r20807, %r29242, 1;
	setp.lt.u32 	%p6757, %r20807, 2;
	@%p6757 bra 	$L__BB4_4062;
	setp.gt.u32 	%p6758, %r4355, 65535;
	@%p6758 bra 	$L__BB4_4060;
	atom.shared.exch.b32 	%r20809, [%r4351], 0;
	bra.uni 	$L__BB4_4061;
$L__BB4_4060:
	atom.global.exch.b32 	%r20808, [%rd306], 0;
$L__BB4_4061:
	and.b32  	%r20810, %r29242, 7;
	setp.eq.s32 	%p6759, %r20810, 0;
	mov.u32 	%r4355, %r29242;
	@%p6759 bra 	$L__BB4_4052;
$L__BB4_4062:
	setp.lt.u32 	%p6760, %r29239, 65529;
	@%p6760 bra 	$L__BB4_4074;
	and.b32  	%r4356, %r4355, 4;
	setp.eq.s32 	%p6761, %r4356, 0;
	and.b32  	%r20811, %r4355, 3;
	setp.ne.s32 	%p6762, %r20811, 0;
	and.pred  	%p6763, %p6761, %p6762;
	setp.gt.u32 	%p6764, %r4355, 65535;
	or.pred  	%p6765, %p6764, %p6763;
	@%p6765 bra 	$L__BB4_4067;
	and.b32  	%r20812, %r4355, 7;
	setp.eq.s32 	%p6766, %r20812, 0;
	mov.u32 	%r29245, %r4355;
	mov.u32 	%r29246, %r29239;
	@%p6766 bra 	$L__BB4_4079;
	setp.eq.s32 	%p6767, %r4356, 0;
	@%p6767 bra 	$L__BB4_4067;
	cvt.u64.u32 	%rd6800, %r4355;
	shl.b64 	%rd6801, %rd6800, 32;
	cvt.u64.u32 	%rd6802, %r29239;
	or.b64  	%rd6803, %rd6801, %rd6802;
	add.s32 	%r4357, %r4196, 1;
	st.local.u32 	[%rd2+280], %r4357;
	shl.b32 	%r20813, %r4196, 3;
	cvt.u64.u32 	%rd6804, %r20813;
	and.b64  	%rd6805, %rd6804, 2040;
	add.s64 	%rd6806, %rd2, %rd6805;
	st.local.u64 	[%rd6806+288], %rd6803;
	mov.u32 	%r4196, %r4357;
	bra.uni 	$L__BB4_4081;
$L__BB4_4067:
	shr.u32 	%r4358, %r29239, 3;
	setp.gt.u32 	%p6768, %r29239, 65535;
	@%p6768 bra 	$L__BB4_4069;
	shl.b32 	%r20814, %r4358, 2;
	mov.u32 	%r20815, shared_mem;
	add.s32 	%r20816, %r20815, %r20814;
	ld.shared.u32 	%r29244, [%r20816+65536];
	bra.uni 	$L__BB4_4070;
$L__BB4_4069:
	mul.wide.u32 	%rd6807, %r4358, 4;
	add.s64 	%rd6808, %rd3, %rd6807;
	ld.global.u32 	%r29244, [%rd6808];
$L__BB4_4070:
	setp.ne.s32 	%p6769, %r29244, 0;
	@%p6769 bra 	$L__BB4_4074;
	cvt.u64.u32 	%rd6809, %r4355;
	shl.b64 	%rd6810, %rd6809, 32;
	cvt.u64.u32 	%rd6811, %r29239;
	or.b64  	%rd307, %rd6810, %rd6811;
	and.b32  	%r20817, %r4355, 7;
	setp.eq.s32 	%p6770, %r20817, 1;
	@%p6770 bra 	$L__BB4_4073;
	add.s32 	%r4362, %r4196, 1;
	st.local.u32 	[%rd2+280], %r4362;
	shl.b32 	%r20818, %r4196, 3;
	cvt.u64.u32 	%rd6812, %r20818;
	and.b64  	%rd6813, %rd6812, 2040;
	add.s64 	%rd6814, %rd2, %rd6813;
	st.local.u64 	[%rd6814+288], %rd307;
	mov.u32 	%r4196, %r4362;
	bra.uni 	$L__BB4_4081;
$L__BB4_4073:
	add.s32 	%r4363, %r62, 1;
	st.local.u32 	[%rd2+2336], %r4363;
	shl.b32 	%r20819, %r62, 3;
	cvt.u64.u32 	%rd6815, %r20819;
	and.b64  	%rd6816, %rd6815, 2040;
	add.s64 	%rd6817, %rd2, %rd6816;
	st.local.u64 	[%rd6817+2344], %rd307;
	mov.u32 	%r62, %r4363;
	bra.uni 	$L__BB4_4081;
$L__BB4_4074:
	shr.u32 	%r4364, %r29239, 3;
	setp.gt.u32 	%p6771, %r29239, 65535;
	@%p6771 bra 	$L__BB4_4077;
	shl.b32 	%r20821, %r4364, 2;
	mov.u32 	%r20822, shared_mem;
	add.s32 	%r20823, %r20822, %r20821;
	add.s32 	%r4365, %r20823, 65536;
	atom.shared.exch.b32 	%r29245, [%r20823+65536], %r4355;
	setp.eq.s32 	%p6773, %r29245, -1;
	@%p6773 bra 	$L__BB4_4081;
	atom.shared.exch.b32 	%r20824, [%r4365], 0;
	mov.u32 	%r29246, %r4355;
	bra.uni 	$L__BB4_4079;
$L__BB4_4077:
	mul.wide.u32 	%rd6818, %r4364, 4;
	add.s64 	%rd308, %rd3, %rd6818;
	atom.global.exch.b32 	%r29245, [%rd308], %r4355;
	setp.eq.s32 	%p6772, %r29245, -1;
	@%p6772 bra 	$L__BB4_4081;
	atom.global.exch.b32 	%r20820, [%rd308], 0;
	mov.u32 	%r29246, %r4355;
$L__BB4_4079:
	and.b32  	%r20825, %r29245, 7;
	setp.ne.s32 	%p6774, %r20825, 0;
	and.b32  	%r20826, %r29246, 7;
	setp.eq.s32 	%p6775, %r20826, 0;
	and.pred  	%p6776, %p6774, %p6775;
	selp.b32 	%r29239, %r29246, %r29245, %p6776;
	selp.b32 	%r4355, %r29245, %r29246, %p6776;
	and.b32  	%r20827, %r29239, 7;
	setp.eq.s32 	%p6777, %r20827, 0;
	@%p6777 bra 	$L__BB4_4051;
	bra.uni 	$L__BB4_4054;
$L__BB4_4080:
	add.s32 	%r4349, %r62, 1;
	st.local.u32 	[%rd2+2336], %r4349;
	shl.b32 	%r20846, %r62, 3;
	cvt.u64.u32 	%rd6838, %r20846;
	and.b64  	%rd6839, %rd6838, 2040;
	add.s64 	%rd6840, %rd2, %rd6839;
	st.local.u64 	[%rd6840+2344], %rd305;
	mov.u32 	%r62, %r4349;
$L__BB4_4081:
	setp.ne.s32 	%p6779, %r4341, 0;
	and.b32  	%r20847, %r4340, 7;
	setp.eq.s32 	%p6780, %r20847, 0;
	and.pred  	%p6781, %p6779, %p6780;
	selp.b32 	%r29251, %r4340, %r4200, %p6781;
	selp.b32 	%r4385, %r4200, %r4340, %p6781;
	and.b32  	%r20848, %r29251, 7;
	setp.ne.s32 	%p6782, %r20848, 0;
	@%p6782 bra 	$L__BB4_4085;
$L__BB4_4082:
	and.b32  	%r20849, %r4385, 7;
	setp.ne.s32 	%p6783, %r20849, 0;
	@%p6783 bra 	$L__BB4_4093;
$L__BB4_4083:
	shr.u32 	%r20850, %r4385, 3;
	setp.gt.u32 	%p6784, %r4385, 65535;
	shr.u32 	%r20851, %r4385, 1;
	mov.u32 	%r20852, shared_mem;
	add.s32 	%r20853, %r20852, %r20851;
	add.s32 	%r4381, %r20853, 65536;
	mul.wide.u32 	%rd6841, %r20850, 4;
	add.s64 	%rd310, %rd3, %rd6841;
	@%p6784 bra 	$L__BB4_4087;
	atom.shared.exch.b32 	%r29254, [%r4381], -1;
	bra.uni 	$L__BB4_4088;
$L__BB4_4085:
	cvt.u64.u32 	%rd6861, %r4385;
	shl.b64 	%rd6862, %rd6861, 32;
	cvt.u64.u32 	%rd6863, %r29251;
	or.b64  	%rd309, %rd6862, %rd6863;
	mul.wide.u32 	%rd6864, %r29251, 8;
	and.b32  	%r20878, %r4385, 7;
	cvt.u64.u32 	%rd6865, %r20878;
	mov.b64 	%rd6866, 56;
	cvt.u32.u64 	%r20879, %rd6866;
	cvt.u32.u64 	%r20880, %rd6864;
	and.b32  	%r20881, %r20880, %r20879;
	cvt.u32.u64 	%r20882, %rd6865;
	or.b32  	%r20883, %r20881, %r20882;
	mov.b64 	%rd6867, 9130730411292422402;
	shr.u64 	%rd6868, %rd6867, %r20883;
	mov.b64 	%rd6869, 1736168554312260608;
	shr.u64 	%rd6870, %rd6869, %r20883;
	mov.b64 	%rd6871, -506390041275138048;
	shr.u64 	%rd6872, %rd6871, %r20883;
	shl.b64 	%rd6873, %rd6872, 2;
	cvt.u32.u64 	%r20884, %rd6870;
	mov.b64 	%rd6874, 2;
	cvt.u32.u64 	%r20885, %rd6874;
	and.b32  	%r20886, %r20884, %r20885;
	cvt.u32.u64 	%r20887, %rd6868;
	mov.b64 	%rd6875, 1;
	cvt.u32.u64 	%r20888, %rd6875;
	and.b32  	%r20889, %r20887, %r20888;
	or.b32  	%r20890, %r20889, %r20886;
	cvt.u32.u64 	%r20891, %rd6873;
	mov.b64 	%rd6876, 4;
	cvt.u32.u64 	%r20892, %rd6876;
	and.b32  	%r20893, %r20891, %r20892;
	or.b32  	%r20894, %r20890, %r20893;
	mov.b16 	%rs273, 1;
	shl.b16 	%rs274, %rs273, %r20894;
	and.b16  	%rs275, %rs274, 29;
	setp.eq.s16 	%p6806, %rs275, 0;
	@%p6806 bra 	$L__BB4_5768;
	add.s32 	%r20895, %r4196, 1;
	st.local.u32 	[%rd2+280], %r20895;
	shl.b32 	%r20896, %r4196, 3;
	cvt.u64.u32 	%rd6877, %r20896;
	and.b64  	%rd6878, %rd6877, 2040;
	add.s64 	%rd6879, %rd2, %rd6878;
	st.local.u64 	[%rd6879+288], %rd309;
	bra.uni 	$L__BB4_5769;
$L__BB4_4087:
	atom.global.exch.b32 	%r29254, [%rd310], -1;
$L__BB4_4088:
	add.s32 	%r20854, %r29254, 1;
	setp.lt.u32 	%p6785, %r20854, 2;
	@%p6785 bra 	$L__BB4_4093;
	setp.gt.u32 	%p6786, %r4385, 65535;
	@%p6786 bra 	$L__BB4_4091;
	atom.shared.exch.b32 	%r20856, [%r4381], 0;
	bra.uni 	$L__BB4_4092;
$L__BB4_4091:
	atom.global.exch.b32 	%r20855, [%rd310], 0;
$L__BB4_4092:
	and.b32  	%r20857, %r29254, 7;
	setp.eq.s32 	%p6787, %r20857, 0;
	mov.u32 	%r4385, %r29254;
	@%p6787 bra 	$L__BB4_4083;
$L__BB4_4093:
	setp.lt.u32 	%p6788, %r29251, 65529;
	@%p6788 bra 	$L__BB4_4105;
	and.b32  	%r4386, %r4385, 4;
	setp.eq.s32 	%p6789, %r4386, 0;
	and.b32  	%r20858, %r4385, 3;
	setp.ne.s32 	%p6790, %r20858, 0;
	and.pred  	%p6791, %p6789, %p6790;
	setp.gt.u32 	%p6792, %r4385, 65535;
	or.pred  	%p6793, %p6792, %p6791;
	@%p6793 bra 	$L__BB4_4098;
	and.b32  	%r20859, %r4385, 7;
	setp.eq.s32 	%p6794, %r20859, 0;
	mov.u32 	%r29257, %r4385;
	mov.u32 	%r29258, %r29251;
	@%p6794 bra 	$L__BB4_4110;
	setp.eq.s32 	%p6795, %r4386, 0;
	@%p6795 bra 	$L__BB4_4098;
	cvt.u64.u32 	%rd6842, %r4385;
	shl.b64 	%rd6843, %rd6842, 32;
	cvt.u64.u32 	%rd6844, %r29251;
	or.b64  	%rd6845, %rd6843, %rd6844;
	add.s32 	%r20860, %r4196, 1;
	st.local.u32 	[%rd2+280], %r20860;
	shl.b32 	%r20861, %r4196, 3;
	cvt.u64.u32 	%rd6846, %r20861;
	and.b64  	%rd6847, %rd6846, 2040;
	add.s64 	%rd6848, %rd2, %rd6847;
	st.local.u64 	[%rd6848+288], %rd6845;
	bra.uni 	$L__BB4_5769;
$L__BB4_4098:
	shr.u32 	%r4387, %r29251, 3;
	setp.gt.u32 	%p6796, %r29251, 65535;
	@%p6796 bra 	$L__BB4_4100;
	shl.b32 	%r20862, %r4387, 2;
	mov.u32 	%r20863, shared_mem;
	add.s32 	%r20864, %r20863, %r20862;
	ld.shared.u32 	%r29256, [%r20864+65536];
	bra.uni 	$L__BB4_4101;
$L__BB4_4100:
	mul.wide.u32 	%rd6849, %r4387, 4;
	add.s64 	%rd6850, %rd3, %rd6849;
	ld.global.u32 	%r29256, [%rd6850];
$L__BB4_4101:
	setp.ne.s32 	%p6797, %r29256, 0;
	@%p6797 bra 	$L__BB4_4105;
	cvt.u64.u32 	%rd6851, %r4385;
	shl.b64 	%rd6852, %rd6851, 32;
	cvt.u64.u32 	%rd6853, %r29251;
	or.b64  	%rd311, %rd6852, %rd6853;
	and.b32  	%r20865, %r4385, 7;
	setp.eq.s32 	%p6798, %r20865, 1;
	@%p6798 bra 	$L__BB4_4104;
	add.s32 	%r20866, %r4196, 1;
	st.local.u32 	[%rd2+280], %r20866;
	shl.b32 	%r20867, %r4196, 3;
	cvt.u64.u32 	%rd6854, %r20867;
	and.b64  	%rd6855, %rd6854, 2040;
	add.s64 	%rd6856, %rd2, %rd6855;
	st.local.u64 	[%rd6856+288], %rd311;
	bra.uni 	$L__BB4_5769;
$L__BB4_4104:
	add.s32 	%r20868, %r62, 1;
	st.local.u32 	[%rd2+2336], %r20868;
	shl.b32 	%r20869, %r62, 3;
	cvt.u64.u32 	%rd6857, %r20869;
	and.b64  	%rd6858, %rd6857, 2040;
	add.s64 	%rd6859, %rd2, %rd6858;
	st.local.u64 	[%rd6859+2344], %rd311;
	bra.uni 	$L__BB4_5769;
$L__BB4_4105:
	shr.u32 	%r4391, %r29251, 3;
	setp.gt.u32 	%p6799, %r29251, 65535;
	@%p6799 bra 	$L__BB4_4108;
	shl.b32 	%r20871, %r4391, 2;
	mov.u32 	%r20872, shared_mem;
	add.s32 	%r20873, %r20872, %r20871;
	add.s32 	%r4392, %r20873, 65536;
	atom.shared.exch.b32 	%r29257, [%r20873+65536], %r4385;
	setp.eq.s32 	%p6801, %r29257, -1;
	@%p6801 bra 	$L__BB4_5769;
	atom.shared.exch.b32 	%r20874, [%r4392], 0;
	mov.u32 	%r29258, %r4385;
	bra.uni 	$L__BB4_4110;
$L__BB4_4108:
	mul.wide.u32 	%rd6860, %r4391, 4;
	add.s64 	%rd312, %rd3, %rd6860;
	atom.global.exch.b32 	%r29257, [%rd312], %r4385;
	setp.eq.s32 	%p6800, %r29257, -1;
	@%p6800 bra 	$L__BB4_5769;
	atom.global.exch.b32 	%r20870, [%rd312], 0;
	mov.u32 	%r29258, %r4385;
$L__BB4_4110:
	and.b32  	%r20875, %r29257, 7;
	setp.ne.s32 	%p6802, %r20875, 0;
	and.b32  	%r20876, %r29258, 7;
	setp.eq.s32 	%p6803, %r20876, 0;
	and.pred  	%p6804, %p6802, %p6803;
	selp.b32 	%r29251, %r29258, %r29257, %p6804;
	selp.b32 	%r4385, %r29257, %r29258, %p6804;
	and.b32  	%r20877, %r29251, 7;
	setp.eq.s32 	%p6805, %r20877, 0;
	@%p6805 bra 	$L__BB4_4082;
	bra.uni 	$L__BB4_4085;
$L__BB4_4111:
	ld.global.u32 	%r4399, [%rd301+36];
	ld.global.v2.u32 	{%r4400, %r4401}, [%rd301+40];
	sub.s32 	%r19871, 256, %r62;
	sub.s32 	%r19872, 256, %r4196;
	min.u32 	%r4402, %r19871, %r19872;
	ld.local.u32 	%r19873, [%rd2+12];
	setp.eq.s32 	%p6151, %r19873, 2;
	@%p6151 bra 	$L__BB4_4126;
	and.b32  	%r4403, %r4400, 255;
	setp.eq.s32 	%p6152, %r4403, 0;
	mov.b32 	%r29330, 0;
	@%p6152 bra 	$L__BB4_4119;
	mov.b32 	%r29259, 0;
	mov.u32 	%r29330, %r29259;
$L__BB4_4114:
	ld.global.u32 	%r19876, [%rd10];
	and.b32  	%r19877, %r19876, 32767;
	add.s32 	%r4406, %r19877, %r4190;
	mul.wide.u32 	%rd6280, %r4406, 8;
	add.s64 	%rd6281, %rd1, %rd6280;
	ld.global.u64 	%rd6282, [%rd6281+201326600];
	add.s32 	%r19878, %r19876, 1;
	st.global.u32 	[%rd10], %r19878;
	setp.lt.u32 	%p6153, %r4406, 8192;
	setp.ne.s64 	%p6154, %rd6282, 0;
	or.pred  	%p6155, %p6153, %p6154;
	@%p6155 bra 	$L__BB4_4116;
	add.s32 	%r4407, %r29330, 1;
	mul.wide.u32 	%rd6284, %r29330, 4;
	add.s64 	%rd6285, %rd2, %rd6284;
	st.local.u32 	[%rd6285+24], %r4406;
	mov.u32 	%r29330, %r4407;
$L__BB4_4116:
	add.s32 	%r29259, %r29259, 1;
	setp.lt.u32 	%p6156, %r29259, 32768;
	@%p6156 bra 	$L__BB4_4118;
	mov.u64 	%rd6286, $str$1;
	cvta.global.u64 	%rd6287, %rd6286;
	{ // callseq 27, 0
	.param .b64 param0;
	st.param.b64 	[param0], %rd6287;
	.param .b64 param1;
	st.param.b64 	[param1], 0;
	.param .b32 retval0;
	call.uni (retval0), 
	vprintf, 
	(
	param0, 
	param1
	);
	ld.param.b32 	%r19879, [retval0];
	} // callseq 27
$L__BB4_4118:
	setp.lt.u32 	%p6157, %r29330, %r4403;
	@%p6157 bra 	$L__BB4_4114;
$L__BB4_4119:
	and.b32  	%r4411, %r4401, 255;
	setp.eq.s32 	%p6158, %r4411, 0;
	mov.b32 	%r29396, 0;
	@%p6158 bra 	$L__BB4_4508;
	mov.b32 	%r29263, 0;
	mov.u32 	%r29396, %r29263;
$L__BB4_4121:
	ld.global.u32 	%r19883, [%rd10+65536];
	and.b32  	%r19884, %r19883, 32767;
	add.s32 	%r4414, %r19884, %r4190;
	mul.wide.u32 	%rd6288, %r4414, 4;
	add.s64 	%rd6289, %rd3, %rd6288;
	ld.global.u32 	%r19885, [%rd6289];
	add.s32 	%r19887, %r19883, 1;
	st.global.u32 	[%rd10+65536], %r19887;
	setp.lt.u32 	%p6159, %r4414, 8192;
	setp.ne.s32 	%p6160, %r19885, 0;
	or.pred  	%p6161, %p6159, %p6160;
	@%p6161 bra 	$L__BB4_4123;
	add.s32 	%r4415, %r29396, 1;
	mul.wide.u32 	%rd6290, %r29396, 4;
	add.s64 	%rd6291, %rd2, %rd6290;
	st.local.u32 	[%rd6291+152], %r4414;
	mov.u32 	%r29396, %r4415;
$L__BB4_4123:
	add.s32 	%r29263, %r29263, 1;
	setp.lt.u32 	%p6162, %r29263, 32768;
	@%p6162 bra 	$L__BB4_4125;
	mov.u64 	%rd6292, $str$1;
	cvta.global.u64 	%rd6293, %rd6292;
	{ // callseq 28, 0
	.param .b64 param0;
	st.param.b64 	[param0], %rd6293;
	.param .b64 param1;
	st.param.b64 	[param1], 0;
	.param .b32 retval0;
	call.uni (retval0), 
	vprintf, 
	(
	param0, 
	param1
	);
	ld.param.b32 	%r19888, [retval0];
	} // callseq 28
$L__BB4_4125:
	setp.lt.u32 	%p6163, %r29396, %r4411;
	@%p6163 bra 	$L__BB4_4121;
	bra.uni 	$L__BB4_4508;
$L__BB4_4126:
	and.b32  	%r4418, %r4400, 255;
	setp.eq.s32 	%p6164, %r4418, 0;
	mov.b32 	%r29330, 0;
	@%p6164 bra 	$L__BB4_4317;
	ld.local.u32 	%r4419, [%rd2+4];
	add.s32 	%r29329, %r4419, 1;
	shl.b32 	%r19892, %r4419, 7;
	and.b32  	%r19893, %r19892, 8064;
	add.s32 	%r4421, %r19893, %r2;
	shl.b32 	%r19894, %r4419, 10;
	and.b32  	%r19895, %r19894, 64512;
	add.s32 	%r19896, %r4, %r19895;
	ld.shared.u64 	%rd6294, [%r19896];
	setp.eq.s32 	%p6165, %r4421, 0;
	setp.ne.s64 	%p6166, %rd6294, 0;
	mov.b32 	%r29266, 0;
	or.pred  	%p6167, %p6165, %p6166;
	@%p6167 bra 	$L__BB4_4129;
	st.local.u32 	[%rd2+24], %r4421;
	mov.b32 	%r29266, 1;
$L__BB4_4129:
	setp.ge.u32 	%p6168, %r29266, %r4418;
	mov.b32 	%r29330, 1;
	@%p6168 bra 	$L__BB4_4316;
	add.s32 	%r4423, %r4419, 2;
	shl.b32 	%r19899, %r29329, 7;
	and.b32  	%r19900, %r19899, 8064;
	add.s32 	%r4424, %r19900, %r2;
	shl.b32 	%r19901, %r29329, 10;
	and.b32  	%r19902, %r19901, 64512;
	add.s32 	%r19903, %r4, %r19902;
	ld.shared.u64 	%rd6296, [%r19903];
	setp.eq.s32 	%p6169, %r4424, 0;
	setp.ne.s64 	%p6170, %rd6296, 0;
	or.pred  	%p6171, %p6169, %p6170;
	mov.u32 	%r29330, %r29266;
	@%p6171 bra 	$L__BB4_4132;
	add.s32 	%r29330, %r29266, 1;
	mul.wide.u32 	%rd6298, %r29266, 4;
	add.s64 	%rd6299, %rd2, %rd6298;
	st.local.u32 	[%rd6299+24], %r4424;
$L__BB4_4132:
	setp.ge.u32 	%p6172, %r29330, %r4418;
	mov.u32 	%r29329, %r4423;
	@%p6172 bra 	$L__BB4_4316;
	add.s32 	%r29329, %r4419, 3;
	shl.b32 	%r19904, %r4423, 7;
	and.b32  	%r19905, %r19904, 8064;
	add.s32 	%r4428, %r19905, %r2;
	shl.b32 	%r19906, %r4423, 10;
	and.b32  	%r19907, %r19906, 64512;
	add.s32 	%r19908, %r4, %r19907;
	ld.shared.u64 	%rd6300, [%r19908];
	setp.eq.s32 	%p6173, %r4428, 0;
	setp.ne.s64 	%p6174, %rd6300, 0;
	or.pred  	%p6175, %p6173, %p6174;
	@%p6175 bra 	$L__BB4_4135;
	add.s32 	%r4429, %r29330, 1;
	mul.wide.u32 	%rd6302, %r29330, 4;
	add.s64 	%rd6303, %rd2, %rd6302;
	st.local.u32 	[%rd6303+24], %r4428;
	mov.u32 	%r29330, %r4429;
$L__BB4_4135:
	setp.ge.u32 	%p6176, %r29330, %r4418;
	@%p6176 bra 	$L__BB4_4316;
	add.s32 	%r4431, %r4419, 4;
	shl.b32 	%r19909, %r29329, 7;
	and.b32  	%r19910, %r19909, 8064;
	add.s32 	%r4432, %r19910, %r2;
	shl.b32 	%r19911, %r29329, 10;
	and.b32  	%r19912, %r19911, 64512;
	add.s32 	%r19913, %r4, %r19912;
	ld.shared.u64 	%rd6304, [%r19913];
	setp.eq.s32 	%p6177, %r4432, 0;
	setp.ne.s64 	%p6178, %rd6304, 0;
	or.pred  	%p6179, %p6177, %p6178;
	@%p6179 bra 	$L__BB4_4138;
	add.s32 	%r4433, %r29330, 1;
	mul.wide.u32 	%rd6306, %r29330, 4;
	add.s64 	%rd6307, %rd2, %rd6306;
	st.local.u32 	[%rd6307+24], %r4432;
	mov.u32 	%r29330, %r4433;
$L__BB4_4138:
	setp.ge.u32 	%p6180, %r29330, %r4418;
	mov.u32 	%r29329, %r4431;
	@%p6180 bra 	$L__BB4_4316;
	add.s32 	%r29329, %r4419, 5;
	shl.b32 	%r19914, %r4431, 7;
	and.b32  	%r19915, %r19914, 8064;
	add.s32 	%r4436, %r19915, %r2;
	shl.b32 	%r19916, %r4431, 10;
	and.b32  	%r19917, %r19916, 64512;
	add.s32 	%r19918, %r4, %r19917;
	ld.shared.u64 	%rd6308, [%r19918];
	setp.eq.s32 	%p6181, %r4436, 0;
	setp.ne.s64 	%p6182, %rd6308, 0;
	or.pred  	%p6183, %p6181, %p6182;
	@%p6183 bra 	$L__BB4_4141;
	add.s32 	%r4437, %r29330, 1;
	mul.wide.u32 	%rd6310, %r29330, 4;
	add.s64 	%rd6311, %rd2, %rd6310;
	st.local.u32 	[%rd6311+24], %r4436;
	mov.u32 	%r29330, %r4437;
$L__BB4_4141:
	setp.ge.u32 	%p6184, %r29330, %r4418;
	@%p6184 bra 	$L__BB4_4316;
	add.s32 	%r4439, %r4419, 6;
	shl.b32 	%r19919, %r29329, 7;
	and.b32  	%r19920, %r19919, 8064;
	add.s32 	%r4440, %r19920, %r2;
	shl.b32 	%r19921, %r29329, 10;
	and.b32  	%r19922, %r19921, 64512;
	add.s32 	%r19923, %r4, %r19922;
	ld.shared.u64 	%rd6312, [%r19923];
	setp.eq.s32 	%p6185, %r4440, 0;
	setp.ne.s64 	%p6186, %rd6312, 0;
	or.pred  	%p6187, %p6185, %p6186;
	@%p6187 bra 	$L__BB4_4144;
	add.s32 	%r4441, %r29330, 1;
	mul.wide.u32 	%rd6314, %r29330, 4;
	add.s64 	%rd6315, %rd2, %rd6314;
	st.local.u32 	[%rd6315+24], %r4440;
	mov.u32 	%r29330, %r4441;
$L__BB4_4144:
	setp.ge.u32 	%p6188, %r29330, %r4418;
	mov.u32 	%r29329, %r4439;
	@%p6188 bra 	$L__BB4_4316;
	add.s32 	%r29329, %r4419, 7;
	shl.b32 	%r19924, %r4439, 7;
	and.b32  	%r19925, %r19924, 8064;
	add.s32 	%r4444, %r19925, %r2;
	shl.b32 	%r19926, %r4439, 10;
	and.b32  	%r19927, %r19926, 64512;
	add.s32 	%r19928, %r4, %r19927;
	ld.shared.u64 	%rd6316, [%r19928];
	setp.eq.s32 	%p6189, %r4444, 0;
	setp.ne.s64 	%p6190, %rd6316, 0;
	or.pred  	%p6191, %p6189, %p6190;
	@%p6191 bra 	$L__BB4_4147;
	add.s32 	%r4445, %r29330, 1;
	mul.wide.u32 	%rd6318, %r29330, 4;
	add.s64 	%rd6319, %rd2, %rd6318;
	st.local.u32 	[%rd6319+24], %r4444;
	mov.u32 	%r29330, %r4445;
$L__BB4_4147:
	setp.ge.u32 	%p6192, %r29330, %r4418;
	@%p6192 bra 	$L__BB4_4316;
	add.s32 	%r4447, %r4419, 8;
	shl.b32 	%r19929, %r29329, 7;
	and.b32  	%r19930, %r19929, 8064;
	add.s32 	%r4448, %r19930, %r2;
	shl.b32 	%r19931, %r29329, 10;
	and.b32  	%r19932, %r19931, 64512;
	add.s32 	%r19933, %r4, %r19932;
	ld.shared.u64 	%rd6320, [%r19933];
	setp.eq.s32 	%p6193, %r4448, 0;
	setp.ne.s64 	%p6194, %rd6320, 0;
	or.pred  	%p6195, %p6193, %p6194;
	@%p6195 bra 	$L__BB4_4150;
	add.s32 	%r4449, %r29330, 1;
	mul.wide.u32 	%rd6322, %r29330, 4;
	add.s64 	%rd6323, %rd2, %rd6322;
	st.local.u32 	[%rd6323+24], %r4448;
	mov.u32 	%r29330, %r4449;
$L__BB4_4150:
	setp.ge.u32 	%p6196, %r29330, %r4418;
	mov.u32 	%r29329, %r4447;
	@%p6196 bra 	$L__BB4_4316;
	add.s32 	%r29329, %r4419, 9;
	shl.b32 	%r19934, %r4447, 7;
	and.b32  	%r19935, %r19934, 8064;
	add.s32 	%r4452, %r19935, %r2;
	shl.b32 	%r19936, %r4447, 10;
	and.b32  	%r19937, %r19936, 64512;
	add.s32 	%r19938, %r4, %r19937;
	ld.shared.u64 	%rd6324, [%r19938];
	setp.eq.s32 	%p6197, %r4452, 0;
	setp.ne.s64 	%p6198, %rd6324, 0;
	or.pred  	%p6199, %p6197, %p6198;
	@%p6199 bra 	$L__BB4_4153;
	add.s32 	%r4453, %r29330, 1;
	mul.wide.u32 	%rd6326, %r29330, 4;
	add.s64 	%rd6327, %rd2, %rd6326;
	st.local.u32 	[%rd6327+24], %r4452;
	mov.u32 	%r29330, %r4453;
$L__BB4_4153:
	setp.ge.u32 	%p6200, %r29330, %r4418;
	@%p6200 bra 	$L__BB4_4316;
	add.s32 	%r4455, %r4419, 10;
	shl.b32 	%r19939, %r29329, 7;
	and.b32  	%r19940, %r19939, 8064;
	add.s32 	%r4456, %r19940, %r2;
	shl.b32 	%r19941, %r29329, 10;
	and.b32  	%r19942, %r19941, 64512;
	add.s32 	%r19943, %r4, %r19942;
	ld.shared.u64 	%rd6328, [%r19943];
	setp.eq.s32 	%p6201, %r4456, 0;
	setp.ne.s64 	%p6202, %rd6328, 0;
	or.pred  	%p6203, %p6201, %p6202;
	@%p6203 bra 	$L__BB4_4156;
	add.s32 	%r4457, %r29330, 1;
	mul.wide.u32 	%rd6330, %r29330, 4;
	add.s64 	%rd6331, %rd2, %rd6330;
	st.local.u32 	[%rd6331+24], %r4456;
	mov.u32 	%r29330, %r4457;
$L__BB4_4156:
	setp.ge.u32 	%p6204, %r29330, %r4418;
	mov.u32 	%r29329, %r4455;
	@%p6204 bra 	$L__BB4_4316;
	add.s32 	%r29329, %r4419, 11;
	shl.b32 	%r19944, %r4455, 7;
	and.b32  	%r19945, %r19944, 8064;
	add.s32 	%r4460, %r19945, %r2;
	shl.b32 	%r19946, %r4455, 10;
	and.b32  	%r19947, %r19946, 64512;
	add.s32 	%r19948, %r4, %r19947;
	ld.shared.u64 	%rd6332, [%r19948];
	setp.eq.s32 	%p6205, %r4460, 0;
	setp.ne.s64 	%p6206, %rd6332, 0;
	or.pred  	%p6207, %p6205, %p6206;
	@%p6207 bra 	$L__BB4_4159;
	add.s32 	%r4461, %r29330, 1;
	mul.wide.u32 	%rd6334, %r29330, 4;
	add.s64 	%rd6335, %rd2, %rd6334;
	st.local.u32 	[%rd6335+24], %r4460;
	mov.u32 	%r29330, %r4461;
$L__BB4_4159:
	setp.ge.u32 	%p6208, %r29330, %r4418;
	@%p6208 bra 	$L__BB4_4316;
	add.s32 	%r4463, %r4419, 12;
	shl.b32 	%r19949, %r29329, 7;
	and.b32  	%r19950, %r19949, 8064;
	add.s32 	%r4464, %r19950, %r2;
	shl.b32 	%r19951, %r29329, 10;
	and.b32  	%r19952, %r19951, 64512;
	add.s32 	%r19953, %r4, %r19952;
	ld.shared.u64 	%rd6336, [%r19953];
	setp.eq.s32 	%p6209, %r4464, 0;
	setp.ne.s64 	%p6210, %rd6336, 0;
	or.pred  	%p6211, %p6209, %p6210;
	@%p6211 bra 	$L__BB4_4162;
	add.s32 	%r4465, %r29330, 1;
	mul.wide.u32 	%rd6338, %r29330, 4;
	add.s64 	%rd6339, %rd2, %rd6338;
	st.local.u32 	[%rd6339+24], %r4464;
	mov.u32 	%r29330, %r4465;
$L__BB4_4162:
	setp.ge.u32 	%p6212, %r29330, %r4418;
	mov.u32 	%r29329, %r4463;
	@%p6212 bra 	$L__BB4_4316;
	add.s32 	%r29329, %r4419, 13;
	shl.b32 	%r19954, %r4463, 7;
	and.b32  	%r19955, %r19954, 8064;
	add.s32 	%r4468, %r19955, %r2;
	shl.b32 	%r19956, %r4463, 10;
	and.b32  	%r19957, %r19956, 64512;
	add.s32 	%r19958, %r4, %r19957;
	ld.shared.u64 	%rd6340, [%r19958];
	setp.eq.s32 	%p6213, %r4468, 0;
	setp.ne.s64 	%p6214, %rd6340, 0;
	or.pred  	%p6215, %p6213, %p6214;
	@%p6215 bra 	$L__BB4_4165;
	add.s32 	%r4469, %r29330, 1;
	mul.wide.u32 	%rd6342, %r29330, 4;
	add.s64 	%rd6343, %rd2, %rd6342;
	st.local.u32 	[%rd6343+24], %r4468;
	mov.u32 	%r29330, %r4469;
$L__BB4_4165:
	setp.ge.u32 	%p6216, %r29330, %r4418;
	@%p6216 bra 	$L__BB4_4316;
	add.s32 	%r4471, %r4419, 14;
	shl.b32 	%r19959, %r29329, 7;
	and.b32  	%r19960, %r19959, 8064;
	add.s32 	%r4472, %r19960, %r2;
	shl.b32 	%r19961, %r29329, 10;
	and.b32  	%r19962, %r19961, 64512;
	add.s32 	%r19963, %r4, %r19962;
	ld.shared.u64 	%rd6344, [%r19963];
	setp.eq.s32 	%p6217, %r4472, 0;
	setp.ne.s64 	%p6218, %rd6344, 0;
	or.pred  	%p6219, %p6217, %p6218;
	@%p6219 bra 	$L__BB4_4168;
	add.s32 	%r4473, %r29330, 1;
	mul.wide.u32 	%rd6346, %r29330, 4;
	add.s64 	%rd6347, %rd2, %rd6346;
	st.local.u32 	[%rd6347+24], %r4472;
	mov.u32 	%r29330, %r4473;
$L__BB4_4168:
	setp.ge.u32 	%p6220, %r29330, %r4418;
	mov.u32 	%r29329, %r4471;
	@%p6220 bra 	$L__BB4_4316;
	add.s32 	%r29329, %r4419, 15;
	shl.b32 	%r19964, %r4471, 7;
	and.b32  	%r19965, %r19964, 8064;
	add.s32 	%r4476, %r19965, %r2;
	shl.b32 	%r19966, %r4471, 10;
	and.b32  	%r19967, %r19966, 64512;
	add.s32 	%r19968, %r4, %r19967;
	ld.shared.u64 	%rd6348, [%r19968];
	setp.eq.s32 	%p6221, %r4476, 0;
	setp.ne.s64 	%p6222, %rd6348, 0;
	or.pred  	%p6223, %p6221, %p6222;
	@%p6223 bra 	$L__BB4_4171;
	add.s32 	%r4477, %r29330, 1;
	mul.wide.u32 	%rd6350, %r29330, 4;
	add.s64 	%rd6351, %rd2, %rd6350;
	st.local.u32 	[%rd6351+24], %r4476;
	mov.u32 	%r29330, %r4477;
$L__BB4_4171:
	setp.ge.u32 	%p6224, %r29330, %r4418;
	@%p6224 bra 	$L__BB4_4316;
	add.s32 	%r4479, %r4419, 16;
	shl.b32 	%r19969, %r29329, 7;
	and.b32  	%r19970, %r19969, 8064;
	add.s32 	%r4480, %r19970, %r2;
	shl.b32 	%r19971, %r29329, 10;
	and.b32  	%r19972, %r19971, 64512;
	add.s32 	%r19973, %r4, %r19972;
	ld.shared.u64 	%rd6352, [%r19973];
	setp.eq.s32 	%p6225, %r4480, 0;
	setp.ne.s64 	%p6226, %rd6352, 0;
	or.pred  	%p6227, %p6225, %p6226;
	@%p6227 bra 	$L__BB4_4174;
	add.s32 	%r4481, %r29330, 1;
	mul.wide.u32 	%rd6354, %r29330, 4;
	add.s64 	%rd6355, %rd2, %rd6354;
	st.local.u32 	[%rd6355+24], %r4480;
	mov.u32 	%r29330, %r4481;
$L__BB4_4174:
	setp.ge.u32 	%p6228, %r29330, %r4418;
	mov.u32 	%r29329, %r4479;
	@%p6228 bra 	$L__BB4_4316;
	add.s32 	%r29329, %r4419, 17;
	shl.b32 	%r19974, %r4479, 7;
	and.b32  	%r19975, %r19974, 8064;
	add.s32 	%r4484, %r19975, %r2;
	shl.b32 	%r19976, %r4479, 10;
	and.b32  	%r19977, %r19976, 64512;
	add.s32 	%r19978, %r4, %r19977;
	ld.shared.u64 	%rd6356, [%r19978];
	setp.eq.s32 	%p6229, %r4484, 0;
	setp.ne.s64 	%p6230, %rd6356, 0;
	or.pred  	%p6231, %p6229, %p6230;
	@%p6231 bra 	$L__BB4_4177;
	add.s32 	%r4485, %r29330, 1;
	mul.wide.u32 	%rd6358, %r29330, 4;
	add.s64 	%rd6359, %rd2, %rd6358;
	st.local.u32 	[%rd6359+24], %r4484;
	mov.u32 	%r29330, %r4485;
$L__BB4_4177:
	setp.ge.u32 	%p6232, %r29330, %r4418;
	@%p6232 bra 	$L__BB4_4316;
	add.s32 	%r4487, %r4419, 18;
	shl.b32 	%r19979, %r29329, 7;
	and.b32  	%r19980, %r19979, 8064;
	add.s32 	%r4488, %r19980, %r2;
	shl.b32 	%r19981, %r29329, 10;
	and.b32  	%r19982, %r19981, 64512;
	add.s32 	%r19983, %r4, %r19982;
	ld.shared.u64 	%rd6360, [%r19983];
	setp.eq.s32 	%p6233, %r4488, 0;
	setp.ne.s64 	%p6234, %rd6360, 0;
	or.pred  	%p6235, %p6233, %p6234;
	@%p6235 bra 	$L__BB4_4180;
	add.s32 	%r4489, %r29330, 1;
	mul.wide.u32 	%rd6362, %r29330, 4;
	add.s64 	%rd6363, %rd2, %rd6362;
	st.local.u32 	[%rd6363+24], %r4488;
	mov.u32 	%r29330, %r4489;
$L__BB4_4180:
	setp.ge.u32 	%p6236, %r29330, %r4418;
	mov.u32 	%r29329, %r4487;
	@%p6236 bra 	$L__BB4_4316;
	add.s32 	%r29329, %r4419, 19;
	shl.b32 	%r19984, %r4487, 7;
	and.b32  	%r19985, %r19984, 8064;
	add.s32 	%r4492, %r19985, %r2;
	shl.b32 	%r19986, %r4487, 10;
	and.b32  	%r19987, %r19986, 64512;
	add.s32 	%r19988, %r4, %r19987;
	ld.shared.u64 	%rd6364, [%r19988];
	setp.eq.s32 	%p6237, %r4492, 0;
	setp.ne.s64 	%p6238, %rd6364, 0;
	or.pred  	%p6239, %p6237, %p6238;
	@%p6239 bra 	$L__BB4_4183;
	add.s32 	%r4493, %r29330, 1;
	mul.wide.u32 	%rd6366, %r29330, 4;
	add.s64 	%rd6367, %rd2, %rd6366;
	st.local.u32 	[%rd6367+24], %r4492;
	mov.u32 	%r29330, %r4493;
$L__BB4_4183:
	setp.ge.u32 	%p6240, %r29330, %r4418;
	@%p6240 bra 	$L__BB4_4316;
	add.s32 	%r4495, %r4419, 20;
	shl.b32 	%r19989, %r29329, 7;
	and.b32  	%r19990, %r19989, 8064;
	add.s32 	%r4496, %r19990, %r2;
	shl.b32 	%r19991, %r29329, 10;
	and.b32  	%r19992, %r19991, 64512;
	add.s32 	%r19993, %r4, %r19992;
	ld.shared.u64 	%rd6368, [%r19993];
	setp.eq.s32 	%p6241, %r4496, 0;
	setp.ne.s64 	%p6242, %rd6368, 0;
	or.pred  	%p6243, %p6241, %p6242;
	@%p6243 bra 	$L__BB4_4186;
	add.s32 	%r4497, %r29330, 1;
	mul.wide.u32 	%rd6370, %r29330, 4;
	add.s64 	%rd6371, %rd2, %rd6370;
	st.local.u32 	[%rd6371+24], %r4496;
	mov.u32 	%r29330, %r4497;
$L__BB4_4186:
	setp.ge.u32 	%p6244, %r29330, %r4418;
	mov.u32 	%r29329, %r4495;
	@%p6244 bra 	$L__BB4_4316;
	add.s32 	%r29329, %r4419, 21;
	shl.b32 	%r19994, %r4495, 7;
	and.b32  	%r19995, %r19994, 8064;
	add.s32 	%r4500, %r19995, %r2;
	shl.b32 	%r19996, %r4495, 10;
	and.b32  	%r19997, %r19996, 64512;
	add.s32 	%r19998, %r4, %r19997;
	ld.shared.u64 	%rd6372, [%r19998];
	setp.eq.s32 	%p6245, %r4500, 0;
	setp.ne.s64 	%p6246, %rd6372, 0;
	or.pred  	%p6247, %p6245, %p6246;
	@%p6247 bra 	$L__BB4_4189;
	add.s32 	%r4501, %r29330, 1;
	mul.wide.u32 	%rd6374, %r29330, 4;
	add.s64 	%rd6375, %rd2, %rd6374;
	st.local.u32 	[%rd6375+24], %r4500;
	mov.u32 	%r29330, %r4501;
$L__BB4_4189:
	setp.ge.u32 	%p6248, %r29330, %r4418;
	@%p6248 bra 	$L__BB4_4316;
	add.s32 	%r4503, %r4419, 22;
	shl.b32 	%r19999, %r29329, 7;
	and.b32  	%r20000, %r19999, 8064;
	add.s32 	%r4504, %r20000, %r2;
	shl.b32 	%r20001, %r29329, 10;
	and.b32  	%r20002, %r20001, 64512;
	add.s32 	%r20003, %r4, %r20002;
	ld.shared.u64 	%rd6376, [%r20003];
	setp.eq.s32 	%p6249, %r4504, 0;
	setp.ne.s64 	%p6250, %rd6376, 0;
	or.pred  	%p6251, %p6249, %p6250;
	@%p6251 bra 	$L__BB4_4192;
	add.s32 	%r4505, %r29330, 1;
	mul.wide.u32 	%rd6378, %r29330, 4;
	add.s64 	%rd6379, %rd2, %rd6378;
	st.local.u32 	[%rd6379+24], %r4504;
	mov.u32 	%r29330, %r4505;
$L__BB4_4192:
	setp.ge.u32 	%p6252, %r29330, %r4418;
	mov.u32 	%r29329, %r4503;
	@%p6252 bra 	$L__BB4_4316;
	add.s32 	%r29329, %r4419, 23;
	shl.b32 	%r20004, %r4503, 7;
	and.b32  	%r20005, %r20004, 8064;
	add.s32 	%r4508, %r20005, %r2;
	shl.b32 	%r20006, %r4503, 10;
	and.b32  	%r20007, %r20006, 64512;
	add.s32 	%r20008, %r4, %r20007;
	ld.shared.u64 	%rd6380, [%r20008];
	setp.eq.s32 	%p6253, %r4508, 0;
	setp.ne.s64 	%p6254, %rd6380, 0;
	or.pred  	%p6255, %p6253, %p6254;
	@%p6255 bra 	$L__BB4_4195;
	add.s32 	%r4509, %r29330, 1;
	mul.wide.u32 	%rd6382, %r29330, 4;
	add.s64 	%rd6383, %rd2, %rd6382;
	st.local.u32 	[%rd6383+24], %r4508;
	mov.u32 	%r29330, %r4509;
$L__BB4_4195:
	setp.ge.u32 	%p6256, %r29330, %r4418;
	@%p6256 bra 	$L__BB4_4316;
	add.s32 	%r4511, %r4419, 24;
	shl.b32 	%r20009, %r29329, 7;
	and.b32  	%r20010, %r20009, 8064;
	add.s32 	%r4512, %r20010, %r2;
	shl.b32 	%r20011, %r29329, 10;
	and.b32  	%r20012, %r20011, 64512;
	add.s32 	%r20013, %r4, %r20012;
	ld.shared.u64 	%rd6384, [%r20013];
	setp.eq.s32 	%p6257, %r4512, 0;
	setp.ne.s64 	%p6258, %rd6384, 0;
	or.pred  	%p6259, %p6257, %p6258;
	@%p6259 bra 	$L__BB4_4198;
	add.s32 	%r4513, %r29330, 1;
	mul.wide.u32 	%rd6386, %r29330, 4;
	add.s64 	%rd6387, %rd2, %rd6386;
	st.local.u32 	[%rd6387+24], %r4512;
	mov.u32 	%r29330, %r4513;
$L__BB4_4198:
	setp.ge.u32 	%p6260, %r29330, %r4418;
	mov.u32 	%r29329, %r4511;
	@%p6260 bra 	$L__BB4_4316;
	add.s32 	%r29329, %r4419, 25;
	shl.b32 	%r20014, %r4511, 7;
	and.b32  	%r20015, %r20014, 8064;
	add.s32 	%r4516, %r20015, %r2;
	shl.b32 	%r20016, %r4511, 10;
	and.b32  	%r20017, %r20016, 64512;
	add.s32 	%r20018, %r4, %r20017;
	ld.shared.u64 	%rd6388, [%r20018];
	setp.eq.s32 	%p6261, %r4516, 0;
	setp.ne.s64 	%p6262, %rd6388, 0;
	or.pred  	%p6263, %p6261, %p6262;
	@%p6263 bra 	$L__BB4_4201;
	add.s32 	%r4517, %r29330, 1;
	mul.wide.u32 	%rd6390, %r29330, 4;
	add.s64 	%rd6391, %rd2, %rd6390;
	st.local.u32 	[%rd6391+24], %r4516;
	mov.u32 	%r29330, %r4517;
$L__BB4_4201:
	setp.ge.u32 	%p6264, %r29330, %r4418;
	@%p6264 bra 	$L__BB4_4316;
	add.s32 	%r4519, %r4419, 26;
	shl.b32 	%r20019, %r29329, 7;
	and.b32  	%r20020, %r20019, 8064;
	add.s32 	%r4520, %r20020, %r2;
	shl.b32 	%r20021, %r29329, 10;
	and.b32  	%r20022, %r20021, 64512;
	add.s32 	%r20023, %r4, %r20022;
	ld.shared.u64 	%rd6392, [%r20023];
	setp.eq.s32 	%p6265, %r4520, 0;
	setp.ne.s64 	%p6266, %rd6392, 0;
	or.pred  	%p6267, %p6265, %p6266;
	@%p6267 bra 	$L__BB4_4204;
	add.s32 	%r4521, %r29330, 1;
	mul.wide.u32 	%rd6394, %r29330, 4;
	add.s64 	%rd6395, %rd2, %rd6394;
	st.local.u32 	[%rd6395+24], %r4520;
	mov.u32 	%r29330, %r4521;
$L__BB4_4204:
	setp.ge.u32 	%p6268, %r29330, %r4418;
	mov.u32 	%r29329, %r4519;
	@%p6268 bra 	$L__BB4_4316;
	add.s32 	%r29329, %r4419, 27;
	shl.b32 	%r20024, %r4519, 7;
	and.b32  	%r20025, %r20024, 8064;
	add.s32 	%r4524, %r20025, %r2;
	shl.b32 	%r20026, %r4519, 10;
	and.b32  	%r20027, %r20026, 64512;
	add.s32 	%r20028, %r4, %r20027;
	ld.shared.u64 	%rd6396, [%r20028];
	setp.eq.s32 	%p6269, %r4524, 0;
	setp.ne.s64 	%p6270, %rd6396, 0;
	or.pred  	%p6271, %p6269, %p6270;
	@%p6271 bra 	$L__BB4_4207;
	add.s32 	%r4525, %r29330, 1;
	mul.wide.u32 	%rd6398, %r29330, 4;
	add.s64 	%rd6399, %rd2, %rd6398;
	st.local.u32 	[%rd6399+24], %r4524;
	mov.u32 	%r29330, %r4525;
$L__BB4_4207:
	setp.ge.u32 	%p6272, %r29330, %r4418;
	@%p6272 bra 	$L__BB4_4316;
	add.s32 	%r4527, %r4419, 28;
	shl.b32 	%r20029, %r29329, 7;
	and.b32  	%r20030, %r20029, 8064;
	add.s32 	%r4528, %r20030, %r2;
	shl.b32 	%r20031, %r29329, 10;
	and.b32  	%r20032, %r20031, 64512;
	add.s32 	%r20033, %r4, %r20032;
	ld.shared.u64 	%rd6400, [%r20033];
	setp.eq.s32 	%p6273, %r4528, 0;
	setp.ne.s64 	%p6274, %rd6400, 0;
	or.pred  	%p6275, %p6273, %p6274;
	@%p6275 bra 	$L__BB4_4210;
	add.s32 	%r4529, %r29330, 1;
	mul.wide.u32 	%rd6402, %r29330, 4;
	add.s64 	%rd6403, %rd2, %rd6402;
	st.local.u32 	[%rd6403+24], %r4528;
	mov.u32 	%r29330, %r4529;
$L__BB4_4210:
	setp.ge.u32 	%p6276, %r29330, %r4418;
	mov.u32 	%r29329, %r4527;
	@%p6276 bra 	$L__BB4_4316;
	add.s32 	%r29329, %r4419, 29;
	shl.b32 	%r20034, %r4527, 7;
	and.b32  	%r20035, %r20034, 8064;
	add.s32 	%r4532, %r20035, %r2;
	shl.b32 	%r20036, %r4527, 10;
	and.b32  	%r20037, %r20036, 64512;
	add.s32 	%r20038, %r4, %r20037;
	ld.shared.u64 	%rd6404, [%r20038];
	setp.eq.s32 	%p6277, %r4532, 0;
	setp.ne.s64 	%p6278, %rd6404, 0;
	or.pred  	%p6279, %p6277, %p6278;
	@%p6279 bra 	$L__BB4_4213;
	add.s32 	%r4533, %r29330, 1;
	mul.wide.u32 	%rd6406, %r29330, 4;
	add.s64 	%rd6407, %rd2, %rd6406;
	st.local.u32 	[%rd6407+24], %r4532;
	mov.u32 	%r29330, %r4533;
$L__BB4_4213:
	setp.ge.u32 	%p6280, %r29330, %r4418;
	@%p6280 bra 	$L__BB4_4316;
	add.s32 	%r4535, %r4419, 30;
	shl.b32 	%r20039, %r29329, 7;
	and.b32  	%r20040, %r20039, 8064;
	add.s32 	%r4536, %r20040, %r2;
	shl.b32 	%r20041, %r29329, 10;
	and.b32  	%r20042, %r20041, 64512;
	add.s32 	%r20043, %r4, %r20042;
	ld.shared.u64 	%rd6408, [%r20043];
	setp.eq.s32 	%p6281, %r4536, 0;
	setp.ne.s64 	%p6282, %rd6408, 0;
	or.pred  	%p6283, %p6281, %p6282;
	@%p6283 bra 	$L__BB4_4216;
	add.s32 	%r4537, %r29330, 1;
	mul.wide.u32 	%rd6410, %r29330, 4;
	add.s64 	%rd6411, %rd2, %rd6410;
	st.local.u32 	[%rd6411+24], %r4536;
	mov.u32 	%r29330, %r4537;
$L__BB4_4216:
	setp.ge.u32 	%p6284, %r29330, %r4418;
	mov.u32 	%r29329, %r4535;
	@%p6284 bra 	$L__BB4_4316;
	add.s32 	%r29329, %r4419, 31;
	shl.b32 	%r20044, %r4535, 7;
	and.b32  	%r20045, %r20044, 8064;
	add.s32 	%r4540, %r20045, %r2;
	shl.b32 	%r20046, %r4535, 10;
	and.b32  	%r20047, %r20046, 64512;
	add.s32 	%r20048, %r4, %r20047;
	ld.shared.u64 	%rd6412, [%r20048];
	setp.eq.s32 	%p6285, %r4540, 0;
	setp.ne.s64 	%p6286, %rd6412, 0;
	or.pred  	%p6287, %p6285, %p6286;
	@%p6287 bra 	$L__BB4_4219;
	add.s32 	%r4541, %r29330, 1;
	mul.wide.u32 	%rd6414, %r29330, 4;
	add.s64 	%rd6415, %rd2, %rd6414;
	st.local.u32 	[%rd6415+24], %r4540;
	mov.u32 	%r29330, %r4541;
$L__BB4_4219:
	setp.ge.u32 	%p6288, %r29330, %r4418;
	@%p6288 bra 	$L__BB4_4316;
	add.s32 	%r4543, %r4419, 32;
	shl.b32 	%r20049, %r29329, 7;
	and.b32  	%r20050, %r20049, 8064;
	add.s32 	%r4544, %r20050, %r2;
	shl.b32 	%r20051, %r29329, 10;
	and.b32  	%r20052, %r20051, 64512;
	add.s32 	%r20053, %r4, %r20052;
	ld.shared.u64 	%rd6416, [%r20053];
	setp.eq.s32 	%p6289, %r4544, 0;
	setp.ne.s64 	%p6290, %rd6416, 0;
	or.pred  	%p6291, %p6289, %p6290;
	@%p6291 bra 	$L__BB4_4222;
	add.s32 	%r4545, %r29330, 1;
	mul.wide.u32 	%rd6418, %r29330, 4;
	add.s64 	%rd6419, %rd2, %rd6418;
	st.local.u32 	[%rd6419+24], %r4544;
	mov.u32 	%r29330, %r4545;
$L__BB4_4222:
	setp.ge.u32 	%p6292, %r29330, %r4418;
	mov.u32 	%r29329, %r4543;
	@%p6292 bra 	$L__BB4_4316;
	add.s32 	%r29329, %r4419, 33;
	shl.b32 	%r20054, %r4543, 7;
	and.b32  	%r20055, %r20054, 8064;
	add.s32 	%r4548, %r20055, %r2;
	shl.b32 	%r20056, %r4543, 10;
	and.b32  	%r20057, %r20056, 64512;
	add.s32 	%r20058, %r4, %r20057;
	ld.shared.u64 	%rd6420, [%r20058];
	setp.eq.s32 	%p6293, %r4548, 0;
	setp.ne.s64 	%p6294, %rd6420, 0;
	or.pred  	%p6295, %p6293, %p6294;
	@%p6295 bra 	$L__BB4_4225;
	add.s32 	%r4549, %r29330, 1;
	mul.wide.u32 	%rd6422, %r29330, 4;
	add.s64 	%rd6423, %rd2, %rd6422;
	st.local.u32 	[%rd6423+24], %r4548;
	mov.u32 	%r29330, %r4549;
$L__BB4_4225:
	setp.ge.u32 	%p6296, %r29330, %r4418;
	@%p6296 bra 	$L__BB4_4316;
	add.s32 	%r4551, %r4419, 34;
	shl.b32 	%r20059, %r29329, 7;
	and.b32  	%r20060, %r20059, 8064;
	add.s32 	%r4552, %r20060, %r2;
	shl.b32 	%r20061, %r29329, 10;
	and.b32  	%r20062, %r20061, 64512;
	add.s32 	%r20063, %r4, %r20062;
	ld.shared.u64 	%rd6424, [%r20063];
	setp.eq.s32 	%p6297, %r4552, 0;
	setp.ne.s64 	%p6298, %rd6424, 0;
	or.pred  	%p6299, %p6297, %p6298;
	@%p6299 bra 	$L__BB4_4228;
	add.s32 	%r4553, %r29330, 1;
	mul.wide.u32 	%rd6426, %r29330, 4;
	add.s64 	%rd6427, %rd2, %rd6426;
	st.local.u32 	[%rd6427+24], %r4552;
	mov.u32 	%r29330, %r4553;
$L__BB4_4228:
	setp.ge.u32 	%p6300, %r29330, %r4418;
	mov.u32 	%r29329, %r4551;
	@%p6300 bra 	$L__BB4_4316;
	add.s32 	%r29329, %r4419, 35;
	shl.b32 	%r20064, %r4551, 7;
	and.b32  	%r20065, %r20064, 8064;
	add.s32 	%r4556, %r20065, %r2;
	shl.b32 	%r20066, %r4551, 10;
	and.b32  	%r20067, %r20066, 64512;
	add.s32 	%r20068, %r4, %r20067;
	ld.shared.u64 	%rd6428, [%r20068];
	setp.eq.s32 	%p6301, %r4556, 0;
	setp.ne.s64 	%p6302, %rd6428, 0;
	or.pred  	%p6303, %p6301, %p6302;
	@%p6303 bra 	$L__BB4_4231;
	add.s32 	%r4557, %r29330, 1;
	mul.wide.u32 	%rd6430, %r29330, 4;
	add.s64 	%rd6431, %rd2, %rd6430;
	st.local.u32 	[%rd6431+24], %r4556;
	mov.u32 	%r29330, %r4557;
$L__BB4_4231:
	setp.ge.u32 	%p6304, %r29330, %r4418;
	@%p6304 bra 	$L__BB4_4316;
	add.s32 	%r4559, %r4419, 36;
	shl.b32 	%r20069, %r29329, 7;
	and.b32  	%r20070, %r20069, 8064;
	add.s32 	%r4560, %r20070, %r2;
	shl.b32 	%r20071, %r29329, 10;
	and.b32  	%r20072, %r20071, 64512;
	add.s32 	%r20073, %r4, %r20072;
	ld.shared.u64 	%rd6432, [%r20073];
	setp.eq.s32 	%p6305, %r4560, 0;
	setp.ne.s64 	%p6306, %rd6432, 0;
	or.pred  	%p6307, %p6305, %p6306;
	@%p6307 bra 	$L__BB4_4234;
	add.s32 	%r4561, %r29330, 1;
	mul.wide.u32 	%rd6434, %r29330, 4;
	add.s64 	%rd6435, %rd2, %rd6434;
	st.local.u32 	[%rd6435+24], %r4560;
	mov.u32 	%r29330, %r4561;
$L__BB4_4234:
	setp.ge.u32 	%p6308, %r29330, %r4418;
	mov.u32 	%r29329, %r4559;
	@%p6308 bra 	$L__BB4_4316;
	add.s32 	%r29329, %r4419, 37;
	shl.b32 	%r20074, %r4559, 7;
	and.b32  	%r20075, %r20074, 8064;
	add.s32 	%r4564, %r20075, %r2;
	shl.b32 	%r20076, %r4559, 10;
	and.b32  	%r20077, %r20076, 64512;
	add.s32 	%r20078, %r4, %r20077;
	ld.shared.u64 	%rd6436, [%r20078];
	setp.eq.s32 	%p6309, %r4564, 0;
	setp.ne.s64 	%p6310, %rd6436, 0;
	or.pred  	%p6311, %p6309, %p6310;
	@%p6311 bra 	$L__BB4_4237;
	add.s32 	%r4565, %r29330, 1;
	mul.wide.u32 	%rd6438, %r29330, 4;
	add.s64 	%rd6439, %rd2, %rd6438;
	st.local.u32 	[%rd6439+24], %r4564;
	mov.u32 	%r29330, %r4565;
$L__BB4_4237:
	setp.ge.u32 	%p6312, %r29330, %r4418;
	@%p6312 bra 	$L__BB4_4316;
	add.s32 	%r4567, %r4419, 38;
	shl.b32 	%r20079, %r29329, 7;
	and.b32  	%r20080, %r20079, 8064;
	add.s32 	%r4568, %r20080, %r2;
	shl.b32 	%r20081, %r29329, 10;
	and.b32  	%r20082, %r20081, 64512;
	add.s32 	%r20083, %r4, %r20082;
	ld.shared.u64 	%rd6440, [%r20083];
	setp.eq.s32 	%p6313, %r4568, 0;
	setp.ne.s64 	%p6314, %rd6440, 0;
	or.pred  	%p6315, %p6313, %p6314;
	@%p6315 bra 	$L__BB4_4240;
	add.s32 	%r4569, %r29330, 1;
	mul.wide.u32 	%rd6442, %r29330, 4;
	add.s64 	%rd6443, %rd2, %rd6442;
	st.local.u32 	[%rd6443+24], %r4568;
	mov.u32 	%r29330, %r4569;
$L__BB4_4240:
	setp.ge.u32 	%p6316, %r29330, %r4418;
	mov.u32 	%r29329, %r4567;
	@%p6316 bra 	$L__BB4_4316;
	add.s32 	%r29329, %r4419, 39;
	shl.b32 	%r20084, %r4567, 7;
	and.b32  	%r20085, %r20084, 8064;
	add.s32 	%r4572, %r20085, %r2;
	shl.b32 	%r20086, %r4567, 10;
	and.b32  	%r20087, %r20086, 64512;
	add.s32 	%r20088, %r4, %r20087;
	ld.shared.u64 	%rd6444, [%r20088];
	setp.eq.s32 	%p6317, %r4572, 0;
	setp.ne.s64 	%p6318, %rd6444, 0;
	or.pred  	%p6319, %p6317, %p6318;
	@%p6319 bra 	$L__BB4_4243;
	add.s32 	%r4573, %r29330, 1;
	mul.wide.u32 	%rd6446, %r29330, 4;
	add.s64 	%rd6447, %rd2, %rd6446;
	st.local.u32 	[%rd6447+24], %r4572;
	mov.u32 	%r29330, %r4573;
$L__BB4_4243:
	setp.ge.u32 	%p6320, %r29330, %r4418;
	@%p6320 bra 	$L__BB4_4316;
	add.s32 	%r4575, %r4419, 40;
	shl.b32 	%r20089, %r29329, 7;
	and.b32  	%r20090, %r20089, 8064;
	add.s32 	%r4576, %r20090, %r2;
	shl.b32 	%r20091, %r29329, 10;
	and.b32  	%r20092, %r20091, 64512;
	add.s32 	%r20093, %r4, %r20092;
	ld.shared.u64 	%rd6448, [%r20093];
	setp.eq.s32 	%p6321, %r4576, 0;
	setp.ne.s64 	%p6322, %rd6448, 0;
	or.pred  	%p6323, %p6321, %p6322;
	@%p6323 bra 	$L__BB4_4246;
	add.s32 	%r4577, %r29330, 1;
	mul.wide.u32 	%rd6450, %r29330, 4;
	add.s64 	%rd6451, %rd2, %rd6450;
	st.local.u32 	[%rd6451+24], %r4576;
	mov.u32 	%r29330, %r4577;
$L__BB4_4246:
	setp.ge.u32 	%p6324, %r29330, %r4418;
	mov.u32 	%r29329, %r4575;
	@%p6324 bra 	$L__BB4_4316;
	add.s32 	%r29329, %r4419, 41;
	shl.b32 	%r20094, %r4575, 7;
	and.b32  	%r20095, %r20094, 8064;
	add.s32 	%r4580, %r20095, %r2;
	shl.b32 	%r20096, %r4575, 10;
	and.b32  	%r20097, %r20096, 64512;
	add.s32 	%r20098, %r4, %r20097;
	ld.shared.u64 	%rd6452, [%r20098];
	setp.eq.s32 	%p6325, %r4580, 0;
	setp.ne.s64 	%p6326, %rd6452, 0;
	or.pred  	%p6327, %p6325, %p6326;
	@%p6327 bra 	$L__BB4_4249;
	add.s32 	%r4581, %r29330, 1;
	mul.wide.u32 	%rd6454, %r29330, 4;
	add.s64 	%rd6455, %rd2, %rd6454;
	st.local.u32 	[%rd6455+24], %r4580;
	mov.u32 	%r29330, %r4581;
$L__BB4_4249:
	setp.ge.u32 	%p6328, %r29330, %r4418;
	@%p6328 bra 	$L__BB4_4316;
	add.s32 	%r4583, %r4419, 42;
	shl.b32 	%r20099, %r29329, 7;
	and.b32  	%r20100, %r20099, 8064;
	add.s32 	%r4584, %r20100, %r2;
	shl.b32 	%r20101, %r29329, 10;
	and.b32  	%r20102, %r20101, 64512;
	add.s32 	%r20103, %r4, %r20102;
	ld.shared.u64 	%rd6456, [%r20103];
	setp.eq.s32 	%p6329, %r4584, 0;
	setp.ne.s64 	%p6330, %rd6456, 0;
	or.pred  	%p6331, %p6329, %p6330;
	@%p6331 bra 	$L__BB4_4252;
	add.s32 	%r4585, %r29330, 1;
	mul.wide.u32 	%rd6458, %r29330, 4;
	add.s64 	%rd6459, %rd2, %rd6458;
	st.local.u32 	[%rd6459+24], %r4584;
	mov.u32 	%r29330, %r4585;
$L__BB4_4252:
	setp.ge.u32 	%p6332, %r29330, %r4418;
	mov.u32 	%r29329, %r4583;
	@%p6332 bra 	$L__BB4_4316;
	add.s32 	%r29329, %r4419, 43;
	shl.b32 	%r20104, %r4583, 7;
	and.b32  	%r20105, %r20104, 8064;
	add.s32 	%r4588, %r20105, %r2;
	shl.b32 	%r20106, %r4583, 10;
	and.b32  	%r20107, %r20106, 64512;
	add.s32 	%r20108, %r4, %r20107;
	ld.shared.u64 	%rd6460, [%r20108];
	setp.eq.s32 	%p6333, %r4588, 0;
	setp.ne.s64 	%p6334, %rd6460, 0;
	or.pred  	%p6335, %p6333, %p6334;
	@%p6335 bra 	$L__BB4_4255;
	add.s32 	%r4589, %r29330, 1;
	mul.wide.u32 	%rd6462, %r29330, 4;
	add.s64 	%rd6463, %rd2, %rd6462;
	st.local.u32 	[%rd6463+24], %r4588;
	mov.u32 	%r29330, %r4589;
$L__BB4_4255:
	setp.ge.u32 	%p6336, %r29330, %r4418;
	@%p6336 bra 	$L__BB4_4316;
	add.s32 	%r4591, %r4419, 44;
	shl.b32 	%r20109, %r29329, 7;
	and.b32  	%r20110, %r20109, 8064;
	add.s32 	%r4592, %r20110, %r2;
	shl.b32 	%r20111, %r29329, 10;
	and.b32  	%r20112, %r20111, 64512;
	add.s32 	%r20113, %r4, %r20112;
	ld.shared.u64 	%rd6464, [%r20113];
	setp.eq.s32 	%p6337, %r4592, 0;
	setp.ne.s64 	%p6338, %rd6464, 0;
	or.pred  	%p6339, %p6337, %p6338;
	@%p6339 bra 	$L__BB4_4258;
	add.s32 	%r4593, %r29330, 1;
	mul.wide.u32 	%rd6466, %r29330, 4;
	add.s64 	%rd6467, %rd2, %rd6466;
	st.local.u32 	[%rd6467+24], %r4592;
	mov.u32 	%r29330, %r4593;
$L__BB4_4258:
	setp.ge.u32 	%p6340, %r29330, %r4418;
	mov.u32 	%r29329, %r4591;
	@%p6340 bra 	$L__BB4_4316;
	add.s32 	%r29329, %r4419, 45;
	shl.b32 	%r20114, %r4591, 7;
	and.b32  	%r20115, %r20114, 8064;
	add.s32 	%r4596, %r20115, %r2;
	shl.b32 	%r20116, %r4591, 10;
	and.b32  	%r20117, %r20116, 64512;
	add.s32 	%r20118, %r4, %r20117;
	ld.shared.u64 	%rd6468, [%r20118];
	setp.eq.s32 	%p6341, %r4596, 0;
	setp.ne.s64 	%p6342, %rd6468, 0;
	or.pred  	%p6343, %p6341, %p6342;
	@%p6343 bra 	$L__BB4_4261;
	add.s32 	%r4597, %r29330, 1;
	mul.wide.u32 	%rd6470, %r29330, 4;
	add.s64 	%rd6471, %rd2, %rd6470;
	st.local.u32 	[%rd6471+24], %r4596;
	mov.u32 	%r29330, %r4597;
$L__BB4_4261:
	setp.ge.u32 	%p6344, %r29330, %r4418;
	@%p6344 bra 	$L__BB4_4316;
	add.s32 	%r4599, %r4419, 46;
	shl.b32 	%r20119, %r29329, 7;
	and.b32  	%r20120, %r20119, 8064;
	add.s32 	%r4600, %r20120, %r2;
	shl.b32 	%r20121, %r29329, 10;
	and.b32  	%r20122, %r20121, 64512;
	add.s32 	%r20123, %r4, %r20122;
	ld.shared.u64 	%rd6472, [%r20123];
	setp.eq.s32 	%p6345, %r4600, 0;
	setp.ne.s64 	%p6346, %rd6472, 0;
	or.pred  	%p6347, %p6345, %p6346;
	@%p6347 bra 	$L__BB4_4264;
	add.s32 	%r4601, %r29330, 1;
	mul.wide.u32 	%rd6474, %r29330, 4;
	add.s64 	%rd6475, %rd2, %rd6474;
	st.local.u32 	[%rd6475+24], %r4600;
	mov.u32 	%r29330, %r4601;
$L__BB4_4264:
	setp.ge.u32 	%p6348, %r29330, %r4418;
	mov.u32 	%r29329, %r4599;
	@%p6348 bra 	$L__BB4_4316;
	add.s32 	%r29329, %r4419, 47;
	shl.b32 	%r20124, %r4599, 7;
	and.b32  	%r20125, %r20124, 8064;
	add.s32 	%r4604, %r20125, %r2;
	shl.b32 	%r20126, %r4599, 10;
	and.b32  	%r20127, %r20126, 64512;
	add.s32 	%r20128, %r4, %r20127;
	ld.shared.u64 	%rd6476, [%r20128];
	setp.eq.s32 	%p6349, %r4604, 0;
	setp.ne.s64 	%p6350, %rd6476, 0;
	or.pred  	%p6351, %p6349, %p6350;
	@%p6351 bra 	$L__BB4_4267;
	add.s32 	%r4605, %r29330, 1;
	mul.wide.u32 	%rd6478, %r29330, 4;
	add.s64 	%rd6479, %rd2, %rd6478;
	st.local.u32 	[%rd6479+24], %r4604;
	mov.u32 	%r29330, %r4605;
$L__BB4_4267:
	setp.ge.u32 	%p6352, %r29330, %r4418;
	@%p6352 bra 	$L__BB4_4316;
	add.s32 	%r4607, %r4419, 48;
	shl.b32 	%r20129, %r29329, 7;
	and.b32  	%r20130, %r20129, 8064;
	add.s32 	%r4608, %r20130, %r2;
	shl.b32 	%r20131, %r29329, 10;
	and.b32  	%r20132, %r20131, 64512;
	add.s32 	%r20133, %r4, %r20132;
	ld.shared.u64 	%rd6480, [%r20133];
	setp.eq.s32 	%p6353, %r4608, 0;
	setp.ne.s64 	%p6354, %rd6480, 0;
	or.pred  	%p6355, %p6353, %p6354;
	@%p6355 bra 	$L__BB4_4270;
	add.s32 	%r4609, %r29330, 1;
	mul.wide.u32 	%rd6482, %r29330, 4;
	add.s64 	%rd6483, %rd2, %rd6482;
	st.local.u32 	[%rd6483+24], %r4608;
	mov.u32 	%r29330, %r4609;
$L__BB4_4270:
	setp.ge.u32 	%p6356, %r29330, %r4418;
	mov.u32 	%r29329, %r4607;
	@%p6356 bra 	$L__BB4_4316;
	add.s32 	%r29329, %r4419, 49;
	shl.b32 	%r20134, %r4607, 7;
	and.b32  	%r20135, %r20134, 8064;
	add.s32 	%r4612, %r20135, %r2;
	shl.b32 	%r20136, %r4607, 10;
	and.b32  	%r20137, %r20136, 64512;
	add.s32 	%r20138, %r4, %r20137;
	ld.shared.u64 	%rd6484, [%r20138];
	setp.eq.s32 	%p6357, %r4612, 0;
	setp.ne.s64 	%p6358, %rd6484, 0;
	or.pred  	%p6359, %p6357, %p6358;
	@%p6359 bra 	$L__BB4_4273;
	add.s32 	%r4613, %r29330, 1;
	mul.wide.u32 	%rd6486, %r29330, 4;
	add.s64 	%rd6487, %rd2, %rd6486;
	st.local.u32 	[%rd6487+24], %r4612;
	mov.u32 	%r29330, %r4613;
$L__BB4_4273:
	setp.ge.u32 	%p6360, %r29330, %r4418;
	@%p6360 bra 	$L__BB4_4316;
	add.s32 	%r4615, %r4419, 50;
	shl.b32 	%r20139, %r29329, 7;
	and.b32  	%r20140, %r20139, 8064;
	add.s32 	%r4616, %r20140, %r2;
	shl.b32 	%r20141, %r29329, 10;
	and.b32  	%r20142, %r20141, 64512;
	add.s32 	%r20143, %r4, %r20142;
	ld.shared.u64 	%rd6488, [%r20143];
	setp.eq.s32 	%p6361, %r4616, 0;
	setp.ne.s64 	%p6362, %rd6488, 0;
	or.pred  	%p6363, %p6361, %p6362;
	@%p6363 bra 	$L__BB4_4276;
	add.s32 	%r4617, %r29330, 1;
	mul.wide.u32 	%rd6490, %r29330, 4;
	add.s64 	%rd6491, %rd2, %rd6490;
	st.local.u32 	[%rd6491+24], %r4616;
	mov.u32 	%r29330, %r4617;
$L__BB4_4276:
	setp.ge.u32 	%p6364, %r29330, %r4418;
	mov.u32 	%r29329, %r4615;
	@%p6364 bra 	$L__BB4_4316;
	add.s32 	%r29329, %r4419, 51;
	shl.b32 	%r20144, %r4615, 7;
	and.b32  	%r20145, %r20144, 8064;
	add.s32 	%r4620, %r20145, %r2;
	shl.b32 	%r20146, %r4615, 10;
	and.b32  	%r20147, %r20146, 64512;
	add.s32 	%r20148, %r4, %r20147;
	ld.shared.u64 	%rd6492, [%r20148];
	setp.eq.s32 	%p6365, %r4620, 0;
	setp.ne.s64 	%p6366, %rd6492, 0;
	or.pred  	%p6367, %p6365, %p6366;
	@%p6367 bra 	$L__BB4_4279;
	add.s32 	%r4621, %r29330, 1;
	mul.wide.u32 	%rd6494, %r29330, 4;
	add.s64 	%rd6495, %rd2, %rd6494;
	st.local.u32 	[%rd6495+24], %r4620;
	mov.u32 	%r29330, %r4621;
$L__BB4_4279:
	setp.ge.u32 	%p6368, %r29330, %r4418;
	@%p6368 bra 	$L__BB4_4316;
	add.s32 	%r4623, %r4419, 52;
	shl.b32 	%r20149, %r29329, 7;
	and.b32  	%r20150, %r20149, 8064;
	add.s32 	%r4624, %r20150, %r2;
	shl.b32 	%r20151, %r29329, 10;
	and.b32  	%r20152, %r20151, 64512;
	add.s32 	%r20153, %r4, %r20152;
	ld.shared.u64 	%rd6496, [%r20153];
	setp.eq.s32 	%p6369, %r4624, 0;
	setp.ne.s64 	%p6370, %rd6496, 0;
	or.pred  	%p6371, %p6369, %p6370;
	@%p6371 bra 	$L__BB4_4282;
	add.s32 	%r4625, %r29330, 1;
	mul.wide.u32 	%rd6498, %r29330, 4;
	add.s64 	%rd6499, %rd2, %rd6498;
	st.local.u32 	[%rd6499+24], %r4624;
	mov.u32 	%r29330, %r4625;
$L__BB4_4282:
	setp.ge.u32 	%p6372, %r29330, %r4418;
	mov.u32 	%r29329, %r4623;
	@%p6372 bra 	$L__BB4_4316;
	add.s32 	%r29329, %r4419, 53;
	shl.b32 	%r20154, %r4623, 7;
	and.b32  	%r20155, %r20154, 8064;
	add.s32 	%r4628, %r20155, %r2;
	shl.b32 	%r20156, %r4623, 10;
	and.b32  	%r20157, %r20156, 64512;
	add.s32 	%r20158, %r4, %r20157;
	ld.shared.u64 	%rd6500, [%r20158];
	setp.eq.s32 	%p6373, %r4628, 0;
	setp.ne.s64 	%p6374, %rd6500, 0;
	or.pred  	%p6375, %p6373, %p6374;
	@%p6375 bra 	$L__BB4_4285;
	add.s32 	%r4629, %r29330, 1;
	mul.wide.u32 	%rd6502, %r29330, 4;
	add.s64 	%rd6503, %rd2, %rd6502;
	st.local.u32 	[%rd6503+24], %r4628;
	mov.u32 	%r29330, %r4629;
$L__BB4_4285:
	setp.ge.u32 	%p6376, %r29330, %r4418;
	@%p6376 bra 	$L__BB4_4316;
	add.s32 	%r4631, %r4419, 54;
	shl.b32 	%r20159, %r29329, 7;
	and.b32  	%r20160, %r20159, 8064;
	add.s32 	%r4632, %r20160, %r2;
	shl.b32 	%r20161, %r29329, 10;
	and.b32  	%r20162, %r20161, 64512;
	add.s32 	%r20163, %r4, %r20162;
	ld.shared.u64 	%rd6504, [%r20163];
	setp.eq.s32 	%p6377, %r4632, 0;
	setp.ne.s64 	%p6378, %rd6504, 0;
	or.pred  	%p6379, %p6377, %p6378;
	@%p6379 bra 	$L__BB4_4288;
	add.s32 	%r4633, %r29330, 1;
	mul.wide.u32 	%rd6506, %r29330, 4;
	add.s64 	%rd6507, %rd2, %rd6506;
	st.local.u32 	[%rd6507+24], %r4632;
	mov.u32 	%r29330, %r4633;
$L__BB4_4288:
	setp.ge.u32 	%p6380, %r29330, %r4418;
	mov.u32 	%r29329, %r4631;
	@%p6380 bra 	$L__BB4_4316;
	add.s32 	%r29329, %r4419, 55;
	shl.b32 	%r20164, %r4631, 7;
	and.b32  	%r20165, %r20164, 8064;
	add.s32 	%r4636, %r20165, %r2;
	shl.b32 	%r20166, %r4631, 10;
	and.b32  	%r20167, %r20166, 64512;
	add.s32 	%r20168, %r4, %r20167;
	ld.shared.u64 	%rd6508, [%r20168];
	setp.eq.s32 	%p6381, %r4636, 0;
	setp.ne.s64 	%p6382, %rd6508, 0;
	or.pred  	%p6383, %p6381, %p6382;
	@%p6383 bra 	$L__BB4_4291;
	add.s32 	%r4637, %r29330, 1;
	mul.wide.u32 	%rd6510, %r29330, 4;
	add.s64 	%rd6511, %rd2, %rd6510;
	st.local.u32 	[%rd6511+24], %r4636;
	mov.u32 	%r29330, %r4637;
$L__BB4_4291:
	setp.ge.u32 	%p6384, %r29330, %r4418;
	@%p6384 bra 	$L__BB4_4316;
	add.s32 	%r4639, %r4419, 56;
	shl.b32 	%r20169, %r29329, 7;
	and.b32  	%r20170, %r20169, 8064;
	add.s32 	%r4640, %r20170, %r2;
	shl.b32 	%r20171, %r29329, 10;
	and.b32  	%r20172, %r20171, 64512;
	add.s32 	%r20173, %r4, %r20172;
	ld.shared.u64 	%rd6512, [%r20173];
	setp.eq.s32 	%p6385, %r4640, 0;
	setp.ne.s64 	%p6386, %rd6512, 0;
	or.pred  	%p6387, %p6385, %p6386;
	@%p6387 bra 	$L__BB4_4294;
	add.s32 	%r4641, %r29330, 1;
	mul.wide.u32 	%rd6514, %r29330, 4;
	add.s64 	%rd6515, %rd2, %rd6514;
	st.local.u32 	[%rd6515+24], %r4640;
	mov.u32 	%r29330, %r4641;
$L__BB4_4294:
	setp.ge.u32 	%p6388, %r29330, %r4418;
	mov.u32 	%r29329, %r4639;
	@%p6388 bra 	$L__BB4_4316;
	add.s32 	%r29329, %r4419, 57;
	shl.b32 	%r20174, %r4639, 7;
	and.b32  	%r20175, %r20174, 8064;
	add.s32 	%r4644, %r20175, %r2;
	shl.b32 	%r20176, %r4639, 10;
	and.b32  	%r20177, %r20176, 64512;
	add.s32 	%r20178, %r4, %r20177;
	ld.shared.u64 	%rd6516, [%r20178];
	setp.eq.s32 	%p6389, %r4644, 0;
	setp.ne.s64 	%p6390, %rd6516, 0;
	or.pred  	%p6391, %p6389, %p6390;
	@%p6391 bra 	$L__BB4_4297;
	add.s32 	%r4645, %r29330, 1;
	mul.wide.u32 	%rd6518, %r29330, 4;
	add.s64 	%rd6519, %rd2, %rd6518;
	st.local.u32 	[%rd6519+24], %r4644;
	mov.u32 	%r29330, %r4645;
$L__BB4_4297:
	setp.ge.u32 	%p6392, %r29330, %r4418;
	@%p6392 bra 	$L__BB4_4316;
	add.s32 	%r4647, %r4419, 58;
	shl.b32 	%r20179, %r29329, 7;
	and.b32  	%r20180, %r20179, 8064;
	add.s32 	%r4648, %r20180, %r2;
	shl.b32 	%r20181, %r29329, 10;
	and.b32  	%r20182, %r20181, 64512;
	add.s32 	%r20183, %r4, %r20182;
	ld.shared.u64 	%rd6520, [%r20183];
	setp.eq.s32 	%p6393, %r4648, 0;
	setp.ne.s64 	%p6394, %rd6520, 0;
	or.pred  	%p6395, %p6393, %p6394;
	@%p6395 bra 	$L__BB4_4300;
	add.s32 	%r4649, %r29330, 1;
	mul.wide.u32 	%rd6522, %r29330, 4;
	add.s64 	%rd6523, %rd2, %rd6522;
	st.local.u32 	[%rd6523+24], %r4648;
	mov.u32 	%r29330, %r4649;
$L__BB4_4300:
	setp.ge.u32 	%p6396, %r29330, %r4418;
	mov.u32 	%r29329, %r4647;
	@%p6396 bra 	$L__BB4_4316;
	add.s32 	%r29329, %r4419, 59;
	shl.b32 	%r20184, %r4647, 7;
	and.b32  	%r20185, %r20184, 8064;
	add.s32 	%r4652, %r20185, %r2;
	shl.b32 	%r20186, %r4647, 10;
	and.b32  	%r20187, %r20186, 64512;
	add.s32 	%r20188, %r4, %r20187;
	ld.shared.u64 	%rd6524, [%r20188];
	setp.eq.s32 	%p6397, %r4652, 0;
	setp.ne.s64 	%p6398, %rd6524, 0;
	or.pred  	%p6399, %p6397, %p6398;
	@%p6399 bra 	$L__BB4_4303;
	add.s32 	%r4653, %r29330, 1;
	mul.wide.u32 	%rd6526, %r29330, 4;
	add.s64 	%rd6527, %rd2, %rd6526;
	st.local.u32 	[%rd6527+24], %r4652;
	mov.u32 	%r29330, %r4653;
$L__BB4_4303:
	setp.ge.u32 	%p6400, %r29330, %r4418;
	@%p6400 bra 	$L__BB4_4316;
	add.s32 	%r4655, %r4419, 60;
	shl.b32 	%r20189, %r29329, 7;
	and.b32  	%r20190, %r20189, 8064;
	add.s32 	%r4656, %r20190, %r2;
	shl.b32 	%r20191, %r29329, 10;
	and.b32  	%r20192, %r20191, 64512;
	add.s32 	%r20193, %r4, %r20192;
	ld.shared.u64 	%rd6528, [%r20193];
	setp.eq.s32 	%p6401, %r4656, 0;
	setp.ne.s64 	%p6402, %rd6528, 0;
	or.pred  	%p6403, %p6401, %p6402;
	@%p6403 bra 	$L__BB4_4306;
	add.s32 	%r4657, %r29330, 1;
	mul.wide.u32 	%rd6530, %r29330, 4;
	add.s64 	%rd6531, %rd2, %rd6530;
	st.local.u32 	[%rd6531+24], %r4656;
	mov.u32 	%r29330, %r4657;
$L__BB4_4306:
	setp.ge.u32 	%p6404, %r29330, %r4418;
	mov.u32 	%r29329, %r4655;
	@%p6404 bra 	$L__BB4_4316;
	add.s32 	%r29329, %r4419, 61;
	shl.b32 	%r20194, %r4655, 7;
	and.b32  	%r20195, %r20194, 8064;
	add.s32 	%r4660, %r20195, %r2;
	shl.b32 	%r20196, %r4655, 10;
	and.b32  	%r20197, %r20196, 64512;
	add.s32 	%r20198, %r4, %r20197;
	ld.shared.u64 	%rd6532, [%r20198];
	setp.eq.s32 	%p6405, %r4660, 0;
	setp.ne.s64 	%p6406, %rd6532, 0;
	or.pred  	%p6407, %p6405, %p6406;
	@%p6407 bra 	$L__BB4_4309;
	add.s32 	%r4661, %r29330, 1;
	mul.wide.u32 	%rd6534, %r29330, 4;
	add.s64 	%rd6535, %rd2, %rd6534;
	st.local.u32 	[%rd6535+24], %r4660;
	mov.u32 	%r29330, %r4661;
$L__BB4_4309:
	setp.ge.u32 	%p6408, %r29330, %r4418;
	@%p6408 bra 	$L__BB4_4316;
	add.s32 	%r4663, %r4419, 62;
	shl.b32 	%r20199, %r29329, 7;
	and.b32  	%r20200, %r20199, 8064;
	add.s32 	%r4664, %r20200, %r2;
	shl.b32 	%r20201, %r29329, 10;
	and.b32  	%r20202, %r20201, 64512;
	add.s32 	%r20203, %r4, %r20202;
	ld.shared.u64 	%rd6536, [%r20203];
	setp.eq.s32 	%p6409, %r4664, 0;
	setp.ne.s64 	%p6410, %rd6536, 0;
	or.pred  	%p6411, %p6409, %p6410;
	@%p6411 bra 	$L__BB4_4312;
	add.s32 	%r4665, %r29330, 1;
	mul.wide.u32 	%rd6538, %r29330, 4;
	add.s64 	%rd6539, %rd2, %rd6538;
	st.local.u32 	[%rd6539+24], %r4664;
	mov.u32 	%r29330, %r4665;
$L__BB4_4312:
	setp.ge.u32 	%p6412, %r29330, %r4418;
	mov.u32 	%r29329, %r4663;
	@%p6412 bra 	$L__BB4_4316;
	shl.b32 	%r20204, %r4663, 7;
	and.b32  	%r20205, %r20204, 8064;
	add.s32 	%r4667, %r20205, %r2;
	shl.b32 	%r20206, %r4663, 10;
	and.b32  	%r20207, %r20206, 64512;
	add.s32 	%r20208, %r4, %r20207;
	ld.shared.u64 	%rd6540, [%r20208];
	setp.eq.s32 	%p6413, %r4667, 0;
	setp.ne.s64 	%p6414, %rd6540, 0;
	or.pred  	%p6415, %p6413, %p6414;
	@%p6415 bra 	$L__BB4_4315;
	add.s32 	%r4668, %r29330, 1;
	mul.wide.u32 	%rd6542, %r29330, 4;
	add.s64 	%rd6543, %rd2, %rd6542;
	st.local.u32 	[%rd6543+24], %r4667;
	mov.u32 	%r29330, %r4668;
$L__BB4_4315:
	setp.lt.u32 	%p6416, %r29330, %r4418;
	selp.b32 	%r20209, 64, 63, %p6416;
	add.s32 	%r29329, %r4419, %r20209;
$L__BB4_4316:
	st.local.u32 	[%rd2+4], %r29329;
$L__BB4_4317:
	and.b32  	%r4674, %r4401, 255;
	setp.eq.s32 	%p6417, %r4674, 0;
	mov.b32 	%r29396, 0;
	@%p6417 bra 	$L__BB4_4508;
	ld.local.u32 	%r4675, [%rd2+8];
	add.s32 	%r29395, %r4675, 1;
	shl.b32 	%r20212, %r4675, 7;
	and.b32  	%r20213, %r20212, 8064;
	add.s32 	%r4677, %r20213, %r2;
	shl.b32 	%r20214, %r4675, 9;
	and.b32  	%r20215, %r20214, 32256;
	add.s32 	%r20216, %r5, %r20215;
	ld.shared.u32 	%r20217, [%r20216];
	setp.eq.s32 	%p6418, %r4677, 0;
	setp.ne.s32 	%p6419, %r20217, 0;
	mov.b32 	%r29332, 0;
	or.pred  	%p6420, %p6418, %p6419;
	@%p6420 bra 	$L__BB4_4320;
	st.local.u32 	[%rd2+152], %r4677;
	mov.b32 	%r29332, 1;
$L__BB4_4320:
	setp.ge.u32 	%p6421, %r29332, %r4674;
	mov.b32 	%r29396, 1;
	@%p6421 bra 	$L__BB4_4507;
	add.s32 	%r4679, %r4675, 2;
	shl.b32 	%r20221, %r29395, 7;
	and.b32  	%r20222, %r20221, 8064;
	add.s32 	%r4680, %r20222, %r2;
	shl.b32 	%r20223, %r29395, 9;
	and.b32  	%r20224, %r20223, 32256;
	add.s32 	%r20225, %r5, %r20224;
	ld.shared.u32 	%r20226, [%r20225];
	setp.eq.s32 	%p6422, %r4680, 0;
	setp.ne.s32 	%p6423, %r20226, 0;
	or.pred  	%p6424, %p6422, %p6423;
	mov.u32 	%r29396, %r29332;
	@%p6424 bra 	$L__BB4_4323;
	add.s32 	%r29396, %r29332, 1;
	mul.wide.u32 	%rd6544, %r29332, 4;
	add.s64 	%rd6545, %rd2, %rd6544;
	st.local.u32 	[%rd6545+152], %r4680;
$L__BB4_4323:
	setp.ge.u32 	%p6425, %r29396, %r4674;
	mov.u32 	%r29395, %r4679;
	@%p6425 bra 	$L__BB4_4507;
	add.s32 	%r29395, %r4675, 3;
	shl.b32 	%r20228, %r4679, 7;
	and.b32  	%r20229, %r20228, 8064;
	add.s32 	%r4684, %r20229, %r2;
	shl.b32 	%r20230, %r4679, 9;
	and.b32  	%r20231, %r20230, 32256;
	add.s32 	%r20232, %r5, %r20231;
	ld.shared.u32 	%r20233, [%r20232];
	setp.eq.s32 	%p6426, %r4684, 0;
	setp.ne.s32 	%p6427, %r20233, 0;
	or.pred  	%p6428, %p6426, %p6427;
	@%p6428 bra 	$L__BB4_4326;
	add.s32 	%r4685, %r29396, 1;
	mul.wide.u32 	%rd6546, %r29396, 4;
	add.s64 	%rd6547, %rd2, %rd6546;
	st.local.u32 	[%rd6547+152], %r4684;
	mov.u32 	%r29396, %r4685;
$L__BB4_4326:
	setp.ge.u32 	%p6429, %r29396, %r4674;
	@%p6429 bra 	$L__BB4_4507;
	add.s32 	%r4687, %r4675, 4;
	shl.b32 	%r20235, %r29395, 7;
	and.b32  	%r20236, %r20235, 8064;
	add.s32 	%r4688, %r20236, %r2;
	shl.b32 	%r20237, %r29395, 9;
	and.b32  	%r20238, %r20237, 32256;
	add.s32 	%r20239, %r5, %r20238;
	ld.shared.u32 	%r20240, [%r20239];
	setp.eq.s32 	%p6430, %r4688, 0;
	setp.ne.s32 	%p6431, %r20240, 0;
	or.pred  	%p6432, %p6430, %p6431;
	@%p6432 bra 	$L__BB4_4329;
	add.s32 	%r4689, %r29396, 1;
	mul.wide.u32 	%rd6548, %r29396, 4;
	add.s64 	%rd6549, %rd2, %rd6548;
	st.local.u32 	[%rd6549+152], %r4688;
	mov.u32 	%r29396, %r4689;
$L__BB4_4329:
	setp.ge.u32 	%p6433, %r29396, %r4674;
	mov.u32 	%r29395, %r4687;
	@%p6433 bra 	$L__BB4_4507;
	add.s32 	%r29395, %r4675, 5;
	shl.b32 	%r20242, %r4687, 7;
	and.b32  	%r20243, %r20242, 8064;
	add.s32 	%r4692, %r20243, %r2;
	shl.b32 	%r20244, %r4687, 9;
	and.b32  	%r20245, %r20244, 32256;
	add.s32 	%r20246, %r5, %r20245;
	ld.shared.u32 	%r20247, [%r20246];
	setp.eq.s32 	%p6434, %r4692, 0;
	setp.ne.s32 	%p6435, %r20247, 0;
	or.pred  	%p6436, %p6434, %p6435;
	@%p6436 bra 	$L__BB4_4332;
	add.s32 	%r4693, %r29396, 1;
	mul.wide.u32 	%rd6550, %r29396, 4;
	add.s64 	%rd6551, %rd2, %rd6550;
	st.local.u32 	[%rd6551+152], %r4692;
	mov.u32 	%r29396, %r4693;
$L__BB4_4332:
	setp.ge.u32 	%p6437, %r29396, %r4674;
	@%p6437 bra 	$L__BB4_4507;
	add.s32 	%r4695, %r4675, 6;
	shl.b32 	%r20249, %r29395, 7;
	and.b32  	%r20250, %r20249, 8064;
	add.s32 	%r4696, %r20250, %r2;
	shl.b32 	%r20251, %r29395, 9;
	and.b32  	%r20252, %r20251, 32256;
	add.s32 	%r20253, %r5, %r20252;
	ld.shared.u32 	%r20254, [%r20253];
	setp.eq.s32 	%p6438, %r4696, 0;
	setp.ne.s32 	%p6439, %r20254, 0;
	or.pred  	%p6440, %p6438, %p6439;
	@%p6440 bra 	$L__BB4_4335;
	add.s32 	%r4697, %r29396, 1;
	mul.wide.u32 	%rd6552, %r29396, 4;
	add.s64 	%rd6553, %rd2, %rd6552;
	st.local.u32 	[%rd6553+152], %r4696;
	mov.u32 	%r29396, %r4697;
$L__BB4_4335:
	setp.ge.u32 	%p6441, %r29396, %r4674;
	mov.u32 	%r29395, %r4695;
	@%p6441 bra 	$L__BB4_4507;
	add.s32 	%r29395, %r4675, 7;
	shl.b32 	%r20256, %r4695, 7;
	and.b32  	%r20257, %r20256, 8064;
	add.s32 	%r4700, %r20257, %r2;
	shl.b32 	%r20258, %r4695, 9;
	and.b32  	%r20259, %r20258, 32256;
	add.s32 	%r20260, %r5, %r20259;
	ld.shared.u32 	%r20261, [%r20260];
	setp.eq.s32 	%p6442, %r4700, 0;
	setp.ne.s32 	%p6443, %r20261, 0;
	or.pred  	%p6444, %p6442, %p6443;
	@%p6444 bra 	$L__BB4_4338;
	add.s32 	%r4701, %r29396, 1;
	mul.wide.u32 	%rd6554, %r29396, 4;
	add.s64 	%rd6555, %rd2, %rd6554;
	st.local.u32 	[%rd6555+152], %r4700;
	mov.u32 	%r29396, %r4701;
$L__BB4_4338:
	setp.ge.u32 	%p6445, %r29396, %r4674;
	@%p6445 bra 	$L__BB4_4507;
	add.s32 	%r4703, %r4675, 8;
	shl.b32 	%r20263, %r29395, 7;
	and.b32  	%r20264, %r20263, 8064;
	add.s32 	%r4704, %r20264, %r2;
	shl.b32 	%r20265, %r29395, 9;
	and.b32  	%r20266, %r20265, 32256;
	add.s32 	%r20267, %r5, %r20266;
	ld.shared.u32 	%r20268, [%r20267];
	setp.eq.s32 	%p6446, %r4704, 0;
	setp.ne.s32 	%p6447, %r20268, 0;
	or.pred  	%p6448, %p6446, %p6447;
	@%p6448 bra 	$L__BB4_4341;
	add.s32 	%r4705, %r29396, 1;
	mul.wide.u32 	%rd6556, %r29396, 4;
	add.s64 	%rd6557, %rd2, %rd6556;
	st.local.u32 	[%rd6557+152], %r4704;
	mov.u32 	%r29396, %r4705;
$L__BB4_4341:
	setp.ge.u32 	%p6449, %r29396, %r4674;
	mov.u32 	%r29395, %r4703;
	@%p6449 bra 	$L__BB4_4507;
	add.s32 	%r29395, %r4675, 9;
	shl.b32 	%r20270, %r4703, 7;
	and.b32  	%r20271, %r20270, 8064;
	add.s32 	%r4708, %r20271, %r2;
	shl.b32 	%r20272, %r4703, 9;
	and.b32  	%r20273, %r20272, 32256;
	add.s32 	%r20274, %r5, %r20273;
	ld.shared.u32 	%r20275, [%r20274];
	setp.eq.s32 	%p6450, %r4708, 0;
	setp.ne.s32 	%p6451, %r20275, 0;
	or.pred  	%p6452, %p6450, %p6451;
	@%p6452 bra 	$L__BB4_4344;
	add.s32 	%r4709, %r29396, 1;
	mul.wide.u32 	%rd6558, %r29396, 4;
	add.s64 	%rd6559, %rd2, %rd6558;
	st.local.u32 	[%rd6559+152], %r4708;
	mov.u32 	%r29396, %r4709;
$L__BB4_4344:
	setp.ge.u32 	%p6453, %r29396, %r4674;
	@%p6453 bra 	$L__BB4_4507;
	add.s32 	%r4711, %r4675, 10;
	shl.b32 	%r20277, %r29395, 7;
	and.b32  	%r20278, %r20277, 8064;
	add.s32 	%r4712, %r20278, %r2;
	shl.b32 	%r20279, %r29395, 9;
	and.b32  	%r20280, %r20279, 32256;
	add.s32 	%r20281, %r5, %r20280;
	ld.shared.u32 	%r20282, [%r20281];
	setp.eq.s32 	%p6454, %r4712, 0;
	setp.ne.s32 	%p6455, %r20282, 0;
	or.pred  	%p6456, %p6454, %p6455;
	@%p6456 bra 	$L__BB4_4347;
	add.s32 	%r4713, %r29396, 1;
	mul.wide.u32 	%rd6560, %r29396, 4;
	add.s64 	%rd6561, %rd2, %rd6560;
	st.local.u32 	[%rd6561+152], %r4712;
	mov.u32 	%r29396, %r4713;
$L__BB4_4347:
	setp.ge.u32 	%p6457, %r29396, %r4674;
	mov.u32 	%r29395, %r4711;
	@%p6457 bra 	$L__BB4_4507;
	add.s32 	%r29395, %r4675, 11;
	shl.b32 	%r20284, %r4711, 7;
	and.b32  	%r20285, %r20284, 8064;
	add.s32 	%r4716, %r20285, %r2;
	shl.b32 	%r20286, %r4711, 9;
	and.b32  	%r20287, %r20286, 32256;
	add.s32 	%r20288, %r5, %r20287;
	ld.shared.u32 	%r20289, [%r20288];
	setp.eq.s32 	%p6458, %r4716, 0;
	setp.ne.s32 	%p6459, %r20289, 0;
	or.pred  	%p6460, %p6458, %p6459;
	@%p6460 bra 	$L__BB4_4350;
	add.s32 	%r4717, %r29396, 1;
	mul.wide.u32 	%rd6562, %r29396, 4;
	add.s64 	%rd6563, %rd2, %rd6562;
	st.local.u32 	[%rd6563+152], %r4716;
	mov.u32 	%r29396, %r4717;
$L__BB4_4350:
	setp.ge.u32 	%p6461, %r29396, %r4674;
	@%p6461 bra 	$L__BB4_4507;
	add.s32 	%r4719, %r4675, 12;
	shl.b32 	%r20291, %r29395, 7;
	and.b32  	%r20292, %r20291, 8064;
	add.s32 	%r4720, %r20292, %r2;
	shl.b32 	%r20293, %r29395, 9;
	and.b32  	%r20294, %r20293, 32256;
	add.s32 	%r20295, %r5, %r20294;
	ld.shared.u32 	%r20296, [%r20295];
	setp.eq.s32 	%p6462, %r4720, 0;
	setp.ne.s32 	%p6463, %r20296, 0;
	or.pred  	%p6464, %p6462, %p6463;
	@%p6464 bra 	$L__BB4_4353;
	add.s32 	%r4721, %r29396, 1;
	mul.wide.u32 	%rd6564, %r29396, 4;
	add.s64 	%rd6565, %rd2, %rd6564;
	st.local.u32 	[%rd6565+152], %r4720;
	mov.u32 	%r29396, %r4721;
$L__BB4_4353:
	setp.ge.u32 	%p6465, %r29396, %r4674;
	mov.u32 	%r29395, %r4719;
	@%p6465 bra 	$L__BB4_4507;
	add.s32 	%r29395, %r4675, 13;
	shl.b32 	%r20298, %r4719, 7;
	and.b32  	%r20299, %r20298, 8064;
	add.s32 	%r4724, %r20299, %r2;
	shl.b32 	%r20300, %r4719, 9;
	and.b32  	%r20301, %r20300, 32256;
	add.s32 	%r20302, %r5, %r20301;
	ld.shared.u32 	%r20303, [%r20302];
	setp.eq.s32 	%p6466, %r4724, 0;
	setp.ne.s32 	%p6467, %r20303, 0;
	or.pred  	%p6468, %p6466, %p6467;
	@%p6468 bra 	$L__BB4_4356;
	add.s32 	%r4725, %r29396, 1;
	mul.wide.u32 	%rd6566, %r29396, 4;
	add.s64 	%rd6567, %rd2, %rd6566;
	st.local.u32 	[%rd6567+152], %r4724;
	mov.u32 	%r29396, %r4725;
$L__BB4_4356:
	setp.ge.u32 	%p6469, %r29396, %r4674;
	@%p6469 bra 	$L__BB4_4507;
	add.s32 	%r4727, %r4675, 14;
	shl.b32 	%r20305, %r29395, 7;
	and.b32  	%r20306, %r20305, 8064;
	add.s32 	%r4728, %r20306, %r2;
	shl.b32 	%r20307, %r29395, 9;
	and.b32  	%r20308, %r20307, 32256;
	add.s32 	%r20309, %r5, %r20308;
	ld.shared.u32 	%r20310, [%r20309];
	setp.eq.s32 	%p6470, %r4728, 0;
	setp.ne.s32 	%p6471, %r20310, 0;
	or.pred  	%p6472, %p6470, %p6471;
	@%p6472 bra 	$L__BB4_4359;
	add.s32 	%r4729, %r29396, 1;
	mul.wide.u32 	%rd6568, %r29396, 4;
	add.s64 	%rd6569, %rd2, %rd6568;
	st.local.u32 	[%rd6569+152], %r4728;
	mov.u32 	%r29396, %r4729;
$L__BB4_4359:
	setp.ge.u32 	%p6473, %r29396, %r4674;
	mov.u32 	%r29395, %r4727;
	@%p6473 bra 	$L__BB4_4507;
	add.s32 	%r29395, %r4675, 15;
	shl.b32 	%r20312, %r4727, 7;
	and.b32  	%r20313, %r20312, 8064;
	add.s32 	%r4732, %r20313, %r2;
	shl.b32 	%r20314, %r4727, 9;
	and.b32  	%r20315, %r20314, 32256;
	add.s32 	%r20316, %r5, %r20315;
	ld.shared.u32 	%r20317, [%r20316];
	setp.eq.s32 	%p6474, %r4732, 0;
	setp.ne.s32 	%p6475, %r20317, 0;
	or.pred  	%p6476, %p6474, %p6475;
	@%p6476 bra 	$L__BB4_4362;
	add.s32 	%r4733, %r29396, 1;
	mul.wide.u32 	%rd6570, %r29396, 4;
	add.s64 	%rd6571, %rd2, %rd6570;
	st.local.u32 	[%rd6571+152], %r4732;
	mov.u32 	%r29396, %r4733;
$L__BB4_4362:
	setp.ge.u32 	%p6477, %r29396, %r4674;
	@%p6477 bra 	$L__BB4_4507;
	add.s32 	%r4735, %r4675, 16;
	shl.b32 	%r20319, %r29395, 7;
	and.b32  	%r20320, %r20319, 8064;
	add.s32 	%r4736, %r20320, %r2;
	shl.b32 	%r20321, %r29395, 9;
	and.b32  	%r20322, %r20321, 32256;
	add.s32 	%r20323, %r5, %r20322;
	ld.shared.u32 	%r20324, [%r20323];
	setp.eq.s32 	%p6478, %r4736, 0;
	setp.ne.s32 	%p6479, %r20324, 0;
	or.pred  	%p6480, %p6478, %p6479;
	@%p6480 bra 	$L__BB4_4365;
	add.s32 	%r4737, %r29396, 1;
	mul.wide.u32 	%rd6572, %r29396, 4;
	add.s64 	%rd6573, %rd2, %rd6572;
	st.local.u32 	[%rd6573+152], %r4736;
	mov.u32 	%r29396, %r4737;
$L__BB4_4365:
	setp.ge.u32 	%p6481, %r29396, %r4674;
	mov.u32 	%r29395, %r4735;
	@%p6481 bra 	$L__BB4_4507;
	add.s32 	%r29395, %r4675, 17;
	shl.b32 	%r20326, %r4735, 7;
	and.b32  	%r20327, %r20326, 8064;
	add.s32 	%r4740, %r20327, %r2;
	shl.b32 	%r20328, %r4735, 9;
	and.b32  	%r20329, %r20328, 32256;
	add.s32 	%r20330, %r5, %r20329;
	ld.shared.u32 	%r20331, [%r20330];
	setp.eq.s32 	%p6482, %r4740, 0;
	setp.ne.s32 	%p6483, %r20331, 0;
	or.pred  	%p6484, %p6482, %p6483;
	@%p6484 bra 	$L__BB4_4368;
	add.s32 	%r4741, %r29396, 1;
	mul.wide.u32 	%rd6574, %r29396, 4;
	add.s64 	%rd6575, %rd2, %rd6574;
	st.local.u32 	[%rd6575+152], %r4740;
	mov.u32 	%r29396, %r4741;
$L__BB4_4368:
	setp.ge.u32 	%p6485, %r29396, %r4674;
	@%p6485 bra 	$L__BB4_4507;
	add.s32 	%r4743, %r4675, 18;
	shl.b32 	%r20333, %r29395, 7;
	and.b32  	%r20334, %r20333, 8064;
	add.s32 	%r4744, %r20334, %r2;
	shl.b32 	%r20335, %r29395, 9;
	and.b32  	%r20336, %r20335, 32256;
	add.s32 	%r20337, %r5, %r20336;
	ld.shared.u32 	%r20338, [%r20337];
	setp.eq.s32 	%p6486, %r4744, 0;
	setp.ne.s32 	%p6487, %r20338, 0;
	or.pred  	%p6488, %p6486, %p6487;
	@%p6488 bra 	$L__BB4_4371;
	add.s32 	%r4745, %r29396, 1;
	mul.wide.u32 	%rd6576, %r29396, 4;
	add.s64 	%rd6577, %rd2, %rd6576;
	st.local.u32 	[%rd6577+152], %r4744;
	mov.u32 	%r29396, %r4745;
$L__BB4_4371:
	setp.ge.u32 	%p6489, %r29396, %r4674;
	mov.u32 	%r29395, %r4743;
	@%p6489 bra 	$L__BB4_4507;
	add.s32 	%r29395, %r4675, 19;
	shl.b32 	%r20340, %r4743, 7;
	and.b32  	%r20341, %r20340, 8064;
	add.s32 	%r4748, %r20341, %r2;
	shl.b32 	%r20342, %r4743, 9;
	and.b32  	%r20343, %r20342, 32256;
	add.s32 	%r20344, %r5, %r20343;
	ld.shared.u32 	%r20345, [%r20344];
	setp.eq.s32 	%p6490, %r4748, 0;
	setp.ne.s32 	%p6491, %r20345, 0;
	or.pred  	%p6492, %p6490, %p6491;
	@%p6492 bra 	$L__BB4_4374;
	add.s32 	%r4749, %r29396, 1;
	mul.wide.u32 	%rd6578, %r29396, 4;
	add.s64 	%rd6579, %rd2, %rd6578;
	st.local.u32 	[%rd6579+152], %r4748;
	mov.u32 	%r29396, %r4749;
$L__BB4_4374:
	setp.ge.u32 	%p6493, %r29396, %r4674;
	@%p6493 bra 	$L__BB4_4507;
	add.s32 	%r4751, %r4675, 20;
	shl.b32 	%r20347, %r29395, 7;
	and.b32  	%r20348, %r20347, 8064;
	add.s32 	%r4752, %r20348, %r2;
	shl.b32 	%r20349, %r29395, 9;
	and.b32  	%r20350, %r20349, 32256;
	add.s32 	%r20351, %r5, %r20350;
	ld.shared.u32 	%r20352, [%r20351];
	setp.eq.s32 	%p6494, %r4752, 0;
	setp.ne.s32 	%p6495, %r20352, 0;
	or.pred  	%p6496, %p6494, %p6495;
	@%p6496 bra 	$L__BB4_4377;
	add.s32 	%r4753, %r29396, 1;
	mul.wide.u32 	%rd6580, %r29396, 4;
	add.s64 	%rd6581, %rd2, %rd6580;
	st.local.u32 	[%rd6581+152], %r4752;
	mov.u32 	%r29396, %r4753;
$L__BB4_4377:
	setp.ge.u32 	%p6497, %r29396, %r4674;
	mov.u32 	%r29395, %r4751;
	@%p6497 bra 	$L__BB4_4507;
	add.s32 	%r29395, %r4675, 21;
	shl.b32 	%r20354, %r4751, 7;
	and.b32  	%r20355, %r20354, 8064;
	add.s32 	%r4756, %r20355, %r2;
	shl.b32 	%r20356, %r4751, 9;
	and.b32  	%r20357, %r20356, 32256;
	add.s32 	%r20358, %r5, %r20357;
	ld.shared.u32 	%r20359, [%r20358];
	setp.eq.s32 	%p6498, %r4756, 0;
	setp.ne.s32 	%p6499, %r20359, 0;
	or.pred  	%p6500, %p6498, %p6499;
	@%p6500 bra 	$L__BB4_4380;
	add.s32 	%r4757, %r29396, 1;
	mul.wide.u32 	%rd6582, %r29396, 4;
	add.s64 	%rd6583, %rd2, %rd6582;
	st.local.u32 	[%rd6583+152], %r4756;
	mov.u32 	%r29396, %r4757;
$L__BB4_4380:
	setp.ge.u32 	%p6501, %r29396, %r4674;
	@%p6501 bra 	$L__BB4_4507;
	add.s32 	%r4759, %r4675, 22;
	shl.b32 	%r20361, %r29395, 7;
	and.b32  	%r20362, %r20361, 8064;
	add.s32 	%r4760, %r20362, %r2;
	shl.b32 	%r20363, %r29395, 9;
	and.b32  	%r20364, %r20363, 32256;
	add.s32 	%r20365, %r5, %r20364;
	ld.shared.u32 	%r20366, [%r20365];
	setp.eq.s32 	%p6502, %r4760, 0;
	setp.ne.s32 	%p6503, %r20366, 0;
	or.pred  	%p6504, %p6502, %p6503;
	@%p6504 bra 	$L__BB4_4383;
	add.s32 	%r4761, %r29396, 1;
	mul.wide.u32 	%rd6584, %r29396, 4;
	add.s64 	%rd6585, %rd2, %rd6584;
	st.local.u32 	[%rd6585+152], %r4760;
	mov.u32 	%r29396, %r4761;
$L__BB4_4383:
	setp.ge.u32 	%p6505, %r29396, %r4674;
	mov.u32 	%r29395, %r4759;
	@%p6505 bra 	$L__BB4_4507;
	add.s32 	%r29395, %r4675, 23;
	shl.b32 	%r20368, %r4759, 7;
	and.b32  	%r20369, %r20368, 8064;
	add.s32 	%r4764, %r20369, %r2;
	shl.b32 	%r20370, %r4759, 9;
	and.b32  	%r20371, %r20370, 32256;
	add.s32 	%r20372, %r5, %r20371;
	ld.shared.u32 	%r20373, [%r20372];
	setp.eq.s32 	%p6506, %r4764, 0;
	setp.ne.s32 	%p6507, %r20373, 0;
	or.pred  	%p6508, %p6506, %p6507;
	@%p6508 bra 	$L__BB4_4386;
	add.s32 	%r4765, %r29396, 1;
	mul.wide.u32 	%rd6586, %r29396, 4;
	add.s64 	%rd6587, %rd2, %rd6586;
	st.local.u32 	[%rd6587+152], %r4764;
	mov.u32 	%r29396, %r4765;
$L__BB4_4386:
	setp.ge.u32 	%p6509, %r29396, %r4674;
	@%p6509 bra 	$L__BB4_4507;
	add.s32 	%r4767, %r4675, 24;
	shl.b32 	%r20375, %r29395, 7;
	and.b32  	%r20376, %r20375, 8064;
	add.s32 	%r4768, %r20376, %r2;
	shl.b32 	%r20377, %r29395, 9;
	and.b32  	%r20378, %r20377, 32256;
	add.s32 	%r20379, %r5, %r20378;
	ld.shared.u32 	%r20380, [%r20379];
	setp.eq.s32 	%p6510, %r4768, 0;
	setp.ne.s32 	%p6511, %r20380, 0;
	or.pred  	%p6512, %p6510, %p6511;
	@%p6512 bra 	$L__BB4_4389;
	add.s32 	%r4769, %r29396, 1;
	mul.wide.u32 	%rd6588, %r29396, 4;
	add.s64 	%rd6589, %rd2, %rd6588;
	st.local.u32 	[%rd6589+152], %r4768;
	mov.u32 	%r29396, %r4769;
$L__BB4_4389:
	setp.ge.u32 	%p6513, %r29396, %r4674;
	mov.u32 	%r29395, %r4767;
	@%p6513 bra 	$L__BB4_4507;
	add.s32 	%r29395, %r4675, 25;
	shl.b32 	%r20382, %r4767, 7;
	and.b32  	%r20383, %r20382, 8064;
	add.s32 	%r4772, %r20383, %r2;
	shl.b32 	%r20384, %r4767, 9;
	and.b32  	%r20385, %r20384, 32256;
	add.s32 	%r20386, %r5, %r20385;
	ld.shared.u32 	%r20387, [%r20386];
	setp.eq.s32 	%p6514, %r4772, 0;
	setp.ne.s32 	%p6515, %r20387, 0;
	or.pred  	%p6516, %p6514, %p6515;
	@%p6516 bra 	$L__BB4_4392;
	add.s32 	%r4773, %r29396, 1;
	mul.wide.u32 	%rd6590, %r29396, 4;
	add.s64 	%rd6591, %rd2, %rd6590;
	st.local.u32 	[%rd6591+152], %r4772;
	mov.u32 	%r29396, %r4773;
$L__BB4_4392:
	setp.ge.u32 	%p6517, %r29396, %r4674;
	@%p6517 bra 	$L__BB4_4507;
	add.s32 	%r4775, %r4675, 26;
	shl.b32 	%r20389, %r29395, 7;
	and.b32  	%r20390, %r20389, 8064;
	add.s32 	%r4776, %r20390, %r2;
	shl.b32 	%r20391, %r29395, 9;
	and.b32  	%r20392, %r20391, 32256;
	add.s32 	%r20393, %r5, %r20392;
	ld.shared.u32 	%r20394, [%r20393];
	setp.eq.s32 	%p6518, %r4776, 0;
	setp.ne.s32 	%p6519, %r20394, 0;
	or.pred  	%p6520, %p6518, %p6519;
	@%p6520 bra 	$L__BB4_4395;
	add.s32 	%r4777, %r29396, 1;
	mul.wide.u32 	%rd6592, %r29396, 4;
	add.s64 	%rd6593, %rd2, %rd6592;
	st.local.u32 	[%rd6593+152], %r4776;
	mov.u32 	%r29396, %r4777;
$L__BB4_4395:
	setp.ge.u32 	%p6521, %r29396, %r4674;
	mov.u32 	%r29395, %r4775;
	@%p6521 bra 	$L__BB4_4507;
	add.s32 	%r29395, %r4675, 27;
	shl.b32 	%r20396, %r4775, 7;
	and.b32  	%r20397, %r20396, 8064;
	add.s32 	%r4780, %r20397, %r2;
	shl.b32 	%r20398, %r4775, 9;
	and.b32  	%r20399, %r20398, 32256;
	add.s32 	%r20400, %r5, %r20399;
	ld.shared.u32 	%r20401, [%r20400];
	setp.eq.s32 	%p6522, %r4780, 0;
	setp.ne.s32 	%p6523, %r20401, 0;
	or.pred  	%p6524, %p6522, %p6523;
	@%p6524 bra 	$L__BB4_4398;
	add.s32 	%r4781, %r29396, 1;
	mul.wide.u32 	%rd6594, %r29396, 4;
	add.s64 	%rd6595, %rd2, %rd6594;
	st.local.u32 	[%rd6595+152], %r4780;
	mov.u32 	%r29396, %r4781;
$L__BB4_4398:
	setp.ge.u32 	%p6525, %r29396, %r4674;
	@%p6525 bra 	$L__BB4_4507;
	add.s32 	%r4783, %r4675, 28;
	shl.b32 	%r20403, %r29395, 7;
	and.b32  	%r20404, %r20403, 8064;
	add.s32 	%r4784, %r20404, %r2;
	shl.b32 	%r20405, %r29395, 9;
	and.b32  	%r20406, %r20405, 32256;
	add.s32 	%r20407, %r5, %r20406;
	ld.shared.u32 	%r20408, [%r20407];
	setp.eq.s32 	%p6526, %r4784, 0;
	setp.ne.s32 	%p6527, %r20408, 0;
	or.pred  	%p6528, %p6526, %p6527;
	@%p6528 bra 	$L__BB4_4401;
	add.s32 	%r4785, %r29396, 1;
	mul.wide.u32 	%rd6596, %r29396, 4;
	add.s64 	%rd6597, %rd2, %rd6596;
	st.local.u32 	[%rd6597+152], %r4784;
	mov.u32 	%r29396, %r4785;
$L__BB4_4401:
	setp.ge.u32 	%p6529, %r29396, %r4674;
	mov.u32 	%r29395, %r4783;
	@%p6529 bra 	$L__BB4_4507;
	add.s32 	%r29395, %r4675, 29;
	shl.b32 	%r20410, %r4783, 7;
	and.b32  	%r20411, %r20410, 8064;
	add.s32 	%r4788, %r20411, %r2;
	shl.b32 	%r20412, %r4783, 9;
	and.b32  	%r20413, %r20412, 32256;
	add.s32 	%r20414, %r5, %r20413;
	ld.shared.u32 	%r20415, [%r20414];
	setp.eq.s32 	%p6530, %r4788, 0;
	setp.ne.s32 	%p6531, %r20415, 0;
	or.pred  	%p6532, %p6530, %p6531;
	@%p6532 bra 	$L__BB4_4404;
	add.s32 	%r4789, %r29396, 1;
	mul.wide.u32 	%rd6598, %r29396, 4;
	add.s64 	%rd6599, %rd2, %rd6598;
	st.local.u32 	[%rd6599+152], %r4788;
	mov.u32 	%r29396, %r4789;
$L__BB4_4404:
	setp.ge.u32 	%p6533, %r29396, %r4674;
	@%p6533 bra 	$L__BB4_4507;
	add.s32 	%r4791, %r4675, 30;
	shl.b32 	%r20417, %r29395, 7;
	and.b32  	%r20418, %r20417, 8064;
	add.s32 	%r4792, %r20418, %r2;
	shl.b32 	%r20419, %r29395, 9;
	and.b32  	%r20420, %r20419, 32256;
	add.s32 	%r20421, %r5, %r20420;
	ld.shared.u32 	%r20422, [%r20421];
	setp.eq.s32 	%p6534, %r4792, 0;
	setp.ne.s32 	%p6535, %r20422, 0;
	or.pred  	%p6536, %p6534, %p6535;
	@%p6536 bra 	$L__BB4_4407;
	add.s32 	%r4793, %r29396, 1;
	mul.wide.u32 	%rd6600, %r29396, 4;
	add.s64 	%rd6601, %rd2, %rd6600;
	st.local.u32 	[%rd6601+152], %r4792;
	mov.u32 	%r29396, %r4793;
$L__BB4_4407:
	setp.ge.u32 	%p6537, %r29396, %r4674;
	mov.u32 	%r29395, %r4791;
	@%p6537 bra 	$L__BB4_4507;
	add.s32 	%r29395, %r4675, 31;
	shl.b32 	%r20424, %r4791, 7;
	and.b32  	%r20425, %r20424, 8064;
	add.s32 	%r4796, %r20425, %r2;
	shl.b32 	%r20426, %r4791, 9;
	and.b32  	%r20427, %r20426, 32256;
	add.s32 	%r20428, %r5, %r20427;
	ld.shared.u32 	%r20429, [%r20428];
	setp.eq.s32 	%p6538, %r4796, 0;
	setp.ne.s32 	%p6539, %r20429, 0;
	or.pred  	%p6540, %p6538, %p6539;
	@%p6540 bra 	$L__BB4_4410;
	add.s32 	%r4797, %r29396, 1;
	mul.wide.u32 	%rd6602, %r29396, 4;
	add.s64 	%rd6603, %rd2, %rd6602;
	st.local.u32 	[%rd6603+152], %r4796;
	mov.u32 	%r29396, %r4797;
$L__BB4_4410:
	setp.ge.u32 	%p6541, %r29396, %r4674;
	@%p6541 bra 	$L__BB4_4507;
	add.s32 	%r4799, %r4675, 32;
	shl.b32 	%r20431, %r29395, 7;
	and.b32  	%r20432, %r20431, 8064;
	add.s32 	%r4800, %r20432, %r2;
	shl.b32 	%r20433, %r29395, 9;
	and.b32  	%r20434, %r20433, 32256;
	add.s32 	%r20435, %r5, %r20434;
	ld.shared.u32 	%r20436, [%r20435];
	setp.eq.s32 	%p6542, %r4800, 0;
	setp.ne.s32 	%p6543, %r20436, 0;
	or.pred  	%p6544, %p6542, %p6543;
	@%p6544 bra 	$L__BB4_4413;
	add.s32 	%r4801, %r29396, 1;
	mul.wide.u32 	%rd6604, %r29396, 4;
	add.s64 	%rd6605, %rd2, %rd6604;
	st.local.u32 	[%rd6605+152], %r4800;
	mov.u32 	%r29396, %r4801;
$L__BB4_4413:
	setp.ge.u32 	%p6545, %r29396, %r4674;
	mov.u32 	%r29395, %r4799;
	@%p6545 bra 	$L__BB4_4507;
	add.s32 	%r29395, %r4675, 33;
	shl.b32 	%r20438, %r4799, 7;
	and.b32  	%r20439, %r20438, 8064;
	add.s32 	%r4804, %r20439, %r2;
	shl.b32 	%r20440, %r4799, 9;
	and.b32  	%r20441, %r20440, 32256;
	add.s32 	%r20442, %r5, %r20441;
	ld.shared.u32 	%r20443, [%r20442];
	setp.eq.s32 	%p6546, %r4804, 0;
	setp.ne.s32 	%p6547, %r20443, 0;
	or.pred  	%p6548, %p6546, %p6547;
	@%p6548 bra 	$L__BB4_4416;
	add.s32 	%r4805, %r29396, 1;
	mul.wide.u32 	%rd6606, %r29396, 4;
	add.s64 	%rd6607, %rd2, %rd6606;
	st.local.u32 	[%rd6607+152], %r4804;
	mov.u32 	%r29396, %r4805;
$L__BB4_4416:
	setp.ge.u32 	%p6549, %r29396, %r4674;
	@%p6549 bra 	$L__BB4_4507;
	add.s32 	%r4807, %r4675, 34;
	shl.b32 	%r20445, %r29395, 7;
	and.b32  	%r20446, %r20445, 8064;
	add.s32 	%r4808, %r20446, %r2;
	shl.b32 	%r20447, %r29395, 9;
	and.b32  	%r20448, %r20447, 32256;
	add.s32 	%r20449, %r5, %r20448;
	ld.shared.u32 	%r20450, [%r20449];
	setp.eq.s32 	%p6550, %r4808, 0;
	setp.ne.s32 	%p6551, %r20450, 0;
	or.pred  	%p6552, %p6550, %p6551;
	@%p6552 bra 	$L__BB4_4419;
	add.s32 	%r4809, %r29396, 1;
	mul.wide.u32 	%rd6608, %r29396, 4;
	add.s64 	%rd6609, %rd2, %rd6608;
	st.local.u32 	[%rd6609+152], %r4808;
	mov.u32 	%r29396, %r4809;
$L__BB4_4419:
	setp.ge.u32 	%p6553, %r29396, %r4674;
	mov.u32 	%r29395, %r4807;
	@%p6553 bra 	$L__BB4_4507;
	add.s32 	%r29395, %r4675, 35;
	shl.b32 	%r20452, %r4807, 7;
	and.b32  	%r20453, %r20452, 8064;
	add.s32 	%r4812, %r20453, %r2;
	shl.b32 	%r20454, %r4807, 9;
	and.b32  	%r20455, %r20454, 32256;
	add.s32 	%r20456, %r5, %r20455;
	ld.shared.u32 	%r20457, [%r20456];
	setp.eq.s32 	%p6554, %r4812, 0;
	setp.ne.s32 	%p6555, %r20457, 0;
	or.pred  	%p6556, %p6554, %p6555;
	@%p6556 bra 	$L__BB4_4422;
	add.s32 	%r4813, %r29396, 1;
	mul.wide.u32 	%rd6610, %r29396, 4;
	add.s64 	%rd6611, %rd2, %rd6610;
	st.local.u32 	[%rd6611+152], %r4812;
	mov.u32 	%r29396, %r4813;
$L__BB4_4422:
	setp.ge.u32 	%p6557, %r29396, %r4674;
	@%p6557 bra 	$L__BB4_4507;
	add.s32 	%r4815, %r4675, 36;
	shl.b32 	%r20459, %r29395, 7;
	and.b32  	%r20460, %r20459, 8064;
	add.s32 	%r4816, %r20460, %r2;
	shl.b32 	%r20461, %r29395, 9;
	and.b32  	%r20462, %r20461, 32256;
	add.s32 	%r20463, %r5, %r20462;
	ld.shared.u32 	%r20464, [%r20463];
	setp.eq.s32 	%p6558, %r4816, 0;
	setp.ne.s32 	%p6559, %r20464, 0;
	or.pred  	%p6560, %p6558, %p6559;
	@%p6560 bra 	$L__BB4_4425;
	add.s32 	%r4817, %r29396, 1;
	mul.wide.u32 	%rd6612, %r29396, 4;
	add.s64 	%rd6613, %rd2, %rd6612;
	st.local.u32 	[%rd6613+152], %r4816;
	mov.u32 	%r29396, %r4817;
$L__BB4_4425:
	setp.ge.u32 	%p6561, %r29396, %r4674;
	mov.u32 	%r29395, %r4815;
	@%p6561 bra 	$L__BB4_4507;
	add.s32 	%r29395, %r4675, 37;
	shl.b32 	%r20466, %r4815, 7;
	and.b32  	%r20467, %r20466, 8064;
	add.s32 	%r4820, %r20467, %r2;
	shl.b32 	%r20468, %r4815, 9;
	and.b32  	%r20469, %r20468, 32256;
	add.s32 	%r20470, %r5, %r20469;
	ld.shared.u32 	%r20471, [%r20470];
	setp.eq.s32 	%p6562, %r4820, 0;
	setp.ne.s32 	%p6563, %r20471, 0;
	or.pred  	%p6564, %p6562, %p6563;
	@%p6564 bra 	$L__BB4_4428;
	add.s32 	%r4821, %r29396, 1;
	mul.wide.u32 	%rd6614, %r29396, 4;
	add.s64 	%rd6615, %rd2, %rd6614;
	st.local.u32 	[%rd6615+152], %r4820;
	mov.u32 	%r29396, %r4821;
$L__BB4_4428:
	setp.ge.u32 	%p6565, %r29396, %r4674;
	@%p6565 bra 	$L__BB4_4507;
	add.s32 	%r4823, %r4675, 38;
	shl.b32 	%r20473, %r29395, 7;
	and.b32  	%r20474, %r20473, 8064;
	add.s32 	%r4824, %r20474, %r2;
	shl.b32 	%r20475, %r29395, 9;
	and.b32  	%r20476, %r20475, 32256;
	add.s32 	%r20477, %r5, %r20476;
	ld.shared.u32 	%r20478, [%r20477];
	setp.eq.s32 	%p6566, %r4824, 0;
	setp.ne.s32 	%p6567, %r20478, 0;
	or.pred  	%p6568, %p6566, %p6567;
	@%p6568 bra 	$L__BB4_4431;
	add.s32 	%r4825, %r29396, 1;
	mul.wide.u32 	%rd6616, %r29396, 4;
	add.s64 	%rd6617, %rd2, %rd6616;
	st.local.u32 	[%rd6617+152], %r4824;
	mov.u32 	%r29396, %r4825;
$L__BB4_4431:
	setp.ge.u32 	%p6569, %r29396, %r4674;
	mov.u32 	%r29395, %r4823;
	@%p6569 bra 	$L__BB4_4507;
	add.s32 	%r29395, %r4675, 39;
	shl.b32 	%r20480, %r4823, 7;
	and.b32  	%r20481, %r20480, 8064;
	add.s32 	%r4828, %r20481, %r2;
	shl.b32 	%r20482, %r4823, 9;
	and.b32  	%r20483, %r20482, 32256;
	add.s32 	%r20484, %r5, %r20483;
	ld.shared.u32 	%r20485, [%r20484];
	setp.eq.s32 	%p6570, %r4828, 0;
	setp.ne.s32 	%p6571, %r20485, 0;
	or.pred  	%p6572, %p6570, %p6571;
	@%p6572 bra 	$L__BB4_4434;
	add.s32 	%r4829, %r29396, 1;
	mul.wide.u32 	%rd6618, %r29396, 4;
	add.s64 	%rd6619, %rd2, %rd6618;
	st.local.u32 	[%rd6619+152], %r4828;
	mov.u32 	%r29396, %r4829;
$L__BB4_4434:
	setp.ge.u32 	%p6573, %r29396, %r4674;
	@%p6573 bra 	$L__BB4_4507;
	add.s32 	%r4831, %r4675, 40;
	shl.b32 	%r20487, %r29395, 7;
	and.b32  	%r20488, %r20487, 8064;
	add.s32 	%r4832, %r20488, %r2;
	shl.b32 	%r20489, %r29395, 9;
	and.b32  	%r20490, %r20489, 32256;
	add.s32 	%r20491, %r5, %r20490;
	ld.shared.u32 	%r20492, [%r20491];
	setp.eq.s32 	%p6574, %r4832, 0;
	setp.ne.s32 	%p6575, %r20492, 0;
	or.pred  	%p6576, %p6574, %p6575;
	@%p6576 bra 	$L__BB4_4437;
	add.s32 	%r4833, %r29396, 1;
	mul.wide.u32 	%rd6620, %r29396, 4;
	add.s64 	%rd6621, %rd2, %rd6620;
	st.local.u32 	[%rd6621+152], %r4832;
	mov.u32 	%r29396, %r4833;
$L__BB4_4437:
	setp.ge.u32 	%p6577, %r29396, %r4674;
	mov.u32 	%r29395, %r4831;
	@%p6577 bra 	$L__BB4_4507;
	add.s32 	%r29395, %r4675, 41;
	shl.b32 	%r20494, %r4831, 7;
	and.b32  	%r20495, %r20494, 8064;
	add.s32 	%r4836, %r20495, %r2;
	shl.b32 	%r20496, %r4831, 9;
	and.b32  	%r20497, %r20496, 32256;
	add.s32 	%r20498, %r5, %r20497;
	ld.shared.u32 	%r20499, [%r20498];
	setp.eq.s32 	%p6578, %r4836, 0;
	setp.ne.s32 	%p6579, %r20499, 0;
	or.pred  	%p6580, %p6578, %p6579;
	@%p6580 bra 	$L__BB4_4440;
	add.s32 	%r4837, %r29396, 1;
	mul.wide.u32 	%rd6622, %r29396, 4;
	add.s64 	%rd6623, %rd2, %rd6622;
	st.local.u32 	[%rd6623+152], %r4836;
	mov.u32 	%r29396, %r4837;
$L__BB4_4440:
	setp.ge.u32 	%p6581, %r29396, %r4674;
	@%p6581 bra 	$L__BB4_4507;
	add.s32 	%r4839, %r4675, 42;
	shl.b32 	%r20501, %r29395, 7;
	and.b32  	%r20502, %r20501, 8064;
	add.s32 	%r4840, %r20502, %r2;
	shl.b32 	%r20503, %r29395, 9;
	and.b32  	%r20504, %r20503, 32256;
	add.s32 	%r20505, %r5, %r20504;
	ld.shared.u32 	%r20506, [%r20505];
	setp.eq.s32 	%p6582, %r4840, 0;
	setp.ne.s32 	%p6583, %r20506, 0;
	or.pred  	%p6584, %p6582, %p6583;
	@%p6584 bra 	$L__BB4_4443;
	add.s32 	%r4841, %r29396, 1;
	mul.wide.u32 	%rd6624, %r29396, 4;
	add.s64 	%rd6625, %rd2, %rd6624;
	st.local.u32 	[%rd6625+152], %r4840;
	mov.u32 	%r29396, %r4841;
$L__BB4_4443:
	setp.ge.u32 	%p6585, %r29396, %r4674;
	mov.u32 	%r29395, %r4839;
	@%p6585 bra 	$L__BB4_4507;
	add.s32 	%r29395, %r4675, 43;
	shl.b32 	%r20508, %r4839, 7;
	and.b32  	%r20509, %r20508, 8064;
	add.s32 	%r4844, %r20509, %r2;
	shl.b32 	%r20510, %r4839, 9;
	and.b32  	%r20511, %r20510, 32256;
	add.s32 	%r20512, %r5, %r20511;
	ld.shared.u32 	%r20513, [%r20512];
	setp.eq.s32 	%p6586, %r4844, 0;
	setp.ne.s32 	%p6587, %r20513, 0;
	or.pred  	%p6588, %p6586, %p6587;
	@%p6588 bra 	$L__BB4_4446;
	add.s32 	%r4845, %r29396, 1;
	mul.wide.u32 	%rd6626, %r29396, 4;
	add.s64 	%rd6627, %rd2, %rd6626;
	st.local.u32 	[%rd6627+152], %r4844;
	mov.u32 	%r29396, %r4845;
$L__BB4_4446:
	setp.ge.u32 	%p6589, %r29396, %r4674;
	@%p6589 bra 	$L__BB4_4507;
	add.s32 	%r4847, %r4675, 44;
	shl.b32 	%r20515, %r29395, 7;
	and.b32  	%r20516, %r20515, 8064;
	add.s32 	%r4848, %r20516, %r2;
	shl.b32 	%r20517, %r29395, 9;
	and.b32  	%r20518, %r20517, 32256;
	add.s32 	%r20519, %r5, %r20518;
	ld.shared.u32 	%r20520, [%r20519];
	setp.eq.s32 	%p6590, %r4848, 0;
	setp.ne.s32 	%p6591, %r20520, 0;
	or.pred  	%p6592, %p6590, %p6591;
	@%p6592 bra 	$L__BB4_4449;
	add.s32 	%r4849, %r29396, 1;
	mul.wide.u32 	%rd6628, %r29396, 4;
	add.s64 	%rd6629, %rd2, %rd6628;
	st.local.u32 	[%rd6629+152], %r4848;
	mov.u32 	%r29396, %r4849;
$L__BB4_4449:
	setp.ge.u32 	%p6593, %r29396, %r4674;
	mov.u32 	%r29395, %r4847;
	@%p6593 bra 	$L__BB4_4507;
	add.s32 	%r29395, %r4675, 45;
	shl.b32 	%r20522, %r4847, 7;
	and.b32  	%r20523, %r20522, 8064;
	add.s32 	%r4852, %r20523, %r2;
	shl.b32 	%r20524, %r4847, 9;
	and.b32  	%r20525, %r20524, 32256;
	add.s32 	%r20526, %r5, %r20525;
	ld.shared.u32 	%r20527, [%r20526];
	setp.eq.s32 	%p6594, %r4852, 0;
	setp.ne.s32 	%p6595, %r20527, 0;
	or.pred  	%p6596, %p6594, %p6595;
	@%p6596 bra 	$L__BB4_4452;
	add.s32 	%r4853, %r29396, 1;
	mul.wide.u32 	%rd6630, %r29396, 4;
	add.s64 	%rd6631, %rd2, %rd6630;
	st.local.u32 	[%rd6631+152], %r4852;
	mov.u32 	%r29396, %r4853;
$L__BB4_4452:
	setp.ge.u32 	%p6597, %r29396, %r4674;
	@%p6597 bra 	$L__BB4_4507;
	add.s32 	%r4855, %r4675, 46;
	shl.b32 	%r20529, %r29395, 7;
	and.b32  	%r20530, %r20529, 8064;
	add.s32 	%r4856, %r20530, %r2;
	shl.b32 	%r20531, %r29395, 9;
	and.b32  	%r20532, %r20531, 32256;
	add.s32 	%r20533, %r5, %r20532;
	ld.shared.u32 	%r20534, [%r20533];
	setp.eq.s32 	%p6598, %r4856, 0;
	setp.ne.s32 	%p6599, %r20534, 0;
	or.pred  	%p6600, %p6598, %p6599;
	@%p6600 bra 	$L__BB4_4455;
	add.s32 	%r4857, %r29396, 1;
	mul.wide.u32 	%rd6632, %r29396, 4;
	add.s64 	%rd6633, %rd2, %rd6632;
	st.local.u32 	[%rd6633+152], %r4856;
	mov.u32 	%r29396, %r4857;
$L__BB4_4455:
	setp.ge.u32 	%p6601, %r29396, %r4674;
	mov.u32 	%r29395, %r4855;
	@%p6601 bra 	$L__BB4_4507;
	add.s32 	%r29395, %r4675, 47;
	shl.b32 	%r20536, %r4855, 7;
	and.b32  	%r20537, %r20536, 8064;
	add.s32 	%r4860, %r20537, %r2;
	shl.b32 	%r20538, %r4855, 9;
	and.b32  	%r20539, %r20538, 32256;
	add.s32 	%r20540, %r5, %r20539;
	ld.shared.u32 	%r20541, [%r20540];
	setp.eq.s32 	%p6602, %r4860, 0;
	setp.ne.s32 	%p6603, %r20541, 0;
	or.pred  	%p6604, %p6602, %p6603;
	@%p6604 bra 	$L__BB4_4458;
	add.s32 	%r4861, %r29396, 1;
	mul.wide.u32 	%rd6634, %r29396, 4;
	add.s64 	%rd6635, %rd2, %rd6634;
	st.local.u32 	[%rd6635+152], %r4860;
	mov.u32 	%r29396, %r4861;
$L__BB4_4458:
	setp.ge.u32 	%p6605, %r29396, %r4674;
	@%p6605 bra 	$L__BB4_4507;
	add.s32 	%r4863, %r4675, 48;
	shl.b32 	%r20543, %r29395, 7;
	and.b32  	%r20544, %r20543, 8064;
	add.s32 	%r4864, %r20544, %r2;
	shl.b32 	%r20545, %r29395, 9;
	and.b32  	%r20546, %r20545, 32256;
	add.s32 	%r20547, %r5, %r20546;
	ld.shared.u32 	%r20548, [%r20547];
	setp.eq.s32 	%p6606, %r4864, 0;
	setp.ne.s32 	%p6607, %r20548, 0;
	or.pred  	%p6608, %p6606, %p6607;
	@%p6608 bra 	$L__BB4_4461;
	add.s32 	%r4865, %r29396, 1;
	mul.wide.u32 	%rd6636, %r29396, 4;
	add.s64 	%rd6637, %rd2, %rd6636;
	st.local.u32 	[%rd6637+152], %r4864;
	mov.u32 	%r29396, %r4865;
$L__BB4_4461:
	setp.ge.u32 	%p6609, %r29396, %r4674;
	mov.u32 	%r29395, %r4863;
	@%p6609 bra 	$L__BB4_4507;
	add.s32 	%r29395, %r4675, 49;
	shl.b32 	%r20550, %r4863, 7;
	and.b32  	%r20551, %r20550, 8064;
	add.s32 	%r4868, %r20551, %r2;
	shl.b32 	%r20552, %r4863, 9;
	and.b32  	%r20553, %r20552, 32256;
	add.s32 	%r20554, %r5, %r20553;
	ld.shared.u32 	%r20555, [%r20554];
	setp.eq.s32 	%p6610, %r4868, 0;
	setp.ne.s32 	%p6611, %r20555, 0;
	or.pred  	%p6612, %p6610, %p6611;
	@%p6612 bra 	$L__BB4_4464;
	add.s32 	%r4869, %r29396, 1;
	mul.wide.u32 	%rd6638, %r29396, 4;
	add.s64 	%rd6639, %rd2, %rd6638;
	st.local.u32 	[%rd6639+152], %r4868;
	mov.u32 	%r29396, %r4869;
$L__BB4_4464:
	setp.ge.u32 	%p6613, %r29396, %r4674;
	@%p6613 bra 	$L__BB4_4507;
	add.s32 	%r4871, %r4675, 50;
	shl.b32 	%r20557, %r29395, 7;
	and.b32  	%r20558, %r20557, 8064;
	add.s32 	%r4872, %r20558, %r2;
	shl.b32 	%r20559, %r29395, 9;
	and.b32  	%r20560, %r20559, 32256;
	add.s32 	%r20561, %r5, %r20560;
	ld.shared.u32 	%r20562, [%r20561];
	setp.eq.s32 	%p6614, %r4872, 0;
	setp.ne.s32 	%p6615, %r20562, 0;
	or.pred  	%p6616, %p6614, %p6615;
	@%p6616 bra 	$L__BB4_4467;
	add.s32 	%r4873, %r29396, 1;
	mul.wide.u32 	%rd6640, %r29396, 4;
	add.s64 	%rd6641, %rd2, %rd6640;
	st.local.u32 	[%rd6641+152], %r4872;
	mov.u32 	%r29396, %r4873;
$L__BB4_4467:
	setp.ge.u32 	%p6617, %r29396, %r4674;
	mov.u32 	%r29395, %r4871;
	@%p6617 bra 	$L__BB4_4507;
	add.s32 	%r29395, %r4675, 51;
	shl.b32 	%r20564, %r4871, 7;
	and.b32  	%r20565, %r20564, 8064;
	add.s32 	%r4876, %r20565, %r2;
	shl.b32 	%r20566, %r4871, 9;
	and.b32  	%r20567, %r20566, 32256;
	add.s32 	%r20568, %r5, %r20567;
	ld.shared.u32 	%r20569, [%r20568];
	setp.eq.s32 	%p6618, %r4876, 0;
	setp.ne.s32 	%p6619, %r20569, 0;
	or.pred  	%p6620, %p6618, %p6619;
	@%p6620 bra 	$L__BB4_4470;
	add.s32 	%r4877, %r29396, 1;
	mul.wide.u32 	%rd6642, %r29396, 4;
	add.s64 	%rd6643, %rd2, %rd6642;
	st.local.u32 	[%rd6643+152], %r4876;
	mov.u32 	%r29396, %r4877;
$L__BB4_4470:
	setp.ge.u32 	%p6621, %r29396, %r4674;
	@%p6621 bra 	$L__BB4_4507;
	add.s32 	%r4879, %r4675, 52;
	shl.b32 	%r20571, %r29395, 7;
	and.b32  	%r20572, %r20571, 8064;
	add.s32 	%r4880, %r20572, %r2;
	shl.b32 	%r20573, %r29395, 9;
	and.b32  	%r20574, %r20573, 32256;
	add.s32 	%r20575, %r5, %r20574;
	ld.shared.u32 	%r20576, [%r20575];
	setp.eq.s32 	%p6622, %r4880, 0;
	setp.ne.s32 	%p6623, %r20576, 0;
	or.pred  	%p6624, %p6622, %p6623;
	@%p6624 bra 	$L__BB4_4473;
	add.s32 	%r4881, %r29396, 1;
	mul.wide.u32 	%rd6644, %r29396, 4;
	add.s64 	%rd6645, %rd2, %rd6644;
	st.local.u32 	[%rd6645+152], %r4880;
	mov.u32 	%r29396, %r4881;
$L__BB4_4473:
	setp.ge.u32 	%p6625, %r29396, %r4674;
	mov.u32 	%r29395, %r4879;
	@%p6625 bra 	$L__BB4_4507;
	add.s32 	%r29395, %r4675, 53;
	shl.b32 	%r20578, %r4879, 7;
	and.b32  	%r20579, %r20578, 8064;
	add.s32 	%r4884, %r20579, %r2;
	shl.b32 	%r20580, %r4879, 9;
	and.b32  	%r20581, %r20580, 32256;
	add.s32 	%r20582, %r5, %r20581;
	ld.shared.u32 	%r20583, [%r20582];
	setp.eq.s32 	%p6626, %r4884, 0;
	setp.ne.s32 	%p6627, %r20583, 0;
	or.pred  	%p6628, %p6626, %p6627;
	@%p6628 bra 	$L__BB4_4476;
	add.s32 	%r4885, %r29396, 1;
	mul.wide.u32 	%rd6646, %r29396, 4;
	add.s64 	%rd6647, %rd2, %rd6646;
	st.local.u32 	[%rd6647+152], %r4884;
	mov.u32 	%r29396, %r4885;
$L__BB4_4476:
	setp.ge.u32 	%p6629, %r29396, %r4674;
	@%p6629 bra 	$L__BB4_4507;
	add.s32 	%r4887, %r4675, 54;
	shl.b32 	%r20585, %r29395, 7;
	and.b32  	%r20586, %r20585, 8064;
	add.s32 	%r4888, %r20586, %r2;
	shl.b32 	%r20587, %r29395, 9;
	and.b32  	%r20588, %r20587, 32256;
	add.s32 	%r20589, %r5, %r20588;
	ld.shared.u32 	%r20590, [%r20589];
	setp.eq.s32 	%p6630, %r4888, 0;
	setp.ne.s32 	%p6631, %r20590, 0;
	or.pred  	%p6632, %p6630, %p6631;
	@%p6632 bra 	$L__BB4_4479;
	add.s32 	%r4889, %r29396, 1;
	mul.wide.u32 	%rd6648, %r29396, 4;
	add.s64 	%rd6649, %rd2, %rd6648;
	st.local.u32 	[%rd6649+152], %r4888;
	mov.u32 	%r29396, %r4889;
$L__BB4_4479:
	setp.ge.u32 	%p6633, %r29396, %r4674;
	mov.u32 	%r29395, %r4887;
	@%p6633 bra 	$L__BB4_4507;
	add.s32 	%r29395, %r4675, 55;
	shl.b32 	%r20592, %r4887, 7;
	and.b32  	%r20593, %r20592, 8064;
	add.s32 	%r4892, %r20593, %r2;
	shl.b32 	%r20594, %r4887, 9;
	and.b32  	%r20595, %r20594, 32256;
	add.s32 	%r20596, %r5, %r20595;
	ld.shared.u32 	%r20597, [%r20596];
	setp.eq.s32 	%p6634, %r4892, 0;
	setp.ne.s32 	%p6635, %r20597, 0;
	or.pred  	%p6636, %p6634, %p6635;
	@%p6636 bra 	$L__BB4_4482;
	add.s32 	%r4893, %r29396, 1;
	mul.wide.u32 	%rd6650, %r29396, 4;
	add.s64 	%rd6651, %rd2, %rd6650;
	st.local.u32 	[%rd6651+152], %r4892;
	mov.u32 	%r29396, %r4893;
$L__BB4_4482:
	setp.ge.u32 	%p6637, %r29396, %r4674;
	@%p6637 bra 	$L__BB4_4507;
	add.s32 	%r4895, %r4675, 56;
	shl.b32 	%r20599, %r29395, 7;
	and.b32  	%r20600, %r20599, 8064;
	add.s32 	%r4896, %r20600, %r2;
	shl.b32 	%r20601, %r29395, 9;
	and.b32  	%r20602, %r20601, 32256;
	add.s32 	%r20603, %r5, %r20602;
	ld.shared.u32 	%r20604, [%r20603];
	setp.eq.s32 	%p6638, %r4896, 0;
	setp.ne.s32 	%p6639, %r20604, 0;
	or.pred  	%p6640, %p6638, %p6639;
	@%p6640 bra 	$L__BB4_4485;
	add.s32 	%r4897, %r29396, 1;
	mul.wide.u32 	%rd6652, %r29396, 4;
	add.s64 	%rd6653, %rd2, %rd6652;
	st.local.u32 	[%rd6653+152], %r4896;
	mov.u32 	%r29396, %r4897;
$L__BB4_4485:
	setp.ge.u32 	%p6641, %r29396, %r4674;
	mov.u32 	%r29395, %r4895;
	@%p6641 bra 	$L__BB4_4507;
	add.s32 	%r29395, %r4675, 57;
	shl.b32 	%r20606, %r4895, 7;
	and.b32  	%r20607, %r20606, 8064;
	add.s32 	%r4900, %r20607, %r2;
	shl.b32 	%r20608, %r4895, 9;
	and.b32  	%r20609, %r20608, 32256;
	add.s32 	%r20610, %r5, %r20609;
	ld.shared.u32 	%r20611, [%r20610];
	setp.eq.s32 	%p6642, %r4900, 0;
	setp.ne.s32 	%p6643, %r20611, 0;
	or.pred  	%p6644, %p6642, %p6643;
	@%p6644 bra 	$L__BB4_4488;
	add.s32 	%r4901, %r29396, 1;
	mul.wide.u32 	%rd6654, %r29396, 4;
	add.s64 	%rd6655, %rd2, %rd6654;
	st.local.u32 	[%rd6655+152], %r4900;
	mov.u32 	%r29396, %r4901;
$L__BB4_4488:
	setp.ge.u32 	%p6645, %r29396, %r4674;
	@%p6645 bra 	$L__BB4_4507;
	add.s32 	%r4903, %r4675, 58;
	shl.b32 	%r20613, %r29395, 7;
	and.b32  	%r20614, %r20613, 8064;
	add.s32 	%r4904, %r20614, %r2;
	shl.b32 	%r20615, %r29395, 9;
	and.b32  	%r20616, %r20615, 32256;
	add.s32 	%r20617, %r5, %r20616;
	ld.shared.u32 	%r20618, [%r20617];
	setp.eq.s32 	%p6646, %r4904, 0;
	setp.ne.s32 	%p6647, %r20618, 0;
	or.pred  	%p6648, %p6646, %p6647;
	@%p6648 bra 	$L__BB4_4491;
	add.s32 	%r4905, %r29396, 1;
	mul.wide.u32 	%rd6656, %r29396, 4;
	add.s64 	%rd6657, %rd2, %rd6656;
	st.local.u32 	[%rd6657+152], %r4904;
	mov.u32 	%r29396, %r4905;
$L__BB4_4491:
	setp.ge.u32 	%p6649, %r29396, %r4674;
	mov.u32 	%r29395, %r4903;
	@%p6649 bra 	$L__BB4_4507;
	add.s32 	%r29395, %r4675, 59;
	shl.b32 	%r20620, %r4903, 7;
	and.b32  	%r20621, %r20620, 8064;
	add.s32 	%r4908, %r20621, %r2;
	shl.b32 	%r20622, %r4903, 9;
	and.b32  	%r20623, %r20622, 32256;
	add.s32 	%r20624, %r5, %r20623;
	ld.shared.u32 	%r20625, [%r20624];
	setp.eq.s32 	%p6650, %r4908, 0;
	setp.ne.s32 	%p6651, %r20625, 0;
	or.pred  	%p6652, %p6650, %p6651;
	@%p6652 bra 	$L__BB4_4494;
	add.s32 	%r4909, %r29396, 1;
	mul.wide.u32 	%rd6658, %r29396, 4;
	add.s64 	%rd6659, %rd2, %rd6658;
	st.local.u32 	[%rd6659+152], %r4908;
	mov.u32 	%r29396, %r4909;
$L__BB4_4494:
	setp.ge.u32 	%p6653, %r29396, %r4674;
	@%p6653 bra 	$L__BB4_4507;
	add.s32 	%r4911, %r4675, 60;
	shl.b32 	%r20627, %r29395, 7;
	and.b32  	%r20628, %r20627, 8064;
	add.s32 	%r4912, %r20628, %r2;
	shl.b32 	%r20629, %r29395, 9;
	and.b32  	%r20630, %r20629, 32256;
	add.s32 	%r20631, %r5, %r20630;
	ld.shared.u32 	%r20632, [%r20631];
	setp.eq.s32 	%p6654, %r4912, 0;
	setp.ne.s32 	%p6655, %r20632, 0;
	or.pred  	%p6656, %p6654, %p6655;
	@%p6656 bra 	$L__BB4_4497;
	add.s32 	%r4913, %r29396, 1;
	mul.wide.u32 	%rd6660, %r29396, 4;
	add.s64 	%rd6661, %rd2, %rd6660;
	st.local.u32 	[%rd6661+152], %r4912;
	mov.u32 	%r29396, %r4913;
$L__BB4_4497:
	setp.ge.u32 	%p6657, %r29396, %r4674;
	mov.u32 	%r29395, %r4911;
	@%p6657 bra 	$L__BB4_4507;
	add.s32 	%r29395, %r4675, 61;
	shl.b32 	%r20634, %r4911, 7;
	and.b32  	%r20635, %r20634, 8064;
	add.s32 	%r4916, %r20635, %r2;
	shl.b32 	%r20636, %r4911, 9;
	and.b32  	%r20637, %r20636, 32256;
	add.s32 	%r20638, %r5, %r20637;
	ld.shared.u32 	%r20639, [%r20638];
	setp.eq.s32 	%p6658, %r4916, 0;
	setp.ne.s32 	%p6659, %r20639, 0;
	or.pred  	%p6660, %p6658, %p6659;
	@%p6660 bra 	$L__BB4_4500;
	add.s32 	%r4917, %r29396, 1;
	mul.wide.u32 	%rd6662, %r29396, 4;
	add.s64 	%rd6663, %rd2, %rd6662;
	st.local.u32 	[%rd6663+152], %r4916;
	mov.u32 	%r29396, %r4917;
$L__BB4_4500:
	setp.ge.u32 	%p6661, %r29396, %r4674;
	@%p6661 bra 	$L__BB4_4507;
	add.s32 	%r4919, %r4675, 62;
	shl.b32 	%r20641, %r29395, 7;
	and.b32  	%r20642, %r20641, 8064;
	add.s32 	%r4920, %r20642, %r2;
	shl.b32 	%r20643, %r29395, 9;
	and.b32  	%r20644, %r20643, 32256;
	add.s32 	%r20645, %r5, %r20644;
	ld.shared.u32 	%r20646, [%r20645];
	setp.eq.s32 	%p6662, %r4920, 0;
	setp.ne.s32 	%p6663, %r20646, 0;
	or.pred  	%p6664, %p6662, %p6663;
	@%p6664 bra 	$L__BB4_4503;
	add.s32 	%r4921, %r29396, 1;
	mul.wide.u32 	%rd6664, %r29396, 4;
	add.s64 	%rd6665, %rd2, %rd6664;
	st.local.u32 	[%rd6665+152], %r4920;
	mov.u32 	%r29396, %r4921;
$L__BB4_4503:
	setp.ge.u32 	%p6665, %r29396, %r4674;
	mov.u32 	%r29395, %r4919;
	@%p6665 bra 	$L__BB4_4507;
	shl.b32 	%r20648, %r4919, 7;
	and.b32  	%r20649, %r20648, 8064;
	add.s32 	%r4923, %r20649, %r2;
	shl.b32 	%r20650, %r4919, 9;
	and.b32  	%r20651, %r20650, 32256;
	add.s32 	%r20652, %r5, %r20651;
	ld.shared.u32 	%r20653, [%r20652];
	setp.eq.s32 	%p6666, %r4923, 0;
	setp.ne.s32 	%p6667, %r20653, 0;
	or.pred  	%p6668, %p6666, %p6667;
	@%p6668 bra 	$L__BB4_4506;
	add.s32 	%r4924, %r29396, 1;
	mul.wide.u32 	%rd6666, %r29396, 4;
	add.s64 	%rd6667, %rd2, %rd6666;
	st.local.u32 	[%rd6667+152], %r4923;
	mov.u32 	%r29396, %r4924;
$L__BB4_4506:
	setp.lt.u32 	%p6669, %r29396, %r4674;
	selp.b32 	%r20655, 64, 63, %p6669;
	add.s32 	%r29395, %r4675, %r20655;
$L__BB4_4507:
	st.local.u32 	[%rd2+8], %r29395;
$L__BB4_4508:
	add.s32 	%r20656, %r4399, 1;
	and.b32  	%r20657, %r20656, 255;
	setp.lt.u32 	%p6670, %r4402, %r20657;
	and.b32  	%r20658, %r4400, 255;
	setp.lt.u32 	%p6671, %r29330, %r20658;
	or.pred  	%p6672, %p6670, %p6671;
	and.b32  	%r20659, %r4401, 255;
	setp.lt.u32 	%p6673, %r29396, %r20659;
	or.pred  	%p6674, %p6672, %p6673;
	@%p6674 bra 	$L__BB4_5765;
	ld.global.u32 	%r29399, [%rd301+44];
	setp.eq.s32 	%p6675, %r29399, 0;
	@%p6675 bra 	$L__BB4_4513;
	mov.b32 	%r29400, 0;
$L__BB4_4511:
	mul.wide.u32 	%rd6668, %r29400, 4;
	add.s64 	%rd6669, %rd2, %rd6668;
	ld.local.u32 	%r4935, [%rd6669+152];
	setp.gt.u32 	%p6676, %r4935, 8191;
	@%p6676 bra 	$L__BB4_4517;
	shl.b32 	%r20662, %r4935, 2;
	mov.u32 	%r20663, shared_mem;
	add.s32 	%r20664, %r20663, %r20662;
	atom.shared.exch.b32 	%r20665, [%r20664+65536], -1;
	bra.uni 	$L__BB4_4518;
$L__BB4_4513:
	ld.global.u32 	%r29402, [%rd301+40];
	setp.eq.s32 	%p6678, %r29402, 0;
	@%p6678 bra 	$L__BB4_4519;
	mov.b32 	%r29403, 0;
$L__BB4_4515:
	mul.wide.u32 	%rd6672, %r29403, 4;
	add.s64 	%rd6673, %rd2, %rd6672;
	ld.local.u32 	%r4943, [%rd6673+24];
	mul.wide.u32 	%rd6674, %r29403, 8;
	add.s64 	%rd6675, %rd301, %rd6674;
	ld.global.u64 	%rd313, [%rd6675+312];
	cvt.u32.u64 	%r4944, %rd313;
	shr.u32 	%r29404, %r4944, 3;
	and.b64  	%rd6676, %rd313, 4;
	setp.eq.s64 	%p6679, %rd6676, 0;
	@%p6679 bra 	$L__BB4_4523;
	mul.wide.u32 	%rd6677, %r29404, 4;
	add.s64 	%rd6678, %rd2, %rd6677;
	ld.local.u32 	%r29404, [%rd6678+24];
	bra.uni 	$L__BB4_4525;
$L__BB4_4517:
	mul.wide.u32 	%rd6670, %r4935, 4;
	add.s64 	%rd6671, %rd3, %rd6670;
	atom.global.exch.b32 	%r20661, [%rd6671], -1;
	ld.global.u32 	%r29399, [%rd301+44];
$L__BB4_4518:
	add.s32 	%r29400, %r29400, 1;
	setp.lt.u32 	%p6677, %r29400, %r29399;
	@%p6677 bra 	$L__BB4_4511;
	bra.uni 	$L__BB4_4513;
$L__BB4_4519:
	ld.global.u32 	%r20676, [%rd301+36];
	setp.eq.s32 	%p6685, %r20676, 0;
	@%p6685 bra 	$L__BB4_4571;
	ld.local.u32 	%r29423, [%rd2+280];
	ld.local.u32 	%r29422, [%rd2+2336];
	mov.b32 	%r29409, 0;
$L__BB4_4521:
	mul.wide.u32 	%rd6695, %r29409, 8;
	add.s64 	%rd6696, %rd301, %rd6695;
	ld.global.u64 	%rd316, [%rd6696+56];
	cvt.u32.u64 	%r4960, %rd316;
	shr.u32 	%r29410, %r4960, 3;
	and.b64  	%rd6697, %rd316, 4;
	setp.eq.s64 	%p6686, %rd6697, 0;
	@%p6686 bra 	$L__BB4_4533;
	mul.wide.u32 	%rd6698, %r29410, 4;
	add.s64 	%rd6699, %rd2, %rd6698;
	ld.local.u32 	%r29410, [%rd6699+24];
	bra.uni 	$L__BB4_4535;
$L__BB4_4523:
	and.b64  	%rd6679, %rd313, 3;
	setp.ne.s64 	%p6680, %rd6679, 0;
	@%p6680 bra 	$L__BB4_4525;
	mul.wide.u32 	%rd6680, %r29404, 4;
	add.s64 	%rd6681, %rd2, %rd6680;
	ld.local.u32 	%r29404, [%rd6681+152];
$L__BB4_4525:
	shl.b32 	%r20667, %r29404, 3;
	and.b32  	%r20668, %r4944, 7;
	or.b32  	%r4949, %r20667, %r20668;
	shr.u64 	%rd314, %rd313, 35;
	and.b64  	%rd6682, %rd313, 17179869184;
	setp.eq.s64 	%p6681, %rd6682, 0;
	@%p6681 bra 	$L__BB4_4527;
	shl.b64 	%rd6683, %rd314, 2;
	add.s64 	%rd6684, %rd2, %rd6683;
	ld.local.u32 	%r29405, [%rd6684+24];
	bra.uni 	$L__BB4_4529;
$L__BB4_4527:
	cvt.u32.u64 	%r29405, %rd314;
	and.b64  	%rd6685, %rd313, 12884901888;
	setp.ne.s64 	%p6682, %rd6685, 0;
	@%p6682 bra 	$L__BB4_4529;
	shl.b64 	%rd6686, %rd314, 2;
	add.s64 	%rd6687, %rd2, %rd6686;
	ld.local.u32 	%r29405, [%rd6687+152];
$L__BB4_4529:
	shl.b32 	%r20669, %r29405, 3;
	{ .reg .b32 tmp; mov.b64 {tmp, %r20670}, %rd313; }
	and.b32  	%r20671, %r20670, 7;
	or.b32  	%r20672, %r20669, %r20671;
	cvt.u64.u32 	%rd6688, %r20672;
	shl.b64 	%rd6689, %rd6688, 32;
	cvt.u64.u32 	%rd6690, %r4949;
	or.b64  	%rd315, %rd6689, %rd6690;
	setp.gt.u32 	%p6683, %r4943, 8191;
	@%p6683 bra 	$L__BB4_4531;
	shl.b32 	%r20673, %r4943, 3;
	mov.u32 	%r20674, shared_mem;
	add.s32 	%r20675, %r20674, %r20673;
	atom.shared.exch.b64 	%rd6694, [%r20675], %rd315;
	bra.uni 	$L__BB4_4532;
$L__BB4_4531:
	mul.wide.u32 	%rd6691, %r4943, 8;
	add.s64 	%rd6692, %rd1, %rd6691;
	atom.global.exch.b64 	%rd6693, [%rd6692+201326600], %rd315;
	ld.global.u32 	%r29402, [%rd301+40];
$L__BB4_4532:
	add.s32 	%r29403, %r29403, 1;
	setp.lt.u32 	%p6684, %r29403, %r29402;
	@%p6684 bra 	$L__BB4_4515;
	bra.uni 	$L__BB4_4519;
$L__BB4_4533:
	and.b64  	%rd6700, %rd316, 3;
	setp.ne.s64 	%p6687, %rd6700, 0;
	@%p6687 bra 	$L__BB4_4535;
	mul.wide.u32 	%rd6701, %r29410, 4;
	add.s64 	%rd6702, %rd2, %rd6701;
	ld.local.u32 	%r29410, [%rd6702+152];
$L__BB4_4535:
	shl.b32 	%r4965, %r29410, 3;
	shr.u64 	%rd317, %rd316, 35;
	and.b64  	%rd6703, %rd316, 17179869184;
	setp.eq.s64 	%p6688, %rd6703, 0;
	@%p6688 bra 	$L__BB4_4537;
	shl.b64 	%rd6704, %rd317, 2;
	add.s64 	%rd6705, %rd2, %rd6704;
	ld.local.u32 	%r29411, [%rd6705+24];
	bra.uni 	$L__BB4_4539;
$L__BB4_4537:
	cvt.u32.u64 	%r29411, %rd317;
	and.b64  	%rd6706, %rd316, 12884901888;
	setp.ne.s64 	%p6689, %rd6706, 0;
	@%p6689 bra 	$L__BB4_4539;
	shl.b64 	%rd6707, %rd317, 2;
	add.s64 	%rd6708, %rd2, %rd6707;
	ld.local.u32 	%r29411, [%rd6708+152];
$L__BB4_4539:
	and.b32  	%r20678, %r4960, 7;
	add.s32 	%r20679, %r4965, %r20678;
	{ .reg .b32 tmp; mov.b64 {tmp, %r20680}, %rd316; }
	and.b32  	%r20681, %r20680, 7;
	shl.b32 	%r20682, %r29411, 3;
	or.b32  	%r20683, %r20682, %r20681;
	setp.ne.s32 	%p6690, %r20678, 0;
	setp.eq.s32 	%p6691, %r20681, 0;
	and.pred  	%p6692, %p6690, %p6691;
	selp.b32 	%r29414, %r20683, %r20679, %p6692;
	selp.b32 	%r4983, %r20679, %r20683, %p6692;
	and.b32  	%r20684, %r29414, 7;
	setp.ne.s32 	%p6693, %r20684, 0;
	@%p6693 bra 	$L__BB4_4543;
$L__BB4_4540:
	and.b32  	%r20685, %r4983, 7;
	setp.ne.s32 	%p6694, %r20685, 0;
	@%p6694 bra 	$L__BB4_4551;
$L__BB4_4541:
	shr.u32 	%r20686, %r4983, 3;
	setp.gt.u32 	%p6695, %r4983, 65535;
	shr.u32 	%r20687, %r4983, 1;
	mov.u32 	%r20688, shared_mem;
	add.s32 	%r20689, %r20688, %r20687;
	add.s32 	%r4979, %r20689, 65536;
	mul.wide.u32 	%rd6709, %r20686, 4;
	add.s64 	%rd319, %rd3, %rd6709;
	@%p6695 bra 	$L__BB4_4545;
	atom.shared.exch.b32 	%r29417, [%r4979], -1;
	bra.uni 	$L__BB4_4546;
$L__BB4_4543:
	cvt.u64.u32 	%rd6729, %r4983;
	shl.b64 	%rd6730, %rd6729, 32;
	cvt.u64.u32 	%rd6731, %r29414;
	or.b64  	%rd318, %rd6730, %rd6731;
	mul.wide.u32 	%rd6732, %r29414, 8;
	and.b32  	%r20711, %r4983, 7;
	cvt.u64.u32 	%rd6733, %r20711;
	mov.b64 	%rd6734, 56;
	cvt.u32.u64 	%r20712, %rd6734;
	cvt.u32.u64 	%r20713, %rd6732;
	and.b32  	%r20714, %r20713, %r20712;
	cvt.u32.u64 	%r20715, %rd6733;
	or.b32  	%r20716, %r20714, %r20715;
	mov.b64 	%rd6735, 9130730411292422402;
	shr.u64 	%rd6736, %rd6735, %r20716;
	mov.b64 	%rd6737, 1736168554312260608;
	shr.u64 	%rd6738, %rd6737, %r20716;
	mov.b64 	%rd6739, -506390041275138048;
	shr.u64 	%rd6740, %rd6739, %r20716;
	shl.b64 	%rd6741, %rd6740, 2;
	cvt.u32.u64 	%r20717, %rd6738;
	mov.b64 	%rd6742, 2;
	cvt.u32.u64 	%r20718, %rd6742;
	and.b32  	%r20719, %r20717, %r20718;
	cvt.u32.u64 	%r20720, %rd6736;
	mov.b64 	%rd6743, 1;
	cvt.u32.u64 	%r20721, %rd6743;
	and.b32  	%r20722, %r20720, %r20721;
	or.b32  	%r20723, %r20722, %r20719;
	cvt.u32.u64 	%r20724, %rd6741;
	mov.b64 	%rd6744, 4;
	cvt.u32.u64 	%r20725, %rd6744;
	and.b32  	%r20726, %r20724, %r20725;
	or.b32  	%r20727, %r20723, %r20726;
	mov.b16 	%rs264, 1;
	shl.b16 	%rs265, %rs264, %r20727;
	and.b16  	%rs266, %rs265, 29;
	setp.eq.s16 	%p6717, %rs266, 0;
	@%p6717 bra 	$L__BB4_4569;
	add.s32 	%r4976, %r29423, 1;
	st.local.u32 	[%rd2+280], %r4976;
	shl.b32 	%r20728, %r29423, 3;
	cvt.u64.u32 	%rd6745, %r20728;
	and.b64  	%rd6746, %rd6745, 2040;
	add.s64 	%rd6747, %rd2, %rd6746;
	st.local.u64 	[%rd6747+288], %rd318;
	mov.u32 	%r29423, %r4976;
	bra.uni 	$L__BB4_4570;
$L__BB4_4545:
	atom.global.exch.b32 	%r29417, [%rd319], -1;
$L__BB4_4546:
	add.s32 	%r20690, %r29417, 1;
	setp.lt.u32 	%p6696, %r20690, 2;
	@%p6696 bra 	$L__BB4_4551;
	setp.gt.u32 	%p6697, %r4983, 65535;
	@%p6697 bra 	$L__BB4_4549;
	atom.shared.exch.b32 	%r20692, [%r4979], 0;
	bra.uni 	$L__BB4_4550;
$L__BB4_4549:
	atom.global.exch.b32 	%r20691, [%rd319], 0;
$L__BB4_4550:
	and.b32  	%r20693, %r29417, 7;
	setp.eq.s32 	%p6698, %r20693, 0;
	mov.u32 	%r4983, %r29417;
	@%p6698 bra 	$L__BB4_4541;
$L__BB4_4551:
	setp.lt.u32 	%p6699, %r29414, 65529;
	@%p6699 bra 	$L__BB4_4563;
	and.b32  	%r4984, %r4983, 4;
	setp.eq.s32 	%p6700, %r4984, 0;
	and.b32  	%r20694, %r4983, 3;
	setp.ne.s32 	%p6701, %r20694, 0;
	and.pred  	%p6702, %p6700, %p6701;
	setp.gt.u32 	%p6703, %r4983, 65535;
	or.pred  	%p6704, %p6703, %p6702;
	@%p6704 bra 	$L__BB4_4556;
	and.b32  	%r20695, %r4983, 7;
	setp.eq.s32 	%p6705, %r20695, 0;
	mov.u32 	%r29420, %r4983;
	mov.u32 	%r29421, %r29414;
	@%p6705 bra 	$L__BB4_4568;
	setp.eq.s32 	%p6706, %r4984, 0;
	@%p6706 bra 	$L__BB4_4556;
	cvt.u64.u32 	%rd6710, %r4983;
	shl.b64 	%rd6711, %rd6710, 32;
	cvt.u64.u32 	%rd6712, %r29414;
	or.b64  	%rd6713, %rd6711, %rd6712;
	add.s32 	%r4985, %r29423, 1;
	st.local.u32 	[%rd2+280], %r4985;
	shl.b32 	%r20696, %r29423, 3;
	cvt.u64.u32 	%rd6714, %r20696;
	and.b64  	%rd6715, %rd6714, 2040;
	add.s64 	%rd6716, %rd2, %rd6715;
	st.local.u64 	[%rd6716+288], %rd6713;
	mov.u32 	%r29423, %r4985;
	bra.uni 	$L__BB4_4570;
$L__BB4_4556:
	shr.u32 	%r4986, %r29414, 3;
	setp.gt.u32 	%p6707, %r29414, 65535;
	@%p6707 bra 	$L__BB4_4558;
	shl.b32 	%r20697, %r4986, 2;
	mov.u32 	%r20698, shared_mem;
	add.s32 	%r20699, %r20698, %r20697;
	ld.shared.u32 	%r29419, [%r20699+65536];
	bra.uni 	$L__BB4_4559;
$L__BB4_4558:
	mul.wide.u32 	%rd6717, %r4986, 4;
	add.s64 	%rd6718, %rd3, %rd6717;
	ld.global.u32 	%r29419, [%rd6718];
$L__BB4_4559:
	setp.ne.s32 	%p6708, %r29419, 0;
	@%p6708 bra 	$L__BB4_4563;
	cvt.u64.u32 	%rd6719, %r4983;
	shl.b64 	%rd6720, %rd6719, 32;
	cvt.u64.u32 	%rd6721, %r29414;
	or.b64  	%rd320, %rd6720, %rd6721;
	and.b32  	%r20700, %r4983, 7;
	setp.eq.s32 	%p6709, %r20700, 1;
	@%p6709 bra 	$L__BB4_4562;
	add.s32 	%r4990, %r29423, 1;
	st.local.u32 	[%rd2+280], %r4990;
	shl.b32 	%r20701, %r29423, 3;
	cvt.u64.u32 	%rd6722, %r20701;
	and.b64  	%rd6723, %rd6722, 2040;
	add.s64 	%rd6724, %rd2, %rd6723;
	st.local.u64 	[%rd6724+288], %rd320;
	mov.u32 	%r29423, %r4990;
	bra.uni 	$L__BB4_4570;
$L__BB4_4562:
	add.s32 	%r4991, %r29422, 1;
	st.local.u32 	[%rd2+2336], %r4991;
	shl.b32 	%r20702, %r29422, 3;
	cvt.u64.u32 	%rd6725, %r20702;
	and.b64  	%rd6726, %rd6725, 2040;
	add.s64 	%rd6727, %rd2, %rd6726;
	st.local.u64 	[%rd6727+2344], %rd320;
	mov.u32 	%r29422, %r4991;
	bra.uni 	$L__BB4_4570;
$L__BB4_4563:
	shr.u32 	%r4992, %r29414, 3;
	setp.gt.u32 	%p6710, %r29414, 65535;
	@%p6710 bra 	$L__BB4_4566;
	shl.b32 	%r20704, %r4992, 2;
	mov.u32 	%r20705, shared_mem;
	add.s32 	%r20706, %r20705, %r20704;
	add.s32 	%r4993, %r20706, 65536;
	atom.shared.exch.b32 	%r29420, [%r20706+65536], %r4983;
	setp.eq.s32 	%p6712, %r29420, -1;
	@%p6712 bra 	$L__BB4_4570;
	atom.shared.exch.b32 	%r20707, [%r4993], 0;
	mov.u32 	%r29421, %r4983;
	bra.uni 	$L__BB4_4568;
$L__BB4_4566:
	mul.wide.u32 	%rd6728, %r4992, 4;
	add.s64 	%rd321, %rd3, %rd6728;
	atom.global.exch.b32 	%r29420, [%rd321], %r4983;
	setp.eq.s32 	%p6711, %r29420, -1;
	@%p6711 bra 	$L__BB4_4570;
	atom.global.exch.b32 	%r20703, [%rd321], 0;
	mov.u32 	%r29421, %r4983;
$L__BB4_4568:
	and.b32  	%r20708, %r29420, 7;
	setp.ne.s32 	%p6713, %r20708, 0;
	and.b32  	%r20709, %r29421, 7;
	setp.eq.s32 	%p6714, %r20709, 0;
	and.pred  	%p6715, %p6713, %p6714;
	selp.b32 	%r29414, %r29421, %r29420, %p6715;
	selp.b32 	%r4983, %r29420, %r29421, %p6715;
	and.b32  	%r20710, %r29414, 7;
	setp.eq.s32 	%p6716, %r20710, 0;
	@%p6716 bra 	$L__BB4_4540;
	bra.uni 	$L__BB4_4543;
$L__BB4_4569:
	add.s32 	%r4977, %r29422, 1;
	st.local.u32 	[%rd2+2336], %r4977;
	shl.b32 	%r20729, %r29422, 3;
	cvt.u64.u32 	%rd6748, %r20729;
	and.b64  	%rd6749, %rd6748, 2040;
	add.s64 	%rd6750, %rd2, %rd6749;
	st.local.u64 	[%rd6750+2344], %rd318;
	mov.u32 	%r29422, %r4977;
$L__BB4_4570:
	add.s32 	%r29409, %r29409, 1;
	ld.global.u32 	%r20730, [%rd301+36];
	setp.lt.u32 	%p6718, %r29409, %r20730;
	@%p6718 bra 	$L__BB4_4521;
$L__BB4_4571:
	ld.global.u32 	%r5003, [%rd301+48];
	shr.u32 	%r29424, %r5003, 3;
	and.b32  	%r20731, %r5003, 4;
	setp.eq.s32 	%p6719, %r20731, 0;
	@%p6719 bra 	$L__BB4_4573;
	mul.wide.u32 	%rd6751, %r29424, 4;
	add.s64 	%rd6752, %rd2, %rd6751;
	ld.local.u32 	%r29424, [%rd6752+24];
	bra.uni 	$L__BB4_4575;
$L__BB4_4573:
	and.b32  	%r20732, %r5003, 3;
	setp.ne.s32 	%p6720, %r20732, 0;
	@%p6720 bra 	$L__BB4_4575;
	mul.wide.u32 	%rd6753, %r29424, 4;
	add.s64 	%rd6754, %rd2, %rd6753;
	ld.local.u32 	%r29424, [%rd6754+152];
$L__BB4_4575:
	and.b32  	%r20733, %r5003, 7;
	shl.b32 	%r20734, %r29424, 3;
	or.b32  	%r20735, %r20734, %r20733;
	setp.ne.s32 	%p6721, %r20733, 0;
	setp.eq.s32 	%p6722, %r4338, 0;
	and.pred  	%p6723, %p6721, %p6722;
	selp.b32 	%r29427, %r4199, %r20735, %p6723;
	selp.b32 	%r5019, %r20735, %r4199, %p6723;
	and.b32  	%r20737, %r29427, 7;
	setp.ne.s32 	%p6724, %r20737, 0;
	@%p6724 bra 	$L__BB4_4579;
$L__BB4_4576:
	and.b32  	%r20738, %r5019, 7;
	setp.ne.s32 	%p6725, %r20738, 0;
	@%p6725 bra 	$L__BB4_4588;
$L__BB4_4577:
	shr.u32 	%r20739, %r5019, 3;
	setp.gt.u32 	%p6726, %r5019, 65535;
	shr.u32 	%r20740, %r5019, 1;
	mov.u32 	%r20741, shared_mem;
	add.s32 	%r20742, %r20741, %r20740;
	add.s32 	%r5015, %r20742, 65536;
	mul.wide.u32 	%rd6755, %r20739, 4;
	add.s64 	%rd323, %rd3, %rd6755;
	@%p6726 bra 	$L__BB4_4582;
	atom.shared.exch.b32 	%r29430, [%r5015], -1;
	bra.uni 	$L__BB4_4583;
$L__BB4_4579:
	cvt.u64.u32 	%rd6775, %r5019;
	shl.b64 	%rd6776, %rd6775, 32;
	cvt.u64.u32 	%rd6777, %r29427;
	or.b64  	%rd322, %rd6776, %rd6777;
	mul.wide.u32 	%rd6778, %r29427, 8;
	and.b32  	%r20770, %r5019, 7;
	cvt.u64.u32 	%rd6779, %r20770;
	mov.b64 	%rd6780, 56;
	cvt.u32.u64 	%r20771, %rd6780;
	cvt.u32.u64 	%r20772, %rd6778;
	and.b32  	%r20773, %r20772, %r20771;
	cvt.u32.u64 	%r20774, %rd6779;
	or.b32  	%r20775, %r20773, %r20774;
	mov.b64 	%rd6781, 9130730411292422402;
	shr.u64 	%rd6782, %rd6781, %r20775;
	mov.b64 	%rd6783, 1736168554312260608;
	shr.u64 	%rd6784, %rd6783, %r20775;
	mov.b64 	%rd6785, -506390041275138048;
	shr.u64 	%rd6786, %rd6785, %r20775;
	shl.b64 	%rd6787, %rd6786, 2;
	cvt.u32.u64 	%r20776, %rd6784;
	mov.b64 	%rd6788, 2;
	cvt.u32.u64 	%r20777, %rd6788;
	and.b32  	%r20778, %r20776, %r20777;
	cvt.u32.u64 	%r20779, %rd6782;
	mov.b64 	%rd6789, 1;
	cvt.u32.u64 	%r20780, %rd6789;
	and.b32  	%r20781, %r20779, %r20780;
	or.b32  	%r20782, %r20781, %r20778;
	cvt.u32.u64 	%r20783, %rd6787;
	mov.b64 	%rd6790, 4;
	cvt.u32.u64 	%r20784, %rd6790;
	and.b32  	%r20785, %r20783, %r20784;
	or.b32  	%r20786, %r20782, %r20785;
	mov.b16 	%rs267, 1;
	shl.b16 	%rs268, %rs267, %r20786;
	and.b16  	%rs269, %rs268, 29;
	setp.eq.s16 	%p6748, %rs269, 0;
	@%p6748 bra 	$L__BB4_4581;
	ld.local.u32 	%r20787, [%rd2+280];
	add.s32 	%r20788, %r20787, 1;
	st.local.u32 	[%rd2+280], %r20788;
	shl.b32 	%r20789, %r20787, 3;
	cvt.u64.u32 	%rd6791, %r20789;
	and.b64  	%rd6792, %rd6791, 2040;
	add.s64 	%rd6793, %rd2, %rd6792;
	st.local.u64 	[%rd6793+288], %rd322;
	bra.uni 	$L__BB4_5769;
$L__BB4_4581:
	ld.local.u32 	%r20790, [%rd2+2336];
	add.s32 	%r20791, %r20790, 1;
	st.local.u32 	[%rd2+2336], %r20791;
	shl.b32 	%r20792, %r20790, 3;
	cvt.u64.u32 	%rd6794, %r20792;
	and.b64  	%rd6795, %rd6794, 2040;
	add.s64 	%rd6796, %rd2, %rd6795;
	st.local.u64 	[%rd6796+2344], %rd322;
	bra.uni 	$L__BB4_5769;
$L__BB4_4582:
	atom.global.exch.b32 	%r29430, [%rd323], -1;
$L__BB4_4583:
	add.s32 	%r20743, %r29430, 1;
	setp.lt.u32 	%p6727, %r20743, 2;
	@%p6727 bra 	$L__BB4_4588;
	setp.gt.u32 	%p6728, %r5019, 65535;
	@%p6728 bra 	$L__BB4_4586;
	atom.shared.exch.b32 	%r20745, [%r5015], 0;
	bra.uni 	$L__BB4_4587;
$L__BB4_4586:
	atom.global.exch.b32 	%r20744, [%rd323], 0;
$L__BB4_4587:
	and.b32  	%r20746, %r29430, 7;
	setp.eq.s32 	%p6729, %r20746, 0;
	mov.u32 	%r5019, %r29430;
	@%p6729 bra 	$L__BB4_4577;
$L__BB4_4588:
	setp.lt.u32 	%p6730, %r29427, 65529;
	@%p6730 bra 	$L__BB4_4600;
	and.b32  	%r5020, %r5019, 4;
	setp.eq.s32 	%p6731, %r5020, 0;
	and.b32  	%r20747, %r5019, 3;
	setp.ne.s32 	%p6732, %r20747, 0;
	and.pred  	%p6733, %p6731, %p6732;
	setp.gt.u32 	%p6734, %r5019, 65535;
	or.pred  	%p6735, %p6734, %p6733;
	@%p6735 bra 	$L__BB4_4593;
	and.b32  	%r20748, %r5019, 7;
	setp.eq.s32 	%p6736, %r20748, 0;
	mov.u32 	%r29433, %r5019;
	mov.u32 	%r29434, %r29427;
	@%p6736 bra 	$L__BB4_4605;
	setp.eq.s32 	%p6737, %r5020, 0;
	@%p6737 bra 	$L__BB4_4593;
	cvt.u64.u32 	%rd6756, %r5019;
	shl.b64 	%rd6757, %rd6756, 32;
	cvt.u64.u32 	%rd6758, %r29427;
	or.b64  	%rd6759, %rd6757, %rd6758;
	ld.local.u32 	%r20749, [%rd2+280];
	add.s32 	%r20750, %r20749, 1;
	st.local.u32 	[%rd2+280], %r20750;
	shl.b32 	%r20751, %r20749, 3;
	cvt.u64.u32 	%rd6760, %r20751;
	and.b64  	%rd6761, %rd6760, 2040;
	add.s64 	%rd6762, %rd2, %rd6761;
	st.local.u64 	[%rd6762+288], %rd6759;
	bra.uni 	$L__BB4_5769;
$L__BB4_4593:
	shr.u32 	%r5021, %r29427, 3;
	setp.gt.u32 	%p6738, %r29427, 65535;
	@%p6738 bra 	$L__BB4_4595;
	shl.b32 	%r20752, %r5021, 2;
	mov.u32 	%r20753, shared_mem;
	add.s32 	%r20754, %r20753, %r20752;
	ld.shared.u32 	%r29432, [%r20754+65536];
	bra.uni 	$L__BB4_4596;
$L__BB4_4595:
	mul.wide.u32 	%rd6763, %r5021, 4;
	add.s64 	%rd6764, %rd3, %rd6763;
	ld.global.u32 	%r29432, [%rd6764];
$L__BB4_4596:
	setp.ne.s32 	%p6739, %r29432, 0;
	@%p6739 bra 	$L__BB4_4600;
	cvt.u64.u32 	%rd6765, %r5019;
	shl.b64 	%rd6766, %rd6765, 32;
	cvt.u64.u32 	%rd6767, %r29427;
	or.b64  	%rd324, %rd6766, %rd6767;
	and.b32  	%r20755, %r5019, 7;
	setp.eq.s32 	%p6740, %r20755, 1;
	@%p6740 bra 	$L__BB4_4599;
	ld.local.u32 	%r20756, [%rd2+280];
	add.s32 	%r20757, %r20756, 1;
	st.local.u32 	[%rd2+280], %r20757;
	shl.b32 	%r20758, %r20756, 3;
	cvt.u64.u32 	%rd6768, %r20758;
	and.b64  	%rd6769, %rd6768, 2040;
	add.s64 	%rd6770, %rd2, %rd6769;
	st.local.u64 	[%rd6770+288], %rd324;
	bra.uni 	$L__BB4_5769;
$L__BB4_4599:
	ld.local.u32 	%r20759, [%rd2+2336];
	add.s32 	%r20760, %r20759, 1;
	st.local.u32 	[%rd2+2336], %r20760;
	shl.b32 	%r20761, %r20759, 3;
	cvt.u64.u32 	%rd6771, %r20761;
	and.b64  	%rd6772, %rd6771, 2040;
	add.s64 	%rd6773, %rd2, %rd6772;
	st.local.u64 	[%rd6773+2344], %rd324;
	bra.uni 	$L__BB4_5769;
$L__BB4_4600:
	shr.u32 	%r5025, %r29427, 3;
	setp.gt.u32 	%p6741, %r29427, 65535;
	@%p6741 bra 	$L__BB4_4603;
	shl.b32 	%r20763, %r5025, 2;
	mov.u32 	%r20764, shared_mem;
	add.s32 	%r20765, %r20764, %r20763;
	add.s32 	%r5026, %r20765, 65536;
	atom.shared.exch.b32 	%r29433, [%r20765+65536], %r5019;
	setp.eq.s32 	%p6743, %r29433, -1;
	@%p6743 bra 	$L__BB4_5769;
	atom.shared.exch.b32 	%r20766, [%r5026], 0;
	mov.u32 	%r29434, %r5019;
	bra.uni 	$L__BB4_4605;
$L__BB4_4603:
	mul.wide.u32 	%rd6774, %r5025, 4;
	add.s64 	%rd325, %rd3, %rd6774;
	atom.global.exch.b32 	%r29433, [%rd325], %r5019;
	setp.eq.s32 	%p6742, %r29433, -1;
	@%p6742 bra 	$L__BB4_5769;
	atom.global.exch.b32 	%r20762, [%rd325], 0;
	mov.u32 	%r29434, %r5019;
$L__BB4_4605:
	and.b32  	%r20767, %r29433, 7;
	setp.ne.s32 	%p6744, %r20767, 0;
	and.b32  	%r20768, %r29434, 7;
	setp.eq.s32 	%p6745, %r20768, 0;
	and.pred  	%p6746, %p6744, %p6745;
	selp.b32 	%r29427, %r29434, %r29433, %p6746;
	selp.b32 	%r5019, %r29433, %r29434, %p6746;
	and.b32  	%r20769, %r29427, 7;
	setp.eq.s32 	%p6747, %r20769, 0;
	@%p6747 bra 	$L__BB4_4576;
	bra.uni 	$L__BB4_4579;
$L__BB4_4606:
	setp.eq.s16 	%p4590, %rs11, 2;
	@%p4590 bra 	$L__BB4_5769;
	sub.s32 	%r19036, 256, %r62;
	sub.s32 	%r19037, 256, %r4196;
	min.u32 	%r19038, %r19036, %r19037;
	setp.lt.u32 	%p5567, %r19038, 2;
	@%p5567 bra 	$L__BB4_5765;
	shr.u32 	%r5033, %r4199, 3;
	setp.gt.u32 	%p5568, %r4199, 65535;
	@%p5568 bra 	$L__BB4_4610;
	shl.b32 	%r19039, %r5033, 3;
	mov.u32 	%r19040, shared_mem;
	add.s32 	%r19041, %r19040, %r19039;
	atom.shared.exch.b64 	%rd11034, [%r19041], 0;
	bra.uni 	$L__BB4_4611;
$L__BB4_4610:
	mul.wide.u32 	%rd5635, %r5033, 8;
	add.s64 	%rd5636, %rd1, %rd5635;
	atom.global.exch.b64 	%rd11034, [%rd5636+201326600], 0;
$L__BB4_4611:
	cvt.u32.u64 	%r19042, %rd11034;
	{ .reg .b32 tmp; mov.b64 {tmp, %r5034}, %rd11034; }
	and.b32  	%r5035, %r4200, 7;
	setp.ne.s32 	%p5569, %r5035, 0;
	and.b32  	%r19043, %r19042, 7;
	setp.eq.s32 	%p5570, %r19043, 0;
	and.pred  	%p5571, %p5569, %p5570;
	selp.b32 	%r29437, %r19042, %r4200, %p5571;
	selp.b32 	%r5049, %r4200, %r19042, %p5571;
	and.b32  	%r19044, %r29437, 7;
	setp.ne.s32 	%p5572, %r19044, 0;
	@%p5572 bra 	$L__BB4_4615;
$L__BB4_4612:
	and.b32  	%r19045, %r5049, 7;
	setp.ne.s32 	%p5573, %r19045, 0;
	@%p5573 bra 	$L__BB4_4623;
$L__BB4_4613:
	shr.u32 	%r19046, %r5049, 3;
	setp.gt.u32 	%p5574, %r5049, 65535;
	shr.u32 	%r19047, %r5049, 1;
	mov.u32 	%r19048, shared_mem;
	add.s32 	%r19049, %r19048, %r19047;
	add.s32 	%r5045, %r19049, 65536;
	mul.wide.u32 	%rd5637, %r19046, 4;
	add.s64 	%rd330, %rd3, %rd5637;
	@%p5574 bra 	$L__BB4_4617;
	atom.shared.exch.b32 	%r29440, [%r5045], -1;
	bra.uni 	$L__BB4_4618;
$L__BB4_4615:
	cvt.u64.u32 	%rd5657, %r5049;
	shl.b64 	%rd5658, %rd5657, 32;
	cvt.u64.u32 	%rd5659, %r29437;
	or.b64  	%rd329, %rd5658, %rd5659;
	mul.wide.u32 	%rd5660, %r29437, 8;
	and.b32  	%r19071, %r5049, 7;
	cvt.u64.u32 	%rd5661, %r19071;
	mov.b64 	%rd5662, 56;
	cvt.u32.u64 	%r19072, %rd5662;
	cvt.u32.u64 	%r19073, %rd5660;
	and.b32  	%r19074, %r19073, %r19072;
	cvt.u32.u64 	%r19075, %rd5661;
	or.b32  	%r19076, %r19074, %r19075;
	mov.b64 	%rd5663, 9130730411292422402;
	shr.u64 	%rd5664, %rd5663, %r19076;
	mov.b64 	%rd5665, 1736168554312260608;
	shr.u64 	%rd5666, %rd5665, %r19076;
	mov.b64 	%rd5667, -506390041275138048;
	shr.u64 	%rd5668, %rd5667, %r19076;
	shl.b64 	%rd5669, %rd5668, 2;
	cvt.u32.u64 	%r19077, %rd5666;
	mov.b64 	%rd5670, 2;
	cvt.u32.u64 	%r19078, %rd5670;
	and.b32  	%r19079, %r19077, %r19078;
	cvt.u32.u64 	%r19080, %rd5664;
	mov.b64 	%rd5671, 1;
	cvt.u32.u64 	%r19081, %rd5671;
	and.b32  	%r19082, %r19080, %r19081;
	or.b32  	%r19083, %r19082, %r19079;
	cvt.u32.u64 	%r19084, %rd5669;
	mov.b64 	%rd5672, 4;
	cvt.u32.u64 	%r19085, %rd5672;
	and.b32  	%r19086, %r19084, %r19085;
	or.b32  	%r19087, %r19083, %r19086;
	mov.b16 	%rs239, 1;
	shl.b16 	%rs240, %rs239, %r19087;
	and.b16  	%rs241, %rs240, 29;
	setp.eq.s16 	%p5596, %rs241, 0;
	@%p5596 bra 	$L__BB4_4641;
	add.s32 	%r5042, %r4196, 1;
	st.local.u32 	[%rd2+280], %r5042;
	shl.b32 	%r19088, %r4196, 3;
	cvt.u64.u32 	%rd5673, %r19088;
	and.b64  	%rd5674, %rd5673, 2040;
	add.s64 	%rd5675, %rd2, %rd5674;
	st.local.u64 	[%rd5675+288], %rd329;
	mov.u32 	%r4196, %r5042;
	bra.uni 	$L__BB4_4642;
$L__BB4_4617:
	atom.global.exch.b32 	%r29440, [%rd330], -1;
$L__BB4_4618:
	add.s32 	%r19050, %r29440, 1;
	setp.lt.u32 	%p5575, %r19050, 2;
	@%p5575 bra 	$L__BB4_4623;
	setp.gt.u32 	%p5576, %r5049, 65535;
	@%p5576 bra 	$L__BB4_4621;
	atom.shared.exch.b32 	%r19052, [%r5045], 0;
	bra.uni 	$L__BB4_4622;
$L__BB4_4621:
	atom.global.exch.b32 	%r19051, [%rd330], 0;
$L__BB4_4622:
	and.b32  	%r19053, %r29440, 7;
	setp.eq.s32 	%p5577, %r19053, 0;
	mov.u32 	%r5049, %r29440;
	@%p5577 bra 	$L__BB4_4613;
$L__BB4_4623:
	setp.lt.u32 	%p5578, %r29437, 65529;
	@%p5578 bra 	$L__BB4_4635;
	and.b32  	%r5050, %r5049, 4;
	setp.eq.s32 	%p5579, %r5050, 0;
	and.b32  	%r19054, %r5049, 3;
	setp.ne.s32 	%p5580, %r19054, 0;
	and.pred  	%p5581, %p5579, %p5580;
	setp.gt.u32 	%p5582, %r5049, 65535;
	or.pred  	%p5583, %p5582, %p5581;
	@%p5583 bra 	$L__BB4_4628;
	and.b32  	%r19055, %r5049, 7;
	setp.eq.s32 	%p5584, %r19055, 0;
	mov.u32 	%r29443, %r5049;
	mov.u32 	%r29444, %r29437;
	@%p5584 bra 	$L__BB4_4640;
	setp.eq.s32 	%p5585, %r5050, 0;
	@%p5585 bra 	$L__BB4_4628;
	cvt.u64.u32 	%rd5638, %r5049;
	shl.b64 	%rd5639, %rd5638, 32;
	cvt.u64.u32 	%rd5640, %r29437;
	or.b64  	%rd5641, %rd5639, %rd5640;
	add.s32 	%r5051, %r4196, 1;
	st.local.u32 	[%rd2+280], %r5051;
	shl.b32 	%r19056, %r4196, 3;
	cvt.u64.u32 	%rd5642, %r19056;
	and.b64  	%rd5643, %rd5642, 2040;
	add.s64 	%rd5644, %rd2, %rd5643;
	st.local.u64 	[%rd5644+288], %rd5641;
	mov.u32 	%r4196, %r5051;
	bra.uni 	$L__BB4_4642;
$L__BB4_4628:
	shr.u32 	%r5052, %r29437, 3;
	setp.gt.u32 	%p5586, %r29437, 65535;
	@%p5586 bra 	$L__BB4_4630;
	shl.b32 	%r19057, %r5052, 2;
	mov.u32 	%r19058, shared_mem;
	add.s32 	%r19059, %r19058, %r19057;
	ld.shared.u32 	%r29442, [%r19059+65536];
	bra.uni 	$L__BB4_4631;
$L__BB4_4630:
	mul.wide.u32 	%rd5645, %r5052, 4;
	add.s64 	%rd5646, %rd3, %rd5645;
	ld.global.u32 	%r29442, [%rd5646];
$L__BB4_4631:
	setp.ne.s32 	%p5587, %r29442, 0;
	@%p5587 bra 	$L__BB4_4635;
	cvt.u64.u32 	%rd5647, %r5049;
	shl.b64 	%rd5648, %rd5647, 32;
	cvt.u64.u32 	%rd5649, %r29437;
	or.b64  	%rd331, %rd5648, %rd5649;
	and.b32  	%r19060, %r5049, 7;
	setp.eq.s32 	%p5588, %r19060, 1;
	@%p5588 bra 	$L__BB4_4634;
	add.s32 	%r5056, %r4196, 1;
	st.local.u32 	[%rd2+280], %r5056;
	shl.b32 	%r19061, %r4196, 3;
	cvt.u64.u32 	%rd5650, %r19061;
	and.b64  	%rd5651, %rd5650, 2040;
	add.s64 	%rd5652, %rd2, %rd5651;
	st.local.u64 	[%rd5652+288], %rd331;
	mov.u32 	%r4196, %r5056;
	bra.uni 	$L__BB4_4642;
$L__BB4_4634:
	add.s32 	%r5057, %r62, 1;
	st.local.u32 	[%rd2+2336], %r5057;
	shl.b32 	%r19062, %r62, 3;
	cvt.u64.u32 	%rd5653, %r19062;
	and.b64  	%rd5654, %rd5653, 2040;
	add.s64 	%rd5655, %rd2, %rd5654;
	st.local.u64 	[%rd5655+2344], %rd331;
	mov.u32 	%r62, %r5057;
	bra.uni 	$L__BB4_4642;
$L__BB4_4635:
	shr.u32 	%r5058, %r29437, 3;
	setp.gt.u32 	%p5589, %r29437, 65535;
	@%p5589 bra 	$L__BB4_4638;
	shl.b32 	%r19064, %r5058, 2;
	mov.u32 	%r19065, shared_mem;
	add.s32 	%r19066, %r19065, %r19064;
	add.s32 	%r5059, %r19066, 65536;
	atom.shared.exch.b32 	%r29443, [%r19066+65536], %r5049;
	setp.eq.s32 	%p5591, %r29443, -1;
	@%p5591 bra 	$L__BB4_4642;
	atom.shared.exch.b32 	%r19067, [%r5059], 0;
	mov.u32 	%r29444, %r5049;
	bra.uni 	$L__BB4_4640;
$L__BB4_4638:
	mul.wide.u32 	%rd5656, %r5058, 4;
	add.s64 	%rd332, %rd3, %rd5656;
	atom.global.exch.b32 	%r29443, [%rd332], %r5049;
	setp.eq.s32 	%p5590, %r29443, -1;
	@%p5590 bra 	$L__BB4_4642;
	atom.global.exch.b32 	%r19063, [%rd332], 0;
	mov.u32 	%r29444, %r5049;
$L__BB4_4640:
	and.b32  	%r19068, %r29443, 7;
	setp.ne.s32 	%p5592, %r19068, 0;
	and.b32  	%r19069, %r29444, 7;
	setp.eq.s32 	%p5593, %r19069, 0;
	and.pred  	%p5594, %p5592, %p5593;
	selp.b32 	%r29437, %r29444, %r29443, %p5594;
	selp.b32 	%r5049, %r29443, %r29444, %p5594;
	and.b32  	%r19070, %r29437, 7;
	setp.eq.s32 	%p5595, %r19070, 0;
	@%p5595 bra 	$L__BB4_4612;
	bra.uni 	$L__BB4_4615;
$L__BB4_4641:
	add.s32 	%r5043, %r62, 1;
	st.local.u32 	[%rd2+2336], %r5043;
	shl.b32 	%r19089, %r62, 3;
	cvt.u64.u32 	%rd5676, %r19089;
	and.b64  	%rd5677, %rd5676, 2040;
	add.s64 	%rd5678, %rd2, %rd5677;
	st.local.u64 	[%rd5678+2344], %rd329;
	mov.u32 	%r62, %r5043;
$L__BB4_4642:
	setp.ne.s32 	%p5597, %r5035, 0;
	and.b32  	%r19090, %r5034, 7;
	setp.eq.s32 	%p5598, %r19090, 0;
	and.pred  	%p5599, %p5597, %p5598;
	selp.b32 	%r29449, %r5034, %r4200, %p5599;
	selp.b32 	%r5079, %r4200, %r5034, %p5599;
	and.b32  	%r19091, %r29449, 7;
	setp.ne.s32 	%p5600, %r19091, 0;
	@%p5600 bra 	$L__BB4_4646;
$L__BB4_4643:
	and.b32  	%r19092, %r5079, 7;
	setp.ne.s32 	%p5601, %r19092, 0;
	@%p5601 bra 	$L__BB4_4655;
$L__BB4_4644:
	shr.u32 	%r19093, %r5079, 3;
	setp.gt.u32 	%p5602, %r5079, 65535;
	shr.u32 	%r19094, %r5079, 1;
	mov.u32 	%r19095, shared_mem;
	add.s32 	%r19096, %r19095, %r19094;
	add.s32 	%r5075, %r19096, 65536;
	mul.wide.u32 	%rd5679, %r19093, 4;
	add.s64 	%rd334, %rd3, %rd5679;
	@%p5602 bra 	$L__BB4_4649;
	atom.shared.exch.b32 	%r29452, [%r5075], -1;
	bra.uni 	$L__BB4_4650;
$L__BB4_4646:
	cvt.u64.u32 	%rd5699, %r5079;
	shl.b64 	%rd5700, %rd5699, 32;
	cvt.u64.u32 	%rd5701, %r29449;
	or.b64  	%rd333, %rd5700, %rd5701;
	mul.wide.u32 	%rd5702, %r29449, 8;
	and.b32  	%r19121, %r5079, 7;
	cvt.u64.u32 	%rd5703, %r19121;
	mov.b64 	%rd5704, 56;
	cvt.u32.u64 	%r19122, %rd5704;
	cvt.u32.u64 	%r19123, %rd5702;
	and.b32  	%r19124, %r19123, %r19122;
	cvt.u32.u64 	%r19125, %rd5703;
	or.b32  	%r19126, %r19124, %r19125;
	mov.b64 	%rd5705, 9130730411292422402;
	shr.u64 	%rd5706, %rd5705, %r19126;
	mov.b64 	%rd5707, 1736168554312260608;
	shr.u64 	%rd5708, %rd5707, %r19126;
	mov.b64 	%rd5709, -506390041275138048;
	shr.u64 	%rd5710, %rd5709, %r19126;
	shl.b64 	%rd5711, %rd5710, 2;
	cvt.u32.u64 	%r19127, %rd5708;
	mov.b64 	%rd5712, 2;
	cvt.u32.u64 	%r19128, %rd5712;
	and.b32  	%r19129, %r19127, %r19128;
	cvt.u32.u64 	%r19130, %rd5706;
	mov.b64 	%rd5713, 1;
	cvt.u32.u64 	%r19131, %rd5713;
	and.b32  	%r19132, %r19130, %r19131;
	or.b32  	%r19133, %r19132, %r19129;
	cvt.u32.u64 	%r19134, %rd5711;
	mov.b64 	%rd5714, 4;
	cvt.u32.u64 	%r19135, %rd5714;
	and.b32  	%r19136, %r19134, %r19135;
	or.b32  	%r19137, %r19133, %r19136;
	mov.b16 	%rs242, 1;
	shl.b16 	%rs243, %rs242, %r19137;
	and.b16  	%rs244, %rs243, 29;
	setp.eq.s16 	%p5624, %rs244, 0;
	@%p5624 bra 	$L__BB4_4648;
	add.s32 	%r19138, %r4196, 1;
	st.local.u32 	[%rd2+280], %r19138;
	shl.b32 	%r19139, %r4196, 3;
	cvt.u64.u32 	%rd5715, %r19139;
	and.b64  	%rd5716, %rd5715, 2040;
	add.s64 	%rd5717, %rd2, %rd5716;
	st.local.u64 	[%rd5717+288], %rd333;
	bra.uni 	$L__BB4_5769;
$L__BB4_4648:
	add.s32 	%r19140, %r62, 1;
	st.local.u32 	[%rd2+2336], %r19140;
	shl.b32 	%r19141, %r62, 3;
	cvt.u64.u32 	%rd5718, %r19141;
	and.b64  	%rd5719, %rd5718, 2040;
	add.s64 	%rd5720, %rd2, %rd5719;
	st.local.u64 	[%rd5720+2344], %rd333;
	bra.uni 	$L__BB4_5769;
$L__BB4_4649:
	atom.global.exch.b32 	%r29452, [%rd334], -1;
$L__BB4_4650:
	add.s32 	%r19097, %r29452, 1;
	setp.lt.u32 	%p5603, %r19097, 2;
	@%p5603 bra 	$L__BB4_4655;
	setp.gt.u32 	%p5604, %r5079, 65535;
	@%p5604 bra 	$L__BB4_4653;
	atom.shared.exch.b32 	%r19099, [%r5075], 0;
	bra.uni 	$L__BB4_4654;
$L__BB4_4653:
	atom.global.exch.b32 	%r19098, [%rd334], 0;
$L__BB4_4654:
	and.b32  	%r19100, %r29452, 7;
	setp.eq.s32 	%p5605, %r19100, 0;
	mov.u32 	%r5079, %r29452;
	@%p5605 bra 	$L__BB4_4644;
$L__BB4_4655:
	setp.lt.u32 	%p5606, %r29449, 65529;
	@%p5606 bra 	$L__BB4_4667;
	and.b32  	%r5080, %r5079, 4;
	setp.eq.s32 	%p5607, %r5080, 0;
	and.b32  	%r19101, %r5079, 3;
	setp.ne.s32 	%p5608, %r19101, 0;
	and.pred  	%p5609, %p5607, %p5608;
	setp.gt.u32 	%p5610, %r5079, 65535;
	or.pred  	%p5611, %p5610, %p5609;
	@%p5611 bra 	$L__BB4_4660;
	and.b32  	%r19102, %r5079, 7;
	setp.eq.s32 	%p5612, %r19102, 0;
	mov.u32 	%r29455, %r5079;
	mov.u32 	%r29456, %r29449;
	@%p5612 bra 	$L__BB4_4672;
	setp.eq.s32 	%p5613, %r5080, 0;
	@%p5613 bra 	$L__BB4_4660;
	cvt.u64.u32 	%rd5680, %r5079;
	shl.b64 	%rd5681, %rd5680, 32;
	cvt.u64.u32 	%rd5682, %r29449;
	or.b64  	%rd5683, %rd5681, %rd5682;
	add.s32 	%r19103, %r4196, 1;
	st.local.u32 	[%rd2+280], %r19103;
	shl.b32 	%r19104, %r4196, 3;
	cvt.u64.u32 	%rd5684, %r19104;
	and.b64  	%rd5685, %rd5684, 2040;
	add.s64 	%rd5686, %rd2, %rd5685;
	st.local.u64 	[%rd5686+288], %rd5683;
	bra.uni 	$L__BB4_5769;
$L__BB4_4660:
	shr.u32 	%r5081, %r29449, 3;
	setp.gt.u32 	%p5614, %r29449, 65535;
	@%p5614 bra 	$L__BB4_4662;
	shl.b32 	%r19105, %r5081, 2;
	mov.u32 	%r19106, shared_mem;
	add.s32 	%r19107, %r19106, %r19105;
	ld.shared.u32 	%r29454, [%r19107+65536];
	bra.uni 	$L__BB4_4663;
$L__BB4_4662:
	mul.wide.u32 	%rd5687, %r5081, 4;
	add.s64 	%rd5688, %rd3, %rd5687;
	ld.global.u32 	%r29454, [%rd5688];
$L__BB4_4663:
	setp.ne.s32 	%p5615, %r29454, 0;
	@%p5615 bra 	$L__BB4_4667;
	cvt.u64.u32 	%rd5689, %r5079;
	shl.b64 	%rd5690, %rd5689, 32;
	cvt.u64.u32 	%rd5691, %r29449;
	or.b64  	%rd335, %rd5690, %rd5691;
	and.b32  	%r19108, %r5079, 7;
	setp.eq.s32 	%p5616, %r19108, 1;
	@%p5616 bra 	$L__BB4_4666;
	add.s32 	%r19109, %r4196, 1;
	st.local.u32 	[%rd2+280], %r19109;
	shl.b32 	%r19110, %r4196, 3;
	cvt.u64.u32 	%rd5692, %r19110;
	and.b64  	%rd5693, %rd5692, 2040;
	add.s64 	%rd5694, %rd2, %rd5693;
	st.local.u64 	[%rd5694+288], %rd335;
	bra.uni 	$L__BB4_5769;
$L__BB4_4666:
	add.s32 	%r19111, %r62, 1;
	st.local.u32 	[%rd2+2336], %r19111;
	shl.b32 	%r19112, %r62, 3;
	cvt.u64.u32 	%rd5695, %r19112;
	and.b64  	%rd5696, %rd5695, 2040;
	add.s64 	%rd5697, %rd2, %rd5696;
	st.local.u64 	[%rd5697+2344], %rd335;
	bra.uni 	$L__BB4_5769;
$L__BB4_4667:
	shr.u32 	%r5085, %r29449, 3;
	setp.gt.u32 	%p5617, %r29449, 65535;
	@%p5617 bra 	$L__BB4_4670;
	shl.b32 	%r19114, %r5085, 2;
	mov.u32 	%r19115, shared_mem;
	add.s32 	%r19116, %r19115, %r19114;
	add.s32 	%r5086, %r19116, 65536;
	atom.shared.exch.b32 	%r29455, [%r19116+65536], %r5079;
	setp.eq.s32 	%p5619, %r29455, -1;
	@%p5619 bra 	$L__BB4_5769;
	atom.shared.exch.b32 	%r19117, [%r5086], 0;
	mov.u32 	%r29456, %r5079;
	bra.uni 	$L__BB4_4672;
$L__BB4_4670:
	mul.wide.u32 	%rd5698, %r5085, 4;
	add.s64 	%rd336, %rd3, %rd5698;
	atom.global.exch.b32 	%r29455, [%rd336], %r5079;
	setp.eq.s32 	%p5618, %r29455, -1;
	@%p5618 bra 	$L__BB4_5769;
	atom.global.exch.b32 	%r19113, [%rd336], 0;
	mov.u32 	%r29456, %r5079;
$L__BB4_4672:
	and.b32  	%r19118, %r29455, 7;
	setp.ne.s32 	%p5620, %r19118, 0;
	and.b32  	%r19119, %r29456, 7;
	setp.eq.s32 	%p5621, %r19119, 0;
	and.pred  	%p5622, %p5620, %p5621;
	selp.b32 	%r29449, %r29456, %r29455, %p5622;
	selp.b32 	%r5079, %r29455, %r29456, %p5622;
	and.b32  	%r19120, %r29449, 7;
	setp.eq.s32 	%p5623, %r19120, 0;
	@%p5623 bra 	$L__BB4_4643;
	bra.uni 	$L__BB4_4646;
$L__BB4_4673:
	mul.wide.u32 	%rd5547, %r5093, 8;
	add.s64 	%rd5548, %rd1, %rd5547;
	atom.global.exch.b64 	%rd11035, [%rd5548+201326600], 0;
$L__BB4_4674:
	shr.u32 	%r5094, %r4199, 3;
	setp.gt.u32 	%p5510, %r4199, 65535;
	@%p5510 bra 	$L__BB4_4676;
	shl.b32 	%r18929, %r5094, 3;
	mov.u32 	%r18930, shared_mem;
	add.s32 	%r18931, %r18930, %r18929;
	atom.shared.exch.b64 	%rd11036, [%r18931], 0;
	bra.uni 	$L__BB4_4677;
$L__BB4_4676:
	mul.wide.u32 	%rd5549, %r5094, 8;
	add.s64 	%rd5550, %rd1, %rd5549;
	atom.global.exch.b64 	%rd11036, [%rd5550+201326600], 0;
$L__BB4_4677:
	cvt.u32.u64 	%r18932, %rd11036;
	{ .reg .b32 tmp; mov.b64 {tmp, %r5095}, %rd11036; }
	cvt.u32.u64 	%r18933, %rd11035;
	and.b32  	%r18934, %r18933, 7;
	setp.ne.s32 	%p5511, %r18934, 0;
	and.b32  	%r18935, %r18932, 7;
	setp.eq.s32 	%p5512, %r18935, 0;
	and.pred  	%p5513, %p5511, %p5512;
	selp.b32 	%r29459, %r18932, %r18933, %p5513;
	selp.b32 	%r5109, %r18933, %r18932, %p5513;
	and.b32  	%r18936, %r29459, 7;
	setp.ne.s32 	%p5514, %r18936, 0;
	@%p5514 bra 	$L__BB4_4681;
$L__BB4_4678:
	and.b32  	%r18937, %r5109, 7;
	setp.ne.s32 	%p5515, %r18937, 0;
	@%p5515 bra 	$L__BB4_4689;
$L__BB4_4679:
	shr.u32 	%r18938, %r5109, 3;
	setp.gt.u32 	%p5516, %r5109, 65535;
	shr.u32 	%r18939, %r5109, 1;
	mov.u32 	%r18940, shared_mem;
	add.s32 	%r18941, %r18940, %r18939;
	add.s32 	%r5105, %r18941, 65536;
	mul.wide.u32 	%rd5551, %r18938, 4;
	add.s64 	%rd344, %rd3, %rd5551;
	@%p5516 bra 	$L__BB4_4683;
	atom.shared.exch.b32 	%r29462, [%r5105], -1;
	bra.uni 	$L__BB4_4684;
$L__BB4_4681:
	cvt.u64.u32 	%rd5571, %r5109;
	shl.b64 	%rd5572, %rd5571, 32;
	cvt.u64.u32 	%rd5573, %r29459;
	or.b64  	%rd343, %rd5572, %rd5573;
	mul.wide.u32 	%rd5574, %r29459, 8;
	and.b32  	%r18963, %r5109, 7;
	cvt.u64.u32 	%rd5575, %r18963;
	mov.b64 	%rd5576, 56;
	cvt.u32.u64 	%r18964, %rd5576;
	cvt.u32.u64 	%r18965, %rd5574;
	and.b32  	%r18966, %r18965, %r18964;
	cvt.u32.u64 	%r18967, %rd5575;
	or.b32  	%r18968, %r18966, %r18967;
	mov.b64 	%rd5577, 9130730411292422402;
	shr.u64 	%rd5578, %rd5577, %r18968;
	mov.b64 	%rd5579, 1736168554312260608;
	shr.u64 	%rd5580, %rd5579, %r18968;
	mov.b64 	%rd5581, -506390041275138048;
	shr.u64 	%rd5582, %rd5581, %r18968;
	shl.b64 	%rd5583, %rd5582, 2;
	cvt.u32.u64 	%r18969, %rd5580;
	mov.b64 	%rd5584, 2;
	cvt.u32.u64 	%r18970, %rd5584;
	and.b32  	%r18971, %r18969, %r18970;
	cvt.u32.u64 	%r18972, %rd5578;
	mov.b64 	%rd5585, 1;
	cvt.u32.u64 	%r18973, %rd5585;
	and.b32  	%r18974, %r18972, %r18973;
	or.b32  	%r18975, %r18974, %r18971;
	cvt.u32.u64 	%r18976, %rd5583;
	mov.b64 	%rd5586, 4;
	cvt.u32.u64 	%r18977, %rd5586;
	and.b32  	%r18978, %r18976, %r18977;
	or.b32  	%r18979, %r18975, %r18978;
	mov.b16 	%rs233, 1;
	shl.b16 	%rs234, %rs233, %r18979;
	and.b16  	%rs235, %rs234, 29;
	setp.eq.s16 	%p5538, %rs235, 0;
	@%p5538 bra 	$L__BB4_4707;
	add.s32 	%r5102, %r4196, 1;
	st.local.u32 	[%rd2+280], %r5102;
	shl.b32 	%r18980, %r4196, 3;
	cvt.u64.u32 	%rd5587, %r18980;
	and.b64  	%rd5588, %rd5587, 2040;
	add.s64 	%rd5589, %rd2, %rd5588;
	st.local.u64 	[%rd5589+288], %rd343;
	mov.u32 	%r4196, %r5102;
	bra.uni 	$L__BB4_4708;
$L__BB4_4683:
	atom.global.exch.b32 	%r29462, [%rd344], -1;
$L__BB4_4684:
	add.s32 	%r18942, %r29462, 1;
	setp.lt.u32 	%p5517, %r18942, 2;
	@%p5517 bra 	$L__BB4_4689;
	setp.gt.u32 	%p5518, %r5109, 65535;
	@%p5518 bra 	$L__BB4_4687;
	atom.shared.exch.b32 	%r18944, [%r5105], 0;
	bra.uni 	$L__BB4_4688;
$L__BB4_4687:
	atom.global.exch.b32 	%r18943, [%rd344], 0;
$L__BB4_4688:
	and.b32  	%r18945, %r29462, 7;
	setp.eq.s32 	%p5519, %r18945, 0;
	mov.u32 	%r5109, %r29462;
	@%p5519 bra 	$L__BB4_4679;
$L__BB4_4689:
	setp.lt.u32 	%p5520, %r29459, 65529;
	@%p5520 bra 	$L__BB4_4701;
	and.b32  	%r5110, %r5109, 4;
	setp.eq.s32 	%p5521, %r5110, 0;
	and.b32  	%r18946, %r5109, 3;
	setp.ne.s32 	%p5522, %r18946, 0;
	and.pred  	%p5523, %p5521, %p5522;
	setp.gt.u32 	%p5524, %r5109, 65535;
	or.pred  	%p5525, %p5524, %p5523;
	@%p5525 bra 	$L__BB4_4694;
	and.b32  	%r18947, %r5109, 7;
	setp.eq.s32 	%p5526, %r18947, 0;
	mov.u32 	%r29465, %r5109;
	mov.u32 	%r29466, %r29459;
	@%p5526 bra 	$L__BB4_4706;
	setp.eq.s32 	%p5527, %r5110, 0;
	@%p5527 bra 	$L__BB4_4694;
	cvt.u64.u32 	%rd5552, %r5109;
	shl.b64 	%rd5553, %rd5552, 32;
	cvt.u64.u32 	%rd5554, %r29459;
	or.b64  	%rd5555, %rd5553, %rd5554;
	add.s32 	%r5111, %r4196, 1;
	st.local.u32 	[%rd2+280], %r5111;
	shl.b32 	%r18948, %r4196, 3;
	cvt.u64.u32 	%rd5556, %r18948;
	and.b64  	%rd5557, %rd5556, 2040;
	add.s64 	%rd5558, %rd2, %rd5557;
	st.local.u64 	[%rd5558+288], %rd5555;
	mov.u32 	%r4196, %r5111;
	bra.uni 	$L__BB4_4708;
$L__BB4_4694:
	shr.u32 	%r5112, %r29459, 3;
	setp.gt.u32 	%p5528, %r29459, 65535;
	@%p5528 bra 	$L__BB4_4696;
	shl.b32 	%r18949, %r5112, 2;
	mov.u32 	%r18950, shared_mem;
	add.s32 	%r18951, %r18950, %r18949;
	ld.shared.u32 	%r29464, [%r18951+65536];
	bra.uni 	$L__BB4_4697;
$L__BB4_4696:
	mul.wide.u32 	%rd5559, %r5112, 4;
	add.s64 	%rd5560, %rd3, %rd5559;
	ld.global.u32 	%r29464, [%rd5560];
$L__BB4_4697:
	setp.ne.s32 	%p5529, %r29464, 0;
	@%p5529 bra 	$L__BB4_4701;
	cvt.u64.u32 	%rd5561, %r5109;
	shl.b64 	%rd5562, %rd5561, 32;
	cvt.u64.u32 	%rd5563, %r29459;
	or.b64  	%rd345, %rd5562, %rd5563;
	and.b32  	%r18952, %r5109, 7;
	setp.eq.s32 	%p5530, %r18952, 1;
	@%p5530 bra 	$L__BB4_4700;
	add.s32 	%r5116, %r4196, 1;
	st.local.u32 	[%rd2+280], %r5116;
	shl.b32 	%r18953, %r4196, 3;
	cvt.u64.u32 	%rd5564, %r18953;
	and.b64  	%rd5565, %rd5564, 2040;
	add.s64 	%rd5566, %rd2, %rd5565;
	st.local.u64 	[%rd5566+288], %rd345;
	mov.u32 	%r4196, %r5116;
	bra.uni 	$L__BB4_4708;
$L__BB4_4700:
	add.s32 	%r5117, %r62, 1;
	st.local.u32 	[%rd2+2336], %r5117;
	shl.b32 	%r18954, %r62, 3;
	cvt.u64.u32 	%rd5567, %r18954;
	and.b64  	%rd5568, %rd5567, 2040;
	add.s64 	%rd5569, %rd2, %rd5568;
	st.local.u64 	[%rd5569+2344], %rd345;
	mov.u32 	%r62, %r5117;
	bra.uni 	$L__BB4_4708;
$L__BB4_4701:
	shr.u32 	%r5118, %r29459, 3;
	setp.gt.u32 	%p5531, %r29459, 65535;
	@%p5531 bra 	$L__BB4_4704;
	shl.b32 	%r18956, %r5118, 2;
	mov.u32 	%r18957, shared_mem;
	add.s32 	%r18958, %r18957, %r18956;
	add.s32 	%r5119, %r18958, 65536;
	atom.shared.exch.b32 	%r29465, [%r18958+65536], %r5109;
	setp.eq.s32 	%p5533, %r29465, -1;
	@%p5533 bra 	$L__BB4_4708;
	atom.shared.exch.b32 	%r18959, [%r5119], 0;
	mov.u32 	%r29466, %r5109;
	bra.uni 	$L__BB4_4706;
$L__BB4_4704:
	mul.wide.u32 	%rd5570, %r5118, 4;
	add.s64 	%rd346, %rd3, %rd5570;
	atom.global.exch.b32 	%r29465, [%rd346], %r5109;
	setp.eq.s32 	%p5532, %r29465, -1;
	@%p5532 bra 	$L__BB4_4708;
	atom.global.exch.b32 	%r18955, [%rd346], 0;
	mov.u32 	%r29466, %r5109;
$L__BB4_4706:
	and.b32  	%r18960, %r29465, 7;
	setp.ne.s32 	%p5534, %r18960, 0;
	and.b32  	%r18961, %r29466, 7;
	setp.eq.s32 	%p5535, %r18961, 0;
	and.pred  	%p5536, %p5534, %p5535;
	selp.b32 	%r29459, %r29466, %r29465, %p5536;
	selp.b32 	%r5109, %r29465, %r29466, %p5536;
	and.b32  	%r18962, %r29459, 7;
	setp.eq.s32 	%p5537, %r18962, 0;
	@%p5537 bra 	$L__BB4_4678;
	bra.uni 	$L__BB4_4681;
$L__BB4_4707:
	add.s32 	%r5103, %r62, 1;
	st.local.u32 	[%rd2+2336], %r5103;
	shl.b32 	%r18981, %r62, 3;
	cvt.u64.u32 	%rd5590, %r18981;
	and.b64  	%rd5591, %rd5590, 2040;
	add.s64 	%rd5592, %rd2, %rd5591;
	st.local.u64 	[%rd5592+2344], %rd343;
	mov.u32 	%r62, %r5103;
$L__BB4_4708:
	{ .reg .b32 tmp; mov.b64 {tmp, %r18982}, %rd11035; }
	and.b32  	%r18983, %r18982, 7;
	setp.ne.s32 	%p5539, %r18983, 0;
	and.b32  	%r18984, %r5095, 7;
	setp.eq.s32 	%p5540, %r18984, 0;
	and.pred  	%p5541, %p5539, %p5540;
	selp.b32 	%r29471, %r5095, %r18982, %p5541;
	selp.b32 	%r5139, %r18982, %r5095, %p5541;
	and.b32  	%r18985, %r29471, 7;
	setp.ne.s32 	%p5542, %r18985, 0;
	@%p5542 bra 	$L__BB4_4712;
$L__BB4_4709:
	and.b32  	%r18986, %r5139, 7;
	setp.ne.s32 	%p5543, %r18986, 0;
	@%p5543 bra 	$L__BB4_4721;
$L__BB4_4710:
	shr.u32 	%r18987, %r5139, 3;
	setp.gt.u32 	%p5544, %r5139, 65535;
	shr.u32 	%r18988, %r5139, 1;
	mov.u32 	%r18989, shared_mem;
	add.s32 	%r18990, %r18989, %r18988;
	add.s32 	%r5135, %r18990, 65536;
	mul.wide.u32 	%rd5593, %r18987, 4;
	add.s64 	%rd348, %rd3, %rd5593;
	@%p5544 bra 	$L__BB4_4715;
	atom.shared.exch.b32 	%r29474, [%r5135], -1;
	bra.uni 	$L__BB4_4716;
$L__BB4_4712:
	cvt.u64.u32 	%rd5613, %r5139;
	shl.b64 	%rd5614, %rd5613, 32;
	cvt.u64.u32 	%rd5615, %r29471;
	or.b64  	%rd347, %rd5614, %rd5615;
	mul.wide.u32 	%rd5616, %r29471, 8;
	and.b32  	%r19015, %r5139, 7;
	cvt.u64.u32 	%rd5617, %r19015;
	mov.b64 	%rd5618, 56;
	cvt.u32.u64 	%r19016, %rd5618;
	cvt.u32.u64 	%r19017, %rd5616;
	and.b32  	%r19018, %r19017, %r19016;
	cvt.u32.u64 	%r19019, %rd5617;
	or.b32  	%r19020, %r19018, %r19019;
	mov.b64 	%rd5619, 9130730411292422402;
	shr.u64 	%rd5620, %rd5619, %r19020;
	mov.b64 	%rd5621, 1736168554312260608;
	shr.u64 	%rd5622, %rd5621, %r19020;
	mov.b64 	%rd5623, -506390041275138048;
	shr.u64 	%rd5624, %rd5623, %r19020;
	shl.b64 	%rd5625, %rd5624, 2;
	cvt.u32.u64 	%r19021, %rd5622;
	mov.b64 	%rd5626, 2;
	cvt.u32.u64 	%r19022, %rd5626;
	and.b32  	%r19023, %r19021, %r19022;
	cvt.u32.u64 	%r19024, %rd5620;
	mov.b64 	%rd5627, 1;
	cvt.u32.u64 	%r19025, %rd5627;
	and.b32  	%r19026, %r19024, %r19025;
	or.b32  	%r19027, %r19026, %r19023;
	cvt.u32.u64 	%r19028, %rd5625;
	mov.b64 	%rd5628, 4;
	cvt.u32.u64 	%r19029, %rd5628;
	and.b32  	%r19030, %r19028, %r19029;
	or.b32  	%r19031, %r19027, %r19030;
	mov.b16 	%rs236, 1;
	shl.b16 	%rs237, %rs236, %r19031;
	and.b16  	%rs238, %rs237, 29;
	setp.eq.s16 	%p5566, %rs238, 0;
	@%p5566 bra 	$L__BB4_4714;
	add.s32 	%r19032, %r4196, 1;
	st.local.u32 	[%rd2+280], %r19032;
	shl.b32 	%r19033, %r4196, 3;
	cvt.u64.u32 	%rd5629, %r19033;
	and.b64  	%rd5630, %rd5629, 2040;
	add.s64 	%rd5631, %rd2, %rd5630;
	st.local.u64 	[%rd5631+288], %rd347;
	bra.uni 	$L__BB4_5769;
$L__BB4_4714:
	add.s32 	%r19034, %r62, 1;
	st.local.u32 	[%rd2+2336], %r19034;
	shl.b32 	%r19035, %r62, 3;
	cvt.u64.u32 	%rd5632, %r19035;
	and.b64  	%rd5633, %rd5632, 2040;
	add.s64 	%rd5634, %rd2, %rd5633;
	st.local.u64 	[%rd5634+2344], %rd347;
	bra.uni 	$L__BB4_5769;
$L__BB4_4715:
	atom.global.exch.b32 	%r29474, [%rd348], -1;
$L__BB4_4716:
	add.s32 	%r18991, %r29474, 1;
	setp.lt.u32 	%p5545, %r18991, 2;
	@%p5545 bra 	$L__BB4_4721;
	setp.gt.u32 	%p5546, %r5139, 65535;
	@%p5546 bra 	$L__BB4_4719;
	atom.shared.exch.b32 	%r18993, [%r5135], 0;
	bra.uni 	$L__BB4_4720;
$L__BB4_4719:
	atom.global.exch.b32 	%r18992, [%rd348], 0;
$L__BB4_4720:
	and.b32  	%r18994, %r29474, 7;
	setp.eq.s32 	%p5547, %r18994, 0;
	mov.u32 	%r5139, %r29474;
	@%p5547 bra 	$L__BB4_4710;
$L__BB4_4721:
	setp.lt.u32 	%p5548, %r29471, 65529;
	@%p5548 bra 	$L__BB4_4733;
	and.b32  	%r5140, %r5139, 4;
	setp.eq.s32 	%p5549, %r5140, 0;
	and.b32  	%r18995, %r5139, 3;
	setp.ne.s32 	%p5550, %r18995, 0;
	and.pred  	%p5551, %p5549, %p5550;
	setp.gt.u32 	%p5552, %r5139, 65535;
	or.pred  	%p5553, %p5552, %p5551;
	@%p5553 bra 	$L__BB4_4726;
	and.b32  	%r18996, %r5139, 7;
	setp.eq.s32 	%p5554, %r18996, 0;
	mov.u32 	%r29477, %r5139;
	mov.u32 	%r29478, %r29471;
	@%p5554 bra 	$L__BB4_4738;
	setp.eq.s32 	%p5555, %r5140, 0;
	@%p5555 bra 	$L__BB4_4726;
	cvt.u64.u32 	%rd5594, %r5139;
	shl.b64 	%rd5595, %rd5594, 32;
	cvt.u64.u32 	%rd5596, %r29471;
	or.b64  	%rd5597, %rd5595, %rd5596;
	add.s32 	%r18997, %r4196, 1;
	st.local.u32 	[%rd2+280], %r18997;
	shl.b32 	%r18998, %r4196, 3;
	cvt.u64.u32 	%rd5598, %r18998;
	and.b64  	%rd5599, %rd5598, 2040;
	add.s64 	%rd5600, %rd2, %rd5599;
	st.local.u64 	[%rd5600+288], %rd5597;
	bra.uni 	$L__BB4_5769;
$L__BB4_4726:
	shr.u32 	%r5141, %r29471, 3;
	setp.gt.u32 	%p5556, %r29471, 65535;
	@%p5556 bra 	$L__BB4_4728;
	shl.b32 	%r18999, %r5141, 2;
	mov.u32 	%r19000, shared_mem;
	add.s32 	%r19001, %r19000, %r18999;
	ld.shared.u32 	%r29476, [%r19001+65536];
	bra.uni 	$L__BB4_4729;
$L__BB4_4728:
	mul.wide.u32 	%rd5601, %r5141, 4;
	add.s64 	%rd5602, %rd3, %rd5601;
	ld.global.u32 	%r29476, [%rd5602];
$L__BB4_4729:
	setp.ne.s32 	%p5557, %r29476, 0;
	@%p5557 bra 	$L__BB4_4733;
	cvt.u64.u32 	%rd5603, %r5139;
	shl.b64 	%rd5604, %rd5603, 32;
	cvt.u64.u32 	%rd5605, %r29471;
	or.b64  	%rd349, %rd5604, %rd5605;
	and.b32  	%r19002, %r5139, 7;
	setp.eq.s32 	%p5558, %r19002, 1;
	@%p5558 bra 	$L__BB4_4732;
	add.s32 	%r19003, %r4196, 1;
	st.local.u32 	[%rd2+280], %r19003;
	shl.b32 	%r19004, %r4196, 3;
	cvt.u64.u32 	%rd5606, %r19004;
	and.b64  	%rd5607, %rd5606, 2040;
	add.s64 	%rd5608, %rd2, %rd5607;
	st.local.u64 	[%rd5608+288], %rd349;
	bra.uni 	$L__BB4_5769;
$L__BB4_4732:
	add.s32 	%r19005, %r62, 1;
	st.local.u32 	[%rd2+2336], %r19005;
	shl.b32 	%r19006, %r62, 3;
	cvt.u64.u32 	%rd5609, %r19006;
	and.b64  	%rd5610, %rd5609, 2040;
	add.s64 	%rd5611, %rd2, %rd5610;
	st.local.u64 	[%rd5611+2344], %rd349;
	bra.uni 	$L__BB4_5769;
$L__BB4_4733:
	shr.u32 	%r5145, %r29471, 3;
	setp.gt.u32 	%p5559, %r29471, 65535;
	@%p5559 bra 	$L__BB4_4736;
	shl.b32 	%r19008, %r5145, 2;
	mov.u32 	%r19009, shared_mem;
	add.s32 	%r19010, %r19009, %r19008;
	add.s32 	%r5146, %r19010, 65536;
	atom.shared.exch.b32 	%r29477, [%r19010+65536], %r5139;
	setp.eq.s32 	%p5561, %r29477, -1;
	@%p5561 bra 	$L__BB4_5769;
	atom.shared.exch.b32 	%r19011, [%r5146], 0;
	mov.u32 	%r29478, %r5139;
	bra.uni 	$L__BB4_4738;
$L__BB4_4736:
	mul.wide.u32 	%rd5612, %r5145, 4;
	add.s64 	%rd350, %rd3, %rd5612;
	atom.global.exch.b32 	%r29477, [%rd350], %r5139;
	setp.eq.s32 	%p5560, %r29477, -1;
	@%p5560 bra 	$L__BB4_5769;
	atom.global.exch.b32 	%r19007, [%rd350], 0;
	mov.u32 	%r29478, %r5139;
$L__BB4_4738:
	and.b32  	%r19012, %r29477, 7;
	setp.ne.s32 	%p5562, %r19012, 0;
	and.b32  	%r19013, %r29478, 7;
	setp.eq.s32 	%p5563, %r19013, 0;
	and.pred  	%p5564, %p5562, %p5563;
	selp.b32 	%r29471, %r29478, %r29477, %p5564;
	selp.b32 	%r5139, %r29477, %r29478, %p5564;
	and.b32  	%r19014, %r29471, 7;
	setp.eq.s32 	%p5565, %r19014, 0;
	@%p5565 bra 	$L__BB4_4709;
	bra.uni 	$L__BB4_4712;
$L__BB4_4739:
	sub.s32 	%r17805, 256, %r62;
	sub.s32 	%r17806, 256, %r4196;
	min.u32 	%r5153, %r17805, %r17806;
	ld.local.u32 	%r17807, [%rd2+12];
	setp.eq.s32 	%p4815, %r17807, 2;
	@%p4815 bra 	$L__BB4_4752;
	mov.b32 	%r29479, 0;
	mov.u32 	%r29549, %r29479;
$L__BB4_4741:
	ld.global.u32 	%r17809, [%rd10];
	and.b32  	%r17810, %r17809, 32767;
	add.s32 	%r5156, %r17810, %r4190;
	mul.wide.u32 	%rd4959, %r5156, 8;
	add.s64 	%rd4960, %rd1, %rd4959;
	ld.global.u64 	%rd4961, [%rd4960+201326600];
	add.s32 	%r17811, %r17809, 1;
	st.global.u32 	[%rd10], %r17811;
	setp.lt.u32 	%p4816, %r5156, 8192;
	setp.ne.s64 	%p4817, %rd4961, 0;
	or.pred  	%p4818, %p4816, %p4817;
	@%p4818 bra 	$L__BB4_4743;
	add.s32 	%r5157, %r29549, 1;
	mul.wide.u32 	%rd4963, %r29549, 4;
	add.s64 	%rd4964, %rd2, %rd4963;
	st.local.u32 	[%rd4964+24], %r5156;
	mov.u32 	%r29549, %r5157;
$L__BB4_4743:
	add.s32 	%r29479, %r29479, 1;
	setp.lt.u32 	%p4819, %r29479, 32768;
	@%p4819 bra 	$L__BB4_4745;
	mov.u64 	%rd4965, $str$1;
	cvta.global.u64 	%rd4966, %rd4965;
	{ // callseq 21, 0
	.param .b64 param0;
	st.param.b64 	[param0], %rd4966;
	.param .b64 param1;
	st.param.b64 	[param1], 0;
	.param .b32 retval0;
	call.uni (retval0), 
	vprintf, 
	(
	param0, 
	param1
	);
	ld.param.b32 	%r17812, [retval0];
	} // callseq 21
$L__BB4_4745:
	setp.lt.u32 	%p4820, %r29549, 4;
	@%p4820 bra 	$L__BB4_4741;
	mov.b32 	%r29482, 0;
	mov.u32 	%r29484, %r29482;
$L__BB4_4747:
	ld.global.u32 	%r17815, [%rd10+65536];
	and.b32  	%r17816, %r17815, 32767;
	add.s32 	%r5162, %r17816, %r4190;
	mul.wide.u32 	%rd4967, %r5162, 4;
	add.s64 	%rd4968, %rd3, %rd4967;
	ld.global.u32 	%r17817, [%rd4968];
	add.s32 	%r17819, %r17815, 1;
	st.global.u32 	[%rd10+65536], %r17819;
	setp.lt.u32 	%p4821, %r5162, 8192;
	setp.ne.s32 	%p4822, %r17817, 0;
	or.pred  	%p4823, %p4821, %p4822;
	@%p4823 bra 	$L__BB4_4749;
	add.s32 	%r5163, %r29484, 1;
	mul.wide.u32 	%rd4969, %r29484, 4;
	add.s64 	%rd4970, %rd2, %rd4969;
	st.local.u32 	[%rd4970+152], %r5162;
	mov.u32 	%r29484, %r5163;
$L__BB4_4749:
	add.s32 	%r29482, %r29482, 1;
	setp.lt.u32 	%p4824, %r29482, 32768;
	@%p4824 bra 	$L__BB4_4751;
	mov.u64 	%rd4971, $str$1;
	cvta.global.u64 	%rd4972, %rd4971;
	{ // callseq 22, 0
	.param .b64 param0;
	st.param.b64 	[param0], %rd4972;
	.param .b64 param1;
	st.param.b64 	[param1], 0;
	.param .b32 retval0;
	call.uni (retval0), 
	vprintf, 
	(
	param0, 
	param1
	);
	ld.param.b32 	%r17820, [retval0];
	} // callseq 22
$L__BB4_4751:
	setp.lt.u32 	%p4826, %r29484, 4;
	mov.pred 	%p11375, 0;
	@%p4826 bra 	$L__BB4_4747;
	bra.uni 	$L__BB4_5125;
$L__BB4_4752:
	ld.local.u32 	%r5166, [%rd2+4];
	shl.b32 	%r5167, %r5166, 7;
	and.b32  	%r17823, %r5167, 8064;
	add.s32 	%r5168, %r17823, %r2;
	shl.b32 	%r17824, %r5166, 10;
	and.b32  	%r17825, %r17824, 64512;
	add.s32 	%r17826, %r4, %r17825;
	ld.shared.u64 	%rd4973, [%r17826];
	setp.eq.s32 	%p4827, %r5168, 0;
	setp.ne.s64 	%p4828, %rd4973, 0;
	mov.b32 	%r29486, 0;
	or.pred  	%p4829, %p4827, %p4828;
	@%p4829 bra 	$L__BB4_4754;
	st.local.u32 	[%rd2+24], %r5168;
	mov.b32 	%r29486, 1;
$L__BB4_4754:
	add.s32 	%r17828, %r5167, 128;
	and.b32  	%r17829, %r17828, 8064;
	add.s32 	%r5170, %r17829, %r2;
	shl.b32 	%r17830, %r17828, 3;
	and.b32  	%r17831, %r17830, 64512;
	add.s32 	%r17832, %r4, %r17831;
	ld.shared.u64 	%rd4975, [%r17832];
	setp.eq.s32 	%p4830, %r5170, 0;
	setp.ne.s64 	%p4831, %rd4975, 0;
	or.pred  	%p4832, %p4830, %p4831;
	@%p4832 bra 	$L__BB4_4756;
	add.s32 	%r5171, %r29486, 1;
	mul.wide.u32 	%rd4977, %r29486, 4;
	add.s64 	%rd4978, %rd2, %rd4977;
	st.local.u32 	[%rd4978+24], %r5170;
	mov.u32 	%r29486, %r5171;
$L__BB4_4756:
	add.s32 	%r17833, %r5167, 256;
	and.b32  	%r17834, %r17833, 8064;
	add.s32 	%r5173, %r17834, %r2;
	shl.b32 	%r17835, %r17833, 3;
	and.b32  	%r17836, %r17835, 64512;
	add.s32 	%r17837, %r4, %r17836;
	ld.shared.u64 	%rd4979, [%r17837];
	setp.eq.s32 	%p4833, %r5173, 0;
	setp.ne.s64 	%p4834, %rd4979, 0;
	or.pred  	%p4835, %p4833, %p4834;
	@%p4835 bra 	$L__BB4_4758;
	add.s32 	%r5174, %r29486, 1;
	mul.wide.u32 	%rd4981, %r29486, 4;
	add.s64 	%rd4982, %rd2, %rd4981;
	st.local.u32 	[%rd4982+24], %r5173;
	mov.u32 	%r29486, %r5174;
$L__BB4_4758:
	add.s32 	%r29548, %r5166, 4;
	add.s32 	%r17838, %r5167, 384;
	and.b32  	%r17839, %r17838, 8064;
	add.s32 	%r5177, %r17839, %r2;
	shl.b32 	%r17840, %r17838, 3;
	and.b32  	%r17841, %r17840, 64512;
	add.s32 	%r17842, %r4, %r17841;
	ld.shared.u64 	%rd4983, [%r17842];
	setp.eq.s32 	%p4836, %r5177, 0;
	setp.ne.s64 	%p4837, %rd4983, 0;
	or.pred  	%p4838, %p4836, %p4837;
	@%p4838 bra 	$L__BB4_4760;
	add.s32 	%r5178, %r29486, 1;
	mul.wide.u32 	%rd4985, %r29486, 4;
	add.s64 	%rd4986, %rd2, %rd4985;
	st.local.u32 	[%rd4986+24], %r5177;
	mov.u32 	%r29486, %r5178;
$L__BB4_4760:
	setp.gt.u32 	%p4839, %r29486, 3;
	mov.b32 	%r29549, 4;
	@%p4839 bra 	$L__BB4_4938;
	add.s32 	%r5180, %r5166, 5;
	shl.b32 	%r17844, %r29548, 7;
	and.b32  	%r17845, %r17844, 8064;
	add.s32 	%r5181, %r17845, %r2;
	shl.b32 	%r17846, %r29548, 10;
	and.b32  	%r17847, %r17846, 64512;
	add.s32 	%r17848, %r4, %r17847;
	ld.shared.u64 	%rd4987, [%r17848];
	setp.eq.s32 	%p4840, %r5181, 0;
	setp.ne.s64 	%p4841, %rd4987, 0;
	or.pred  	%p4842, %p4840, %p4841;
	@%p4842 bra 	$L__BB4_4763;
	add.s32 	%r5182, %r29486, 1;
	mul.wide.u32 	%rd4989, %r29486, 4;
	add.s64 	%rd4990, %rd2, %rd4989;
	st.local.u32 	[%rd4990+24], %r5181;
	mov.u32 	%r29486, %r5182;
$L__BB4_4763:
	setp.gt.u32 	%p4843, %r29486, 3;
	mov.u32 	%r29548, %r5180;
	@%p4843 bra 	$L__BB4_4938;
	add.s32 	%r29548, %r5166, 6;
	shl.b32 	%r17850, %r5180, 7;
	and.b32  	%r17851, %r17850, 8064;
	add.s32 	%r5185, %r17851, %r2;
	shl.b32 	%r17852, %r5180, 10;
	and.b32  	%r17853, %r17852, 64512;
	add.s32 	%r17854, %r4, %r17853;
	ld.shared.u64 	%rd4991, [%r17854];
	setp.eq.s32 	%p4844, %r5185, 0;
	setp.ne.s64 	%p4845, %rd4991, 0;
	or.pred  	%p4846, %p4844, %p4845;
	@%p4846 bra 	$L__BB4_4766;
	add.s32 	%r5186, %r29486, 1;
	mul.wide.u32 	%rd4993, %r29486, 4;
	add.s64 	%rd4994, %rd2, %rd4993;
	st.local.u32 	[%rd4994+24], %r5185;
	mov.u32 	%r29486, %r5186;
$L__BB4_4766:
	setp.gt.u32 	%p4847, %r29486, 3;
	@%p4847 bra 	$L__BB4_4938;
	add.s32 	%r5188, %r5166, 7;
	shl.b32 	%r17856, %r29548, 7;
	and.b32  	%r17857, %r17856, 8064;
	add.s32 	%r5189, %r17857, %r2;
	shl.b32 	%r17858, %r29548, 10;
	and.b32  	%r17859, %r17858, 64512;
	add.s32 	%r17860, %r4, %r17859;
	ld.shared.u64 	%rd4995, [%r17860];
	setp.eq.s32 	%p4848, %r5189, 0;
	setp.ne.s64 	%p4849, %rd4995, 0;
	or.pred  	%p4850, %p4848, %p4849;
	@%p4850 bra 	$L__BB4_4769;
	add.s32 	%r5190, %r29486, 1;
	mul.wide.u32 	%rd4997, %r29486, 4;
	add.s64 	%rd4998, %rd2, %rd4997;
	st.local.u32 	[%rd4998+24], %r5189;
	mov.u32 	%r29486, %r5190;
$L__BB4_4769:
	setp.gt.u32 	%p4851, %r29486, 3;
	mov.u32 	%r29548, %r5188;
	@%p4851 bra 	$L__BB4_4938;
	add.s32 	%r29548, %r5166, 8;
	shl.b32 	%r17862, %r5188, 7;
	and.b32  	%r17863, %r17862, 8064;
	add.s32 	%r5193, %r17863, %r2;
	shl.b32 	%r17864, %r5188, 10;
	and.b32  	%r17865, %r17864, 64512;
	add.s32 	%r17866, %r4, %r17865;
	ld.shared.u64 	%rd4999, [%r17866];
	setp.eq.s32 	%p4852, %r5193, 0;
	setp.ne.s64 	%p4853, %rd4999, 0;
	or.pred  	%p4854, %p4852, %p4853;
	@%p4854 bra 	$L__BB4_4772;
	add.s32 	%r5194, %r29486, 1;
	mul.wide.u32 	%rd5001, %r29486, 4;
	add.s64 	%rd5002, %rd2, %rd5001;
	st.local.u32 	[%rd5002+24], %r5193;
	mov.u32 	%r29486, %r5194;
$L__BB4_4772:
	setp.gt.u32 	%p4855, %r29486, 3;
	@%p4855 bra 	$L__BB4_4938;
	add.s32 	%r5196, %r5166, 9;
	shl.b32 	%r17868, %r29548, 7;
	and.b32  	%r17869, %r17868, 8064;
	add.s32 	%r5197, %r17869, %r2;
	shl.b32 	%r17870, %r29548, 10;
	and.b32  	%r17871, %r17870, 64512;
	add.s32 	%r17872, %r4, %r17871;
	ld.shared.u64 	%rd5003, [%r17872];
	setp.eq.s32 	%p4856, %r5197, 0;
	setp.ne.s64 	%p4857, %rd5003, 0;
	or.pred  	%p4858, %p4856, %p4857;
	@%p4858 bra 	$L__BB4_4775;
	add.s32 	%r5198, %r29486, 1;
	mul.wide.u32 	%rd5005, %r29486, 4;
	add.s64 	%rd5006, %rd2, %rd5005;
	st.local.u32 	[%rd5006+24], %r5197;
	mov.u32 	%r29486, %r5198;
$L__BB4_4775:
	setp.gt.u32 	%p4859, %r29486, 3;
	mov.u32 	%r29548, %r5196;
	@%p4859 bra 	$L__BB4_4938;
	add.s32 	%r29548, %r5166, 10;
	shl.b32 	%r17874, %r5196, 7;
	and.b32  	%r17875, %r17874, 8064;
	add.s32 	%r5201, %r17875, %r2;
	shl.b32 	%r17876, %r5196, 10;
	and.b32  	%r17877, %r17876, 64512;
	add.s32 	%r17878, %r4, %r17877;
	ld.shared.u64 	%rd5007, [%r17878];
	setp.eq.s32 	%p4860, %r5201, 0;
	setp.ne.s64 	%p4861, %rd5007, 0;
	or.pred  	%p4862, %p4860, %p4861;
	@%p4862 bra 	$L__BB4_4778;
	add.s32 	%r5202, %r29486, 1;
	mul.wide.u32 	%rd5009, %r29486, 4;
	add.s64 	%rd5010, %rd2, %rd5009;
	st.local.u32 	[%rd5010+24], %r5201;
	mov.u32 	%r29486, %r5202;
$L__BB4_4778:
	setp.gt.u32 	%p4863, %r29486, 3;
	@%p4863 bra 	$L__BB4_4938;
	add.s32 	%r5204, %r5166, 11;
	shl.b32 	%r17880, %r29548, 7;
	and.b32  	%r17881, %r17880, 8064;
	add.s32 	%r5205, %r17881, %r2;
	shl.b32 	%r17882, %r29548, 10;
	and.b32  	%r17883, %r17882, 64512;
	add.s32 	%r17884, %r4, %r17883;
	ld.shared.u64 	%rd5011, [%r17884];
	setp.eq.s32 	%p4864, %r5205, 0;
	setp.ne.s64 	%p4865, %rd5011, 0;
	or.pred  	%p4866, %p4864, %p4865;
	@%p4866 bra 	$L__BB4_4781;
	add.s32 	%r5206, %r29486, 1;
	mul.wide.u32 	%rd5013, %r29486, 4;
	add.s64 	%rd5014, %rd2, %rd5013;
	st.local.u32 	[%rd5014+24], %r5205;
	mov.u32 	%r29486, %r5206;
$L__BB4_4781:
	setp.gt.u32 	%p4867, %r29486, 3;
	mov.u32 	%r29548, %r5204;
	@%p4867 bra 	$L__BB4_4938;
	add.s32 	%r29548, %r5166, 12;
	shl.b32 	%r17886, %r5204, 7;
	and.b32  	%r17887, %r17886, 8064;
	add.s32 	%r5209, %r17887, %r2;
	shl.b32 	%r17888, %r5204, 10;
	and.b32  	%r17889, %r17888, 64512;
	add.s32 	%r17890, %r4, %r17889;
	ld.shared.u64 	%rd5015, [%r17890];
	setp.eq.s32 	%p4868, %r5209, 0;
	setp.ne.s64 	%p4869, %rd5015, 0;
	or.pred  	%p4870, %p4868, %p4869;
	@%p4870 bra 	$L__BB4_4784;
	add.s32 	%r5210, %r29486, 1;
	mul.wide.u32 	%rd5017, %r29486, 4;
	add.s64 	%rd5018, %rd2, %rd5017;
	st.local.u32 	[%rd5018+24], %r5209;
	mov.u32 	%r29486, %r5210;
$L__BB4_4784:
	setp.gt.u32 	%p4871, %r29486, 3;
	@%p4871 bra 	$L__BB4_4938;
	add.s32 	%r5212, %r5166, 13;
	shl.b32 	%r17892, %r29548, 7;
	and.b32  	%r17893, %r17892, 8064;
	add.s32 	%r5213, %r17893, %r2;
	shl.b32 	%r17894, %r29548, 10;
	and.b32  	%r17895, %r17894, 64512;
	add.s32 	%r17896, %r4, %r17895;
	ld.shared.u64 	%rd5019, [%r17896];
	setp.eq.s32 	%p4872, %r5213, 0;
	setp.ne.s64 	%p4873, %rd5019, 0;
	or.pred  	%p4874, %p4872, %p4873;
	@%p4874 bra 	$L__BB4_4787;
	add.s32 	%r5214, %r29486, 1;
	mul.wide.u32 	%rd5021, %r29486, 4;
	add.s64 	%rd5022, %rd2, %rd5021;
	st.local.u32 	[%rd5022+24], %r5213;
	mov.u32 	%r29486, %r5214;
$L__BB4_4787:
	setp.gt.u32 	%p4875, %r29486, 3;
	mov.u32 	%r29548, %r5212;
	@%p4875 bra 	$L__BB4_4938;
	add.s32 	%r29548, %r5166, 14;
	shl.b32 	%r17898, %r5212, 7;
	and.b32  	%r17899, %r17898, 8064;
	add.s32 	%r5217, %r17899, %r2;
	shl.b32 	%r17900, %r5212, 10;
	and.b32  	%r17901, %r17900, 64512;
	add.s32 	%r17902, %r4, %r17901;
	ld.shared.u64 	%rd5023, [%r17902];
	setp.eq.s32 	%p4876, %r5217, 0;
	setp.ne.s64 	%p4877, %rd5023, 0;
	or.pred  	%p4878, %p4876, %p4877;
	@%p4878 bra 	$L__BB4_4790;
	add.s32 	%r5218, %r29486, 1;
	mul.wide.u32 	%rd5025, %r29486, 4;
	add.s64 	%rd5026, %rd2, %rd5025;
	st.local.u32 	[%rd5026+24], %r5217;
	mov.u32 	%r29486, %r5218;
$L__BB4_4790:
	setp.gt.u32 	%p4879, %r29486, 3;
	@%p4879 bra 	$L__BB4_4938;
	add.s32 	%r5220, %r5166, 15;
	shl.b32 	%r17904, %r29548, 7;
	and.b32  	%r17905, %r17904, 8064;
	add.s32 	%r5221, %r17905, %r2;
	shl.b32 	%r17906, %r29548, 10;
	and.b32  	%r17907, %r17906, 64512;
	add.s32 	%r17908, %r4, %r17907;
	ld.shared.u64 	%rd5027, [%r17908];
	setp.eq.s32 	%p4880, %r5221, 0;
	setp.ne.s64 	%p4881, %rd5027, 0;
	or.pred  	%p4882, %p4880, %p4881;
	@%p4882 bra 	$L__BB4_4793;
	add.s32 	%r5222, %r29486, 1;
	mul.wide.u32 	%rd5029, %r29486, 4;
	add.s64 	%rd5030, %rd2, %rd5029;
	st.local.u32 	[%rd5030+24], %r5221;
	mov.u32 	%r29486, %r5222;
$L__BB4_4793:
	setp.gt.u32 	%p4883, %r29486, 3;
	mov.u32 	%r29548, %r5220;
	@%p4883 bra 	$L__BB4_4938;
	add.s32 	%r29548, %r5166, 16;
	shl.b32 	%r17910, %r5220, 7;
	and.b32  	%r17911, %r17910, 8064;
	add.s32 	%r5225, %r17911, %r2;
	shl.b32 	%r17912, %r5220, 10;
	and.b32  	%r17913, %r17912, 64512;
	add.s32 	%r17914, %r4, %r17913;
	ld.shared.u64 	%rd5031, [%r17914];
	setp.eq.s32 	%p4884, %r5225, 0;
	setp.ne.s64 	%p4885, %rd5031, 0;
	or.pred  	%p4886, %p4884, %p4885;
	@%p4886 bra 	$L__BB4_4796;
	add.s32 	%r5226, %r29486, 1;
	mul.wide.u32 	%rd5033, %r29486, 4;
	add.s64 	%rd5034, %rd2, %rd5033;
	st.local.u32 	[%rd5034+24], %r5225;
	mov.u32 	%r29486, %r5226;
$L__BB4_4796:
	setp.gt.u32 	%p4887, %r29486, 3;
	@%p4887 bra 	$L__BB4_4938;
	add.s32 	%r5228, %r5166, 17;
	shl.b32 	%r17916, %r29548, 7;
	and.b32  	%r17917, %r17916, 8064;
	add.s32 	%r5229, %r17917, %r2;
	shl.b32 	%r17918, %r29548, 10;
	and.b32  	%r17919, %r17918, 64512;
	add.s32 	%r17920, %r4, %r17919;
	ld.shared.u64 	%rd5035, [%r17920];
	setp.eq.s32 	%p4888, %r5229, 0;
	setp.ne.s64 	%p4889, %rd5035, 0;
	or.pred  	%p4890, %p4888, %p4889;
	@%p4890 bra 	$L__BB4_4799;
	add.s32 	%r5230, %r29486, 1;
	mul.wide.u32 	%rd5037, %r29486, 4;
	add.s64 	%rd5038, %rd2, %rd5037;
	st.local.u32 	[%rd5038+24], %r5229;
	mov.u32 	%r29486, %r5230;
$L__BB4_4799:
	setp.gt.u32 	%p4891, %r29486, 3;
	mov.u32 	%r29548, %r5228;
	@%p4891 bra 	$L__BB4_4938;
	add.s32 	%r29548, %r5166, 18;
	shl.b32 	%r17922, %r5228, 7;
	and.b32  	%r17923, %r17922, 8064;
	add.s32 	%r5233, %r17923, %r2;
	shl.b32 	%r17924, %r5228, 10;
	and.b32  	%r17925, %r17924, 64512;
	add.s32 	%r17926, %r4, %r17925;
	ld.shared.u64 	%rd5039, [%r17926];
	setp.eq.s32 	%p4892, %r5233, 0;
	setp.ne.s64 	%p4893, %rd5039, 0;
	or.pred  	%p4894, %p4892, %p4893;
	@%p4894 bra 	$L__BB4_4802;
	add.s32 	%r5234, %r29486, 1;
	mul.wide.u32 	%rd5041, %r29486, 4;
	add.s64 	%rd5042, %rd2, %rd5041;
	st.local.u32 	[%rd5042+24], %r5233;
	mov.u32 	%r29486, %r5234;
$L__BB4_4802:
	setp.gt.u32 	%p4895, %r29486, 3;
	@%p4895 bra 	$L__BB4_4938;
	add.s32 	%r5236, %r5166, 19;
	shl.b32 	%r17928, %r29548, 7;
	and.b32  	%r17929, %r17928, 8064;
	add.s32 	%r5237, %r17929, %r2;
	shl.b32 	%r17930, %r29548, 10;
	and.b32  	%r17931, %r17930, 64512;
	add.s32 	%r17932, %r4, %r17931;
	ld.shared.u64 	%rd5043, [%r17932];
	setp.eq.s32 	%p4896, %r5237, 0;
	setp.ne.s64 	%p4897, %rd5043, 0;
	or.pred  	%p4898, %p4896, %p4897;
	@%p4898 bra 	$L__BB4_4805;
	add.s32 	%r5238, %r29486, 1;
	mul.wide.u32 	%rd5045, %r29486, 4;
	add.s64 	%rd5046, %rd2, %rd5045;
	st.local.u32 	[%rd5046+24], %r5237;
	mov.u32 	%r29486, %r5238;
$L__BB4_4805:
	setp.gt.u32 	%p4899, %r29486, 3;
	mov.u32 	%r29548, %r5236;
	@%p4899 bra 	$L__BB4_4938;
	add.s32 	%r29548, %r5166, 20;
	shl.b32 	%r17934, %r5236, 7;
	and.b32  	%r17935, %r17934, 8064;
	add.s32 	%r5241, %r17935, %r2;
	shl.b32 	%r17936, %r5236, 10;
	and.b32  	%r17937, %r17936, 64512;
	add.s32 	%r17938, %r4, %r17937;
	ld.shared.u64 	%rd5047, [%r17938];
	setp.eq.s32 	%p4900, %r5241, 0;
	setp.ne.s64 	%p4901, %rd5047, 0;
	or.pred  	%p4902, %p4900, %p4901;
	@%p4902 bra 	$L__BB4_4808;
	add.s32 	%r5242, %r29486, 1;
	mul.wide.u32 	%rd5049, %r29486, 4;
	add.s64 	%rd5050, %rd2, %rd5049;
	st.local.u32 	[%rd5050+24], %r5241;
	mov.u32 	%r29486, %r5242;
$L__BB4_4808:
	setp.gt.u32 	%p4903, %r29486, 3;
	@%p4903 bra 	$L__BB4_4938;
	add.s32 	%r5244, %r5166, 21;
	shl.b32 	%r17940, %r29548, 7;
	and.b32  	%r17941, %r17940, 8064;
	add.s32 	%r5245, %r17941, %r2;
	shl.b32 	%r17942, %r29548, 10;
	and.b32  	%r17943, %r17942, 64512;
	add.s32 	%r17944, %r4, %r17943;
	ld.shared.u64 	%rd5051, [%r17944];
	setp.eq.s32 	%p4904, %r5245, 0;
	setp.ne.s64 	%p4905, %rd5051, 0;
	or.pred  	%p4906, %p4904, %p4905;
	@%p4906 bra 	$L__BB4_4811;
	add.s32 	%r5246, %r29486, 1;
	mul.wide.u32 	%rd5053, %r29486, 4;
	add.s64 	%rd5054, %rd2, %rd5053;
	st.local.u32 	[%rd5054+24], %r5245;
	mov.u32 	%r29486, %r5246;
$L__BB4_4811:
	setp.gt.u32 	%p4907, %r29486, 3;
	mov.u32 	%r29548, %r5244;
	@%p4907 bra 	$L__BB4_4938;
	add.s32 	%r29548, %r5166, 22;
	shl.b32 	%r17946, %r5244, 7;
	and.b32  	%r17947, %r17946, 8064;
	add.s32 	%r5249, %r17947, %r2;
	shl.b32 	%r17948, %r5244, 10;
	and.b32  	%r17949, %r17948, 64512;
	add.s32 	%r17950, %r4, %r17949;
	ld.shared.u64 	%rd5055, [%r17950];
	setp.eq.s32 	%p4908, %r5249, 0;
	setp.ne.s64 	%p4909, %rd5055, 0;
	or.pred  	%p4910, %p4908, %p4909;
	@%p4910 bra 	$L__BB4_4814;
	add.s32 	%r5250, %r29486, 1;
	mul.wide.u32 	%rd5057, %r29486, 4;
	add.s64 	%rd5058, %rd2, %rd5057;
	st.local.u32 	[%rd5058+24], %r5249;
	mov.u32 	%r29486, %r5250;
$L__BB4_4814:
	setp.gt.u32 	%p4911, %r29486, 3;
	@%p4911 bra 	$L__BB4_4938;
	add.s32 	%r5252, %r5166, 23;
	shl.b32 	%r17952, %r29548, 7;
	and.b32  	%r17953, %r17952, 8064;
	add.s32 	%r5253, %r17953, %r2;
	shl.b32 	%r17954, %r29548, 10;
	and.b32  	%r17955, %r17954, 64512;
	add.s32 	%r17956, %r4, %r17955;
	ld.shared.u64 	%rd5059, [%r17956];
	setp.eq.s32 	%p4912, %r5253, 0;
	setp.ne.s64 	%p4913, %rd5059, 0;
	or.pred  	%p4914, %p4912, %p4913;
	@%p4914 bra 	$L__BB4_4817;
	add.s32 	%r5254, %r29486, 1;
	mul.wide.u32 	%rd5061, %r29486, 4;
	add.s64 	%rd5062, %rd2, %rd5061;
	st.local.u32 	[%rd5062+24], %r5253;
	mov.u32 	%r29486, %r5254;
$L__BB4_4817:
	setp.gt.u32 	%p4915, %r29486, 3;
	mov.u32 	%r29548, %r5252;
	@%p4915 bra 	$L__BB4_4938;
	add.s32 	%r29548, %r5166, 24;
	shl.b32 	%r17958, %r5252, 7;
	and.b32  	%r17959, %r17958, 8064;
	add.s32 	%r5257, %r17959, %r2;
	shl.b32 	%r17960, %r5252, 10;
	and.b32  	%r17961, %r17960, 64512;
	add.s32 	%r17962, %r4, %r17961;
	ld.shared.u64 	%rd5063, [%r17962];
	setp.eq.s32 	%p4916, %r5257, 0;
	setp.ne.s64 	%p4917, %rd5063, 0;
	or.pred  	%p4918, %p4916, %p4917;
	@%p4918 bra 	$L__BB4_4820;
	add.s32 	%r5258, %r29486, 1;
	mul.wide.u32 	%rd5065, %r29486, 4;
	add.s64 	%rd5066, %rd2, %rd5065;
	st.local.u32 	[%rd5066+24], %r5257;
	mov.u32 	%r29486, %r5258;
$L__BB4_4820:
	setp.gt.u32 	%p4919, %r29486, 3;
	@%p4919 bra 	$L__BB4_4938;
	add.s32 	%r5260, %r5166, 25;
	shl.b32 	%r17964, %r29548, 7;
	and.b32  	%r17965, %r17964, 8064;
	add.s32 	%r5261, %r17965, %r2;
	shl.b32 	%r17966, %r29548, 10;
	and.b32  	%r17967, %r17966, 64512;
	add.s32 	%r17968, %r4, %r17967;
	ld.shared.u64 	%rd5067, [%r17968];
	setp.eq.s32 	%p4920, %r5261, 0;
	setp.ne.s64 	%p4921, %rd5067, 0;
	or.pred  	%p4922, %p4920, %p4921;
	@%p4922 bra 	$L__BB4_4823;
	add.s32 	%r5262, %r29486, 1;
	mul.wide.u32 	%rd5069, %r29486, 4;
	add.s64 	%rd5070, %rd2, %rd5069;
	st.local.u32 	[%rd5070+24], %r5261;
	mov.u32 	%r29486, %r5262;
$L__BB4_4823:
	setp.gt.u32 	%p4923, %r29486, 3;
	mov.u32 	%r29548, %r5260;
	@%p4923 bra 	$L__BB4_4938;
	add.s32 	%r29548, %r5166, 26;
	shl.b32 	%r17970, %r5260, 7;
	and.b32  	%r17971, %r17970, 8064;
	add.s32 	%r5265, %r17971, %r2;
	shl.b32 	%r17972, %r5260, 10;
	and.b32  	%r17973, %r17972, 64512;
	add.s32 	%r17974, %r4, %r17973;
	ld.shared.u64 	%rd5071, [%r17974];
	setp.eq.s32 	%p4924, %r5265, 0;
	setp.ne.s64 	%p4925, %rd5071, 0;
	or.pred  	%p4926, %p4924, %p4925;
	@%p4926 bra 	$L__BB4_4826;
	add.s32 	%r5266, %r29486, 1;
	mul.wide.u32 	%rd5073, %r29486, 4;
	add.s64 	%rd5074, %rd2, %rd5073;
	st.local.u32 	[%rd5074+24], %r5265;
	mov.u32 	%r29486, %r5266;
$L__BB4_4826:
	setp.gt.u32 	%p4927, %r29486, 3;
	@%p4927 bra 	$L__BB4_4938;
	add.s32 	%r5268, %r5166, 27;
	shl.b32 	%r17976, %r29548, 7;
	and.b32  	%r17977, %r17976, 8064;
	add.s32 	%r5269, %r17977, %r2;
	shl.b32 	%r17978, %r29548, 10;
	and.b32  	%r17979, %r17978, 64512;
	add.s32 	%r17980, %r4, %r17979;
	ld.shared.u64 	%rd5075, [%r17980];
	setp.eq.s32 	%p4928, %r5269, 0;
	setp.ne.s64 	%p4929, %rd5075, 0;
	or.pred  	%p4930, %p4928, %p4929;
	@%p4930 bra 	$L__BB4_4829;
	add.s32 	%r5270, %r29486, 1;
	mul.wide.u32 	%rd5077, %r29486, 4;
	add.s64 	%rd5078, %rd2, %rd5077;
	st.local.u32 	[%rd5078+24], %r5269;
	mov.u32 	%r29486, %r5270;
$L__BB4_4829:
	setp.gt.u32 	%p4931, %r29486, 3;
	mov.u32 	%r29548, %r5268;
	@%p4931 bra 	$L__BB4_4938;
	add.s32 	%r29548, %r5166, 28;
	shl.b32 	%r17982, %r5268, 7;
	and.b32  	%r17983, %r17982, 8064;
	add.s32 	%r5273, %r17983, %r2;
	shl.b32 	%r17984, %r5268, 10;
	and.b32  	%r17985, %r17984, 64512;
	add.s32 	%r17986, %r4, %r17985;
	ld.shared.u64 	%rd5079, [%r17986];
	setp.eq.s32 	%p4932, %r5273, 0;
	setp.ne.s64 	%p4933, %rd5079, 0;
	or.pred  	%p4934, %p4932, %p4933;
	@%p4934 bra 	$L__BB4_4832;
	add.s32 	%r5274, %r29486, 1;
	mul.wide.u32 	%rd5081, %r29486, 4;
	add.s64 	%rd5082, %rd2, %rd5081;
	st.local.u32 	[%rd5082+24], %r5273;
	mov.u32 	%r29486, %r5274;
$L__BB4_4832:
	setp.gt.u32 	%p4935, %r29486, 3;
	@%p4935 bra 	$L__BB4_4938;
	add.s32 	%r5276, %r5166, 29;
	shl.b32 	%r17988, %r29548, 7;
	and.b32  	%r17989, %r17988, 8064;
	add.s32 	%r5277, %r17989, %r2;
	shl.b32 	%r17990, %r29548, 10;
	and.b32  	%r17991, %r17990, 64512;
	add.s32 	%r17992, %r4, %r17991;
	ld.shared.u64 	%rd5083, [%r17992];
	setp.eq.s32 	%p4936, %r5277, 0;
	setp.ne.s64 	%p4937, %rd5083, 0;
	or.pred  	%p4938, %p4936, %p4937;
	@%p4938 bra 	$L__BB4_4835;
	add.s32 	%r5278, %r29486, 1;
	mul.wide.u32 	%rd5085, %r29486, 4;
	add.s64 	%rd5086, %rd2, %rd5085;
	st.local.u32 	[%rd5086+24], %r5277;
	mov.u32 	%r29486, %r5278;
$L__BB4_4835:
	setp.gt.u32 	%p4939, %r29486, 3;
	mov.u32 	%r29548, %r5276;
	@%p4939 bra 	$L__BB4_4938;
	add.s32 	%r29548, %r5166, 30;
	shl.b32 	%r17994, %r5276, 7;
	and.b32  	%r17995, %r17994, 8064;
	add.s32 	%r5281, %r17995, %r2;
	shl.b32 	%r17996, %r5276, 10;
	and.b32  	%r17997, %r17996, 64512;
	add.s32 	%r17998, %r4, %r17997;
	ld.shared.u64 	%rd5087, [%r17998];
	setp.eq.s32 	%p4940, %r5281, 0;
	setp.ne.s64 	%p4941, %rd5087, 0;
	or.pred  	%p4942, %p4940, %p4941;
	@%p4942 bra 	$L__BB4_4838;
	add.s32 	%r5282, %r29486, 1;
	mul.wide.u32 	%rd5089, %r29486, 4;
	add.s64 	%rd5090, %rd2, %rd5089;
	st.local.u32 	[%rd5090+24], %r5281;
	mov.u32 	%r29486, %r5282;
$L__BB4_4838:
	setp.gt.u32 	%p4943, %r29486, 3;
	@%p4943 bra 	$L__BB4_4938;
	add.s32 	%r5284, %r5166, 31;
	shl.b32 	%r18000, %r29548, 7;
	and.b32  	%r18001, %r18000, 8064;
	add.s32 	%r5285, %r18001, %r2;
	shl.b32 	%r18002, %r29548, 10;
	and.b32  	%r18003, %r18002, 64512;
	add.s32 	%r18004, %r4, %r18003;
	ld.shared.u64 	%rd5091, [%r18004];
	setp.eq.s32 	%p4944, %r5285, 0;
	setp.ne.s64 	%p4945, %rd5091, 0;
	or.pred  	%p4946, %p4944, %p4945;
	@%p4946 bra 	$L__BB4_4841;
	add.s32 	%r5286, %r29486, 1;
	mul.wide.u32 	%rd5093, %r29486, 4;
	add.s64 	%rd5094, %rd2, %rd5093;
	st.local.u32 	[%rd5094+24], %r5285;
	mov.u32 	%r29486, %r5286;
$L__BB4_4841:
	setp.gt.u32 	%p4947, %r29486, 3;
	mov.u32 	%r29548, %r5284;
	@%p4947 bra 	$L__BB4_4938;
	add.s32 	%r29548, %r5166, 32;
	shl.b32 	%r18006, %r5284, 7;
	and.b32  	%r18007, %r18006, 8064;
	add.s32 	%r5289, %r18007, %r2;
	shl.b32 	%r18008, %r5284, 10;
	and.b32  	%r18009, %r18008, 64512;
	add.s32 	%r18010, %r4, %r18009;
	ld.shared.u64 	%rd5095, [%r18010];
	setp.eq.s32 	%p4948, %r5289, 0;
	setp.ne.s64 	%p4949, %rd5095, 0;
	or.pred  	%p4950, %p4948, %p4949;
	@%p4950 bra 	$L__BB4_4844;
	add.s32 	%r5290, %r29486, 1;
	mul.wide.u32 	%rd5097, %r29486, 4;
	add.s64 	%rd5098, %rd2, %rd5097;
	st.local.u32 	[%rd5098+24], %r5289;
	mov.u32 	%r29486, %r5290;
$L__BB4_4844:
	setp.gt.u32 	%p4951, %r29486, 3;
	@%p4951 bra 	$L__BB4_4938;
	add.s32 	%r5292, %r5166, 33;
	shl.b32 	%r18012, %r29548, 7;
	and.b32  	%r18013, %r18012, 8064;
	add.s32 	%r5293, %r18013, %r2;
	shl.b32 	%r18014, %r29548, 10;
	and.b32  	%r18015, %r18014, 64512;
	add.s32 	%r18016, %r4, %r18015;
	ld.shared.u64 	%rd5099, [%r18016];
	setp.eq.s32 	%p4952, %r5293, 0;
	setp.ne.s64 	%p4953, %rd5099, 0;
	or.pred  	%p4954, %p4952, %p4953;
	@%p4954 bra 	$L__BB4_4847;
	add.s32 	%r5294, %r29486, 1;
	mul.wide.u32 	%rd5101, %r29486, 4;
	add.s64 	%rd5102, %rd2, %rd5101;
	st.local.u32 	[%rd5102+24], %r5293;
	mov.u32 	%r29486, %r5294;
$L__BB4_4847:
	setp.gt.u32 	%p4955, %r29486, 3;
	mov.u32 	%r29548, %r5292;
	@%p4955 bra 	$L__BB4_4938;
	add.s32 	%r29548, %r5166, 34;
	shl.b32 	%r18018, %r5292, 7;
	and.b32  	%r18019, %r18018, 8064;
	add.s32 	%r5297, %r18019, %r2;
	shl.b32 	%r18020, %r5292, 10;
	and.b32  	%r18021, %r18020, 64512;
	add.s32 	%r18022, %r4, %r18021;
	ld.shared.u64 	%rd5103, [%r18022];
	setp.eq.s32 	%p4956, %r5297, 0;
	setp.ne.s64 	%p4957, %rd5103, 0;
	or.pred  	%p4958, %p4956, %p4957;
	@%p4958 bra 	$L__BB4_4850;
	add.s32 	%r5298, %r29486, 1;
	mul.wide.u32 	%rd5105, %r29486, 4;
	add.s64 	%rd5106, %rd2, %rd5105;
	st.local.u32 	[%rd5106+24], %r5297;
	mov.u32 	%r29486, %r5298;
$L__BB4_4850:
	setp.gt.u32 	%p4959, %r29486, 3;
	@%p4959 bra 	$L__BB4_4938;
	add.s32 	%r5300, %r5166, 35;
	shl.b32 	%r18024, %r29548, 7;
	and.b32  	%r18025, %r18024, 8064;
	add.s32 	%r5301, %r18025, %r2;
	shl.b32 	%r18026, %r29548, 10;
	and.b32  	%r18027, %r18026, 64512;
	add.s32 	%r18028, %r4, %r18027;
	ld.shared.u64 	%rd5107, [%r18028];
	setp.eq.s32 	%p4960, %r5301, 0;
	setp.ne.s64 	%p4961, %rd5107, 0;
	or.pred  	%p4962, %p4960, %p4961;
	@%p4962 bra 	$L__BB4_4853;
	add.s32 	%r5302, %r29486, 1;
	mul.wide.u32 	%rd5109, %r29486, 4;
	add.s64 	%rd5110, %rd2, %rd5109;
	st.local.u32 	[%rd5110+24], %r5301;
	mov.u32 	%r29486, %r5302;
$L__BB4_4853:
	setp.gt.u32 	%p4963, %r29486, 3;
	mov.u32 	%r29548, %r5300;
	@%p4963 bra 	$L__BB4_4938;
	add.s32 	%r29548, %r5166, 36;
	shl.b32 	%r18030, %r5300, 7;
	and.b32  	%r18031, %r18030, 8064;
	add.s32 	%r5305, %r18031, %r2;
	shl.b32 	%r18032, %r5300, 10;
	and.b32  	%r18033, %r18032, 64512;
	add.s32 	%r18034, %r4, %r18033;
	ld.shared.u64 	%rd5111, [%r18034];
	setp.eq.s32 	%p4964, %r5305, 0;
	setp.ne.s64 	%p4965, %rd5111, 0;
	or.pred  	%p4966, %p4964, %p4965;
	@%p4966 bra 	$L__BB4_4856;
	add.s32 	%r5306, %r29486, 1;
	mul.wide.u32 	%rd5113, %r29486, 4;
	add.s64 	%rd5114, %rd2, %rd5113;
	st.local.u32 	[%rd5114+24], %r5305;
	mov.u32 	%r29486, %r5306;
$L__BB4_4856:
	setp.gt.u32 	%p4967, %r29486, 3;
	@%p4967 bra 	$L__BB4_4938;
	add.s32 	%r5308, %r5166, 37;
	shl.b32 	%r18036, %r29548, 7;
	and.b32  	%r18037, %r18036, 8064;
	add.s32 	%r5309, %r18037, %r2;
	shl.b32 	%r18038, %r29548, 10;
	and.b32  	%r18039, %r18038, 64512;
	add.s32 	%r18040, %r4, %r18039;
	ld.shared.u64 	%rd5115, [%r18040];
	setp.eq.s32 	%p4968, %r5309, 0;
	setp.ne.s64 	%p4969, %rd5115, 0;
	or.pred  	%p4970, %p4968, %p4969;
	@%p4970 bra 	$L__BB4_4859;
	add.s32 	%r5310, %r29486, 1;
	mul.wide.u32 	%rd5117, %r29486, 4;
	add.s64 	%rd5118, %rd2, %rd5117;
	st.local.u32 	[%rd5118+24], %r5309;
	mov.u32 	%r29486, %r5310;
$L__BB4_4859:
	setp.gt.u32 	%p4971, %r29486, 3;
	mov.u32 	%r29548, %r5308;
	@%p4971 bra 	$L__BB4_4938;
	add.s32 	%r29548, %r5166, 38;
	shl.b32 	%r18042, %r5308, 7;
	and.b32  	%r18043, %r18042, 8064;
	add.s32 	%r5313, %r18043, %r2;
	shl.b32 	%r18044, %r5308, 10;
	and.b32  	%r18045, %r18044, 64512;
	add.s32 	%r18046, %r4, %r18045;
	ld.shared.u64 	%rd5119, [%r18046];
	setp.eq.s32 	%p4972, %r5313, 0;
	setp.ne.s64 	%p4973, %rd5119, 0;
	or.pred  	%p4974, %p4972, %p4973;
	@%p4974 bra 	$L__BB4_4862;
	add.s32 	%r5314, %r29486, 1;
	mul.wide.u32 	%rd5121, %r29486, 4;
	add.s64 	%rd5122, %rd2, %rd5121;
	st.local.u32 	[%rd5122+24], %r5313;
	mov.u32 	%r29486, %r5314;
$L__BB4_4862:
	setp.gt.u32 	%p4975, %r29486, 3;
	@%p4975 bra 	$L__BB4_4938;
	add.s32 	%r5316, %r5166, 39;
	shl.b32 	%r18048, %r29548, 7;
	and.b32  	%r18049, %r18048, 8064;
	add.s32 	%r5317, %r18049, %r2;
	shl.b32 	%r18050, %r29548, 10;
	and.b32  	%r18051, %r18050, 64512;
	add.s32 	%r18052, %r4, %r18051;
	ld.shared.u64 	%rd5123, [%r18052];
	setp.eq.s32 	%p4976, %r5317, 0;
	setp.ne.s64 	%p4977, %rd5123, 0;
	or.pred  	%p4978, %p4976, %p4977;
	@%p4978 bra 	$L__BB4_4865;
	add.s32 	%r5318, %r29486, 1;
	mul.wide.u32 	%rd5125, %r29486, 4;
	add.s64 	%rd5126, %rd2, %rd5125;
	st.local.u32 	[%rd5126+24], %r5317;
	mov.u32 	%r29486, %r5318;
$L__BB4_4865:
	setp.gt.u32 	%p4979, %r29486, 3;
	mov.u32 	%r29548, %r5316;
	@%p4979 bra 	$L__BB4_4938;
	add.s32 	%r29548, %r5166, 40;
	shl.b32 	%r18054, %r5316, 7;
	and.b32  	%r18055, %r18054, 8064;
	add.s32 	%r5321, %r18055, %r2;
	shl.b32 	%r18056, %r5316, 10;
	and.b32  	%r18057, %r18056, 64512;
	add.s32 	%r18058, %r4, %r18057;
	ld.shared.u64 	%rd5127, [%r18058];
	setp.eq.s32 	%p4980, %r5321, 0;
	setp.ne.s64 	%p4981, %rd5127, 0;
	or.pred  	%p4982, %p4980, %p4981;
	@%p4982 bra 	$L__BB4_4868;
	add.s32 	%r5322, %r29486, 1;
	mul.wide.u32 	%rd5129, %r29486, 4;
	add.s64 	%rd5130, %rd2, %rd5129;
	st.local.u32 	[%rd5130+24], %r5321;
	mov.u32 	%r29486, %r5322;
$L__BB4_4868:
	setp.gt.u32 	%p4983, %r29486, 3;
	@%p4983 bra 	$L__BB4_4938;
	add.s32 	%r5324, %r5166, 41;
	shl.b32 	%r18060, %r29548, 7;
	and.b32  	%r18061, %r18060, 8064;
	add.s32 	%r5325, %r18061, %r2;
	shl.b32 	%r18062, %r29548, 10;
	and.b32  	%r18063, %r18062, 64512;
	add.s32 	%r18064, %r4, %r18063;
	ld.shared.u64 	%rd5131, [%r18064];
	setp.eq.s32 	%p4984, %r5325, 0;
	setp.ne.s64 	%p4985, %rd5131, 0;
	or.pred  	%p4986, %p4984, %p4985;
	@%p4986 bra 	$L__BB4_4871;
	add.s32 	%r5326, %r29486, 1;
	mul.wide.u32 	%rd5133, %r29486, 4;
	add.s64 	%rd5134, %rd2, %rd5133;
	st.local.u32 	[%rd5134+24], %r5325;
	mov.u32 	%r29486, %r5326;
$L__BB4_4871:
	setp.gt.u32 	%p4987, %r29486, 3;
	mov.u32 	%r29548, %r5324;
	@%p4987 bra 	$L__BB4_4938;
	add.s32 	%r29548, %r5166, 42;
	shl.b32 	%r18066, %r5324, 7;
	and.b32  	%r18067, %r18066, 8064;
	add.s32 	%r5329, %r18067, %r2;
	shl.b32 	%r18068, %r5324, 10;
	and.b32  	%r18069, %r18068, 64512;
	add.s32 	%r18070, %r4, %r18069;
	ld.shared.u64 	%rd5135, [%r18070];
	setp.eq.s32 	%p4988, %r5329, 0;
	setp.ne.s64 	%p4989, %rd5135, 0;
	or.pred  	%p4990, %p4988, %p4989;
	@%p4990 bra 	$L__BB4_4874;
	add.s32 	%r5330, %r29486, 1;
	mul.wide.u32 	%rd5137, %r29486, 4;
	add.s64 	%rd5138, %rd2, %rd5137;
	st.local.u32 	[%rd5138+24], %r5329;
	mov.u32 	%r29486, %r5330;
$L__BB4_4874:
	setp.gt.u32 	%p4991, %r29486, 3;
	@%p4991 bra 	$L__BB4_4938;
	add.s32 	%r5332, %r5166, 43;
	shl.b32 	%r18072, %r29548, 7;
	and.b32  	%r18073, %r18072, 8064;
	add.s32 	%r5333, %r18073, %r2;
	shl.b32 	%r18074, %r29548, 10;
	and.b32  	%r18075, %r18074, 64512;
	add.s32 	%r18076, %r4, %r18075;
	ld.shared.u64 	%rd5139, [%r18076];
	setp.eq.s32 	%p4992, %r5333, 0;
	setp.ne.s64 	%p4993, %rd5139, 0;
	or.pred  	%p4994, %p4992, %p4993;
	@%p4994 bra 	$L__BB4_4877;
	add.s32 	%r5334, %r29486, 1;
	mul.wide.u32 	%rd5141, %r29486, 4;
	add.s64 	%rd5142, %rd2, %rd5141;
	st.local.u32 	[%rd5142+24], %r5333;
	mov.u32 	%r29486, %r5334;
$L__BB4_4877:
	setp.gt.u32 	%p4995, %r29486, 3;
	mov.u32 	%r29548, %r5332;
	@%p4995 bra 	$L__BB4_4938;
	add.s32 	%r29548, %r5166, 44;
	shl.b32 	%r18078, %r5332, 7;
	and.b32  	%r18079, %r18078, 8064;
	add.s32 	%r5337, %r18079, %r2;
	shl.b32 	%r18080, %r5332, 10;
	and.b32  	%r18081, %r18080, 64512;
	add.s32 	%r18082, %r4, %r18081;
	ld.shared.u64 	%rd5143, [%r18082];
	setp.eq.s32 	%p4996, %r5337, 0;
	setp.ne.s64 	%p4997, %rd5143, 0;
	or.pred  	%p4998, %p4996, %p4997;
	@%p4998 bra 	$L__BB4_4880;
	add.s32 	%r5338, %r29486, 1;
	mul.wide.u32 	%rd5145, %r29486, 4;
	add.s64 	%rd5146, %rd2, %rd5145;
	st.local.u32 	[%rd5146+24], %r5337;
	mov.u32 	%r29486, %r5338;
$L__BB4_4880:
	setp.gt.u32 	%p4999, %r29486, 3;
	@%p4999 bra 	$L__BB4_4938;
	add.s32 	%r5340, %r5166, 45;
	shl.b32 	%r18084, %r29548, 7;
	and.b32  	%r18085, %r18084, 8064;
	add.s32 	%r5341, %r18085, %r2;
	shl.b32 	%r18086, %r29548, 10;
	and.b32  	%r18087, %r18086, 64512;
	add.s32 	%r18088, %r4, %r18087;
	ld.shared.u64 	%rd5147, [%r18088];
	setp.eq.s32 	%p5000, %r5341, 0;
	setp.ne.s64 	%p5001, %rd5147, 0;
	or.pred  	%p5002, %p5000, %p5001;
	@%p5002 bra 	$L__BB4_4883;
	add.s32 	%r5342, %r29486, 1;
	mul.wide.u32 	%rd5149, %r29486, 4;
	add.s64 	%rd5150, %rd2, %rd5149;
	st.local.u32 	[%rd5150+24], %r5341;
	mov.u32 	%r29486, %r5342;
$L__BB4_4883:
	setp.gt.u32 	%p5003, %r29486, 3;
	mov.u32 	%r29548, %r5340;
	@%p5003 bra 	$L__BB4_4938;
	add.s32 	%r29548, %r5166, 46;
	shl.b32 	%r18090, %r5340, 7;
	and.b32  	%r18091, %r18090, 8064;
	add.s32 	%r5345, %r18091, %r2;
	shl.b32 	%r18092, %r5340, 10;
	and.b32  	%r18093, %r18092, 64512;
	add.s32 	%r18094, %r4, %r18093;
	ld.shared.u64 	%rd5151, [%r18094];
	setp.eq.s32 	%p5004, %r5345, 0;
	setp.ne.s64 	%p5005, %rd5151, 0;
	or.pred  	%p5006, %p5004, %p5005;
	@%p5006 bra 	$L__BB4_4886;
	add.s32 	%r5346, %r29486, 1;
	mul.wide.u32 	%rd5153, %r29486, 4;
	add.s64 	%rd5154, %rd2, %rd5153;
	st.local.u32 	[%rd5154+24], %r5345;
	mov.u32 	%r29486, %r5346;
$L__BB4_4886:
	setp.gt.u32 	%p5007, %r29486, 3;
	@%p5007 bra 	$L__BB4_4938;
	add.s32 	%r5348, %r5166, 47;
	shl.b32 	%r18096, %r29548, 7;
	and.b32  	%r18097, %r18096, 8064;
	add.s32 	%r5349, %r18097, %r2;
	shl.b32 	%r18098, %r29548, 10;
	and.b32  	%r18099, %r18098, 64512;
	add.s32 	%r18100, %r4, %r18099;
	ld.shared.u64 	%rd5155, [%r18100];
	setp.eq.s32 	%p5008, %r5349, 0;
	setp.ne.s64 	%p5009, %rd5155, 0;
	or.pred  	%p5010, %p5008, %p5009;
	@%p5010 bra 	$L__BB4_4889;
	add.s32 	%r5350, %r29486, 1;
	mul.wide.u32 	%rd5157, %r29486, 4;
	add.s64 	%rd5158, %rd2, %rd5157;
	st.local.u32 	[%rd5158+24], %r5349;
	mov.u32 	%r29486, %r5350;
$L__BB4_4889:
	setp.gt.u32 	%p5011, %r29486, 3;
	mov.u32 	%r29548, %r5348;
	@%p5011 bra 	$L__BB4_4938;
	add.s32 	%r29548, %r5166, 48;
	shl.b32 	%r18102, %r5348, 7;
	and.b32  	%r18103, %r18102, 8064;
	add.s32 	%r5353, %r18103, %r2;
	shl.b32 	%r18104, %r5348, 10;
	and.b32  	%r18105, %r18104, 64512;
	add.s32 	%r18106, %r4, %r18105;
	ld.shared.u64 	%rd5159, [%r18106];
	setp.eq.s32 	%p5012, %r5353, 0;
	setp.ne.s64 	%p5013, %rd5159, 0;
	or.pred  	%p5014, %p5012, %p5013;
	@%p5014 bra 	$L__BB4_4892;
	add.s32 	%r5354, %r29486, 1;
	mul.wide.u32 	%rd5161, %r29486, 4;
	add.s64 	%rd5162, %rd2, %rd5161;
	st.local.u32 	[%rd5162+24], %r5353;
	mov.u32 	%r29486, %r5354;
$L__BB4_4892:
	setp.gt.u32 	%p5015, %r29486, 3;
	@%p5015 bra 	$L__BB4_4938;
	add.s32 	%r5356, %r5166, 49;
	shl.b32 	%r18108, %r29548, 7;
	and.b32  	%r18109, %r18108, 8064;
	add.s32 	%r5357, %r18109, %r2;
	shl.b32 	%r18110, %r29548, 10;
	and.b32  	%r18111, %r18110, 64512;
	add.s32 	%r18112, %r4, %r18111;
	ld.shared.u64 	%rd5163, [%r18112];
	setp.eq.s32 	%p5016, %r5357, 0;
	setp.ne.s64 	%p5017, %rd5163, 0;
	or.pred  	%p5018, %p5016, %p5017;
	@%p5018 bra 	$L__BB4_4895;
	add.s32 	%r5358, %r29486, 1;
	mul.wide.u32 	%rd5165, %r29486, 4;
	add.s64 	%rd5166, %rd2, %rd5165;
	st.local.u32 	[%rd5166+24], %r5357;
	mov.u32 	%r29486, %r5358;
$L__BB4_4895:
	setp.gt.u32 	%p5019, %r29486, 3;
	mov.u32 	%r29548, %r5356;
	@%p5019 bra 	$L__BB4_4938;
	add.s32 	%r29548, %r5166, 50;
	shl.b32 	%r18114, %r5356, 7;
	and.b32  	%r18115, %r18114, 8064;
	add.s32 	%r5361, %r18115, %r2;
	shl.b32 	%r18116, %r5356, 10;
	and.b32  	%r18117, %r18116, 64512;
	add.s32 	%r18118, %r4, %r18117;
	ld.shared.u64 	%rd5167, [%r18118];
	setp.eq.s32 	%p5020, %r5361, 0;
	setp.ne.s64 	%p5021, %rd5167, 0;
	or.pred  	%p5022, %p5020, %p5021;
	@%p5022 bra 	$L__BB4_4898;
	add.s32 	%r5362, %r29486, 1;
	mul.wide.u32 	%rd5169, %r29486, 4;
	add.s64 	%rd5170, %rd2, %rd5169;
	st.local.u32 	[%rd5170+24], %r5361;
	mov.u32 	%r29486, %r5362;
$L__BB4_4898:
	setp.gt.u32 	%p5023, %r29486, 3;
	@%p5023 bra 	$L__BB4_4938;
	add.s32 	%r5364, %r5166, 51;
	shl.b32 	%r18120, %r29548, 7;
	and.b32  	%r18121, %r18120, 8064;
	add.s32 	%r5365, %r18121, %r2;
	shl.b32 	%r18122, %r29548, 10;
	and.b32  	%r18123, %r18122, 64512;
	add.s32 	%r18124, %r4, %r18123;
	ld.shared.u64 	%rd5171, [%r18124];
	setp.eq.s32 	%p5024, %r5365, 0;
	setp.ne.s64 	%p5025, %rd5171, 0;
	or.pred  	%p5026, %p5024, %p5025;
	@%p5026 bra 	$L__BB4_4901;
	add.s32 	%r5366, %r29486, 1;
	mul.wide.u32 	%rd5173, %r29486, 4;
	add.s64 	%rd5174, %rd2, %rd5173;
	st.local.u32 	[%rd5174+24], %r5365;
	mov.u32 	%r29486, %r5366;
$L__BB4_4901:
	setp.gt.u32 	%p5027, %r29486, 3;
	mov.u32 	%r29548, %r5364;
	@%p5027 bra 	$L__BB4_4938;
	add.s32 	%r29548, %r5166, 52;
	shl.b32 	%r18126, %r5364, 7;
	and.b32  	%r18127, %r18126, 8064;
	add.s32 	%r5369, %r18127, %r2;
	shl.b32 	%r18128, %r5364, 10;
	and.b32  	%r18129, %r18128, 64512;
	add.s32 	%r18130, %r4, %r18129;
	ld.shared.u64 	%rd5175, [%r18130];
	setp.eq.s32 	%p5028, %r5369, 0;
	setp.ne.s64 	%p5029, %rd5175, 0;
	or.pred  	%p5030, %p5028, %p5029;
	@%p5030 bra 	$L__BB4_4904;
	add.s32 	%r5370, %r29486, 1;
	mul.wide.u32 	%rd5177, %r29486, 4;
	add.s64 	%rd5178, %rd2, %rd5177;
	st.local.u32 	[%rd5178+24], %r5369;
	mov.u32 	%r29486, %r5370;
$L__BB4_4904:
	setp.gt.u32 	%p5031, %r29486, 3;
	@%p5031 bra 	$L__BB4_4938;
	add.s32 	%r5372, %r5166, 53;
	shl.b32 	%r18132, %r29548, 7;
	and.b32  	%r18133, %r18132, 8064;
	add.s32 	%r5373, %r18133, %r2;
	shl.b32 	%r18134, %r29548, 10;
	and.b32  	%r18135, %r18134, 64512;
	add.s32 	%r18136, %r4, %r18135;
	ld.shared.u64 	%rd5179, [%r18136];
	setp.eq.s32 	%p5032, %r5373, 0;
	setp.ne.s64 	%p5033, %rd5179, 0;
	or.pred  	%p5034, %p5032, %p5033;
	@%p5034 bra 	$L__BB4_4907;
	add.s32 	%r5374, %r29486, 1;
	mul.wide.u32 	%rd5181, %r29486, 4;
	add.s64 	%rd5182, %rd2, %rd5181;
	st.local.u32 	[%rd5182+24], %r5373;
	mov.u32 	%r29486, %r5374;
$L__BB4_4907:
	setp.gt.u32 	%p5035, %r29486, 3;
	mov.u32 	%r29548, %r5372;
	@%p5035 bra 	$L__BB4_4938;
	add.s32 	%r29548, %r5166, 54;
	shl.b32 	%r18138, %r5372, 7;
	and.b32  	%r18139, %r18138, 8064;
	add.s32 	%r5377, %r18139, %r2;
	shl.b32 	%r18140, %r5372, 10;
	and.b32  	%r18141, %r18140, 64512;
	add.s32 	%r18142, %r4, %r18141;
	ld.shared.u64 	%rd5183, [%r18142];
	setp.eq.s32 	%p5036, %r5377, 0;
	setp.ne.s64 	%p5037, %rd5183, 0;
	or.pred  	%p5038, %p5036, %p5037;
	@%p5038 bra 	$L__BB4_4910;
	add.s32 	%r5378, %r29486, 1;
	mul.wide.u32 	%rd5185, %r29486, 4;
	add.s64 	%rd5186, %rd2, %rd5185;
	st.local.u32 	[%rd5186+24], %r5377;
	mov.u32 	%r29486, %r5378;
$L__BB4_4910:
	setp.gt.u32 	%p5039, %r29486, 3;
	@%p5039 bra 	$L__BB4_4938;
	add.s32 	%r5380, %r5166, 55;
	shl.b32 	%r18144, %r29548, 7;
	and.b32  	%r18145, %r18144, 8064;
	add.s32 	%r5381, %r18145, %r2;
	shl.b32 	%r18146, %r29548, 10;
	and.b32  	%r18147, %r18146, 64512;
	add.s32 	%r18148, %r4, %r18147;
	ld.shared.u64 	%rd5187, [%r18148];
	setp.eq.s32 	%p5040, %r5381, 0;
	setp.ne.s64 	%p5041, %rd5187, 0;
	or.pred  	%p5042, %p5040, %p5041;
	@%p5042 bra 	$L__BB4_4913;
	add.s32 	%r5382, %r29486, 1;
	mul.wide.u32 	%rd5189, %r29486, 4;
	add.s64 	%rd5190, %rd2, %rd5189;
	st.local.u32 	[%rd5190+24], %r5381;
	mov.u32 	%r29486, %r5382;
$L__BB4_4913:
	setp.gt.u32 	%p5043, %r29486, 3;
	mov.u32 	%r29548, %r5380;
	@%p5043 bra 	$L__BB4_4938;
	add.s32 	%r29548, %r5166, 56;
	shl.b32 	%r18150, %r5380, 7;
	and.b32  	%r18151, %r18150, 8064;
	add.s32 	%r5385, %r18151, %r2;
	shl.b32 	%r18152, %r5380, 10;
	and.b32  	%r18153, %r18152, 64512;
	add.s32 	%r18154, %r4, %r18153;
	ld.shared.u64 	%rd5191, [%r18154];
	setp.eq.s32 	%p5044, %r5385, 0;
	setp.ne.s64 	%p5045, %rd5191, 0;
	or.pred  	%p5046, %p5044, %p5045;
	@%p5046 bra 	$L__BB4_4916;
	add.s32 	%r5386, %r29486, 1;
	mul.wide.u32 	%rd5193, %r29486, 4;
	add.s64 	%rd5194, %rd2, %rd5193;
	st.local.u32 	[%rd5194+24], %r5385;
	mov.u32 	%r29486, %r5386;
$L__BB4_4916:
	setp.gt.u32 	%p5047, %r29486, 3;
	@%p5047 bra 	$L__BB4_4938;
	add.s32 	%r5388, %r5166, 57;
	shl.b32 	%r18156, %r29548, 7;
	and.b32  	%r18157, %r18156, 8064;
	add.s32 	%r5389, %r18157, %r2;
	shl.b32 	%r18158, %r29548, 10;
	and.b32  	%r18159, %r18158, 64512;
	add.s32 	%r18160, %r4, %r18159;
	ld.shared.u64 	%rd5195, [%r18160];
	setp.eq.s32 	%p5048, %r5389, 0;
	setp.ne.s64 	%p5049, %rd5195, 0;
	or.pred  	%p5050, %p5048, %p5049;
	@%p5050 bra 	$L__BB4_4919;
	add.s32 	%r5390, %r29486, 1;
	mul.wide.u32 	%rd5197, %r29486, 4;
	add.s64 	%rd5198, %rd2, %rd5197;
	st.local.u32 	[%rd5198+24], %r5389;
	mov.u32 	%r29486, %r5390;
$L__BB4_4919:
	setp.gt.u32 	%p5051, %r29486, 3;
	mov.u32 	%r29548, %r5388;
	@%p5051 bra 	$L__BB4_4938;
	add.s32 	%r29548, %r5166, 58;
	shl.b32 	%r18162, %r5388, 7;
	and.b32  	%r18163, %r18162, 8064;
	add.s32 	%r5393, %r18163, %r2;
	shl.b32 	%r18164, %r5388, 10;
	and.b32  	%r18165, %r18164, 64512;
	add.s32 	%r18166, %r4, %r18165;
	ld.shared.u64 	%rd5199, [%r18166];
	setp.eq.s32 	%p5052, %r5393, 0;
	setp.ne.s64 	%p5053, %rd5199, 0;
	or.pred  	%p5054, %p5052, %p5053;
	@%p5054 bra 	$L__BB4_4922;
	add.s32 	%r5394, %r29486, 1;
	mul.wide.u32 	%rd5201, %r29486, 4;
	add.s64 	%rd5202, %rd2, %rd5201;
	st.local.u32 	[%rd5202+24], %r5393;
	mov.u32 	%r29486, %r5394;
$L__BB4_4922:
	setp.gt.u32 	%p5055, %r29486, 3;
	@%p5055 bra 	$L__BB4_4938;
	add.s32 	%r5396, %r5166, 59;
	shl.b32 	%r18168, %r29548, 7;
	and.b32  	%r18169, %r18168, 8064;
	add.s32 	%r5397, %r18169, %r2;
	shl.b32 	%r18170, %r29548, 10;
	and.b32  	%r18171, %r18170, 64512;
	add.s32 	%r18172, %r4, %r18171;
	ld.shared.u64 	%rd5203, [%r18172];
	setp.eq.s32 	%p5056, %r5397, 0;
	setp.ne.s64 	%p5057, %rd5203, 0;
	or.pred  	%p5058, %p5056, %p5057;
	@%p5058 bra 	$L__BB4_4925;
	add.s32 	%r5398, %r29486, 1;
	mul.wide.u32 	%rd5205, %r29486, 4;
	add.s64 	%rd5206, %rd2, %rd5205;
	st.local.u32 	[%rd5206+24], %r5397;
	mov.u32 	%r29486, %r5398;
$L__BB4_4925:
	setp.gt.u32 	%p5059, %r29486, 3;
	mov.u32 	%r29548, %r5396;
	@%p5059 bra 	$L__BB4_4938;
	add.s32 	%r29548, %r5166, 60;
	shl.b32 	%r18174, %r5396, 7;
	and.b32  	%r18175, %r18174, 8064;
	add.s32 	%r5401, %r18175, %r2;
	shl.b32 	%r18176, %r5396, 10;
	and.b32  	%r18177, %r18176, 64512;
	add.s32 	%r18178, %r4, %r18177;
	ld.shared.u64 	%rd5207, [%r18178];
	setp.eq.s32 	%p5060, %r5401, 0;
	setp.ne.s64 	%p5061, %rd5207, 0;
	or.pred  	%p5062, %p5060, %p5061;
	@%p5062 bra 	$L__BB4_4928;
	add.s32 	%r5402, %r29486, 1;
	mul.wide.u32 	%rd5209, %r29486, 4;
	add.s64 	%rd5210, %rd2, %rd5209;
	st.local.u32 	[%rd5210+24], %r5401;
	mov.u32 	%r29486, %r5402;
$L__BB4_4928:
	setp.gt.u32 	%p5063, %r29486, 3;
	@%p5063 bra 	$L__BB4_4938;
	add.s32 	%r5404, %r5166, 61;
	shl.b32 	%r18180, %r29548, 7;
	and.b32  	%r18181, %r18180, 8064;
	add.s32 	%r5405, %r18181, %r2;
	shl.b32 	%r18182, %r29548, 10;
	and.b32  	%r18183, %r18182, 64512;
	add.s32 	%r18184, %r4, %r18183;
	ld.shared.u64 	%rd5211, [%r18184];
	setp.eq.s32 	%p5064, %r5405, 0;
	setp.ne.s64 	%p5065, %rd5211, 0;
	or.pred  	%p5066, %p5064, %p5065;
	@%p5066 bra 	$L__BB4_4931;
	add.s32 	%r5406, %r29486, 1;
	mul.wide.u32 	%rd5213, %r29486, 4;
	add.s64 	%rd5214, %rd2, %rd5213;
	st.local.u32 	[%rd5214+24], %r5405;
	mov.u32 	%r29486, %r5406;
$L__BB4_4931:
	setp.gt.u32 	%p5067, %r29486, 3;
	mov.u32 	%r29548, %r5404;
	@%p5067 bra 	$L__BB4_4938;
	add.s32 	%r29548, %r5166, 62;
	shl.b32 	%r18186, %r5404, 7;
	and.b32  	%r18187, %r18186, 8064;
	add.s32 	%r5409, %r18187, %r2;
	shl.b32 	%r18188, %r5404, 10;
	and.b32  	%r18189, %r18188, 64512;
	add.s32 	%r18190, %r4, %r18189;
	ld.shared.u64 	%rd5215, [%r18190];
	setp.eq.s32 	%p5068, %r5409, 0;
	setp.ne.s64 	%p5069, %rd5215, 0;
	or.pred  	%p5070, %p5068, %p5069;
	@%p5070 bra 	$L__BB4_4934;
	add.s32 	%r5410, %r29486, 1;
	mul.wide.u32 	%rd5217, %r29486, 4;
	add.s64 	%rd5218, %rd2, %rd5217;
	st.local.u32 	[%rd5218+24], %r5409;
	mov.u32 	%r29486, %r5410;
$L__BB4_4934:
	setp.gt.u32 	%p5071, %r29486, 3;
	@%p5071 bra 	$L__BB4_4938;
	shl.b32 	%r18192, %r29548, 7;
	and.b32  	%r18193, %r18192, 8064;
	add.s32 	%r5412, %r18193, %r2;
	shl.b32 	%r18194, %r29548, 10;
	and.b32  	%r18195, %r18194, 64512;
	add.s32 	%r18196, %r4, %r18195;
	ld.shared.u64 	%rd5219, [%r18196];
	setp.eq.s32 	%p5072, %r5412, 0;
	setp.ne.s64 	%p5073, %rd5219, 0;
	or.pred  	%p5074, %p5072, %p5073;
	@%p5074 bra 	$L__BB4_4937;
	add.s32 	%r5413, %r29486, 1;
	mul.wide.u32 	%rd5221, %r29486, 4;
	add.s64 	%rd5222, %rd2, %rd5221;
	st.local.u32 	[%rd5222+24], %r5412;
	mov.u32 	%r29486, %r5413;
$L__BB4_4937:
	setp.lt.u32 	%p5075, %r29486, 4;
	selp.b32 	%r18197, 64, 63, %p5075;
	add.s32 	%r29548, %r5166, %r18197;
	mov.u32 	%r29549, %r29486;
$L__BB4_4938:
	st.local.u32 	[%rd2+4], %r29548;
	ld.local.u32 	%r5418, [%rd2+8];
	shl.b32 	%r5419, %r5418, 7;
	and.b32  	%r18199, %r5419, 8064;
	add.s32 	%r5420, %r18199, %r2;
	shl.b32 	%r18200, %r5418, 9;
	and.b32  	%r18201, %r18200, 32256;
	add.s32 	%r18202, %r5, %r18201;
	ld.shared.u32 	%r18203, [%r18202];
	setp.eq.s32 	%p5076, %r5420, 0;
	setp.ne.s32 	%p5077, %r18203, 0;
	mov.b32 	%r29551, 0;
	or.pred  	%p5078, %p5076, %p5077;
	@%p5078 bra 	$L__BB4_4940;
	st.local.u32 	[%rd2+152], %r5420;
	mov.b32 	%r29551, 1;
$L__BB4_4940:
	add.s32 	%r18206, %r5419, 128;
	and.b32  	%r18207, %r18206, 8064;
	add.s32 	%r5422, %r18207, %r2;
	shl.b32 	%r18208, %r18206, 2;
	and.b32  	%r18209, %r18208, 32256;
	add.s32 	%r18210, %r5, %r18209;
	ld.shared.u32 	%r18211, [%r18210];
	setp.eq.s32 	%p5079, %r5422, 0;
	setp.ne.s32 	%p5080, %r18211, 0;
	or.pred  	%p5081, %p5079, %p5080;
	@%p5081 bra 	$L__BB4_4942;
	add.s32 	%r5423, %r29551, 1;
	mul.wide.u32 	%rd5223, %r29551, 4;
	add.s64 	%rd5224, %rd2, %rd5223;
	st.local.u32 	[%rd5224+152], %r5422;
	mov.u32 	%r29551, %r5423;
$L__BB4_4942:
	add.s32 	%r18213, %r5419, 256;
	and.b32  	%r18214, %r18213, 8064;
	add.s32 	%r5425, %r18214, %r2;
	shl.b32 	%r18215, %r18213, 2;
	and.b32  	%r18216, %r18215, 32256;
	add.s32 	%r18217, %r5, %r18216;
	ld.shared.u32 	%r18218, [%r18217];
	setp.eq.s32 	%p5082, %r5425, 0;
	setp.ne.s32 	%p5083, %r18218, 0;
	or.pred  	%p5084, %p5082, %p5083;
	@%p5084 bra 	$L__BB4_4944;
	add.s32 	%r5426, %r29551, 1;
	mul.wide.u32 	%rd5225, %r29551, 4;
	add.s64 	%rd5226, %rd2, %rd5225;
	st.local.u32 	[%rd5226+152], %r5425;
	mov.u32 	%r29551, %r5426;
$L__BB4_4944:
	add.s32 	%r29612, %r5418, 4;
	add.s32 	%r18220, %r5419, 384;
	and.b32  	%r18221, %r18220, 8064;
	add.s32 	%r5429, %r18221, %r2;
	shl.b32 	%r18222, %r18220, 2;
	and.b32  	%r18223, %r18222, 32256;
	add.s32 	%r18224, %r5, %r18223;
	ld.shared.u32 	%r18225, [%r18224];
	setp.eq.s32 	%p5085, %r5429, 0;
	setp.ne.s32 	%p5086, %r18225, 0;
	or.pred  	%p5087, %p5085, %p5086;
	@%p5087 bra 	$L__BB4_4946;
	add.s32 	%r5430, %r29551, 1;
	mul.wide.u32 	%rd5227, %r29551, 4;
	add.s64 	%rd5228, %rd2, %rd5227;
	st.local.u32 	[%rd5228+152], %r5429;
	mov.u32 	%r29551, %r5430;
$L__BB4_4946:
	setp.gt.u32 	%p5089, %r29551, 3;
	mov.pred 	%p11375, 0;
	@%p5089 bra 	$L__BB4_5124;
	add.s32 	%r5432, %r5418, 5;
	shl.b32 	%r18227, %r29612, 7;
	and.b32  	%r18228, %r18227, 8064;
	add.s32 	%r5433, %r18228, %r2;
	shl.b32 	%r18229, %r29612, 9;
	and.b32  	%r18230, %r18229, 32256;
	add.s32 	%r18231, %r5, %r18230;
	ld.shared.u32 	%r18232, [%r18231];
	setp.eq.s32 	%p5090, %r5433, 0;
	setp.ne.s32 	%p5091, %r18232, 0;
	or.pred  	%p5092, %p5090, %p5091;
	@%p5092 bra 	$L__BB4_4949;
	add.s32 	%r5434, %r29551, 1;
	mul.wide.u32 	%rd5229, %r29551, 4;
	add.s64 	%rd5230, %rd2, %rd5229;
	st.local.u32 	[%rd5230+152], %r5433;
	mov.u32 	%r29551, %r5434;
$L__BB4_4949:
	setp.gt.u32 	%p5094, %r29551, 3;
	mov.u32 	%r29612, %r5432;
	@%p5094 bra 	$L__BB4_5124;
	add.s32 	%r29612, %r5418, 6;
	shl.b32 	%r18234, %r5432, 7;
	and.b32  	%r18235, %r18234, 8064;
	add.s32 	%r5437, %r18235, %r2;
	shl.b32 	%r18236, %r5432, 9;
	and.b32  	%r18237, %r18236, 32256;
	add.s32 	%r18238, %r5, %r18237;
	ld.shared.u32 	%r18239, [%r18238];
	setp.eq.s32 	%p5095, %r5437, 0;
	setp.ne.s32 	%p5096, %r18239, 0;
	or.pred  	%p5097, %p5095, %p5096;
	@%p5097 bra 	$L__BB4_4952;
	add.s32 	%r5438, %r29551, 1;
	mul.wide.u32 	%rd5231, %r29551, 4;
	add.s64 	%rd5232, %rd2, %rd5231;
	st.local.u32 	[%rd5232+152], %r5437;
	mov.u32 	%r29551, %r5438;
$L__BB4_4952:
	setp.gt.u32 	%p5099, %r29551, 3;
	@%p5099 bra 	$L__BB4_5124;
	add.s32 	%r5440, %r5418, 7;
	shl.b32 	%r18241, %r29612, 7;
	and.b32  	%r18242, %r18241, 8064;
	add.s32 	%r5441, %r18242, %r2;
	shl.b32 	%r18243, %r29612, 9;
	and.b32  	%r18244, %r18243, 32256;
	add.s32 	%r18245, %r5, %r18244;
	ld.shared.u32 	%r18246, [%r18245];
	setp.eq.s32 	%p5100, %r5441, 0;
	setp.ne.s32 	%p5101, %r18246, 0;
	or.pred  	%p5102, %p5100, %p5101;
	@%p5102 bra 	$L__BB4_4955;
	add.s32 	%r5442, %r29551, 1;
	mul.wide.u32 	%rd5233, %r29551, 4;
	add.s64 	%rd5234, %rd2, %rd5233;
	st.local.u32 	[%rd5234+152], %r5441;
	mov.u32 	%r29551, %r5442;
$L__BB4_4955:
	setp.gt.u32 	%p5104, %r29551, 3;
	mov.u32 	%r29612, %r5440;
	@%p5104 bra 	$L__BB4_5124;
	add.s32 	%r29612, %r5418, 8;
	shl.b32 	%r18248, %r5440, 7;
	and.b32  	%r18249, %r18248, 8064;
	add.s32 	%r5445, %r18249, %r2;
	shl.b32 	%r18250, %r5440, 9;
	and.b32  	%r18251, %r18250, 32256;
	add.s32 	%r18252, %r5, %r18251;
	ld.shared.u32 	%r18253, [%r18252];
	setp.eq.s32 	%p5105, %r5445, 0;
	setp.ne.s32 	%p5106, %r18253, 0;
	or.pred  	%p5107, %p5105, %p5106;
	@%p5107 bra 	$L__BB4_4958;
	add.s32 	%r5446, %r29551, 1;
	mul.wide.u32 	%rd5235, %r29551, 4;
	add.s64 	%rd5236, %rd2, %rd5235;
	st.local.u32 	[%rd5236+152], %r5445;
	mov.u32 	%r29551, %r5446;
$L__BB4_4958:
	setp.gt.u32 	%p5109, %r29551, 3;
	@%p5109 bra 	$L__BB4_5124;
	add.s32 	%r5448, %r5418, 9;
	shl.b32 	%r18255, %r29612, 7;
	and.b32  	%r18256, %r18255, 8064;
	add.s32 	%r5449, %r18256, %r2;
	shl.b32 	%r18257, %r29612, 9;
	and.b32  	%r18258, %r18257, 32256;
	add.s32 	%r18259, %r5, %r18258;
	ld.shared.u32 	%r18260, [%r18259];
	setp.eq.s32 	%p5110, %r5449, 0;
	setp.ne.s32 	%p5111, %r18260, 0;
	or.pred  	%p5112, %p5110, %p5111;
	@%p5112 bra 	$L__BB4_4961;
	add.s32 	%r5450, %r29551, 1;
	mul.wide.u32 	%rd5237, %r29551, 4;
	add.s64 	%rd5238, %rd2, %rd5237;
	st.local.u32 	[%rd5238+152], %r5449;
	mov.u32 	%r29551, %r5450;
$L__BB4_4961:
	setp.gt.u32 	%p5114, %r29551, 3;
	mov.u32 	%r29612, %r5448;
	@%p5114 bra 	$L__BB4_5124;
	add.s32 	%r29612, %r5418, 10;
	shl.b32 	%r18262, %r5448, 7;
	and.b32  	%r18263, %r18262, 8064;
	add.s32 	%r5453, %r18263, %r2;
	shl.b32 	%r18264, %r5448, 9;
	and.b32  	%r18265, %r18264, 32256;
	add.s32 	%r18266, %r5, %r18265;
	ld.shared.u32 	%r18267, [%r18266];
	setp.eq.s32 	%p5115, %r5453, 0;
	setp.ne.s32 	%p5116, %r18267, 0;
	or.pred  	%p5117, %p5115, %p5116;
	@%p5117 bra 	$L__BB4_4964;
	add.s32 	%r5454, %r29551, 1;
	mul.wide.u32 	%rd5239, %r29551, 4;
	add.s64 	%rd5240, %rd2, %rd5239;
	st.local.u32 	[%rd5240+152], %r5453;
	mov.u32 	%r29551, %r5454;
$L__BB4_4964:
	setp.gt.u32 	%p5119, %r29551, 3;
	@%p5119 bra 	$L__BB4_5124;
	add.s32 	%r5456, %r5418, 11;
	shl.b32 	%r18269, %r29612, 7;
	and.b32  	%r18270, %r18269, 8064;
	add.s32 	%r5457, %r18270, %r2;
	shl.b32 	%r18271, %r29612, 9;
	and.b32  	%r18272, %r18271, 32256;
	add.s32 	%r18273, %r5, %r18272;
	ld.shared.u32 	%r18274, [%r18273];
	setp.eq.s32 	%p5120, %r5457, 0;
	setp.ne.s32 	%p5121, %r18274, 0;
	or.pred  	%p5122, %p5120, %p5121;
	@%p5122 bra 	$L__BB4_4967;
	add.s32 	%r5458, %r29551, 1;
	mul.wide.u32 	%rd5241, %r29551, 4;
	add.s64 	%rd5242, %rd2, %rd5241;
	st.local.u32 	[%rd5242+152], %r5457;
	mov.u32 	%r29551, %r5458;
$L__BB4_4967:
	setp.gt.u32 	%p5124, %r29551, 3;
	mov.u32 	%r29612, %r5456;
	@%p5124 bra 	$L__BB4_5124;
	add.s32 	%r29612, %r5418, 12;
	shl.b32 	%r18276, %r5456, 7;
	and.b32  	%r18277, %r18276, 8064;
	add.s32 	%r5461, %r18277, %r2;
	shl.b32 	%r18278, %r5456, 9;
	and.b32  	%r18279, %r18278, 32256;
	add.s32 	%r18280, %r5, %r18279;
	ld.shared.u32 	%r18281, [%r18280];
	setp.eq.s32 	%p5125, %r5461, 0;
	setp.ne.s32 	%p5126, %r18281, 0;
	or.pred  	%p5127, %p5125, %p5126;
	@%p5127 bra 	$L__BB4_4970;
	add.s32 	%r5462, %r29551, 1;
	mul.wide.u32 	%rd5243, %r29551, 4;
	add.s64 	%rd5244, %rd2, %rd5243;
	st.local.u32 	[%rd5244+152], %r5461;
	mov.u32 	%r29551, %r5462;
$L__BB4_4970:
	setp.gt.u32 	%p5129, %r29551, 3;
	@%p5129 bra 	$L__BB4_5124;
	add.s32 	%r5464, %r5418, 13;
	shl.b32 	%r18283, %r29612, 7;
	and.b32  	%r18284, %r18283, 8064;
	add.s32 	%r5465, %r18284, %r2;
	shl.b32 	%r18285, %r29612, 9;
	and.b32  	%r18286, %r18285, 32256;
	add.s32 	%r18287, %r5, %r18286;
	ld.shared.u32 	%r18288, [%r18287];
	setp.eq.s32 	%p5130, %r5465, 0;
	setp.ne.s32 	%p5131, %r18288, 0;
	or.pred  	%p5132, %p5130, %p5131;
	@%p5132 bra 	$L__BB4_4973;
	add.s32 	%r5466, %r29551, 1;
	mul.wide.u32 	%rd5245, %r29551, 4;
	add.s64 	%rd5246, %rd2, %rd5245;
	st.local.u32 	[%rd5246+152], %r5465;
	mov.u32 	%r29551, %r5466;
$L__BB4_4973:
	setp.gt.u32 	%p5134, %r29551, 3;
	mov.u32 	%r29612, %r5464;
	@%p5134 bra 	$L__BB4_5124;
	add.s32 	%r29612, %r5418, 14;
	shl.b32 	%r18290, %r5464, 7;
	and.b32  	%r18291, %r18290, 8064;
	add.s32 	%r5469, %r18291, %r2;
	shl.b32 	%r18292, %r5464, 9;
	and.b32  	%r18293, %r18292, 32256;
	add.s32 	%r18294, %r5, %r18293;
	ld.shared.u32 	%r18295, [%r18294];
	setp.eq.s32 	%p5135, %r5469, 0;
	setp.ne.s32 	%p5136, %r18295, 0;
	or.pred  	%p5137, %p5135, %p5136;
	@%p5137 bra 	$L__BB4_4976;
	add.s32 	%r5470, %r29551, 1;
	mul.wide.u32 	%rd5247, %r29551, 4;
	add.s64 	%rd5248, %rd2, %rd5247;
	st.local.u32 	[%rd5248+152], %r5469;
	mov.u32 	%r29551, %r5470;
$L__BB4_4976:
	setp.gt.u32 	%p5139, %r29551, 3;
	@%p5139 bra 	$L__BB4_5124;
	add.s32 	%r5472, %r5418, 15;
	shl.b32 	%r18297, %r29612, 7;
	and.b32  	%r18298, %r18297, 8064;
	add.s32 	%r5473, %r18298, %r2;
	shl.b32 	%r18299, %r29612, 9;
	and.b32  	%r18300, %r18299, 32256;
	add.s32 	%r18301, %r5, %r18300;
	ld.shared.u32 	%r18302, [%r18301];
	setp.eq.s32 	%p5140, %r5473, 0;
	setp.ne.s32 	%p5141, %r18302, 0;
	or.pred  	%p5142, %p5140, %p5141;
	@%p5142 bra 	$L__BB4_4979;
	add.s32 	%r5474, %r29551, 1;
	mul.wide.u32 	%rd5249, %r29551, 4;
	add.s64 	%rd5250, %rd2, %rd5249;
	st.local.u32 	[%rd5250+152], %r5473;
	mov.u32 	%r29551, %r5474;
$L__BB4_4979:
	setp.gt.u32 	%p5144, %r29551, 3;
	mov.u32 	%r29612, %r5472;
	@%p5144 bra 	$L__BB4_5124;
	add.s32 	%r29612, %r5418, 16;
	shl.b32 	%r18304, %r5472, 7;
	and.b32  	%r18305, %r18304, 8064;
	add.s32 	%r5477, %r18305, %r2;
	shl.b32 	%r18306, %r5472, 9;
	and.b32  	%r18307, %r18306, 32256;
	add.s32 	%r18308, %r5, %r18307;
	ld.shared.u32 	%r18309, [%r18308];
	setp.eq.s32 	%p5145, %r5477, 0;
	setp.ne.s32 	%p5146, %r18309, 0;
	or.pred  	%p5147, %p5145, %p5146;
	@%p5147 bra 	$L__BB4_4982;
	add.s32 	%r5478, %r29551, 1;
	mul.wide.u32 	%rd5251, %r29551, 4;
	add.s64 	%rd5252, %rd2, %rd5251;
	st.local.u32 	[%rd5252+152], %r5477;
	mov.u32 	%r29551, %r5478;
$L__BB4_4982:
	setp.gt.u32 	%p5149, %r29551, 3;
	@%p5149 bra 	$L__BB4_5124;
	add.s32 	%r5480, %r5418, 17;
	shl.b32 	%r18311, %r29612, 7;
	and.b32  	%r18312, %r18311, 8064;
	add.s32 	%r5481, %r18312, %r2;
	shl.b32 	%r18313, %r29612, 9;
	and.b32  	%r18314, %r18313, 32256;
	add.s32 	%r18315, %r5, %r18314;
	ld.shared.u32 	%r18316, [%r18315];
	setp.eq.s32 	%p5150, %r5481, 0;
	setp.ne.s32 	%p5151, %r18316, 0;
	or.pred  	%p5152, %p5150, %p5151;
	@%p5152 bra 	$L__BB4_4985;
	add.s32 	%r5482, %r29551, 1;
	mul.wide.u32 	%rd5253, %r29551, 4;
	add.s64 	%rd5254, %rd2, %rd5253;
	st.local.u32 	[%rd5254+152], %r5481;
	mov.u32 	%r29551, %r5482;
$L__BB4_4985:
	setp.gt.u32 	%p5154, %r29551, 3;
	mov.u32 	%r29612, %r5480;
	@%p5154 bra 	$L__BB4_5124;
	add.s32 	%r29612, %r5418, 18;
	shl.b32 	%r18318, %r5480, 7;
	and.b32  	%r18319, %r18318, 8064;
	add.s32 	%r5485, %r18319, %r2;
	shl.b32 	%r18320, %r5480, 9;
	and.b32  	%r18321, %r18320, 32256;
	add.s32 	%r18322, %r5, %r18321;
	ld.shared.u32 	%r18323, [%r18322];
	setp.eq.s32 	%p5155, %r5485, 0;
	setp.ne.s32 	%p5156, %r18323, 0;
	or.pred  	%p5157, %p5155, %p5156;
	@%p5157 bra 	$L__BB4_4988;
	add.s32 	%r5486, %r29551, 1;
	mul.wide.u32 	%rd5255, %r29551, 4;
	add.s64 	%rd5256, %rd2, %rd5255;
	st.local.u32 	[%rd5256+152], %r5485;
	mov.u32 	%r29551, %r5486;
$L__BB4_4988:
	setp.gt.u32 	%p5159, %r29551, 3;
	@%p5159 bra 	$L__BB4_5124;
	add.s32 	%r5488, %r5418, 19;
	shl.b32 	%r18325, %r29612, 7;
	and.b32  	%r18326, %r18325, 8064;
	add.s32 	%r5489, %r18326, %r2;
	shl.b32 	%r18327, %r29612, 9;
	and.b32  	%r18328, %r18327, 32256;
	add.s32 	%r18329, %r5, %r18328;
	ld.shared.u32 	%r18330, [%r18329];
	setp.eq.s32 	%p5160, %r5489, 0;
	setp.ne.s32 	%p5161, %r18330, 0;
	or.pred  	%p5162, %p5160, %p5161;
	@%p5162 bra 	$L__BB4_4991;
	add.s32 	%r5490, %r29551, 1;
	mul.wide.u32 	%rd5257, %r29551, 4;
	add.s64 	%rd5258, %rd2, %rd5257;
	st.local.u32 	[%rd5258+152], %r5489;
	mov.u32 	%r29551, %r5490;
$L__BB4_4991:
	setp.gt.u32 	%p5164, %r29551, 3;
	mov.u32 	%r29612, %r5488;
	@%p5164 bra 	$L__BB4_5124;
	add.s32 	%r29612, %r5418, 20;
	shl.b32 	%r18332, %r5488, 7;
	and.b32  	%r18333, %r18332, 8064;
	add.s32 	%r5493, %r18333, %r2;
	shl.b32 	%r18334, %r5488, 9;
	and.b32  	%r18335, %r18334, 32256;
	add.s32 	%r18336, %r5, %r18335;
	ld.shared.u32 	%r18337, [%r18336];
	setp.eq.s32 	%p5165, %r5493, 0;
	setp.ne.s32 	%p5166, %r18337, 0;
	or.pred  	%p5167, %p5165, %p5166;
	@%p5167 bra 	$L__BB4_4994;
	add.s32 	%r5494, %r29551, 1;
	mul.wide.u32 	%rd5259, %r29551, 4;
	add.s64 	%rd5260, %rd2, %rd5259;
	st.local.u32 	[%rd5260+152], %r5493;
	mov.u32 	%r29551, %r5494;
$L__BB4_4994:
	setp.gt.u32 	%p5169, %r29551, 3;
	@%p5169 bra 	$L__BB4_5124;
	add.s32 	%r5496, %r5418, 21;
	shl.b32 	%r18339, %r29612, 7;
	and.b32  	%r18340, %r18339, 8064;
	add.s32 	%r5497, %r18340, %r2;
	shl.b32 	%r18341, %r29612, 9;
	and.b32  	%r18342, %r18341, 32256;
	add.s32 	%r18343, %r5, %r18342;
	ld.shared.u32 	%r18344, [%r18343];
	setp.eq.s32 	%p5170, %r5497, 0;
	setp.ne.s32 	%p5171, %r18344, 0;
	or.pred  	%p5172, %p5170, %p5171;
	@%p5172 bra 	$L__BB4_4997;
	add.s32 	%r5498, %r29551, 1;
	mul.wide.u32 	%rd5261, %r29551, 4;
	add.s64 	%rd5262, %rd2, %rd5261;
	st.local.u32 	[%rd5262+152], %r5497;
	mov.u32 	%r29551, %r5498;
$L__BB4_4997:
	setp.gt.u32 	%p5174, %r29551, 3;
	mov.u32 	%r29612, %r5496;
	@%p5174 bra 	$L__BB4_5124;
	add.s32 	%r29612, %r5418, 22;
	shl.b32 	%r18346, %r5496, 7;
	and.b32  	%r18347, %r18346, 8064;
	add.s32 	%r5501, %r18347, %r2;
	shl.b32 	%r18348, %r5496, 9;
	and.b32  	%r18349, %r18348, 32256;
	add.s32 	%r18350, %r5, %r18349;
	ld.shared.u32 	%r18351, [%r18350];
	setp.eq.s32 	%p5175, %r5501, 0;
	setp.ne.s32 	%p5176, %r18351, 0;
	or.pred  	%p5177, %p5175, %p5176;
	@%p5177 bra 	$L__BB4_5000;
	add.s32 	%r5502, %r29551, 1;
	mul.wide.u32 	%rd5263, %r29551, 4;
	add.s64 	%rd5264, %rd2, %rd5263;
	st.local.u32 	[%rd5264+152], %r5501;
	mov.u32 	%r29551, %r5502;
$L__BB4_5000:
	setp.gt.u32 	%p5179, %r29551, 3;
	@%p5179 bra 	$L__BB4_5124;
	add.s32 	%r5504, %r5418, 23;
	shl.b32 	%r18353, %r29612, 7;
	and.b32  	%r18354, %r18353, 8064;
	add.s32 	%r5505, %r18354, %r2;
	shl.b32 	%r18355, %r29612, 9;
	and.b32  	%r18356, %r18355, 32256;
	add.s32 	%r18357, %r5, %r18356;
	ld.shared.u32 	%r18358, [%r18357];
	setp.eq.s32 	%p5180, %r5505, 0;
	setp.ne.s32 	%p5181, %r18358, 0;
	or.pred  	%p5182, %p5180, %p5181;
	@%p5182 bra 	$L__BB4_5003;
	add.s32 	%r5506, %r29551, 1;
	mul.wide.u32 	%rd5265, %r29551, 4;
	add.s64 	%rd5266, %rd2, %rd5265;
	st.local.u32 	[%rd5266+152], %r5505;
	mov.u32 	%r29551, %r5506;
$L__BB4_5003:
	setp.gt.u32 	%p5184, %r29551, 3;
	mov.u32 	%r29612, %r5504;
	@%p5184 bra 	$L__BB4_5124;
	add.s32 	%r29612, %r5418, 24;
	shl.b32 	%r18360, %r5504, 7;
	and.b32  	%r18361, %r18360, 8064;
	add.s32 	%r5509, %r18361, %r2;
	shl.b32 	%r18362, %r5504, 9;
	and.b32  	%r18363, %r18362, 32256;
	add.s32 	%r18364, %r5, %r18363;
	ld.shared.u32 	%r18365, [%r18364];
	setp.eq.s32 	%p5185, %r5509, 0;
	setp.ne.s32 	%p5186, %r18365, 0;
	or.pred  	%p5187, %p5185, %p5186;
	@%p5187 bra 	$L__BB4_5006;
	add.s32 	%r5510, %r29551, 1;
	mul.wide.u32 	%rd5267, %r29551, 4;
	add.s64 	%rd5268, %rd2, %rd5267;
	st.local.u32 	[%rd5268+152], %r5509;
	mov.u32 	%r29551, %r5510;
$L__BB4_5006:
	setp.gt.u32 	%p5189, %r29551, 3;
	@%p5189 bra 	$L__BB4_5124;
	add.s32 	%r5512, %r5418, 25;
	shl.b32 	%r18367, %r29612, 7;
	and.b32  	%r18368, %r18367, 8064;
	add.s32 	%r5513, %r18368, %r2;
	shl.b32 	%r18369, %r29612, 9;
	and.b32  	%r18370, %r18369, 32256;
	add.s32 	%r18371, %r5, %r18370;
	ld.shared.u32 	%r18372, [%r18371];
	setp.eq.s32 	%p5190, %r5513, 0;
	setp.ne.s32 	%p5191, %r18372, 0;
	or.pred  	%p5192, %p5190, %p5191;
	@%p5192 bra 	$L__BB4_5009;
	add.s32 	%r5514, %r29551, 1;
	mul.wide.u32 	%rd5269, %r29551, 4;
	add.s64 	%rd5270, %rd2, %rd5269;
	st.local.u32 	[%rd5270+152], %r5513;
	mov.u32 	%r29551, %r5514;
$L__BB4_5009:
	setp.gt.u32 	%p5194, %r29551, 3;
	mov.u32 	%r29612, %r5512;
	@%p5194 bra 	$L__BB4_5124;
	add.s32 	%r29612, %r5418, 26;
	shl.b32 	%r18374, %r5512, 7;
	and.b32  	%r18375, %r18374, 8064;
	add.s32 	%r5517, %r18375, %r2;
	shl.b32 	%r18376, %r5512, 9;
	and.b32  	%r18377, %r18376, 32256;
	add.s32 	%r18378, %r5, %r18377;
	ld.shared.u32 	%r18379, [%r18378];
	setp.eq.s32 	%p5195, %r5517, 0;
	setp.ne.s32 	%p5196, %r18379, 0;
	or.pred  	%p5197, %p5195, %p5196;
	@%p5197 bra 	$L__BB4_5012;
	add.s32 	%r5518, %r29551, 1;
	mul.wide.u32 	%rd5271, %r29551, 4;
	add.s64 	%rd5272, %rd2, %rd5271;
	st.local.u32 	[%rd5272+152], %r5517;
	mov.u32 	%r29551, %r5518;
$L__BB4_5012:
	setp.gt.u32 	%p5199, %r29551, 3;
	@%p5199 bra 	$L__BB4_5124;
	add.s32 	%r5520, %r5418, 27;
	shl.b32 	%r18381, %r29612, 7;
	and.b32  	%r18382, %r18381, 8064;
	add.s32 	%r5521, %r18382, %r2;
	shl.b32 	%r18383, %r29612, 9;
	and.b32  	%r18384, %r18383, 32256;
	add.s32 	%r18385, %r5, %r18384;
	ld.shared.u32 	%r18386, [%r18385];
	setp.eq.s32 	%p5200, %r5521, 0;
	setp.ne.s32 	%p5201, %r18386, 0;
	or.pred  	%p5202, %p5200, %p5201;
	@%p5202 bra 	$L__BB4_5015;
	add.s32 	%r5522, %r29551, 1;
	mul.wide.u32 	%rd5273, %r29551, 4;
	add.s64 	%rd5274, %rd2, %rd5273;
	st.local.u32 	[%rd5274+152], %r5521;
	mov.u32 	%r29551, %r5522;
$L__BB4_5015:
	setp.gt.u32 	%p5204, %r29551, 3;
	mov.u32 	%r29612, %r5520;
	@%p5204 bra 	$L__BB4_5124;
	add.s32 	%r29612, %r5418, 28;
	shl.b32 	%r18388, %r5520, 7;
	and.b32  	%r18389, %r18388, 8064;
	add.s32 	%r5525, %r18389, %r2;
	shl.b32 	%r18390, %r5520, 9;
	and.b32  	%r18391, %r18390, 32256;
	add.s32 	%r18392, %r5, %r18391;
	ld.shared.u32 	%r18393, [%r18392];
	setp.eq.s32 	%p5205, %r5525, 0;
	setp.ne.s32 	%p5206, %r18393, 0;
	or.pred  	%p5207, %p5205, %p5206;
	@%p5207 bra 	$L__BB4_5018;
	add.s32 	%r5526, %r29551, 1;
	mul.wide.u32 	%rd5275, %r29551, 4;
	add.s64 	%rd5276, %rd2, %rd5275;
	st.local.u32 	[%rd5276+152], %r5525;
	mov.u32 	%r29551, %r5526;
$L__BB4_5018:
	setp.gt.u32 	%p5209, %r29551, 3;
	@%p5209 bra 	$L__BB4_5124;
	add.s32 	%r5528, %r5418, 29;
	shl.b32 	%r18395, %r29612, 7;
	and.b32  	%r18396, %r18395, 8064;
	add.s32 	%r5529, %r18396, %r2;
	shl.b32 	%r18397, %r29612, 9;
	and.b32  	%r18398, %r18397, 32256;
	add.s32 	%r18399, %r5, %r18398;
	ld.shared.u32 	%r18400, [%r18399];
	setp.eq.s32 	%p5210, %r5529, 0;
	setp.ne.s32 	%p5211, %r18400, 0;
	or.pred  	%p5212, %p5210, %p5211;
	@%p5212 bra 	$L__BB4_5021;
	add.s32 	%r5530, %r29551, 1;
	mul.wide.u32 	%rd5277, %r29551, 4;
	add.s64 	%rd5278, %rd2, %rd5277;
	st.local.u32 	[%rd5278+152], %r5529;
	mov.u32 	%r29551, %r5530;
$L__BB4_5021:
	setp.gt.u32 	%p5214, %r29551, 3;
	mov.u32 	%r29612, %r5528;
	@%p5214 bra 	$L__BB4_5124;
	add.s32 	%r29612, %r5418, 30;
	shl.b32 	%r18402, %r5528, 7;
	and.b32  	%r18403, %r18402, 8064;
	add.s32 	%r5533, %r18403, %r2;
	shl.b32 	%r18404, %r5528, 9;
	and.b32  	%r18405, %r18404, 32256;
	add.s32 	%r18406, %r5, %r18405;
	ld.shared.u32 	%r18407, [%r18406];
	setp.eq.s32 	%p5215, %r5533, 0;
	setp.ne.s32 	%p5216, %r18407, 0;
	or.pred  	%p5217, %p5215, %p5216;
	@%p5217 bra 	$L__BB4_5024;
	add.s32 	%r5534, %r29551, 1;
	mul.wide.u32 	%rd5279, %r29551, 4;
	add.s64 	%rd5280, %rd2, %rd5279;
	st.local.u32 	[%rd5280+152], %r5533;
	mov.u32 	%r29551, %r5534;
$L__BB4_5024:
	setp.gt.u32 	%p5219, %r29551, 3;
	@%p5219 bra 	$L__BB4_5124;
	add.s32 	%r5536, %r5418, 31;
	shl.b32 	%r18409, %r29612, 7;
	and.b32  	%r18410, %r18409, 8064;
	add.s32 	%r5537, %r18410, %r2;
	shl.b32 	%r18411, %r29612, 9;
	and.b32  	%r18412, %r18411, 32256;
	add.s32 	%r18413, %r5, %r18412;
	ld.shared.u32 	%r18414, [%r18413];
	setp.eq.s32 	%p5220, %r5537, 0;
	setp.ne.s32 	%p5221, %r18414, 0;
	or.pred  	%p5222, %p5220, %p5221;
	@%p5222 bra 	$L__BB4_5027;
	add.s32 	%r5538, %r29551, 1;
	mul.wide.u32 	%rd5281, %r29551, 4;
	add.s64 	%rd5282, %rd2, %rd5281;
	st.local.u32 	[%rd5282+152], %r5537;
	mov.u32 	%r29551, %r5538;
$L__BB4_5027:
	setp.gt.u32 	%p5224, %r29551, 3;
	mov.u32 	%r29612, %r5536;
	@%p5224 bra 	$L__BB4_5124;
	add.s32 	%r29612, %r5418, 32;
	shl.b32 	%r18416, %r5536, 7;
	and.b32  	%r18417, %r18416, 8064;
	add.s32 	%r5541, %r18417, %r2;
	shl.b32 	%r18418, %r5536, 9;
	and.b32  	%r18419, %r18418, 32256;
	add.s32 	%r18420, %r5, %r18419;
	ld.shared.u32 	%r18421, [%r18420];
	setp.eq.s32 	%p5225, %r5541, 0;
	setp.ne.s32 	%p5226, %r18421, 0;
	or.pred  	%p5227, %p5225, %p5226;
	@%p5227 bra 	$L__BB4_5030;
	add.s32 	%r5542, %r29551, 1;
	mul.wide.u32 	%rd5283, %r29551, 4;
	add.s64 	%rd5284, %rd2, %rd5283;
	st.local.u32 	[%rd5284+152], %r5541;
	mov.u32 	%r29551, %r5542;
$L__BB4_5030:
	setp.gt.u32 	%p5229, %r29551, 3;
	@%p5229 bra 	$L__BB4_5124;
	add.s32 	%r5544, %r5418, 33;
	shl.b32 	%r18423, %r29612, 7;
	and.b32  	%r18424, %r18423, 8064;
	add.s32 	%r5545, %r18424, %r2;
	shl.b32 	%r18425, %r29612, 9;
	and.b32  	%r18426, %r18425, 32256;
	add.s32 	%r18427, %r5, %r18426;
	ld.shared.u32 	%r18428, [%r18427];
	setp.eq.s32 	%p5230, %r5545, 0;
	setp.ne.s32 	%p5231, %r18428, 0;
	or.pred  	%p5232, %p5230, %p5231;
	@%p5232 bra 	$L__BB4_5033;
	add.s32 	%r5546, %r29551, 1;
	mul.wide.u32 	%rd5285, %r29551, 4;
	add.s64 	%rd5286, %rd2, %rd5285;
	st.local.u32 	[%rd5286+152], %r5545;
	mov.u32 	%r29551, %r5546;
$L__BB4_5033:
	setp.gt.u32 	%p5234, %r29551, 3;
	mov.u32 	%r29612, %r5544;
	@%p5234 bra 	$L__BB4_5124;
	add.s32 	%r29612, %r5418, 34;
	shl.b32 	%r18430, %r5544, 7;
	and.b32  	%r18431, %r18430, 8064;
	add.s32 	%r5549, %r18431, %r2;
	shl.b32 	%r18432, %r5544, 9;
	and.b32  	%r18433, %r18432, 32256;
	add.s32 	%r18434, %r5, %r18433;
	ld.shared.u32 	%r18435, [%r18434];
	setp.eq.s32 	%p5235, %r5549, 0;
	setp.ne.s32 	%p5236, %r18435, 0;
	or.pred  	%p5237, %p5235, %p5236;
	@%p5237 bra 	$L__BB4_5036;
	add.s32 	%r5550, %r29551, 1;
	mul.wide.u32 	%rd5287, %r29551, 4;
	add.s64 	%rd5288, %rd2, %rd5287;
	st.local.u32 	[%rd5288+152], %r5549;
	mov.u32 	%r29551, %r5550;
$L__BB4_5036:
	setp.gt.u32 	%p5239, %r29551, 3;
	@%p5239 bra 	$L__BB4_5124;
	add.s32 	%r5552, %r5418, 35;
	shl.b32 	%r18437, %r29612, 7;
	and.b32  	%r18438, %r18437, 8064;
	add.s32 	%r5553, %r18438, %r2;
	shl.b32 	%r18439, %r29612, 9;
	and.b32  	%r18440, %r18439, 32256;
	add.s32 	%r18441, %r5, %r18440;
	ld.shared.u32 	%r18442, [%r18441];
	setp.eq.s32 	%p5240, %r5553, 0;
	setp.ne.s32 	%p5241, %r18442, 0;
	or.pred  	%p5242, %p5240, %p5241;
	@%p5242 bra 	$L__BB4_5039;
	add.s32 	%r5554, %r29551, 1;
	mul.wide.u32 	%rd5289, %r29551, 4;
	add.s64 	%rd5290, %rd2, %rd5289;
	st.local.u32 	[%rd5290+152], %r5553;
	mov.u32 	%r29551, %r5554;
$L__BB4_5039:
	setp.gt.u32 	%p5244, %r29551, 3;
	mov.u32 	%r29612, %r5552;
	@%p5244 bra 	$L__BB4_5124;
	add.s32 	%r29612, %r5418, 36;
	shl.b32 	%r18444, %r5552, 7;
	and.b32  	%r18445, %r18444, 8064;
	add.s32 	%r5557, %r18445, %r2;
	shl.b32 	%r18446, %r5552, 9;
	and.b32  	%r18447, %r18446, 32256;
	add.s32 	%r18448, %r5, %r18447;
	ld.shared.u32 	%r18449, [%r18448];
	setp.eq.s32 	%p5245, %r5557, 0;
	setp.ne.s32 	%p5246, %r18449, 0;
	or.pred  	%p5247, %p5245, %p5246;
	@%p5247 bra 	$L__BB4_5042;
	add.s32 	%r5558, %r29551, 1;
	mul.wide.u32 	%rd5291, %r29551, 4;
	add.s64 	%rd5292, %rd2, %rd5291;
	st.local.u32 	[%rd5292+152], %r5557;
	mov.u32 	%r29551, %r5558;
$L__BB4_5042:
	setp.gt.u32 	%p5249, %r29551, 3;
	@%p5249 bra 	$L__BB4_5124;
	add.s32 	%r5560, %r5418, 37;
	shl.b32 	%r18451, %r29612, 7;
	and.b32  	%r18452, %r18451, 8064;
	add.s32 	%r5561, %r18452, %r2;
	shl.b32 	%r18453, %r29612, 9;
	and.b32  	%r18454, %r18453, 32256;
	add.s32 	%r18455, %r5, %r18454;
	ld.shared.u32 	%r18456, [%r18455];
	setp.eq.s32 	%p5250, %r5561, 0;
	setp.ne.s32 	%p5251, %r18456, 0;
	or.pred  	%p5252, %p5250, %p5251;
	@%p5252 bra 	$L__BB4_5045;
	add.s32 	%r5562, %r29551, 1;
	mul.wide.u32 	%rd5293, %r29551, 4;
	add.s64 	%rd5294, %rd2, %rd5293;
	st.local.u32 	[%rd5294+152], %r5561;
	mov.u32 	%r29551, %r5562;
$L__BB4_5045:
	setp.gt.u32 	%p5254, %r29551, 3;
	mov.u32 	%r29612, %r5560;
	@%p5254 bra 	$L__BB4_5124;
	add.s32 	%r29612, %r5418, 38;
	shl.b32 	%r18458, %r5560, 7;
	and.b32  	%r18459, %r18458, 8064;
	add.s32 	%r5565, %r18459, %r2;
	shl.b32 	%r18460, %r5560, 9;
	and.b32  	%r18461, %r18460, 32256;
	add.s32 	%r18462, %r5, %r18461;
	ld.shared.u32 	%r18463, [%r18462];
	setp.eq.s32 	%p5255, %r5565, 0;
	setp.ne.s32 	%p5256, %r18463, 0;
	or.pred  	%p5257, %p5255, %p5256;
	@%p5257 bra 	$L__BB4_5048;
	add.s32 	%r5566, %r29551, 1;
	mul.wide.u32 	%rd5295, %r29551, 4;
	add.s64 	%rd5296, %rd2, %rd5295;
	st.local.u32 	[%rd5296+152], %r5565;
	mov.u32 	%r29551, %r5566;
$L__BB4_5048:
	setp.gt.u32 	%p5259, %r29551, 3;
	@%p5259 bra 	$L__BB4_5124;
	add.s32 	%r5568, %r5418, 39;
	shl.b32 	%r18465, %r29612, 7;
	and.b32  	%r18466, %r18465, 8064;
	add.s32 	%r5569, %r18466, %r2;
	shl.b32 	%r18467, %r29612, 9;
	and.b32  	%r18468, %r18467, 32256;
	add.s32 	%r18469, %r5, %r18468;
	ld.shared.u32 	%r18470, [%r18469];
	setp.eq.s32 	%p5260, %r5569, 0;
	setp.ne.s32 	%p5261, %r18470, 0;
	or.pred  	%p5262, %p5260, %p5261;
	@%p5262 bra 	$L__BB4_5051;
	add.s32 	%r5570, %r29551, 1;
	mul.wide.u32 	%rd5297, %r29551, 4;
	add.s64 	%rd5298, %rd2, %rd5297;
	st.local.u32 	[%rd5298+152], %r5569;
	mov.u32 	%r29551, %r5570;
$L__BB4_5051:
	setp.gt.u32 	%p5264, %r29551, 3;
	mov.u32 	%r29612, %r5568;
	@%p5264 bra 	$L__BB4_5124;
	add.s32 	%r29612, %r5418, 40;
	shl.b32 	%r18472, %r5568, 7;
	and.b32  	%r18473, %r18472, 8064;
	add.s32 	%r5573, %r18473, %r2;
	shl.b32 	%r18474, %r5568, 9;
	and.b32  	%r18475, %r18474, 32256;
	add.s32 	%r18476, %r5, %r18475;
	ld.shared.u32 	%r18477, [%r18476];
	setp.eq.s32 	%p5265, %r5573, 0;
	setp.ne.s32 	%p5266, %r18477, 0;
	or.pred  	%p5267, %p5265, %p5266;
	@%p5267 bra 	$L__BB4_5054;
	add.s32 	%r5574, %r29551, 1;
	mul.wide.u32 	%rd5299, %r29551, 4;
	add.s64 	%rd5300, %rd2, %rd5299;
	st.local.u32 	[%rd5300+152], %r5573;
	mov.u32 	%r29551, %r5574;
$L__BB4_5054:
	setp.gt.u32 	%p5269, %r29551, 3;
	@%p5269 bra 	$L__BB4_5124;
	add.s32 	%r5576, %r5418, 41;
	shl.b32 	%r18479, %r29612, 7;
	and.b32  	%r18480, %r18479, 8064;
	add.s32 	%r5577, %r18480, %r2;
	shl.b32 	%r18481, %r29612, 9;
	and.b32  	%r18482, %r18481, 32256;
	add.s32 	%r18483, %r5, %r18482;
	ld.shared.u32 	%r18484, [%r18483];
	setp.eq.s32 	%p5270, %r5577, 0;
	setp.ne.s32 	%p5271, %r18484, 0;
	or.pred  	%p5272, %p5270, %p5271;
	@%p5272 bra 	$L__BB4_5057;
	add.s32 	%r5578, %r29551, 1;
	mul.wide.u32 	%rd5301, %r29551, 4;
	add.s64 	%rd5302, %rd2, %rd5301;
	st.local.u32 	[%rd5302+152], %r5577;
	mov.u32 	%r29551, %r5578;
$L__BB4_5057:
	setp.gt.u32 	%p5274, %r29551, 3;
	mov.u32 	%r29612, %r5576;
	@%p5274 bra 	$L__BB4_5124;
	add.s32 	%r29612, %r5418, 42;
	shl.b32 	%r18486, %r5576, 7;
	and.b32  	%r18487, %r18486, 8064;
	add.s32 	%r5581, %r18487, %r2;
	shl.b32 	%r18488, %r5576, 9;
	and.b32  	%r18489, %r18488, 32256;
	add.s32 	%r18490, %r5, %r18489;
	ld.shared.u32 	%r18491, [%r18490];
	setp.eq.s32 	%p5275, %r5581, 0;
	setp.ne.s32 	%p5276, %r18491, 0;
	or.pred  	%p5277, %p5275, %p5276;
	@%p5277 bra 	$L__BB4_5060;
	add.s32 	%r5582, %r29551, 1;
	mul.wide.u32 	%rd5303, %r29551, 4;
	add.s64 	%rd5304, %rd2, %rd5303;
	st.local.u32 	[%rd5304+152], %r5581;
	mov.u32 	%r29551, %r5582;
$L__BB4_5060:
	setp.gt.u32 	%p5279, %r29551, 3;
	@%p5279 bra 	$L__BB4_5124;
	add.s32 	%r5584, %r5418, 43;
	shl.b32 	%r18493, %r29612, 7;
	and.b32  	%r18494, %r18493, 8064;
	add.s32 	%r5585, %r18494, %r2;
	shl.b32 	%r18495, %r29612, 9;
	and.b32  	%r18496, %r18495, 32256;
	add.s32 	%r18497, %r5, %r18496;
	ld.shared.u32 	%r18498, [%r18497];
	setp.eq.s32 	%p5280, %r5585, 0;
	setp.ne.s32 	%p5281, %r18498, 0;
	or.pred  	%p5282, %p5280, %p5281;
	@%p5282 bra 	$L__BB4_5063;
	add.s32 	%r5586, %r29551, 1;
	mul.wide.u32 	%rd5305, %r29551, 4;
	add.s64 	%rd5306, %rd2, %rd5305;
	st.local.u32 	[%rd5306+152], %r5585;
	mov.u32 	%r29551, %r5586;
$L__BB4_5063:
	setp.gt.u32 	%p5284, %r29551, 3;
	mov.u32 	%r29612, %r5584;
	@%p5284 bra 	$L__BB4_5124;
	add.s32 	%r29612, %r5418, 44;
	shl.b32 	%r18500, %r5584, 7;
	and.b32  	%r18501, %r18500, 8064;
	add.s32 	%r5589, %r18501, %r2;
	shl.b32 	%r18502, %r5584, 9;
	and.b32  	%r18503, %r18502, 32256;
	add.s32 	%r18504, %r5, %r18503;
	ld.shared.u32 	%r18505, [%r18504];
	setp.eq.s32 	%p5285, %r5589, 0;
	setp.ne.s32 	%p5286, %r18505, 0;
	or.pred  	%p5287, %p5285, %p5286;
	@%p5287 bra 	$L__BB4_5066;
	add.s32 	%r5590, %r29551, 1;
	mul.wide.u32 	%rd5307, %r29551, 4;
	add.s64 	%rd5308, %rd2, %rd5307;
	st.local.u32 	[%rd5308+152], %r5589;
	mov.u32 	%r29551, %r5590;
$L__BB4_5066:
	setp.gt.u32 	%p5289, %r29551, 3;
	@%p5289 bra 	$L__BB4_5124;
	add.s32 	%r5592, %r5418, 45;
	shl.b32 	%r18507, %r29612, 7;
	and.b32  	%r18508, %r18507, 8064;
	add.s32 	%r5593, %r18508, %r2;
	shl.b32 	%r18509, %r29612, 9;
	and.b32  	%r18510, %r18509, 32256;
	add.s32 	%r18511, %r5, %r18510;
	ld.shared.u32 	%r18512, [%r18511];
	setp.eq.s32 	%p5290, %r5593, 0;
	setp.ne.s32 	%p5291, %r18512, 0;
	or.pred  	%p5292, %p5290, %p5291;
	@%p5292 bra 	$L__BB4_5069;
	add.s32 	%r5594, %r29551, 1;
	mul.wide.u32 	%rd5309, %r29551, 4;
	add.s64 	%rd5310, %rd2, %rd5309;
	st.local.u32 	[%rd5310+152], %r5593;
	mov.u32 	%r29551, %r5594;
$L__BB4_5069:
	setp.gt.u32 	%p5294, %r29551, 3;
	mov.u32 	%r29612, %r5592;
	@%p5294 bra 	$L__BB4_5124;
	add.s32 	%r29612, %r5418, 46;
	shl.b32 	%r18514, %r5592, 7;
	and.b32  	%r18515, %r18514, 8064;
	add.s32 	%r5597, %r18515, %r2;
	shl.b32 	%r18516, %r5592, 9;
	and.b32  	%r18517, %r18516, 32256;
	add.s32 	%r18518, %r5, %r18517;
	ld.shared.u32 	%r18519, [%r18518];
	setp.eq.s32 	%p5295, %r5597, 0;
	setp.ne.s32 	%p5296, %r18519, 0;
	or.pred  	%p5297, %p5295, %p5296;
	@%p5297 bra 	$L__BB4_5072;
	add.s32 	%r5598, %r29551, 1;
	mul.wide.u32 	%rd5311, %r29551, 4;
	add.s64 	%rd5312, %rd2, %rd5311;
	st.local.u32 	[%rd5312+152], %r5597;
	mov.u32 	%r29551, %r5598;
$L__BB4_5072:
	setp.gt.u32 	%p5299, %r29551, 3;
	@%p5299 bra 	$L__BB4_5124;
	add.s32 	%r5600, %r5418, 47;
	shl.b32 	%r18521, %r29612, 7;
	and.b32  	%r18522, %r18521, 8064;
	add.s32 	%r5601, %r18522, %r2;
	shl.b32 	%r18523, %r29612, 9;
	and.b32  	%r18524, %r18523, 32256;
	add.s32 	%r18525, %r5, %r18524;
	ld.shared.u32 	%r18526, [%r18525];
	setp.eq.s32 	%p5300, %r5601, 0;
	setp.ne.s32 	%p5301, %r18526, 0;
	or.pred  	%p5302, %p5300, %p5301;
	@%p5302 bra 	$L__BB4_5075;
	add.s32 	%r5602, %r29551, 1;
	mul.wide.u32 	%rd5313, %r29551, 4;
	add.s64 	%rd5314, %rd2, %rd5313;
	st.local.u32 	[%rd5314+152], %r5601;
	mov.u32 	%r29551, %r5602;
$L__BB4_5075:
	setp.gt.u32 	%p5304, %r29551, 3;
	mov.u32 	%r29612, %r5600;
	@%p5304 bra 	$L__BB4_5124;
	add.s32 	%r29612, %r5418, 48;
	shl.b32 	%r18528, %r5600, 7;
	and.b32  	%r18529, %r18528, 8064;
	add.s32 	%r5605, %r18529, %r2;
	shl.b32 	%r18530, %r5600, 9;
	and.b32  	%r18531, %r18530, 32256;
	add.s32 	%r18532, %r5, %r18531;
	ld.shared.u32 	%r18533, [%r18532];
	setp.eq.s32 	%p5305, %r5605, 0;
	setp.ne.s32 	%p5306, %r18533, 0;
	or.pred  	%p5307, %p5305, %p5306;
	@%p5307 bra 	$L__BB4_5078;
	add.s32 	%r5606, %r29551, 1;
	mul.wide.u32 	%rd5315, %r29551, 4;
	add.s64 	%rd5316, %rd2, %rd5315;
	st.local.u32 	[%rd5316+152], %r5605;
	mov.u32 	%r29551, %r5606;
$L__BB4_5078:
	setp.gt.u32 	%p5309, %r29551, 3;
	@%p5309 bra 	$L__BB4_5124;
	add.s32 	%r5608, %r5418, 49;
	shl.b32 	%r18535, %r29612, 7;
	and.b32  	%r18536, %r18535, 8064;
	add.s32 	%r5609, %r18536, %r2;
	shl.b32 	%r18537, %r29612, 9;
	and.b32  	%r18538, %r18537, 32256;
	add.s32 	%r18539, %r5, %r18538;
	ld.shared.u32 	%r18540, [%r18539];
	setp.eq.s32 	%p5310, %r5609, 0;
	setp.ne.s32 	%p5311, %r18540, 0;
	or.pred  	%p5312, %p5310, %p5311;
	@%p5312 bra 	$L__BB4_5081;
	add.s32 	%r5610, %r29551, 1;
	mul.wide.u32 	%rd5317, %r29551, 4;
	add.s64 	%rd5318, %rd2, %rd5317;
	st.local.u32 	[%rd5318+152], %r5609;
	mov.u32 	%r29551, %r5610;
$L__BB4_5081:
	setp.gt.u32 	%p5314, %r29551, 3;
	mov.u32 	%r29612, %r5608;
	@%p5314 bra 	$L__BB4_5124;
	add.s32 	%r29612, %r5418, 50;
	shl.b32 	%r18542, %r5608, 7;
	and.b32  	%r18543, %r18542, 8064;
	add.s32 	%r5613, %r18543, %r2;
	shl.b32 	%r18544, %r5608, 9;
	and.b32  	%r18545, %r18544, 32256;
	add.s32 	%r18546, %r5, %r18545;
	ld.shared.u32 	%r18547, [%r18546];
	setp.eq.s32 	%p5315, %r5613, 0;
	setp.ne.s32 	%p5316, %r18547, 0;
	or.pred  	%p5317, %p5315, %p5316;
	@%p5317 bra 	$L__BB4_5084;
	add.s32 	%r5614, %r29551, 1;
	mul.wide.u32 	%rd5319, %r29551, 4;
	add.s64 	%rd5320, %rd2, %rd5319;
	st.local.u32 	[%rd5320+152], %r5613;
	mov.u32 	%r29551, %r5614;
$L__BB4_5084:
	setp.gt.u32 	%p5319, %r29551, 3;
	@%p5319 bra 	$L__BB4_5124;
	add.s32 	%r5616, %r5418, 51;
	shl.b32 	%r18549, %r29612, 7;
	and.b32  	%r18550, %r18549, 8064;
	add.s32 	%r5617, %r18550, %r2;
	shl.b32 	%r18551, %r29612, 9;
	and.b32  	%r18552, %r18551, 32256;
	add.s32 	%r18553, %r5, %r18552;
	ld.shared.u32 	%r18554, [%r18553];
	setp.eq.s32 	%p5320, %r5617, 0;
	setp.ne.s32 	%p5321, %r18554, 0;
	or.pred  	%p5322, %p5320, %p5321;
	@%p5322 bra 	$L__BB4_5087;
	add.s32 	%r5618, %r29551, 1;
	mul.wide.u32 	%rd5321, %r29551, 4;
	add.s64 	%rd5322, %rd2, %rd5321;
	st.local.u32 	[%rd5322+152], %r5617;
	mov.u32 	%r29551, %r5618;
$L__BB4_5087:
	setp.gt.u32 	%p5324, %r29551, 3;
	mov.u32 	%r29612, %r5616;
	@%p5324 bra 	$L__BB4_5124;
	add.s32 	%r29612, %r5418, 52;
	shl.b32 	%r18556, %r5616, 7;
	and.b32  	%r18557, %r18556, 8064;
	add.s32 	%r5621, %r18557, %r2;
	shl.b32 	%r18558, %r5616, 9;
	and.b32  	%r18559, %r18558, 32256;
	add.s32 	%r18560, %r5, %r18559;
	ld.shared.u32 	%r18561, [%r18560];
	setp.eq.s32 	%p5325, %r5621, 0;
	setp.ne.s32 	%p5326, %r18561, 0;
	or.pred  	%p5327, %p5325, %p5326;
	@%p5327 bra 	$L__BB4_5090;
	add.s32 	%r5622, %r29551, 1;
	mul.wide.u32 	%rd5323, %r29551, 4;
	add.s64 	%rd5324, %rd2, %rd5323;
	st.local.u32 	[%rd5324+152], %r5621;
	mov.u32 	%r29551, %r5622;
$L__BB4_5090:
	setp.gt.u32 	%p5329, %r29551, 3;
	@%p5329 bra 	$L__BB4_5124;
	add.s32 	%r5624, %r5418, 53;
	shl.b32 	%r18563, %r29612, 7;
	and.b32  	%r18564, %r18563, 8064;
	add.s32 	%r5625, %r18564, %r2;
	shl.b32 	%r18565, %r29612, 9;
	and.b32  	%r18566, %r18565, 32256;
	add.s32 	%r18567, %r5, %r18566;
	ld.shared.u32 	%r18568, [%r18567];
	setp.eq.s32 	%p5330, %r5625, 0;
	setp.ne.s32 	%p5331, %r18568, 0;
	or.pred  	%p5332, %p5330, %p5331;
	@%p5332 bra 	$L__BB4_5093;
	add.s32 	%r5626, %r29551, 1;
	mul.wide.u32 	%rd5325, %r29551, 4;
	add.s64 	%rd5326, %rd2, %rd5325;
	st.local.u32 	[%rd5326+152], %r5625;
	mov.u32 	%r29551, %r5626;
$L__BB4_5093:
	setp.gt.u32 	%p5334, %r29551, 3;
	mov.u32 	%r29612, %r5624;
	@%p5334 bra 	$L__BB4_5124;
	add.s32 	%r29612, %r5418, 54;
	shl.b32 	%r18570, %r5624, 7;
	and.b32  	%r18571, %r18570, 8064;
	add.s32 	%r5629, %r18571, %r2;
	shl.b32 	%r18572, %r5624, 9;
	and.b32  	%r18573, %r18572, 32256;
	add.s32 	%r18574, %r5, %r18573;
	ld.shared.u32 	%r18575, [%r18574];
	setp.eq.s32 	%p5335, %r5629, 0;
	setp.ne.s32 	%p5336, %r18575, 0;
	or.pred  	%p5337, %p5335, %p5336;
	@%p5337 bra 	$L__BB4_5096;
	add.s32 	%r5630, %r29551, 1;
	mul.wide.u32 	%rd5327, %r29551, 4;
	add.s64 	%rd5328, %rd2, %rd5327;
	st.local.u32 	[%rd5328+152], %r5629;
	mov.u32 	%r29551, %r5630;
$L__BB4_5096:
	setp.gt.u32 	%p5339, %r29551, 3;
	@%p5339 bra 	$L__BB4_5124;
	add.s32 	%r5632, %r5418, 55;
	shl.b32 	%r18577, %r29612, 7;
	and.b32  	%r18578, %r18577, 8064;
	add.s32 	%r5633, %r18578, %r2;
	shl.b32 	%r18579, %r29612, 9;
	and.b32  	%r18580, %r18579, 32256;
	add.s32 	%r18581, %r5, %r18580;
	ld.shared.u32 	%r18582, [%r18581];
	setp.eq.s32 	%p5340, %r5633, 0;
	setp.ne.s32 	%p5341, %r18582, 0;
	or.pred  	%p5342, %p5340, %p5341;
	@%p5342 bra 	$L__BB4_5099;
	add.s32 	%r5634, %r29551, 1;
	mul.wide.u32 	%rd5329, %r29551, 4;
	add.s64 	%rd5330, %rd2, %rd5329;
	st.local.u32 	[%rd5330+152], %r5633;
	mov.u32 	%r29551, %r5634;
$L__BB4_5099:
	setp.gt.u32 	%p5344, %r29551, 3;
	mov.u32 	%r29612, %r5632;
	@%p5344 bra 	$L__BB4_5124;
	add.s32 	%r29612, %r5418, 56;
	shl.b32 	%r18584, %r5632, 7;
	and.b32  	%r18585, %r18584, 8064;
	add.s32 	%r5637, %r18585, %r2;
	shl.b32 	%r18586, %r5632, 9;
	and.b32  	%r18587, %r18586, 32256;
	add.s32 	%r18588, %r5, %r18587;
	ld.shared.u32 	%r18589, [%r18588];
	setp.eq.s32 	%p5345, %r5637, 0;
	setp.ne.s32 	%p5346, %r18589, 0;
	or.pred  	%p5347, %p5345, %p5346;
	@%p5347 bra 	$L__BB4_5102;
	add.s32 	%r5638, %r29551, 1;
	mul.wide.u32 	%rd5331, %r29551, 4;
	add.s64 	%rd5332, %rd2, %rd5331;
	st.local.u32 	[%rd5332+152], %r5637;
	mov.u32 	%r29551, %r5638;
$L__BB4_5102:
	setp.gt.u32 	%p5349, %r29551, 3;
	@%p5349 bra 	$L__BB4_5124;
	add.s32 	%r5640, %r5418, 57;
	shl.b32 	%r18591, %r29612, 7;
	and.b32  	%r18592, %r18591, 8064;
	add.s32 	%r5641, %r18592, %r2;
	shl.b32 	%r18593, %r29612, 9;
	and.b32  	%r18594, %r18593, 32256;
	add.s32 	%r18595, %r5, %r18594;
	ld.shared.u32 	%r18596, [%r18595];
	setp.eq.s32 	%p5350, %r5641, 0;
	setp.ne.s32 	%p5351, %r18596, 0;
	or.pred  	%p5352, %p5350, %p5351;
	@%p5352 bra 	$L__BB4_5105;
	add.s32 	%r5642, %r29551, 1;
	mul.wide.u32 	%rd5333, %r29551, 4;
	add.s64 	%rd5334, %rd2, %rd5333;
	st.local.u32 	[%rd5334+152], %r5641;
	mov.u32 	%r29551, %r5642;
$L__BB4_5105:
	setp.gt.u32 	%p5354, %r29551, 3;
	mov.u32 	%r29612, %r5640;
	@%p5354 bra 	$L__BB4_5124;
	add.s32 	%r29612, %r5418, 58;
	shl.b32 	%r18598, %r5640, 7;
	and.b32  	%r18599, %r18598, 8064;
	add.s32 	%r5645, %r18599, %r2;
	shl.b32 	%r18600, %r5640, 9;
	and.b32  	%r18601, %r18600, 32256;
	add.s32 	%r18602, %r5, %r18601;
	ld.shared.u32 	%r18603, [%r18602];
	setp.eq.s32 	%p5355, %r5645, 0;
	setp.ne.s32 	%p5356, %r18603, 0;
	or.pred  	%p5357, %p5355, %p5356;
	@%p5357 bra 	$L__BB4_5108;
	add.s32 	%r5646, %r29551, 1;
	mul.wide.u32 	%rd5335, %r29551, 4;
	add.s64 	%rd5336, %rd2, %rd5335;
	st.local.u32 	[%rd5336+152], %r5645;
	mov.u32 	%r29551, %r5646;
$L__BB4_5108:
	setp.gt.u32 	%p5359, %r29551, 3;
	@%p5359 bra 	$L__BB4_5124;
	add.s32 	%r5648, %r5418, 59;
	shl.b32 	%r18605, %r29612, 7;
	and.b32  	%r18606, %r18605, 8064;
	add.s32 	%r5649, %r18606, %r2;
	shl.b32 	%r18607, %r29612, 9;
	and.b32  	%r18608, %r18607, 32256;
	add.s32 	%r18609, %r5, %r18608;
	ld.shared.u32 	%r18610, [%r18609];
	setp.eq.s32 	%p5360, %r5649, 0;
	setp.ne.s32 	%p5361, %r18610, 0;
	or.pred  	%p5362, %p5360, %p5361;
	@%p5362 bra 	$L__BB4_5111;
	add.s32 	%r5650, %r29551, 1;
	mul.wide.u32 	%rd5337, %r29551, 4;
	add.s64 	%rd5338, %rd2, %rd5337;
	st.local.u32 	[%rd5338+152], %r5649;
	mov.u32 	%r29551, %r5650;
$L__BB4_5111:
	setp.gt.u32 	%p5364, %r29551, 3;
	mov.u32 	%r29612, %r5648;
	@%p5364 bra 	$L__BB4_5124;
	add.s32 	%r29612, %r5418, 60;
	shl.b32 	%r18612, %r5648, 7;
	and.b32  	%r18613, %r18612, 8064;
	add.s32 	%r5653, %r18613, %r2;
	shl.b32 	%r18614, %r5648, 9;
	and.b32  	%r18615, %r18614, 32256;
	add.s32 	%r18616, %r5, %r18615;
	ld.shared.u32 	%r18617, [%r18616];
	setp.eq.s32 	%p5365, %r5653, 0;
	setp.ne.s32 	%p5366, %r18617, 0;
	or.pred  	%p5367, %p5365, %p5366;
	@%p5367 bra 	$L__BB4_5114;
	add.s32 	%r5654, %r29551, 1;
	mul.wide.u32 	%rd5339, %r29551, 4;
	add.s64 	%rd5340, %rd2, %rd5339;
	st.local.u32 	[%rd5340+152], %r5653;
	mov.u32 	%r29551, %r5654;
$L__BB4_5114:
	setp.gt.u32 	%p5369, %r29551, 3;
	@%p5369 bra 	$L__BB4_5124;
	add.s32 	%r5656, %r5418, 61;
	shl.b32 	%r18619, %r29612, 7;
	and.b32  	%r18620, %r18619, 8064;
	add.s32 	%r5657, %r18620, %r2;
	shl.b32 	%r18621, %r29612, 9;
	and.b32  	%r18622, %r18621, 32256;
	add.s32 	%r18623, %r5, %r18622;
	ld.shared.u32 	%r18624, [%r18623];
	setp.eq.s32 	%p5370, %r5657, 0;
	setp.ne.s32 	%p5371, %r18624, 0;
	or.pred  	%p5372, %p5370, %p5371;
	@%p5372 bra 	$L__BB4_5117;
	add.s32 	%r5658, %r29551, 1;
	mul.wide.u32 	%rd5341, %r29551, 4;
	add.s64 	%rd5342, %rd2, %rd5341;
	st.local.u32 	[%rd5342+152], %r5657;
	mov.u32 	%r29551, %r5658;
$L__BB4_5117:
	setp.gt.u32 	%p5374, %r29551, 3;
	mov.u32 	%r29612, %r5656;
	@%p5374 bra 	$L__BB4_5124;
	add.s32 	%r29612, %r5418, 62;
	shl.b32 	%r18626, %r5656, 7;
	and.b32  	%r18627, %r18626, 8064;
	add.s32 	%r5661, %r18627, %r2;
	shl.b32 	%r18628, %r5656, 9;
	and.b32  	%r18629, %r18628, 32256;
	add.s32 	%r18630, %r5, %r18629;
	ld.shared.u32 	%r18631, [%r18630];
	setp.eq.s32 	%p5375, %r5661, 0;
	setp.ne.s32 	%p5376, %r18631, 0;
	or.pred  	%p5377, %p5375, %p5376;
	@%p5377 bra 	$L__BB4_5120;
	add.s32 	%r5662, %r29551, 1;
	mul.wide.u32 	%rd5343, %r29551, 4;
	add.s64 	%rd5344, %rd2, %rd5343;
	st.local.u32 	[%rd5344+152], %r5661;
	mov.u32 	%r29551, %r5662;
$L__BB4_5120:
	setp.gt.u32 	%p5379, %r29551, 3;
	@%p5379 bra 	$L__BB4_5124;
	shl.b32 	%r18633, %r29612, 7;
	and.b32  	%r18634, %r18633, 8064;
	add.s32 	%r5664, %r18634, %r2;
	shl.b32 	%r18635, %r29612, 9;
	and.b32  	%r18636, %r18635, 32256;
	add.s32 	%r18637, %r5, %r18636;
	ld.shared.u32 	%r18638, [%r18637];
	setp.eq.s32 	%p5381, %r5664, 0;
	setp.ne.s32 	%p5382, %r18638, 0;
	mov.pred 	%p11375, -1;
	or.pred  	%p5383, %p5381, %p5382;
	@%p5383 bra 	$L__BB4_5123;
	mul.wide.u32 	%rd5345, %r29551, 4;
	add.s64 	%rd5346, %rd2, %rd5345;
	st.local.u32 	[%rd5346+152], %r5664;
	setp.ne.s32 	%p11375, %r29551, 3;
$L__BB4_5123:
	selp.b32 	%r18640, 64, 63, %p11375;
	add.s32 	%r29612, %r5418, %r18640;
$L__BB4_5124:
	st.local.u32 	[%rd2+8], %r29612;
$L__BB4_5125:
	min.u32 	%r18641, %r5153, %r29549;
	setp.lt.u32 	%p5384, %r18641, 4;
	or.pred  	%p5385, %p11375, %p5384;
	@%p5385 bra 	$L__BB4_5765;
	shr.u32 	%r5668, %r4200, 3;
	setp.gt.u32 	%p5386, %r4200, 65535;
	@%p5386 bra 	$L__BB4_5128;
	shl.b32 	%r18642, %r5668, 3;
	mov.u32 	%r18643, shared_mem;
	add.s32 	%r18644, %r18643, %r18642;
	atom.shared.exch.b64 	%rd11037, [%r18644], 0;
	bra.uni 	$L__BB4_5129;
$L__BB4_5128:
	mul.wide.u32 	%rd5347, %r5668, 8;
	add.s64 	%rd5348, %rd1, %rd5347;
	atom.global.exch.b64 	%rd11037, [%rd5348+201326600], 0;
$L__BB4_5129:
	shr.u32 	%r5669, %r4199, 3;
	setp.gt.u32 	%p5387, %r4199, 65535;
	@%p5387 bra 	$L__BB4_5131;
	shl.b32 	%r18645, %r5669, 3;
	mov.u32 	%r18646, shared_mem;
	add.s32 	%r18647, %r18646, %r18645;
	atom.shared.exch.b64 	%rd11038, [%r18647], 0;
	bra.uni 	$L__BB4_5132;
$L__BB4_5131:
	mul.wide.u32 	%rd5349, %r5669, 8;
	add.s64 	%rd5350, %rd1, %rd5349;
	atom.global.exch.b64 	%rd11038, [%rd5350+201326600], 0;
$L__BB4_5132:
	ld.local.u32 	%r5670, [%rd2+152];
	setp.gt.u32 	%p5388, %r5670, 8191;
	@%p5388 bra 	$L__BB4_5134;
	shl.b32 	%r18649, %r5670, 2;
	mov.u32 	%r18650, shared_mem;
	add.s32 	%r18651, %r18650, %r18649;
	atom.shared.exch.b32 	%r18652, [%r18651+65536], -1;
	bra.uni 	$L__BB4_5135;
$L__BB4_5134:
	mul.wide.u32 	%rd5351, %r5670, 4;
	add.s64 	%rd5352, %rd3, %rd5351;
	atom.global.exch.b32 	%r18648, [%rd5352], -1;
$L__BB4_5135:
	ld.local.u32 	%r5671, [%rd2+156];
	setp.gt.u32 	%p5389, %r5671, 8191;
	@%p5389 bra 	$L__BB4_5137;
	shl.b32 	%r18654, %r5671, 2;
	mov.u32 	%r18655, shared_mem;
	add.s32 	%r18656, %r18655, %r18654;
	atom.shared.exch.b32 	%r18657, [%r18656+65536], -1;
	bra.uni 	$L__BB4_5138;
$L__BB4_5137:
	mul.wide.u32 	%rd5353, %r5671, 4;
	add.s64 	%rd5354, %rd3, %rd5353;
	atom.global.exch.b32 	%r18653, [%rd5354], -1;
$L__BB4_5138:
	ld.local.u32 	%r5672, [%rd2+160];
	setp.gt.u32 	%p5390, %r5672, 8191;
	@%p5390 bra 	$L__BB4_5140;
	shl.b32 	%r18659, %r5672, 2;
	mov.u32 	%r18660, shared_mem;
	add.s32 	%r18661, %r18660, %r18659;
	atom.shared.exch.b32 	%r18662, [%r18661+65536], -1;
	bra.uni 	$L__BB4_5141;
$L__BB4_5140:
	mul.wide.u32 	%rd5355, %r5672, 4;
	add.s64 	%rd5356, %rd3, %rd5355;
	atom.global.exch.b32 	%r18658, [%rd5356], -1;
$L__BB4_5141:
	ld.local.u32 	%r5673, [%rd2+164];
	setp.gt.u32 	%p5391, %r5673, 8191;
	@%p5391 bra 	$L__BB4_5143;
	shl.b32 	%r18664, %r5673, 2;
	mov.u32 	%r18665, shared_mem;
	add.s32 	%r18666, %r18665, %r18664;
	atom.shared.exch.b32 	%r18667, [%r18666+65536], -1;
	bra.uni 	$L__BB4_5144;
$L__BB4_5143:
	mul.wide.u32 	%rd5357, %r5673, 4;
	add.s64 	%rd5358, %rd3, %rd5357;
	atom.global.exch.b32 	%r18663, [%rd5358], -1;
$L__BB4_5144:
	ld.local.u32 	%r5674, [%rd2+24];
	shl.b32 	%r18668, %r5670, 3;
	shl.b32 	%r18669, %r5671, 3;
	cvt.u64.u32 	%rd357, %r18669;
	cvt.u64.u32 	%rd5359, %r5671;
	shl.b64 	%rd5360, %rd5359, 35;
	cvt.u64.u32 	%rd358, %r18668;
	or.b64  	%rd359, %rd5360, %rd358;
	setp.gt.u32 	%p5392, %r5674, 8191;
	@%p5392 bra 	$L__BB4_5146;
	shl.b32 	%r18670, %r5674, 3;
	mov.u32 	%r18671, shared_mem;
	add.s32 	%r18672, %r18671, %r18670;
	atom.shared.exch.b64 	%rd5364, [%r18672], %rd359;
	bra.uni 	$L__BB4_5147;
$L__BB4_5146:
	mul.wide.u32 	%rd5361, %r5674, 8;
	add.s64 	%rd5362, %rd1, %rd5361;
	atom.global.exch.b64 	%rd5363, [%rd5362+201326600], %rd359;
$L__BB4_5147:
	ld.local.u32 	%r5675, [%rd2+28];
	shl.b32 	%r18673, %r5672, 3;
	cvt.u64.u32 	%rd5365, %r5673;
	shl.b64 	%rd360, %rd5365, 35;
	cvt.u64.u32 	%rd361, %r18673;
	or.b64  	%rd362, %rd360, %rd361;
	setp.gt.u32 	%p5393, %r5675, 8191;
	@%p5393 bra 	$L__BB4_5149;
	shl.b32 	%r18674, %r5675, 3;
	mov.u32 	%r18675, shared_mem;
	add.s32 	%r18676, %r18675, %r18674;
	atom.shared.exch.b64 	%rd5369, [%r18676], %rd362;
	bra.uni 	$L__BB4_5150;
$L__BB4_5149:
	mul.wide.u32 	%rd5366, %r5675, 8;
	add.s64 	%rd5367, %rd1, %rd5366;
	atom.global.exch.b64 	%rd5368, [%rd5367+201326600], %rd362;
$L__BB4_5150:
	ld.local.u32 	%r5676, [%rd2+32];
	shl.b64 	%rd5370, %rd361, 32;
	or.b64  	%rd363, %rd5370, %rd358;
	setp.gt.u32 	%p5394, %r5676, 8191;
	@%p5394 bra 	$L__BB4_5152;
	shl.b32 	%r18677, %r5676, 3;
	mov.u32 	%r18678, shared_mem;
	add.s32 	%r18679, %r18678, %r18677;
	atom.shared.exch.b64 	%rd5374, [%r18679], %rd363;
	bra.uni 	$L__BB4_5153;
$L__BB4_5152:
	mul.wide.u32 	%rd5371, %r5676, 8;
	add.s64 	%rd5372, %rd1, %rd5371;
	atom.global.exch.b64 	%rd5373, [%rd5372+201326600], %rd363;
$L__BB4_5153:
	ld.local.u32 	%r5677, [%rd2+36];
	or.b64  	%rd364, %rd360, %rd357;
	setp.gt.u32 	%p5395, %r5677, 8191;
	@%p5395 bra 	$L__BB4_5155;
	shl.b32 	%r18680, %r5677, 3;
	mov.u32 	%r18681, shared_mem;
	add.s32 	%r18682, %r18681, %r18680;
	atom.shared.exch.b64 	%rd5378, [%r18682], %rd364;
	bra.uni 	$L__BB4_5156;
$L__BB4_5155:
	mul.wide.u32 	%rd5375, %r5677, 8;
	add.s64 	%rd5376, %rd1, %rd5375;
	atom.global.exch.b64 	%rd5377, [%rd5376+201326600], %rd364;
$L__BB4_5156:
	cvt.u32.u64 	%r18683, %rd11037;
	and.b32  	%r5678, %r4199, 7;
	shl.b32 	%r18684, %r5674, 3;
	or.b32  	%r18685, %r18684, %r5678;
	setp.ne.s32 	%p5396, %r5678, 0;
	and.b32  	%r18686, %r18683, 7;
	setp.eq.s32 	%p5397, %r18686, 0;
	and.pred  	%p5398, %p5396, %p5397;
	selp.b32 	%r29616, %r18683, %r18685, %p5398;
	selp.b32 	%r5690, %r18685, %r18683, %p5398;
	and.b32  	%r18687, %r29616, 7;
	setp.ne.s32 	%p5399, %r18687, 0;
	@%p5399 bra 	$L__BB4_5160;
$L__BB4_5157:
	and.b32  	%r18688, %r5690, 7;
	setp.ne.s32 	%p5400, %r18688, 0;
	@%p5400 bra 	$L__BB4_5168;
$L__BB4_5158:
	shr.u32 	%r18689, %r5690, 3;
	setp.gt.u32 	%p5401, %r5690, 65535;
	shr.u32 	%r18690, %r5690, 1;
	mov.u32 	%r18691, shared_mem;
	add.s32 	%r18692, %r18691, %r18690;
	add.s32 	%r5686, %r18692, 65536;
	mul.wide.u32 	%rd5379, %r18689, 4;
	add.s64 	%rd366, %rd3, %rd5379;
	@%p5401 bra 	$L__BB4_5162;
	atom.shared.exch.b32 	%r29619, [%r5686], -1;
	bra.uni 	$L__BB4_5163;
$L__BB4_5160:
	cvt.u64.u32 	%rd5399, %r5690;
	shl.b64 	%rd5400, %rd5399, 32;
	cvt.u64.u32 	%rd5401, %r29616;
	or.b64  	%rd365, %rd5400, %rd5401;
	mul.wide.u32 	%rd5402, %r29616, 8;
	and.b32  	%r18720, %r5690, 7;
	cvt.u64.u32 	%rd5403, %r18720;
	mov.b64 	%rd5404, 56;
	cvt.u32.u64 	%r18721, %rd5404;
	cvt.u32.u64 	%r18722, %rd5402;
	and.b32  	%r18723, %r18722, %r18721;
	cvt.u32.u64 	%r18724, %rd5403;
	or.b32  	%r18725, %r18723, %r18724;
	mov.b64 	%rd5405, 9130730411292422402;
	shr.u64 	%rd5406, %rd5405, %r18725;
	mov.b64 	%rd5407, 1736168554312260608;
	shr.u64 	%rd5408, %rd5407, %r18725;
	mov.b64 	%rd5409, -506390041275138048;
	shr.u64 	%rd5410, %rd5409, %r18725;
	shl.b64 	%rd5411, %rd5410, 2;
	cvt.u32.u64 	%r18726, %rd5408;
	mov.b64 	%rd5412, 2;
	cvt.u32.u64 	%r18727, %rd5412;
	and.b32  	%r18728, %r18726, %r18727;
	cvt.u32.u64 	%r18729, %rd5406;
	mov.b64 	%rd5413, 1;
	cvt.u32.u64 	%r18730, %rd5413;
	and.b32  	%r18731, %r18729, %r18730;
	or.b32  	%r18732, %r18731, %r18728;
	cvt.u32.u64 	%r18733, %rd5411;
	mov.b64 	%rd5414, 4;
	cvt.u32.u64 	%r18734, %rd5414;
	and.b32  	%r18735, %r18733, %r18734;
	or.b32  	%r18736, %r18732, %r18735;
	mov.b16 	%rs221, 1;
	shl.b16 	%rs222, %rs221, %r18736;
	and.b16  	%rs223, %rs222, 29;
	setp.eq.s16 	%p5423, %rs223, 0;
	@%p5423 bra 	$L__BB4_5186;
	ld.local.u32 	%r18737, [%rd2+280];
	add.s32 	%r18738, %r18737, 1;
	st.local.u32 	[%rd2+280], %r18738;
	shl.b32 	%r18739, %r18737, 3;
	cvt.u64.u32 	%rd5415, %r18739;
	and.b64  	%rd5416, %rd5415, 2040;
	add.s64 	%rd5417, %rd2, %rd5416;
	st.local.u64 	[%rd5417+288], %rd365;
	bra.uni 	$L__BB4_5187;
$L__BB4_5162:
	atom.global.exch.b32 	%r29619, [%rd366], -1;
$L__BB4_5163:
	add.s32 	%r18693, %r29619, 1;
	setp.lt.u32 	%p5402, %r18693, 2;
	@%p5402 bra 	$L__BB4_5168;
	@%p5401 bra 	$L__BB4_5166;
	atom.shared.exch.b32 	%r18695, [%r5686], 0;
	bra.uni 	$L__BB4_5167;
$L__BB4_5166:
	atom.global.exch.b32 	%r18694, [%rd366], 0;
$L__BB4_5167:
	and.b32  	%r18696, %r29619, 7;
	setp.eq.s32 	%p5404, %r18696, 0;
	mov.u32 	%r5690, %r29619;
	@%p5404 bra 	$L__BB4_5158;
$L__BB4_5168:
	setp.lt.u32 	%p5405, %r29616, 65529;
	@%p5405 bra 	$L__BB4_5180;
	and.b32  	%r5691, %r5690, 4;
	setp.eq.s32 	%p5406, %r5691, 0;
	and.b32  	%r18697, %r5690, 3;
	setp.ne.s32 	%p5407, %r18697, 0;
	and.pred  	%p5408, %p5406, %p5407;
	setp.gt.u32 	%p5409, %r5690, 65535;
	or.pred  	%p5410, %p5409, %p5408;
	@%p5410 bra 	$L__BB4_5173;
	and.b32  	%r18698, %r5690, 7;
	setp.eq.s32 	%p5411, %r18698, 0;
	mov.u32 	%r29622, %r5690;
	mov.u32 	%r29623, %r29616;
	@%p5411 bra 	$L__BB4_5185;
	setp.eq.s32 	%p5412, %r5691, 0;
	@%p5412 bra 	$L__BB4_5173;
	cvt.u64.u32 	%rd5380, %r5690;
	shl.b64 	%rd5381, %rd5380, 32;
	cvt.u64.u32 	%rd5382, %r29616;
	or.b64  	%rd5383, %rd5381, %rd5382;
	ld.local.u32 	%r18699, [%rd2+280];
	add.s32 	%r18700, %r18699, 1;
	st.local.u32 	[%rd2+280], %r18700;
	shl.b32 	%r18701, %r18699, 3;
	cvt.u64.u32 	%rd5384, %r18701;
	and.b64  	%rd5385, %rd5384, 2040;
	add.s64 	%rd5386, %rd2, %rd5385;
	st.local.u64 	[%rd5386+288], %rd5383;
	bra.uni 	$L__BB4_5187;
$L__BB4_5173:
	shr.u32 	%r5692, %r29616, 3;
	setp.gt.u32 	%p5413, %r29616, 65535;
	@%p5413 bra 	$L__BB4_5175;
	shl.b32 	%r18702, %r5692, 2;
	mov.u32 	%r18703, shared_mem;
	add.s32 	%r18704, %r18703, %r18702;
	ld.shared.u32 	%r29621, [%r18704+65536];
	bra.uni 	$L__BB4_5176;
$L__BB4_5175:
	mul.wide.u32 	%rd5387, %r5692, 4;
	add.s64 	%rd5388, %rd3, %rd5387;
	ld.global.u32 	%r29621, [%rd5388];
$L__BB4_5176:
	setp.ne.s32 	%p5414, %r29621, 0;
	@%p5414 bra 	$L__BB4_5180;
	cvt.u64.u32 	%rd5389, %r5690;
	shl.b64 	%rd5390, %rd5389, 32;
	cvt.u64.u32 	%rd5391, %r29616;
	or.b64  	%rd367, %rd5390, %rd5391;
	and.b32  	%r18705, %r5690, 7;
	setp.eq.s32 	%p5415, %r18705, 1;
	@%p5415 bra 	$L__BB4_5179;
	ld.local.u32 	%r18706, [%rd2+280];
	add.s32 	%r18707, %r18706, 1;
	st.local.u32 	[%rd2+280], %r18707;
	shl.b32 	%r18708, %r18706, 3;
	cvt.u64.u32 	%rd5392, %r18708;
	and.b64  	%rd5393, %rd5392, 2040;
	add.s64 	%rd5394, %rd2, %rd5393;
	st.local.u64 	[%rd5394+288], %rd367;
	bra.uni 	$L__BB4_5187;
$L__BB4_5179:
	ld.local.u32 	%r18709, [%rd2+2336];
	add.s32 	%r18710, %r18709, 1;
	st.local.u32 	[%rd2+2336], %r18710;
	shl.b32 	%r18711, %r18709, 3;
	cvt.u64.u32 	%rd5395, %r18711;
	and.b64  	%rd5396, %rd5395, 2040;
	add.s64 	%rd5397, %rd2, %rd5396;
	st.local.u64 	[%rd5397+2344], %rd367;
	bra.uni 	$L__BB4_5187;
$L__BB4_5180:
	shr.u32 	%r5696, %r29616, 3;
	setp.gt.u32 	%p5416, %r29616, 65535;
	@%p5416 bra 	$L__BB4_5183;
	shl.b32 	%r18713, %r5696, 2;
	mov.u32 	%r18714, shared_mem;
	add.s32 	%r18715, %r18714, %r18713;
	add.s32 	%r5697, %r18715, 65536;
	atom.shared.exch.b32 	%r29622, [%r18715+65536], %r5690;
	setp.eq.s32 	%p5418, %r29622, -1;
	@%p5418 bra 	$L__BB4_5187;
	atom.shared.exch.b32 	%r18716, [%r5697], 0;
	mov.u32 	%r29623, %r5690;
	bra.uni 	$L__BB4_5185;
$L__BB4_5183:
	mul.wide.u32 	%rd5398, %r5696, 4;
	add.s64 	%rd368, %rd3, %rd5398;
	atom.global.exch.b32 	%r29622, [%rd368], %r5690;
	setp.eq.s32 	%p5417, %r29622, -1;
	@%p5417 bra 	$L__BB4_5187;
	atom.global.exch.b32 	%r18712, [%rd368], 0;
	mov.u32 	%r29623, %r5690;
$L__BB4_5185:
	and.b32  	%r18717, %r29622, 7;
	setp.ne.s32 	%p5419, %r18717, 0;
	and.b32  	%r18718, %r29623, 7;
	setp.eq.s32 	%p5420, %r18718, 0;
	and.pred  	%p5421, %p5419, %p5420;
	selp.b32 	%r29616, %r29623, %r29622, %p5421;
	selp.b32 	%r5690, %r29622, %r29623, %p5421;
	and.b32  	%r18719, %r29616, 7;
	setp.eq.s32 	%p5422, %r18719, 0;
	@%p5422 bra 	$L__BB4_5157;
	bra.uni 	$L__BB4_5160;
$L__BB4_5186:
	ld.local.u32 	%r18740, [%rd2+2336];
	add.s32 	%r18741, %r18740, 1;
	st.local.u32 	[%rd2+2336], %r18741;
	shl.b32 	%r18742, %r18740, 3;
	cvt.u64.u32 	%rd5418, %r18742;
	and.b64  	%rd5419, %rd5418, 2040;
	add.s64 	%rd5420, %rd2, %rd5419;
	st.local.u64 	[%rd5420+2344], %rd365;
$L__BB4_5187:
	{ .reg .b32 tmp; mov.b64 {tmp, %r18743}, %rd11037; }
	setp.ne.s32 	%p5424, %r5678, 0;
	shl.b32 	%r18744, %r5675, 3;
	or.b32  	%r18745, %r18744, %r5678;
	and.b32  	%r18746, %r18743, 7;
	setp.eq.s32 	%p5425, %r18746, 0;
	and.pred  	%p5426, %p5424, %p5425;
	selp.b32 	%r29626, %r18743, %r18745, %p5426;
	selp.b32 	%r5715, %r18745, %r18743, %p5426;
	and.b32  	%r18747, %r29626, 7;
	setp.ne.s32 	%p5427, %r18747, 0;
	@%p5427 bra 	$L__BB4_5191;
$L__BB4_5188:
	and.b32  	%r18748, %r5715, 7;
	setp.ne.s32 	%p5428, %r18748, 0;
	@%p5428 bra 	$L__BB4_5199;
$L__BB4_5189:
	shr.u32 	%r18749, %r5715, 3;
	setp.gt.u32 	%p5429, %r5715, 65535;
	shr.u32 	%r18750, %r5715, 1;
	mov.u32 	%r18751, shared_mem;
	add.s32 	%r18752, %r18751, %r18750;
	add.s32 	%r5711, %r18752, 65536;
	mul.wide.u32 	%rd5421, %r18749, 4;
	add.s64 	%rd370, %rd3, %rd5421;
	@%p5429 bra 	$L__BB4_5193;
	atom.shared.exch.b32 	%r29629, [%r5711], -1;
	bra.uni 	$L__BB4_5194;
$L__BB4_5191:
	cvt.u64.u32 	%rd5441, %r5715;
	shl.b64 	%rd5442, %rd5441, 32;
	cvt.u64.u32 	%rd5443, %r29626;
	or.b64  	%rd369, %rd5442, %rd5443;
	mul.wide.u32 	%rd5444, %r29626, 8;
	and.b32  	%r18780, %r5715, 7;
	cvt.u64.u32 	%rd5445, %r18780;
	mov.b64 	%rd5446, 56;
	cvt.u32.u64 	%r18781, %rd5446;
	cvt.u32.u64 	%r18782, %rd5444;
	and.b32  	%r18783, %r18782, %r18781;
	cvt.u32.u64 	%r18784, %rd5445;
	or.b32  	%r18785, %r18783, %r18784;
	mov.b64 	%rd5447, 9130730411292422402;
	shr.u64 	%rd5448, %rd5447, %r18785;
	mov.b64 	%rd5449, 1736168554312260608;
	shr.u64 	%rd5450, %rd5449, %r18785;
	mov.b64 	%rd5451, -506390041275138048;
	shr.u64 	%rd5452, %rd5451, %r18785;
	shl.b64 	%rd5453, %rd5452, 2;
	cvt.u32.u64 	%r18786, %rd5450;
	mov.b64 	%rd5454, 2;
	cvt.u32.u64 	%r18787, %rd5454;
	and.b32  	%r18788, %r18786, %r18787;
	cvt.u32.u64 	%r18789, %rd5448;
	mov.b64 	%rd5455, 1;
	cvt.u32.u64 	%r18790, %rd5455;
	and.b32  	%r18791, %r18789, %r18790;
	or.b32  	%r18792, %r18791, %r18788;
	cvt.u32.u64 	%r18793, %rd5453;
	mov.b64 	%rd5456, 4;
	cvt.u32.u64 	%r18794, %rd5456;
	and.b32  	%r18795, %r18793, %r18794;
	or.b32  	%r18796, %r18792, %r18795;
	mov.b16 	%rs224, 1;
	shl.b16 	%rs225, %rs224, %r18796;
	and.b16  	%rs226, %rs225, 29;
	setp.eq.s16 	%p5451, %rs226, 0;
	@%p5451 bra 	$L__BB4_5217;
	ld.local.u32 	%r18797, [%rd2+280];
	add.s32 	%r18798, %r18797, 1;
	st.local.u32 	[%rd2+280], %r18798;
	shl.b32 	%r18799, %r18797, 3;
	cvt.u64.u32 	%rd5457, %r18799;
	and.b64  	%rd5458, %rd5457, 2040;
	add.s64 	%rd5459, %rd2, %rd5458;
	st.local.u64 	[%rd5459+288], %rd369;
	bra.uni 	$L__BB4_5218;
$L__BB4_5193:
	atom.global.exch.b32 	%r29629, [%rd370], -1;
$L__BB4_5194:
	add.s32 	%r18753, %r29629, 1;
	setp.lt.u32 	%p5430, %r18753, 2;
	@%p5430 bra 	$L__BB4_5199;
	setp.gt.u32 	%p5431, %r5715, 65535;
	@%p5431 bra 	$L__BB4_5197;
	atom.shared.exch.b32 	%r18755, [%r5711], 0;
	bra.uni 	$L__BB4_5198;
$L__BB4_5197:
	atom.global.exch.b32 	%r18754, [%rd370], 0;
$L__BB4_5198:
	and.b32  	%r18756, %r29629, 7;
	setp.eq.s32 	%p5432, %r18756, 0;
	mov.u32 	%r5715, %r29629;
	@%p5432 bra 	$L__BB4_5189;
$L__BB4_5199:
	setp.lt.u32 	%p5433, %r29626, 65529;
	@%p5433 bra 	$L__BB4_5211;
	and.b32  	%r5716, %r5715, 4;
	setp.eq.s32 	%p5434, %r5716, 0;
	and.b32  	%r18757, %r5715, 3;
	setp.ne.s32 	%p5435, %r18757, 0;
	and.pred  	%p5436, %p5434, %p5435;
	setp.gt.u32 	%p5437, %r5715, 65535;
	or.pred  	%p5438, %p5437, %p5436;
	@%p5438 bra 	$L__BB4_5204;
	and.b32  	%r18758, %r5715, 7;
	setp.eq.s32 	%p5439, %r18758, 0;
	mov.u32 	%r29632, %r5715;
	mov.u32 	%r29633, %r29626;
	@%p5439 bra 	$L__BB4_5216;
	setp.eq.s32 	%p5440, %r5716, 0;
	@%p5440 bra 	$L__BB4_5204;
	cvt.u64.u32 	%rd5422, %r5715;
	shl.b64 	%rd5423, %rd5422, 32;
	cvt.u64.u32 	%rd5424, %r29626;
	or.b64  	%rd5425, %rd5423, %rd5424;
	ld.local.u32 	%r18759, [%rd2+280];
	add.s32 	%r18760, %r18759, 1;
	st.local.u32 	[%rd2+280], %r18760;
	shl.b32 	%r18761, %r18759, 3;
	cvt.u64.u32 	%rd5426, %r18761;
	and.b64  	%rd5427, %rd5426, 2040;
	add.s64 	%rd5428, %rd2, %rd5427;
	st.local.u64 	[%rd5428+288], %rd5425;
	bra.uni 	$L__BB4_5218;
$L__BB4_5204:
	shr.u32 	%r5717, %r29626, 3;
	setp.gt.u32 	%p5441, %r29626, 65535;
	@%p5441 bra 	$L__BB4_5206;
	shl.b32 	%r18762, %r5717, 2;
	mov.u32 	%r18763, shared_mem;
	add.s32 	%r18764, %r18763, %r18762;
	ld.shared.u32 	%r29631, [%r18764+65536];
	bra.uni 	$L__BB4_5207;
$L__BB4_5206:
	mul.wide.u32 	%rd5429, %r5717, 4;
	add.s64 	%rd5430, %rd3, %rd5429;
	ld.global.u32 	%r29631, [%rd5430];
$L__BB4_5207:
	setp.ne.s32 	%p5442, %r29631, 0;
	@%p5442 bra 	$L__BB4_5211;
	cvt.u64.u32 	%rd5431, %r5715;
	shl.b64 	%rd5432, %rd5431, 32;
	cvt.u64.u32 	%rd5433, %r29626;
	or.b64  	%rd371, %rd5432, %rd5433;
	and.b32  	%r18765, %r5715, 7;
	setp.eq.s32 	%p5443, %r18765, 1;
	@%p5443 bra 	$L__BB4_5210;
	ld.local.u32 	%r18766, [%rd2+280];
	add.s32 	%r18767, %r18766, 1;
	st.local.u32 	[%rd2+280], %r18767;
	shl.b32 	%r18768, %r18766, 3;
	cvt.u64.u32 	%rd5434, %r18768;
	and.b64  	%rd5435, %rd5434, 2040;
	add.s64 	%rd5436, %rd2, %rd5435;
	st.local.u64 	[%rd5436+288], %rd371;
	bra.uni 	$L__BB4_5218;
$L__BB4_5210:
	ld.local.u32 	%r18769, [%rd2+2336];
	add.s32 	%r18770, %r18769, 1;
	st.local.u32 	[%rd2+2336], %r18770;
	shl.b32 	%r18771, %r18769, 3;
	cvt.u64.u32 	%rd5437, %r18771;
	and.b64  	%rd5438, %rd5437, 2040;
	add.s64 	%rd5439, %rd2, %rd5438;
	st.local.u64 	[%rd5439+2344], %rd371;
	bra.uni 	$L__BB4_5218;
$L__BB4_5211:
	shr.u32 	%r5721, %r29626, 3;
	setp.gt.u32 	%p5444, %r29626, 65535;
	@%p5444 bra 	$L__BB4_5214;
	shl.b32 	%r18773, %r5721, 2;
	mov.u32 	%r18774, shared_mem;
	add.s32 	%r18775, %r18774, %r18773;
	add.s32 	%r5722, %r18775, 65536;
	atom.shared.exch.b32 	%r29632, [%r18775+65536], %r5715;
	setp.eq.s32 	%p5446, %r29632, -1;
	@%p5446 bra 	$L__BB4_5218;
	atom.shared.exch.b32 	%r18776, [%r5722], 0;
	mov.u32 	%r29633, %r5715;
	bra.uni 	$L__BB4_5216;
$L__BB4_5214:
	mul.wide.u32 	%rd5440, %r5721, 4;
	add.s64 	%rd372, %rd3, %rd5440;
	atom.global.exch.b32 	%r29632, [%rd372], %r5715;
	setp.eq.s32 	%p5445, %r29632, -1;
	@%p5445 bra 	$L__BB4_5218;
	atom.global.exch.b32 	%r18772, [%rd372], 0;
	mov.u32 	%r29633, %r5715;
$L__BB4_5216:
	and.b32  	%r18777, %r29632, 7;
	setp.ne.s32 	%p5447, %r18777, 0;
	and.b32  	%r18778, %r29633, 7;
	setp.eq.s32 	%p5448, %r18778, 0;
	and.pred  	%p5449, %p5447, %p5448;
	selp.b32 	%r29626, %r29633, %r29632, %p5449;
	selp.b32 	%r5715, %r29632, %r29633, %p5449;
	and.b32  	%r18779, %r29626, 7;
	setp.eq.s32 	%p5450, %r18779, 0;
	@%p5450 bra 	$L__BB4_5188;
	bra.uni 	$L__BB4_5191;
$L__BB4_5217:
	ld.local.u32 	%r18800, [%rd2+2336];
	add.s32 	%r18801, %r18800, 1;
	st.local.u32 	[%rd2+2336], %r18801;
	shl.b32 	%r18802, %r18800, 3;
	cvt.u64.u32 	%rd5460, %r18802;
	and.b64  	%rd5461, %rd5460, 2040;
	add.s64 	%rd5462, %rd2, %rd5461;
	st.local.u64 	[%rd5462+2344], %rd369;
$L__BB4_5218:
	cvt.u32.u64 	%r18803, %rd11038;
	and.b32  	%r5729, %r4200, 7;
	shl.b32 	%r18804, %r5676, 3;
	or.b32  	%r18805, %r18804, %r5729;
	setp.ne.s32 	%p5452, %r5729, 0;
	and.b32  	%r18806, %r18803, 7;
	setp.eq.s32 	%p5453, %r18806, 0;
	and.pred  	%p5454, %p5452, %p5453;
	selp.b32 	%r29636, %r18803, %r18805, %p5454;
	selp.b32 	%r5741, %r18805, %r18803, %p5454;
	and.b32  	%r18807, %r29636, 7;
	setp.ne.s32 	%p5455, %r18807, 0;
	@%p5455 bra 	$L__BB4_5222;
$L__BB4_5219:
	and.b32  	%r18808, %r5741, 7;
	setp.ne.s32 	%p5456, %r18808, 0;
	@%p5456 bra 	$L__BB4_5230;
$L__BB4_5220:
	shr.u32 	%r18809, %r5741, 3;
	setp.gt.u32 	%p5457, %r5741, 65535;
	shr.u32 	%r18810, %r5741, 1;
	mov.u32 	%r18811, shared_mem;
	add.s32 	%r18812, %r18811, %r18810;
	add.s32 	%r5737, %r18812, 65536;
	mul.wide.u32 	%rd5463, %r18809, 4;
	add.s64 	%rd374, %rd3, %rd5463;
	@%p5457 bra 	$L__BB4_5224;
	atom.shared.exch.b32 	%r29639, [%r5737], -1;
	bra.uni 	$L__BB4_5225;
$L__BB4_5222:
	cvt.u64.u32 	%rd5483, %r5741;
	shl.b64 	%rd5484, %rd5483, 32;
	cvt.u64.u32 	%rd5485, %r29636;
	or.b64  	%rd373, %rd5484, %rd5485;
	mul.wide.u32 	%rd5486, %r29636, 8;
	and.b32  	%r18840, %r5741, 7;
	cvt.u64.u32 	%rd5487, %r18840;
	mov.b64 	%rd5488, 56;
	cvt.u32.u64 	%r18841, %rd5488;
	cvt.u32.u64 	%r18842, %rd5486;
	and.b32  	%r18843, %r18842, %r18841;
	cvt.u32.u64 	%r18844, %rd5487;
	or.b32  	%r18845, %r18843, %r18844;
	mov.b64 	%rd5489, 9130730411292422402;
	shr.u64 	%rd5490, %rd5489, %r18845;
	mov.b64 	%rd5491, 1736168554312260608;
	shr.u64 	%rd5492, %rd5491, %r18845;
	mov.b64 	%rd5493, -506390041275138048;
	shr.u64 	%rd5494, %rd5493, %r18845;
	shl.b64 	%rd5495, %rd5494, 2;
	cvt.u32.u64 	%r18846, %rd5492;
	mov.b64 	%rd5496, 2;
	cvt.u32.u64 	%r18847, %rd5496;
	and.b32  	%r18848, %r18846, %r18847;
	cvt.u32.u64 	%r18849, %rd5490;
	mov.b64 	%rd5497, 1;
	cvt.u32.u64 	%r18850, %rd5497;
	and.b32  	%r18851, %r18849, %r18850;
	or.b32  	%r18852, %r18851, %r18848;
	cvt.u32.u64 	%r18853, %rd5495;
	mov.b64 	%rd5498, 4;
	cvt.u32.u64 	%r18854, %rd5498;
	and.b32  	%r18855, %r18853, %r18854;
	or.b32  	%r18856, %r18852, %r18855;
	mov.b16 	%rs227, 1;
	shl.b16 	%rs228, %rs227, %r18856;
	and.b16  	%rs229, %rs228, 29;
	setp.eq.s16 	%p5479, %rs229, 0;
	@%p5479 bra 	$L__BB4_5248;
	ld.local.u32 	%r18857, [%rd2+280];
	add.s32 	%r18858, %r18857, 1;
	st.local.u32 	[%rd2+280], %r18858;
	shl.b32 	%r18859, %r18857, 3;
	cvt.u64.u32 	%rd5499, %r18859;
	and.b64  	%rd5500, %rd5499, 2040;
	add.s64 	%rd5501, %rd2, %rd5500;
	st.local.u64 	[%rd5501+288], %rd373;
	bra.uni 	$L__BB4_5249;
$L__BB4_5224:
	atom.global.exch.b32 	%r29639, [%rd374], -1;
$L__BB4_5225:
	add.s32 	%r18813, %r29639, 1;
	setp.lt.u32 	%p5458, %r18813, 2;
	@%p5458 bra 	$L__BB4_5230;
	setp.gt.u32 	%p5459, %r5741, 65535;
	@%p5459 bra 	$L__BB4_5228;
	atom.shared.exch.b32 	%r18815, [%r5737], 0;
	bra.uni 	$L__BB4_5229;
$L__BB4_5228:
	atom.global.exch.b32 	%r18814, [%rd374], 0;
$L__BB4_5229:
	and.b32  	%r18816, %r29639, 7;
	setp.eq.s32 	%p5460, %r18816, 0;
	mov.u32 	%r5741, %r29639;
	@%p5460 bra 	$L__BB4_5220;
$L__BB4_5230:
	setp.lt.u32 	%p5461, %r29636, 65529;
	@%p5461 bra 	$L__BB4_5242;
	and.b32  	%r5742, %r5741, 4;
	setp.eq.s32 	%p5462, %r5742, 0;
	and.b32  	%r18817, %r5741, 3;
	setp.ne.s32 	%p5463, %r18817, 0;
	and.pred  	%p5464, %p5462, %p5463;
	setp.gt.u32 	%p5465, %r5741, 65535;
	or.pred  	%p5466, %p5465, %p5464;
	@%p5466 bra 	$L__BB4_5235;
	and.b32  	%r18818, %r5741, 7;
	setp.eq.s32 	%p5467, %r18818, 0;
	mov.u32 	%r29642, %r5741;
	mov.u32 	%r29643, %r29636;
	@%p5467 bra 	$L__BB4_5247;
	setp.eq.s32 	%p5468, %r5742, 0;
	@%p5468 bra 	$L__BB4_5235;
	cvt.u64.u32 	%rd5464, %r5741;
	shl.b64 	%rd5465, %rd5464, 32;
	cvt.u64.u32 	%rd5466, %r29636;
	or.b64  	%rd5467, %rd5465, %rd5466;
	ld.local.u32 	%r18819, [%rd2+280];
	add.s32 	%r18820, %r18819, 1;
	st.local.u32 	[%rd2+280], %r18820;
	shl.b32 	%r18821, %r18819, 3;
	cvt.u64.u32 	%rd5468, %r18821;
	and.b64  	%rd5469, %rd5468, 2040;
	add.s64 	%rd5470, %rd2, %rd5469;
	st.local.u64 	[%rd5470+288], %rd5467;
	bra.uni 	$L__BB4_5249;
$L__BB4_5235:
	shr.u32 	%r5743, %r29636, 3;
	setp.gt.u32 	%p5469, %r29636, 65535;
	@%p5469 bra 	$L__BB4_5237;
	shl.b32 	%r18822, %r5743, 2;
	mov.u32 	%r18823, shared_mem;
	add.s32 	%r18824, %r18823, %r18822;
	ld.shared.u32 	%r29641, [%r18824+65536];
	bra.uni 	$L__BB4_5238;
$L__BB4_5237:
	mul.wide.u32 	%rd5471, %r5743, 4;
	add.s64 	%rd5472, %rd3, %rd5471;
	ld.global.u32 	%r29641, [%rd5472];
$L__BB4_5238:
	setp.ne.s32 	%p5470, %r29641, 0;
	@%p5470 bra 	$L__BB4_5242;
	cvt.u64.u32 	%rd5473, %r5741;
	shl.b64 	%rd5474, %rd5473, 32;
	cvt.u64.u32 	%rd5475, %r29636;
	or.b64  	%rd375, %rd5474, %rd5475;
	and.b32  	%r18825, %r5741, 7;
	setp.eq.s32 	%p5471, %r18825, 1;
	@%p5471 bra 	$L__BB4_5241;
	ld.local.u32 	%r18826, [%rd2+280];
	add.s32 	%r18827, %r18826, 1;
	st.local.u32 	[%rd2+280], %r18827;
	shl.b32 	%r18828, %r18826, 3;
	cvt.u64.u32 	%rd5476, %r18828;
	and.b64  	%rd5477, %rd5476, 2040;
	add.s64 	%rd5478, %rd2, %rd5477;
	st.local.u64 	[%rd5478+288], %rd375;
	bra.uni 	$L__BB4_5249;
$L__BB4_5241:
	ld.local.u32 	%r18829, [%rd2+2336];
	add.s32 	%r18830, %r18829, 1;
	st.local.u32 	[%rd2+2336], %r18830;
	shl.b32 	%r18831, %r18829, 3;
	cvt.u64.u32 	%rd5479, %r18831;
	and.b64  	%rd5480, %rd5479, 2040;
	add.s64 	%rd5481, %rd2, %rd5480;
	st.local.u64 	[%rd5481+2344], %rd375;
	bra.uni 	$L__BB4_5249;
$L__BB4_5242:
	shr.u32 	%r5747, %r29636, 3;
	setp.gt.u32 	%p5472, %r29636, 65535;
	@%p5472 bra 	$L__BB4_5245;
	shl.b32 	%r18833, %r5747, 2;
	mov.u32 	%r18834, shared_mem;
	add.s32 	%r18835, %r18834, %r18833;
	add.s32 	%r5748, %r18835, 65536;
	atom.shared.exch.b32 	%r29642, [%r18835+65536], %r5741;
	setp.eq.s32 	%p5474, %r29642, -1;
	@%p5474 bra 	$L__BB4_5249;
	atom.shared.exch.b32 	%r18836, [%r5748], 0;
	mov.u32 	%r29643, %r5741;
	bra.uni 	$L__BB4_5247;
$L__BB4_5245:
	mul.wide.u32 	%rd5482, %r5747, 4;
	add.s64 	%rd376, %rd3, %rd5482;
	atom.global.exch.b32 	%r29642, [%rd376], %r5741;
	setp.eq.s32 	%p5473, %r29642, -1;
	@%p5473 bra 	$L__BB4_5249;
	atom.global.exch.b32 	%r18832, [%rd376], 0;
	mov.u32 	%r29643, %r5741;
$L__BB4_5247:
	and.b32  	%r18837, %r29642, 7;
	setp.ne.s32 	%p5475, %r18837, 0;
	and.b32  	%r18838, %r29643, 7;
	setp.eq.s32 	%p5476, %r18838, 0;
	and.pred  	%p5477, %p5475, %p5476;
	selp.b32 	%r29636, %r29643, %r29642, %p5477;
	selp.b32 	%r5741, %r29642, %r29643, %p5477;
	and.b32  	%r18839, %r29636, 7;
	setp.eq.s32 	%p5478, %r18839, 0;
	@%p5478 bra 	$L__BB4_5219;
	bra.uni 	$L__BB4_5222;
$L__BB4_5248:
	ld.local.u32 	%r18860, [%rd2+2336];
	add.s32 	%r18861, %r18860, 1;
	st.local.u32 	[%rd2+2336], %r18861;
	shl.b32 	%r18862, %r18860, 3;
	cvt.u64.u32 	%rd5502, %r18862;
	and.b64  	%rd5503, %rd5502, 2040;
	add.s64 	%rd5504, %rd2, %rd5503;
	st.local.u64 	[%rd5504+2344], %rd373;
$L__BB4_5249:
	{ .reg .b32 tmp; mov.b64 {tmp, %r18863}, %rd11038; }
	setp.ne.s32 	%p5480, %r5729, 0;
	shl.b32 	%r18864, %r5677, 3;
	or.b32  	%r18865, %r18864, %r5729;
	and.b32  	%r18866, %r18863, 7;
	setp.eq.s32 	%p5481, %r18866, 0;
	and.pred  	%p5482, %p5480, %p5481;
	selp.b32 	%r29646, %r18863, %r18865, %p5482;
	selp.b32 	%r5766, %r18865, %r18863, %p5482;
	and.b32  	%r18867, %r29646, 7;
	setp.ne.s32 	%p5483, %r18867, 0;
	@%p5483 bra 	$L__BB4_5253;
$L__BB4_5250:
	and.b32  	%r18868, %r5766, 7;
	setp.ne.s32 	%p5484, %r18868, 0;
	@%p5484 bra 	$L__BB4_5262;
$L__BB4_5251:
	shr.u32 	%r18869, %r5766, 3;
	setp.gt.u32 	%p5485, %r5766, 65535;
	shr.u32 	%r18870, %r5766, 1;
	mov.u32 	%r18871, shared_mem;
	add.s32 	%r18872, %r18871, %r18870;
	add.s32 	%r5762, %r18872, 65536;
	mul.wide.u32 	%rd5505, %r18869, 4;
	add.s64 	%rd378, %rd3, %rd5505;
	@%p5485 bra 	$L__BB4_5256;
	atom.shared.exch.b32 	%r29649, [%r5762], -1;
	bra.uni 	$L__BB4_5257;
$L__BB4_5253:
	cvt.u64.u32 	%rd5525, %r5766;
	shl.b64 	%rd5526, %rd5525, 32;
	cvt.u64.u32 	%rd5527, %r29646;
	or.b64  	%rd377, %rd5526, %rd5527;
	mul.wide.u32 	%rd5528, %r29646, 8;
	and.b32  	%r18900, %r5766, 7;
	cvt.u64.u32 	%rd5529, %r18900;
	mov.b64 	%rd5530, 56;
	cvt.u32.u64 	%r18901, %rd5530;
	cvt.u32.u64 	%r18902, %rd5528;
	and.b32  	%r18903, %r18902, %r18901;
	cvt.u32.u64 	%r18904, %rd5529;
	or.b32  	%r18905, %r18903, %r18904;
	mov.b64 	%rd5531, 9130730411292422402;
	shr.u64 	%rd5532, %rd5531, %r18905;
	mov.b64 	%rd5533, 1736168554312260608;
	shr.u64 	%rd5534, %rd5533, %r18905;
	mov.b64 	%rd5535, -506390041275138048;
	shr.u64 	%rd5536, %rd5535, %r18905;
	shl.b64 	%rd5537, %rd5536, 2;
	cvt.u32.u64 	%r18906, %rd5534;
	mov.b64 	%rd5538, 2;
	cvt.u32.u64 	%r18907, %rd5538;
	and.b32  	%r18908, %r18906, %r18907;
	cvt.u32.u64 	%r18909, %rd5532;
	mov.b64 	%rd5539, 1;
	cvt.u32.u64 	%r18910, %rd5539;
	and.b32  	%r18911, %r18909, %r18910;
	or.b32  	%r18912, %r18911, %r18908;
	cvt.u32.u64 	%r18913, %rd5537;
	mov.b64 	%rd5540, 4;
	cvt.u32.u64 	%r18914, %rd5540;
	and.b32  	%r18915, %r18913, %r18914;
	or.b32  	%r18916, %r18912, %r18915;
	mov.b16 	%rs230, 1;
	shl.b16 	%rs231, %rs230, %r18916;
	and.b16  	%rs232, %rs231, 29;
	setp.eq.s16 	%p5507, %rs232, 0;
	@%p5507 bra 	$L__BB4_5255;
	ld.local.u32 	%r18917, [%rd2+280];
	add.s32 	%r18918, %r18917, 1;
	st.local.u32 	[%rd2+280], %r18918;
	shl.b32 	%r18919, %r18917, 3;
	cvt.u64.u32 	%rd5541, %r18919;
	and.b64  	%rd5542, %rd5541, 2040;
	add.s64 	%rd5543, %rd2, %rd5542;
	st.local.u64 	[%rd5543+288], %rd377;
	bra.uni 	$L__BB4_5769;
$L__BB4_5255:
	ld.local.u32 	%r18920, [%rd2+2336];
	add.s32 	%r18921, %r18920, 1;
	st.local.u32 	[%rd2+2336], %r18921;
	shl.b32 	%r18922, %r18920, 3;
	cvt.u64.u32 	%rd5544, %r18922;
	and.b64  	%rd5545, %rd5544, 2040;
	add.s64 	%rd5546, %rd2, %rd5545;
	st.local.u64 	[%rd5546+2344], %rd377;
	bra.uni 	$L__BB4_5769;
$L__BB4_5256:
	atom.global.exch.b32 	%r29649, [%rd378], -1;
$L__BB4_5257:
	add.s32 	%r18873, %r29649, 1;
	setp.lt.u32 	%p5486, %r18873, 2;
	@%p5486 bra 	$L__BB4_5262;
	setp.gt.u32 	%p5487, %r5766, 65535;
	@%p5487 bra 	$L__BB4_5260;
	atom.shared.exch.b32 	%r18875, [%r5762], 0;
	bra.uni 	$L__BB4_5261;
$L__BB4_5260:
	atom.global.exch.b32 	%r18874, [%rd378], 0;
$L__BB4_5261:
	and.b32  	%r18876, %r29649, 7;
	setp.eq.s32 	%p5488, %r18876, 0;
	mov.u32 	%r5766, %r29649;
	@%p5488 bra 	$L__BB4_5251;
$L__BB4_5262:
	setp.lt.u32 	%p5489, %r29646, 65529;
	@%p5489 bra 	$L__BB4_5274;
	and.b32  	%r5767, %r5766, 4;
	setp.eq.s32 	%p5490, %r5767, 0;
	and.b32  	%r18877, %r5766, 3;
	setp.ne.s32 	%p5491, %r18877, 0;
	and.pred  	%p5492, %p5490, %p5491;
	setp.gt.u32 	%p5493, %r5766, 65535;
	or.pred  	%p5494, %p5493, %p5492;
	@%p5494 bra 	$L__BB4_5267;
	and.b32  	%r18878, %r5766, 7;
	setp.eq.s32 	%p5495, %r18878, 0;
	mov.u32 	%r29652, %r5766;
	mov.u32 	%r29653, %r29646;
	@%p5495 bra 	$L__BB4_5279;
	setp.eq.s32 	%p5496, %r5767, 0;
	@%p5496 bra 	$L__BB4_5267;
	cvt.u64.u32 	%rd5506, %r5766;
	shl.b64 	%rd5507, %rd5506, 32;
	cvt.u64.u32 	%rd5508, %r29646;
	or.b64  	%rd5509, %rd5507, %rd5508;
	ld.local.u32 	%r18879, [%rd2+280];
	add.s32 	%r18880, %r18879, 1;
	st.local.u32 	[%rd2+280], %r18880;
	shl.b32 	%r18881, %r18879, 3;
	cvt.u64.u32 	%rd5510, %r18881;
	and.b64  	%rd5511, %rd5510, 2040;
	add.s64 	%rd5512, %rd2, %rd5511;
	st.local.u64 	[%rd5512+288], %rd5509;
	bra.uni 	$L__BB4_5769;
$L__BB4_5267:
	shr.u32 	%r5768, %r29646, 3;
	setp.gt.u32 	%p5497, %r29646, 65535;
	@%p5497 bra 	$L__BB4_5269;
	shl.b32 	%r18882, %r5768, 2;
	mov.u32 	%r18883, shared_mem;
	add.s32 	%r18884, %r18883, %r18882;
	ld.shared.u32 	%r29651, [%r18884+65536];
	bra.uni 	$L__BB4_5270;
$L__BB4_5269:
	mul.wide.u32 	%rd5513, %r5768, 4;
	add.s64 	%rd5514, %rd3, %rd5513;
	ld.global.u32 	%r29651, [%rd5514];
$L__BB4_5270:
	setp.ne.s32 	%p5498, %r29651, 0;
	@%p5498 bra 	$L__BB4_5274;
	cvt.u64.u32 	%rd5515, %r5766;
	shl.b64 	%rd5516, %rd5515, 32;
	cvt.u64.u32 	%rd5517, %r29646;
	or.b64  	%rd379, %rd5516, %rd5517;
	and.b32  	%r18885, %r5766, 7;
	setp.eq.s32 	%p5499, %r18885, 1;
	@%p5499 bra 	$L__BB4_5273;
	ld.local.u32 	%r18886, [%rd2+280];
	add.s32 	%r18887, %r18886, 1;
	st.local.u32 	[%rd2+280], %r18887;
	shl.b32 	%r18888, %r18886, 3;
	cvt.u64.u32 	%rd5518, %r18888;
	and.b64  	%rd5519, %rd5518, 2040;
	add.s64 	%rd5520, %rd2, %rd5519;
	st.local.u64 	[%rd5520+288], %rd379;
	bra.uni 	$L__BB4_5769;
$L__BB4_5273:
	ld.local.u32 	%r18889, [%rd2+2336];
	add.s32 	%r18890, %r18889, 1;
	st.local.u32 	[%rd2+2336], %r18890;
	shl.b32 	%r18891, %r18889, 3;
	cvt.u64.u32 	%rd5521, %r18891;
	and.b64  	%rd5522, %rd5521, 2040;
	add.s64 	%rd5523, %rd2, %rd5522;
	st.local.u64 	[%rd5523+2344], %rd379;
	bra.uni 	$L__BB4_5769;
$L__BB4_5274:
	shr.u32 	%r5772, %r29646, 3;
	setp.gt.u32 	%p5500, %r29646, 65535;
	@%p5500 bra 	$L__BB4_5277;
	shl.b32 	%r18893, %r5772, 2;
	mov.u32 	%r18894, shared_mem;
	add.s32 	%r18895, %r18894, %r18893;
	add.s32 	%r5773, %r18895, 65536;
	atom.shared.exch.b32 	%r29652, [%r18895+65536], %r5766;
	setp.eq.s32 	%p5502, %r29652, -1;
	@%p5502 bra 	$L__BB4_5769;
	atom.shared.exch.b32 	%r18896, [%r5773], 0;
	mov.u32 	%r29653, %r5766;
	bra.uni 	$L__BB4_5279;
$L__BB4_5277:
	mul.wide.u32 	%rd5524, %r5772, 4;
	add.s64 	%rd380, %rd3, %rd5524;
	atom.global.exch.b32 	%r29652, [%rd380], %r5766;
	setp.eq.s32 	%p5501, %r29652, -1;
	@%p5501 bra 	$L__BB4_5769;
	atom.global.exch.b32 	%r18892, [%rd380], 0;
	mov.u32 	%r29653, %r5766;
$L__BB4_5279:
	and.b32  	%r18897, %r29652, 7;
	setp.ne.s32 	%p5503, %r18897, 0;
	and.b32  	%r18898, %r29653, 7;
	setp.eq.s32 	%p5504, %r18898, 0;
	and.pred  	%p5505, %p5503, %p5504;
	selp.b32 	%r29646, %r29653, %r29652, %p5505;
	selp.b32 	%r5766, %r29652, %r29653, %p5505;
	and.b32  	%r18899, %r29646, 7;
	setp.eq.s32 	%p5506, %r18899, 0;
	@%p5506 bra 	$L__BB4_5250;
	bra.uni 	$L__BB4_5253;
$L__BB4_5280:
	ld.local.u32 	%r17444, [%rd2+12];
	setp.eq.s32 	%p4592, %r17444, 2;
	@%p4592 bra 	$L__BB4_5285;
	mov.b32 	%r29654, 0;
$L__BB4_5282:
	ld.global.u32 	%r17446, [%rd10];
	and.b32  	%r17447, %r17446, 32767;
	add.s32 	%r29658, %r17447, %r4190;
	mul.wide.u32 	%rd4842, %r29658, 8;
	add.s64 	%rd4843, %rd1, %rd4842;
	ld.global.u64 	%rd4844, [%rd4843+201326600];
	add.s32 	%r17448, %r17446, 1;
	st.global.u32 	[%rd10], %r17448;
	setp.lt.u32 	%p4593, %r29658, 8192;
	setp.ne.s64 	%p4594, %rd4844, 0;
	or.pred  	%p30, %p4593, %p4594;
	add.s32 	%r29654, %r29654, 1;
	setp.lt.u32 	%p4595, %r29654, 32768;
	@%p4595 bra 	$L__BB4_5284;
	mov.u64 	%rd4846, $str$1;
	cvta.global.u64 	%rd4847, %rd4846;
	{ // callseq 20, 0
	.param .b64 param0;
	st.param.b64 	[param0], %rd4847;
	.param .b64 param1;
	st.param.b64 	[param1], 0;
	.param .b32 retval0;
	call.uni (retval0), 
	vprintf, 
	(
	param0, 
	param1
	);
	ld.param.b32 	%r17449, [retval0];
	} // callseq 20
$L__BB4_5284:
	mov.pred 	%p11377, -1;
	@%p30 bra 	$L__BB4_5282;
	bra.uni 	$L__BB4_5296;
$L__BB4_5285:
	ld.local.u32 	%r29655, [%rd2+4];
	ld.local.u32 	%r5784, [%rd2+24];
	add.s32 	%r5785, %r29655, 64;
	mov.b32 	%r29656, 0;
$L__BB4_5286:
	add.s32 	%r29657, %r29655, 1;
	shl.b32 	%r17452, %r29655, 7;
	and.b32  	%r17453, %r17452, 8064;
	add.s32 	%r29658, %r17453, %r2;
	shl.b32 	%r17454, %r29655, 10;
	and.b32  	%r17455, %r17454, 64512;
	add.s32 	%r17456, %r4, %r17455;
	ld.shared.u64 	%rd4848, [%r17456];
	setp.ne.s32 	%p4598, %r29658, 0;
	setp.eq.s64 	%p4599, %rd4848, 0;
	and.pred  	%p4600, %p4598, %p4599;
	mov.pred 	%p4597, -1;
	mov.pred 	%p11377, %p4597;
	@%p4600 bra 	$L__BB4_5295;
	add.s32 	%r5790, %r29655, 2;
	shl.b32 	%r17457, %r29657, 7;
	and.b32  	%r17458, %r17457, 8064;
	add.s32 	%r29658, %r17458, %r2;
	shl.b32 	%r17459, %r29657, 10;
	and.b32  	%r17460, %r17459, 64512;
	add.s32 	%r17461, %r4, %r17460;
	ld.shared.u64 	%rd4850, [%r17461];
	setp.ne.s32 	%p4602, %r29658, 0;
	setp.eq.s64 	%p4603, %rd4850, 0;
	and.pred  	%p4604, %p4602, %p4603;
	mov.u32 	%r29657, %r5790;
	@%p4604 bra 	$L__BB4_5295;
	add.s32 	%r29657, %r29655, 3;
	shl.b32 	%r17462, %r5790, 7;
	and.b32  	%r17463, %r17462, 8064;
	add.s32 	%r29658, %r17463, %r2;
	shl.b32 	%r17464, %r5790, 10;
	and.b32  	%r17465, %r17464, 64512;
	add.s32 	%r17466, %r4, %r17465;
	ld.shared.u64 	%rd4852, [%r17466];
	setp.ne.s32 	%p4606, %r29658, 0;
	setp.eq.s64 	%p4607, %rd4852, 0;
	and.pred  	%p4608, %p4606, %p4607;
	mov.pred 	%p11377, %p4597;
	@%p4608 bra 	$L__BB4_5295;
	add.s32 	%r5794, %r29655, 4;
	shl.b32 	%r17467, %r29657, 7;
	and.b32  	%r17468, %r17467, 8064;
	add.s32 	%r29658, %r17468, %r2;
	shl.b32 	%r17469, %r29657, 10;
	and.b32  	%r17470, %r17469, 64512;
	add.s32 	%r17471, %r4, %r17470;
	ld.shared.u64 	%rd4854, [%r17471];
	setp.ne.s32 	%p4610, %r29658, 0;
	setp.eq.s64 	%p4611, %rd4854, 0;
	and.pred  	%p4612, %p4610, %p4611;
	mov.u32 	%r29657, %r5794;
	mov.pred 	%p11377, %p4597;
	@%p4612 bra 	$L__BB4_5295;
	add.s32 	%r29657, %r29655, 5;
	shl.b32 	%r17472, %r5794, 7;
	and.b32  	%r17473, %r17472, 8064;
	add.s32 	%r29658, %r17473, %r2;
	shl.b32 	%r17474, %r5794, 10;
	and.b32  	%r17475, %r17474, 64512;
	add.s32 	%r17476, %r4, %r17475;
	ld.shared.u64 	%rd4856, [%r17476];
	setp.ne.s32 	%p4614, %r29658, 0;
	setp.eq.s64 	%p4615, %rd4856, 0;
	and.pred  	%p4616, %p4614, %p4615;
	mov.pred 	%p11377, %p4597;
	@%p4616 bra 	$L__BB4_5295;
	add.s32 	%r5798, %r29655, 6;
	shl.b32 	%r17477, %r29657, 7;
	and.b32  	%r17478, %r17477, 8064;
	add.s32 	%r29658, %r17478, %r2;
	shl.b32 	%r17479, %r29657, 10;
	and.b32  	%r17480, %r17479, 64512;
	add.s32 	%r17481, %r4, %r17480;
	ld.shared.u64 	%rd4858, [%r17481];
	setp.ne.s32 	%p4618, %r29658, 0;
	setp.eq.s64 	%p4619, %rd4858, 0;
	and.pred  	%p4620, %p4618, %p4619;
	mov.u32 	%r29657, %r5798;
	mov.pred 	%p11377, %p4597;
	@%p4620 bra 	$L__BB4_5295;
	add.s32 	%r29657, %r29655, 7;
	shl.b32 	%r17482, %r5798, 7;
	and.b32  	%r17483, %r17482, 8064;
	add.s32 	%r29658, %r17483, %r2;
	shl.b32 	%r17484, %r5798, 10;
	and.b32  	%r17485, %r17484, 64512;
	add.s32 	%r17486, %r4, %r17485;
	ld.shared.u64 	%rd4860, [%r17486];
	setp.ne.s32 	%p4622, %r29658, 0;
	setp.eq.s64 	%p4623, %rd4860, 0;
	and.pred  	%p4624, %p4622, %p4623;
	mov.pred 	%p11377, %p4597;
	@%p4624 bra 	$L__BB4_5295;
	shl.b32 	%r17487, %r29657, 7;
	and.b32  	%r5802, %r17487, 8064;
	add.s32 	%r5803, %r5802, %r2;
	setp.eq.s32 	%p4626, %r29656, 56;
	mov.pred 	%p11377, 0;
	mov.u32 	%r29657, %r5785;
	mov.u32 	%r29658, %r5784;
	@%p4626 bra 	$L__BB4_5295;
	add.s32 	%r29656, %r29656, 8;
	add.s32 	%r29655, %r29655, 8;
	shl.b32 	%r17488, %r5802, 3;
	add.s32 	%r17489, %r4, %r17488;
	ld.shared.u64 	%rd4862, [%r17489];
	setp.eq.s32 	%p4628, %r5803, 0;
	setp.ne.s64 	%p4629, %rd4862, 0;
	or.pred  	%p4630, %p4628, %p4629;
	mov.u32 	%r29657, %r29655;
	mov.u32 	%r29658, %r5803;
	mov.pred 	%p11377, %p4597;
	@%p4630 bra 	$L__BB4_5286;
$L__BB4_5295:
	st.local.u32 	[%rd2+4], %r29657;
$L__BB4_5296:
	st.local.u32 	[%rd2+24], %r29658;
	sub.s32 	%r17490, 256, %r4196;
	sub.s32 	%r17491, 256, %r62;
	min.u32 	%r17492, %r17491, %r17490;
	setp.eq.s32 	%p4631, %r17492, 0;
	not.pred 	%p4632, %p11377;
	or.pred  	%p4633, %p4631, %p4632;
	@%p4633 bra 	$L__BB4_5765;
	shr.u32 	%r5809, %r4200, 3;
	shr.u32 	%r5810, %r4199, 3;
	setp.gt.u32 	%p4634, %r4199, 65535;
	@%p4634 bra 	$L__BB4_5299;
	shl.b32 	%r17493, %r5810, 3;
	mov.u32 	%r17494, shared_mem;
	add.s32 	%r17495, %r17494, %r17493;
	atom.shared.exch.b64 	%rd11039, [%r17495], 0;
	bra.uni 	$L__BB4_5300;
$L__BB4_5299:
	mul.wide.u32 	%rd4864, %r5810, 8;
	add.s64 	%rd4865, %rd1, %rd4864;
	atom.global.exch.b64 	%rd11039, [%rd4865+201326600], 0;
$L__BB4_5300:
	cvt.u32.u64 	%r29678, %rd11039;
	{ .reg .b32 tmp; mov.b64 {tmp, %r29662}, %rd11039; }
	and.b32  	%r17496, %r29662, 7;
	setp.ne.s32 	%p4635, %r17496, 0;
	@%p4635 bra 	$L__BB4_5309;
$L__BB4_5301:
	shr.u32 	%r17497, %r29662, 3;
	setp.gt.u32 	%p4636, %r29662, 65535;
	shr.u32 	%r17498, %r29662, 1;
	mov.u32 	%r17499, shared_mem;
	add.s32 	%r17500, %r17499, %r17498;
	add.s32 	%r5814, %r17500, 65536;
	mul.wide.u32 	%rd4866, %r17497, 4;
	add.s64 	%rd384, %rd3, %rd4866;
	@%p4636 bra 	$L__BB4_5303;
	atom.shared.exch.b32 	%r29661, [%r5814], -1;
	bra.uni 	$L__BB4_5304;
$L__BB4_5303:
	atom.global.exch.b32 	%r29661, [%rd384], -1;
$L__BB4_5304:
	add.s32 	%r17501, %r29661, 1;
	setp.lt.u32 	%p4637, %r17501, 2;
	@%p4637 bra 	$L__BB4_5309;
	setp.gt.u32 	%p4638, %r29662, 65535;
	@%p4638 bra 	$L__BB4_5307;
	atom.shared.exch.b32 	%r17503, [%r5814], 0;
	bra.uni 	$L__BB4_5308;
$L__BB4_5307:
	atom.global.exch.b32 	%r17502, [%rd384], 0;
$L__BB4_5308:
	and.b32  	%r17504, %r29661, 7;
	setp.eq.s32 	%p4639, %r17504, 0;
	mov.u32 	%r29662, %r29661;
	@%p4639 bra 	$L__BB4_5301;
$L__BB4_5309:
	and.b64  	%rd4867, %rd11039, 7;
	setp.ne.s64 	%p4640, %rd4867, 3;
	@%p4640 bra 	$L__BB4_5458;
	shr.u32 	%r5819, %r29678, 3;
	cvt.u16.u32 	%rs204, %r5809;
	and.b16  	%rs12, %rs204, 15;
	cvt.u16.u32 	%rs205, %r5819;
	and.b16  	%rs13, %rs205, 15;
	or.b16  	%rs206, %rs204, %rs205;
	and.b16  	%rs207, %rs206, 15;
	setp.eq.s16 	%p4667, %rs207, 0;
	mov.b32 	%r29665, 1;
	@%p4667 bra 	$L__BB4_5427;
	setp.ne.s16 	%p4668, %rs12, 0;
	setp.eq.s16 	%p4669, %rs13, 0;
	or.pred  	%p4670, %p4668, %p4669;
	@%p4670 bra 	$L__BB4_5313;
	and.b32  	%r17748, %r5819, 536870896;
	shr.u32 	%r17749, %r4200, 7;
	and.b32  	%r17750, %r17749, 15;
	or.b32  	%r29665, %r17748, %r17750;
	bra.uni 	$L__BB4_5427;
$L__BB4_5313:
	setp.ne.s16 	%p4671, %rs13, 0;
	setp.eq.s16 	%p4672, %rs12, 0;
	or.pred  	%p4673, %p4672, %p4671;
	@%p4673 bra 	$L__BB4_5315;
	and.b32  	%r17745, %r5809, 536870896;
	shr.u32 	%r17746, %r29678, 7;
	and.b32  	%r17747, %r17746, 15;
	or.b32  	%r29665, %r17747, %r17745;
	bra.uni 	$L__BB4_5427;
$L__BB4_5315:
	min.u16 	%rs210, %rs12, %rs13;
	setp.gt.u16 	%p4674, %rs210, 3;
	@%p4674 bra 	$L__BB4_5427;
	max.u16 	%rs213, %rs12, %rs13;
	setp.lt.u16 	%p4675, %rs213, 4;
	@%p4675 bra 	$L__BB4_5427;
	setp.gt.u16 	%p4676, %rs12, 3;
	selp.b16 	%rs14, %rs12, %rs13, %p4676;
	selp.b16 	%rs214, %rs13, %rs12, %p4676;
	setp.eq.s16 	%p4677, %rs214, 3;
	@%p4677 bra 	$L__BB4_5374;
	setp.eq.s16 	%p4678, %rs214, 2;
	@%p4678 bra 	$L__BB4_5347;
	setp.ne.s16 	%p4679, %rs214, 1;
	@%p4679 bra 	$L__BB4_5427;
	shr.u32 	%r5822, %r4200, 7;
	and.b32  	%r5823, %r5822, 16777215;
	shr.u32 	%r5824, %r29678, 7;
	and.b32  	%r5825, %r5824, 16777215;
	setp.gt.s16 	%p4770, %rs14, 9;
	@%p4770 bra 	$L__BB4_5330;
	setp.gt.s16 	%p4778, %rs14, 6;
	@%p4778 bra 	$L__BB4_5326;
	setp.eq.s16 	%p4782, %rs14, 4;
	@%p4782 bra 	$L__BB4_5339;
	setp.eq.s16 	%p4783, %rs14, 5;
	@%p4783 bra 	$L__BB4_5340;
	setp.eq.s16 	%p4784, %rs14, 6;
	@%p4784 bra 	$L__BB4_5325;
	bra.uni 	$L__BB4_5427;
$L__BB4_5325:
	mul.lo.s32 	%r17736, %r5822, %r5824;
	shl.b32 	%r17737, %r17736, 4;
	and.b32  	%r17738, %r17737, 268435440;
	or.b32  	%r29665, %r17738, 1;
	bra.uni 	$L__BB4_5427;
$L__BB4_5326:
	setp.eq.s16 	%p4779, %rs14, 7;
	@%p4779 bra 	$L__BB4_5341;
	setp.eq.s16 	%p4780, %rs14, 8;
	@%p4780 bra 	$L__BB4_5342;
	setp.eq.s16 	%p4781, %rs14, 9;
	@%p4781 bra 	$L__BB4_5329;
	bra.uni 	$L__BB4_5427;
$L__BB4_5329:
	setp.eq.s32 	%p4788, %r5823, %r5825;
	selp.b32 	%r29665, 17, 1, %p4788;
	bra.uni 	$L__BB4_5427;
$L__BB4_5330:
	setp.gt.s16 	%p4771, %rs14, 12;
	@%p4771 bra 	$L__BB4_5335;
	setp.eq.s16 	%p4775, %rs14, 10;
	@%p4775 bra 	$L__BB4_5343;
	setp.eq.s16 	%p4776, %rs14, 11;
	@%p4776 bra 	$L__BB4_5344;
	setp.eq.s16 	%p4777, %rs14, 12;
	@%p4777 bra 	$L__BB4_5334;
	bra.uni 	$L__BB4_5427;
$L__BB4_5334:
	setp.gt.u32 	%p4785, %r5823, %r5825;
	selp.b32 	%r29665, 17, 1, %p4785;
	bra.uni 	$L__BB4_5427;
$L__BB4_5335:
	setp.eq.s16 	%p4772, %rs14, 13;
	@%p4772 bra 	$L__BB4_5345;
	setp.eq.s16 	%p4773, %rs14, 14;
	@%p4773 bra 	$L__BB4_5346;
	setp.eq.s16 	%p4774, %rs14, 15;
	@%p4774 bra 	$L__BB4_5338;
	bra.uni 	$L__BB4_5427;
$L__BB4_5338:
	xor.b32  	%r17723, %r5824, %r5822;
	shl.b32 	%r17724, %r17723, 4;
	and.b32  	%r17725, %r17724, 268435440;
	or.b32  	%r29665, %r17725, 1;
	bra.uni 	$L__BB4_5427;
$L__BB4_5339:
	add.s32 	%r17742, %r5825, %r5823;
	shl.b32 	%r17743, %r17742, 4;
	and.b32  	%r17744, %r17743, 268435440;
	or.b32  	%r29665, %r17744, 1;
	bra.uni 	$L__BB4_5427;
$L__BB4_5340:
	sub.s32 	%r17739, %r5823, %r5825;
	shl.b32 	%r17740, %r17739, 4;
	and.b32  	%r17741, %r17740, 268435440;
	or.b32  	%r29665, %r17741, 1;
	bra.uni 	$L__BB4_5427;
$L__BB4_5341:
	div.u32 	%r17734, %r5823, %r5825;
	shl.b32 	%r17735, %r17734, 4;
	or.b32  	%r29665, %r17735, 1;
	bra.uni 	$L__BB4_5427;
$L__BB4_5342:
	rem.u32 	%r17732, %r5823, %r5825;
	shl.b32 	%r17733, %r17732, 4;
	or.b32  	%r29665, %r17733, 1;
	bra.uni 	$L__BB4_5427;
$L__BB4_5343:
	setp.eq.s32 	%p4787, %r5823, %r5825;
	selp.b32 	%r29665, 1, 17, %p4787;
	bra.uni 	$L__BB4_5427;
$L__BB4_5344:
	setp.lt.u32 	%p4786, %r5823, %r5825;
	selp.b32 	%r29665, 17, 1, %p4786;
	bra.uni 	$L__BB4_5427;
$L__BB4_5345:
	and.b32  	%r17729, %r5824, %r5822;
	shl.b32 	%r17730, %r17729, 4;
	and.b32  	%r17731, %r17730, 268435440;
	or.b32  	%r29665, %r17731, 1;
	bra.uni 	$L__BB4_5427;
$L__BB4_5346:
	or.b32  	%r17726, %r5824, %r5822;
	shl.b32 	%r17727, %r17726, 4;
	and.b32  	%r17728, %r17727, 268435440;
	or.b32  	%r29665, %r17728, 1;
	bra.uni 	$L__BB4_5427;
$L__BB4_5347:
	shr.u32 	%r5838, %r4200, 7;
	and.b32  	%r5839, %r5838, 16777215;
	shr.u32 	%r5840, %r29678, 7;
	and.b32  	%r5841, %r5840, 16777215;
	mov.b32 	%r29665, 2;
	setp.gt.s16 	%p4751, %rs14, 9;
	@%p4751 bra 	$L__BB4_5357;
	setp.gt.s16 	%p4759, %rs14, 6;
	@%p4759 bra 	$L__BB4_5353;
	setp.eq.s16 	%p4763, %rs14, 4;
	@%p4763 bra 	$L__BB4_5366;
	setp.eq.s16 	%p4764, %rs14, 5;
	@%p4764 bra 	$L__BB4_5367;
	setp.eq.s16 	%p4765, %rs14, 6;
	@%p4765 bra 	$L__BB4_5352;
	bra.uni 	$L__BB4_5427;
$L__BB4_5352:
	mul.lo.s32 	%r17713, %r5838, %r5840;
	shl.b32 	%r17714, %r17713, 4;
	and.b32  	%r17715, %r17714, 16777200;
	or.b32  	%r29665, %r17715, 2;
	bra.uni 	$L__BB4_5427;
$L__BB4_5353:
	setp.eq.s16 	%p4760, %rs14, 7;
	@%p4760 bra 	$L__BB4_5368;
	setp.eq.s16 	%p4761, %rs14, 8;
	@%p4761 bra 	$L__BB4_5369;
	setp.eq.s16 	%p4762, %rs14, 9;
	@%p4762 bra 	$L__BB4_5356;
	bra.uni 	$L__BB4_5427;
$L__BB4_5356:
	setp.eq.s32 	%p4769, %r5839, %r5841;
	selp.b32 	%r29665, 18, 2, %p4769;
	bra.uni 	$L__BB4_5427;
$L__BB4_5357:
	setp.gt.s16 	%p4752, %rs14, 12;
	@%p4752 bra 	$L__BB4_5362;
	setp.eq.s16 	%p4756, %rs14, 10;
	@%p4756 bra 	$L__BB4_5370;
	setp.eq.s16 	%p4757, %rs14, 11;
	@%p4757 bra 	$L__BB4_5371;
	setp.eq.s16 	%p4758, %rs14, 12;
	@%p4758 bra 	$L__BB4_5361;
	bra.uni 	$L__BB4_5427;
$L__BB4_5361:
	setp.gt.u32 	%p4766, %r5839, %r5841;
	selp.b32 	%r29665, 18, 2, %p4766;
	bra.uni 	$L__BB4_5427;
$L__BB4_5362:
	setp.eq.s16 	%p4753, %rs14, 13;
	@%p4753 bra 	$L__BB4_5372;
	setp.eq.s16 	%p4754, %rs14, 14;
	@%p4754 bra 	$L__BB4_5373;
	setp.eq.s16 	%p4755, %rs14, 15;
	@%p4755 bra 	$L__BB4_5365;
	bra.uni 	$L__BB4_5427;
$L__BB4_5365:
	xor.b32  	%r17698, %r5840, %r5838;
	shl.b32 	%r17699, %r17698, 4;
	and.b32  	%r17700, %r17699, 16777200;
	or.b32  	%r29665, %r17700, 2;
	bra.uni 	$L__BB4_5427;
$L__BB4_5366:
	add.s32 	%r17719, %r5841, %r5839;
	shl.b32 	%r17720, %r17719, 4;
	and.b32  	%r17721, %r17720, 16777200;
	or.b32  	%r29665, %r17721, 2;
	bra.uni 	$L__BB4_5427;
$L__BB4_5367:
	sub.s32 	%r17716, %r5839, %r5841;
	shl.b32 	%r17717, %r17716, 4;
	and.b32  	%r17718, %r17717, 16777200;
	or.b32  	%r29665, %r17718, 2;
	bra.uni 	$L__BB4_5427;
$L__BB4_5368:
	div.u32 	%r17710, %r5839, %r5841;
	shl.b32 	%r17711, %r17710, 4;
	and.b32  	%r17712, %r17711, 16777200;
	or.b32  	%r29665, %r17712, 2;
	bra.uni 	$L__BB4_5427;
$L__BB4_5369:
	rem.u32 	%r17707, %r5839, %r5841;
	shl.b32 	%r17708, %r17707, 4;
	and.b32  	%r17709, %r17708, 16777200;
	or.b32  	%r29665, %r17709, 2;
	bra.uni 	$L__BB4_5427;
$L__BB4_5370:
	setp.eq.s32 	%p4768, %r5839, %r5841;
	selp.b32 	%r29665, 2, 18, %p4768;
	bra.uni 	$L__BB4_5427;
$L__BB4_5371:
	setp.lt.u32 	%p4767, %r5839, %r5841;
	selp.b32 	%r29665, 18, 2, %p4767;
	bra.uni 	$L__BB4_5427;
$L__BB4_5372:
	and.b32  	%r17704, %r5840, %r5838;
	shl.b32 	%r17705, %r17704, 4;
	and.b32  	%r17706, %r17705, 16777200;
	or.b32  	%r29665, %r17706, 2;
	bra.uni 	$L__BB4_5427;
$L__BB4_5373:
	or.b32  	%r17701, %r5840, %r5838;
	shl.b32 	%r17702, %r17701, 4;
	and.b32  	%r17703, %r17702, 16777200;
	or.b32  	%r29665, %r17703, 2;
	bra.uni 	$L__BB4_5427;
$L__BB4_5374:
	shr.u32 	%r17566, %r4200, 7;
	shr.u32 	%r17567, %r4200, 23;
	and.b32  	%r17568, %r17567, 127;
	and.b32  	%r17569, %r17566, 65535;
	shl.b32 	%r17570, %r5809, 4;
	and.b32  	%r17571, %r17570, -2147483648;
	and.b32  	%r17572, %r4200, 1073741696;
	add.s32 	%r17573, %r17572, 536870912;
	or.b32  	%r17574, %r17569, %r17568;
	setp.eq.s32 	%p4680, %r17574, 0;
	selp.b32 	%r17575, 0, %r17573, %p4680;
	or.b32  	%r17576, %r17575, %r17571;
	mov.b32 	%f77, %r17576;
	shr.u32 	%r17577, %r29678, 7;
	shr.u32 	%r17578, %r29678, 23;
	and.b32  	%r17579, %r17578, 127;
	and.b32  	%r17580, %r17577, 65535;
	shl.b32 	%r5854, %r5819, 4;
	and.b32  	%r17581, %r5854, -2147483648;
	and.b32  	%r17582, %r29678, 1073741696;
	add.s32 	%r17583, %r17582, 536870912;
	or.b32  	%r17584, %r17580, %r17579;
	setp.eq.s32 	%p4681, %r17584, 0;
	selp.b32 	%r17585, 0, %r17583, %p4681;
	or.b32  	%r17586, %r17585, %r17581;
	mov.b32 	%f78, %r17586;
	mov.b32 	%r29665, -67108861;
	setp.gt.s16 	%p4682, %rs14, 9;
	@%p4682 bra 	$L__BB4_5384;
	setp.gt.s16 	%p4690, %rs14, 6;
	@%p4690 bra 	$L__BB4_5380;
	setp.eq.s16 	%p4694, %rs14, 4;
	@%p4694 bra 	$L__BB4_5395;
	setp.eq.s16 	%p4695, %rs14, 5;
	@%p4695 bra 	$L__BB4_5396;
	setp.eq.s16 	%p4696, %rs14, 6;
	@%p4696 bra 	$L__BB4_5379;
	bra.uni 	$L__BB4_5427;
$L__BB4_5379:
	mul.f32 	%f653, %f77, %f78;
	mov.b32 	%r17667, %f653;
	shr.u32 	%r17668, %r17667, 8;
	and.b32  	%r17669, %r17668, 8388608;
	shr.u32 	%r17670, %r17667, 7;
	and.b32  	%r17671, %r17670, 16711680;
	add.s32 	%r17672, %r17671, 264241152;
	or.b32  	%r17673, %r17669, %r17672;
	and.b32  	%r17674, %r17670, 65535;
	or.b32  	%r17675, %r17673, %r17674;
	shl.b32 	%r17676, %r17675, 4;
	or.b32  	%r29665, %r17676, 3;
	bra.uni 	$L__BB4_5427;
$L__BB4_5380:
	setp.eq.s16 	%p4691, %rs14, 7;
	@%p4691 bra 	$L__BB4_5397;
	setp.eq.s16 	%p4692, %rs14, 8;
	@%p4692 bra 	$L__BB4_5398;
	setp.eq.s16 	%p4693, %rs14, 9;
	@%p4693 bra 	$L__BB4_5383;
	bra.uni 	$L__BB4_5427;
$L__BB4_5383:
	setp.eq.f32 	%p4736, %f77, %f78;
	selp.b32 	%r29665, 17, 1, %p4736;
	bra.uni 	$L__BB4_5427;
$L__BB4_5384:
	setp.gt.s16 	%p4683, %rs14, 12;
	@%p4683 bra 	$L__BB4_5389;
	setp.eq.s16 	%p4687, %rs14, 10;
	@%p4687 bra 	$L__BB4_5411;
	setp.eq.s16 	%p4688, %rs14, 11;
	@%p4688 bra 	$L__BB4_5412;
	setp.eq.s16 	%p4689, %rs14, 12;
	@%p4689 bra 	$L__BB4_5388;
	bra.uni 	$L__BB4_5427;
$L__BB4_5388:
	setp.gt.f32 	%p4733, %f77, %f78;
	selp.b32 	%r29665, 17, 1, %p4733;
	bra.uni 	$L__BB4_5427;
$L__BB4_5389:
	setp.eq.s16 	%p4684, %rs14, 13;
	@%p4684 bra 	$L__BB4_5413;
	setp.eq.s16 	%p4685, %rs14, 14;
	@%p4685 bra 	$L__BB4_5420;
	setp.eq.s16 	%p4686, %rs14, 15;
	mov.f32 	%f988, 0f3F800000;
	@%p4686 bra 	$L__BB4_5392;
	bra.uni 	$L__BB4_5427;
$L__BB4_5392:
	mul.f32 	%f502, %f78, 0f3F000000;
	cvt.rzi.f32.f32 	%f503, %f502;
	add.f32 	%f504, %f503, %f503;
	sub.f32 	%f505, %f78, %f504;
	abs.f32 	%f107, %f505;
	abs.f32 	%f108, %f77;
	setp.lt.f32 	%p4697, %f108, 0f00800000;
	mul.f32 	%f506, %f108, 0f4B800000;
	selp.f32 	%f507, %f506, %f108, %p4697;
	selp.f32 	%f508, 0fC1C00000, 0f00000000, %p4697;
	mov.b32 	%r17587, %f507;
	add.s32 	%r17588, %r17587, -1060439283;
	and.b32  	%r17589, %r17588, -8388608;
	sub.s32 	%r17590, %r17587, %r17589;
	mov.b32 	%f509, %r17590;
	cvt.rn.f32.s32 	%f510, %r17589;
	fma.rn.f32 	%f511, %f510, 0f34000000, %f508;
	add.f32 	%f512, %f509, 0fBF800000;
	add.f32 	%f513, %f509, 0f3F800000;
	rcp.approx.ftz.f32 	%f514, %f513;
	add.f32 	%f515, %f512, %f512;
	mul.f32 	%f516, %f515, %f514;
	mul.f32 	%f517, %f516, %f516;
	sub.f32 	%f518, %f512, %f516;
	add.f32 	%f519, %f518, %f518;
	neg.f32 	%f520, %f516;
	fma.rn.f32 	%f521, %f520, %f512, %f519;
	mul.rn.f32 	%f522, %f514, %f521;
	fma.rn.f32 	%f523, %f517, 0f3A2C32E4, 0f3B52E7DB;
	fma.rn.f32 	%f524, %f523, %f517, 0f3C93BB73;
	fma.rn.f32 	%f525, %f524, %f517, 0f3DF6384F;
	mul.rn.f32 	%f526, %f525, %f517;
	fma.rn.f32 	%f527, %f516, 0f3FB8AA3B, %f511;
	sub.f32 	%f528, %f511, %f527;
	fma.rn.f32 	%f529, %f516, 0f3FB8AA3B, %f528;
	fma.rn.f32 	%f530, %f522, 0f3FB8AA3B, %f529;
	fma.rn.f32 	%f531, %f516, 0f32A55E34, %f530;
	mul.f32 	%f532, %f526, 0f40400000;
	fma.rn.f32 	%f533, %f532, %f522, %f531;
	fma.rn.f32 	%f534, %f526, %f516, %f533;
	add.rn.f32 	%f535, %f527, %f534;
	neg.f32 	%f536, %f527;
	add.rn.f32 	%f537, %f535, %f536;
	neg.f32 	%f538, %f537;
	add.rn.f32 	%f539, %f534, %f538;
	mul.rn.f32 	%f540, %f535, %f78;
	neg.f32 	%f541, %f540;
	fma.rn.f32 	%f542, %f535, %f78, %f541;
	fma.rn.f32 	%f543, %f539, %f78, %f542;
	cvt.rni.f32.f32 	%f544, %f540;
	sub.f32 	%f545, %f540, %f544;
	add.f32 	%f546, %f545, %f543;
	fma.rn.f32 	%f547, %f546, 0f391FCB8E, 0f3AAF85ED;
	fma.rn.f32 	%f548, %f547, %f546, 0f3C1D9856;
	fma.rn.f32 	%f549, %f548, %f546, 0f3D6357BB;
	fma.rn.f32 	%f550, %f549, %f546, 0f3E75FDEC;
	fma.rn.f32 	%f551, %f550, %f546, 0f3F317218;
	fma.rn.f32 	%f552, %f551, %f546, 0f3F800000;
	cvt.rzi.s32.f32 	%r17591, %f544;
	setp.gt.f32 	%p4698, %f544, 0f00000000;
	selp.b32 	%r17592, 0, -2097152000, %p4698;
	add.s32 	%r17593, %r17592, 2130706432;
	mov.b32 	%f553, %r17593;
	mul.f32 	%f554, %f552, %f553;
	shl.b32 	%r17594, %r17591, 23;
	sub.s32 	%r17595, %r17594, %r17592;
	mov.b32 	%f555, %r17595;
	mul.f32 	%f556, %f554, %f555;
	abs.f32 	%f557, %f540;
	setp.gt.f32 	%p4699, %f557, 0f43180000;
	setp.lt.f32 	%p4700, %f540, 0f00000000;
	selp.f32 	%f558, 0f00000000, 0f7F800000, %p4700;
	selp.f32 	%f109, %f558, %f556, %p4699;
	setp.eq.f32 	%p4701, %f77, 0f3F800000;
	setp.eq.f32 	%p4702, %f78, 0f00000000;
	or.pred  	%p4703, %p4701, %p4702;
	@%p4703 bra 	$L__BB4_5426;
	setp.num.f32 	%p4704, %f108, %f108;
	abs.f32 	%f559, %f78;
	setp.num.f32 	%p4705, %f559, %f559;
	and.pred  	%p4706, %p4704, %p4705;
	@%p4706 bra 	$L__BB4_5421;
	add.rn.f32 	%f988, %f77, %f78;
	bra.uni 	$L__BB4_5426;
$L__BB4_5395:
	add.f32 	%f655, %f77, %f78;
	mov.b32 	%r17687, %f655;
	shr.u32 	%r17688, %r17687, 8;
	and.b32  	%r17689, %r17688, 8388608;
	shr.u32 	%r17690, %r17687, 7;
	and.b32  	%r17691, %r17690, 16711680;
	add.s32 	%r17692, %r17691, 264241152;
	or.b32  	%r17693, %r17689, %r17692;
	and.b32  	%r17694, %r17690, 65535;
	or.b32  	%r17695, %r17693, %r17694;
	shl.b32 	%r17696, %r17695, 4;
	or.b32  	%r29665, %r17696, 3;
	bra.uni 	$L__BB4_5427;
$L__BB4_5396:
	sub.f32 	%f654, %f77, %f78;
	mov.b32 	%r17677, %f654;
	shr.u32 	%r17678, %r17677, 8;
	and.b32  	%r17679, %r17678, 8388608;
	shr.u32 	%r17680, %r17677, 7;
	and.b32  	%r17681, %r17680, 16711680;
	add.s32 	%r17682, %r17681, 264241152;
	or.b32  	%r17683, %r17679, %r17682;
	and.b32  	%r17684, %r17680, 65535;
	or.b32  	%r17685, %r17683, %r17684;
	shl.b32 	%r17686, %r17685, 4;
	or.b32  	%r29665, %r17686, 3;
	bra.uni 	$L__BB4_5427;
$L__BB4_5397:
	div.rn.f32 	%f652, %f77, %f78;
	mov.b32 	%r17657, %f652;
	shr.u32 	%r17658, %r17657, 8;
	and.b32  	%r17659, %r17658, 8388608;
	shr.u32 	%r17660, %r17657, 7;
	and.b32  	%r17661, %r17660, 16711680;
	add.s32 	%r17662, %r17661, 264241152;
	or.b32  	%r17663, %r17659, %r17662;
	and.b32  	%r17664, %r17660, 65535;
	or.b32  	%r17665, %r17663, %r17664;
	shl.b32 	%r17666, %r17665, 4;
	or.b32  	%r29665, %r17666, 3;
	bra.uni 	$L__BB4_5427;
$L__BB4_5398:
	abs.f32 	%f79, %f78;
	abs.f32 	%f985, %f77;
	setp.lt.f32 	%p4737, %f985, %f79;
	@%p4737 bra 	$L__BB4_5410;
	mul.f32 	%f81, %f79, 0f4B000000;
	setp.gtu.f32 	%p4738, %f985, %f81;
	@%p4738 bra 	$L__BB4_5406;
	div.approx.f32 	%f629, %f985, %f79;
	cvt.rzi.f32.f32 	%f983, %f629;
	neg.f32 	%f83, %f79;
	fma.rn.f32 	%f84, %f83, %f983, %f985;
	mov.b32 	%r5859, %f84;
	mov.b32 	%r17639, %f79;
	setp.lt.u32 	%p4739, %r5859, %r17639;
	@%p4739 bra 	$L__BB4_5405;
	setp.lt.u32 	%p4740, %r5859, -2147483647;
	@%p4740 bra 	$L__BB4_5403;
	add.f32 	%f634, %f983, 0fBF800000;
	setp.lt.f32 	%p4743, %f84, %f83;
	add.f32 	%f635, %f634, 0fBF800000;
	selp.f32 	%f983, %f635, %f634, %p4743;
	bra.uni 	$L__BB4_5405;
$L__BB4_5403:
	add.f32 	%f983, %f983, 0f3F800000;
	add.f32 	%f630, %f79, %f79;
	setp.ltu.f32 	%p4741, %f84, %f630;
	@%p4741 bra 	$L__BB4_5405;
	add.f32 	%f631, %f983, 0f3F800000;
	fma.rn.f32 	%f632, %f79, 0fC0400000, %f84;
	setp.ge.f32 	%p4742, %f632, 0f00000000;
	add.f32 	%f633, %f631, 0f3F800000;
	selp.f32 	%f983, %f633, %f631, %p4742;
$L__BB4_5405:
	fma.rn.f32 	%f985, %f83, %f983, %f985;
	bra.uni 	$L__BB4_5410;
$L__BB4_5406:
	mov.b32 	%r5860, %f985;
	mov.b32 	%r17640, %f81;
	and.b32  	%r5861, %r17640, -8388608;
	and.b32  	%r17641, %r5860, 8388607;
	or.b32  	%r29663, %r17641, 1065353216;
	and.b32  	%r17642, %r17640, 8388607;
	or.b32  	%r5863, %r17642, 1065353216;
	mov.b32 	%f984, %r29663;
	sub.s32 	%r17643, %r5860, %r5861;
	add.s32 	%r17644, %r17643, 192937984;
	and.b32  	%r29664, %r17644, -8388608;
	setp.eq.s32 	%p4744, %r29664, 0;
	@%p4744 bra 	$L__BB4_5409;
	mov.b32 	%f636, %r5863;
	rcp.approx.ftz.f32 	%f91, %f636;
	neg.f32 	%f92, %f636;
$L__BB4_5408:
	min.u32 	%r17645, %r29664, 192937984;
	add.s32 	%r17646, %r29663, %r17645;
	mov.b32 	%f637, %r17646;
	mul.f32 	%f638, %f91, %f637;
	fma.rn.f32 	%f639, %f92, %f638, %f637;
	fma.rn.f32 	%f640, %f639, %f91, %f638;
	fma.rn.f32 	%f641, %f92, %f640, %f637;
	fma.rz.f32 	%f642, %f641, %f91, %f640;
	cvt.rzi.f32.f32 	%f643, %f642;
	fma.rn.f32 	%f984, %f92, %f643, %f637;
	sub.s32 	%r29664, %r29664, %r17645;
	mov.b32 	%r29663, %f984;
	setp.ne.s32 	%p4745, %r29664, 0;
	setp.ne.s32 	%p4746, %r29663, 0;
	and.pred  	%p4747, %p4745, %p4746;
	@%p4747 bra 	$L__BB4_5408;
$L__BB4_5409:
	mov.b32 	%f645, %r5861;
	setp.leu.f32 	%p4748, %f79, 0f00000000;
	setp.gt.u32 	%p4749, %r5860, 2139095039;
	selp.f32 	%f646, 0f7FFFFFFF, %f645, %p4748;
	selp.f32 	%f647, 0f7FFFFFFF, %f646, %p4749;
	mul.f32 	%f648, %f984, 0f34000000;
	mul.f32 	%f985, %f647, %f648;
$L__BB4_5410:
	abs.f32 	%f649, %f985;
	setp.nan.f32 	%p4750, %f649, %f649;
	copysign.f32 	%f650, %f77, %f985;
	selp.f32 	%f651, %f985, %f650, %p4750;
	mov.b32 	%r17647, %f651;
	shr.u32 	%r17648, %r17647, 8;
	and.b32  	%r17649, %r17648, 8388608;
	shr.u32 	%r17650, %r17647, 7;
	and.b32  	%r17651, %r17650, 16711680;
	add.s32 	%r17652, %r17651, 264241152;
	or.b32  	%r17653, %r17649, %r17652;
	and.b32  	%r17654, %r17650, 65535;
	or.b32  	%r17655, %r17653, %r17654;
	shl.b32 	%r17656, %r17655, 4;
	or.b32  	%r29665, %r17656, 3;
	bra.uni 	$L__BB4_5427;
$L__BB4_5411:
	setp.neu.f32 	%p4735, %f77, %f78;
	selp.b32 	%r29665, 17, 1, %p4735;
	bra.uni 	$L__BB4_5427;
$L__BB4_5412:
	setp.lt.f32 	%p4734, %f77, %f78;
	selp.b32 	%r29665, 17, 1, %p4734;
	bra.uni 	$L__BB4_5427;
$L__BB4_5413:
	abs.f32 	%f97, %f78;
	abs.f32 	%f98, %f77;
	setp.leu.f32 	%p4724, %f98, %f97;
	setp.gt.f32 	%p4725, %f98, %f97;
	selp.f32 	%f99, %f98, %f97, %p4725;
	selp.f32 	%f608, %f97, %f98, %p4725;
	div.rn.f32 	%f609, %f608, %f99;
	mul.f32 	%f610, %f609, %f609;
	fma.rn.f32 	%f611, %f610, 0f3B33710B, 0fBC807748;
	fma.rn.f32 	%f612, %f611, %f610, 0f3D2CDAB2;
	fma.rn.f32 	%f613, %f612, %f610, 0fBD992D10;
	fma.rn.f32 	%f614, %f613, %f610, 0f3DD9EA6C;
	fma.rn.f32 	%f615, %f614, %f610, 0fBE117CB1;
	fma.rn.f32 	%f616, %f615, %f610, 0f3E4CBCE0;
	fma.rn.f32 	%f617, %f616, %f610, 0fBEAAAA7D;
	mul.f32 	%f618, %f610, %f617;
	fma.rn.f32 	%f100, %f618, %f609, %f609;
	@%p4724 bra 	$L__BB4_5415;
	neg.f32 	%f621, %f100;
	fma.rn.f32 	%f622, 0f3F6EE581, 0f3FD774EB, %f621;
	fma.rn.f32 	%f623, 0f3F6EE581, 0f3FD774EB, %f100;
	setp.lt.s32 	%p4727, %r5854, 0;
	selp.f32 	%f986, %f623, %f622, %p4727;
	bra.uni 	$L__BB4_5416;
$L__BB4_5415:
	neg.f32 	%f619, %f100;
	fma.rn.f32 	%f620, 0f3FEEE581, 0f3FD774EB, %f619;
	setp.lt.s32 	%p4726, %r5854, 0;
	selp.f32 	%f986, %f620, %f100, %p4726;
$L__BB4_5416:
	setp.neu.f32 	%p4728, %f99, 0f00000000;
	@%p4728 bra 	$L__BB4_5418;
	setp.lt.s32 	%p4731, %r5854, 0;
	selp.f32 	%f987, 0f40490FDB, 0f00000000, %p4731;
	bra.uni 	$L__BB4_5419;
$L__BB4_5418:
	setp.eq.f32 	%p4729, %f97, %f98;
	setp.lt.s32 	%p4730, %r5854, 0;
	selp.f32 	%f624, 0f4016CBE4, 0f3F490FDB, %p4730;
	selp.f32 	%f987, %f624, %f986, %p4729;
$L__BB4_5419:
	add.f32 	%f625, %f98, %f97;
	abs.f32 	%f626, %f625;
	setp.nan.f32 	%p4732, %f626, %f626;
	copysign.f32 	%f627, %f77, %f987;
	selp.f32 	%f628, %f625, %f627, %p4732;
	mov.b32 	%r17629, %f628;
	shr.u32 	%r17630, %r17629, 8;
	and.b32  	%r17631, %r17630, 8388608;
	shr.u32 	%r17632, %r17629, 7;
	and.b32  	%r17633, %r17632, 16711680;
	add.s32 	%r17634, %r17633, 264241152;
	or.b32  	%r17635, %r17631, %r17634;
	and.b32  	%r17636, %r17632, 65535;
	or.b32  	%r17637, %r17635, %r17636;
	shl.b32 	%r17638, %r17637, 4;
	or.b32  	%r29665, %r17638, 3;
	bra.uni 	$L__BB4_5427;
$L__BB4_5420:
	setp.lt.f32 	%p4718, %f78, 0f00800000;
	mul.f32 	%f565, %f78, 0f4B000000;
	selp.f32 	%f566, %f565, %f78, %p4718;
	selp.f32 	%f567, 0fC1B80000, 0f00000000, %p4718;
	mov.b32 	%r17611, %f566;
	add.s32 	%r17612, %r17611, -1059760811;
	and.b32  	%r17613, %r17612, -8388608;
	sub.s32 	%r17614, %r17611, %r17613;
	mov.b32 	%f568, %r17614;
	cvt.rn.f32.s32 	%f569, %r17613;
	fma.rn.f32 	%f570, %f569, 0f34000000, %f567;
	add.f32 	%f571, %f568, 0fBF800000;
	fma.rn.f32 	%f572, %f571, 0fBE055027, 0f3E1039F6;
	fma.rn.f32 	%f573, %f572, %f571, 0fBDF8CDCC;
	fma.rn.f32 	%f574, %f573, %f571, 0f3E0F2955;
	fma.rn.f32 	%f575, %f574, %f571, 0fBE2AD8B9;
	fma.rn.f32 	%f576, %f575, %f571, 0f3E4CED0B;
	fma.rn.f32 	%f577, %f576, %f571, 0fBE7FFF22;
	fma.rn.f32 	%f578, %f577, %f571, 0f3EAAAA78;
	fma.rn.f32 	%f579, %f578, %f571, 0fBF000000;
	mul.f32 	%f580, %f571, %f579;
	fma.rn.f32 	%f581, %f580, %f571, %f571;
	fma.rn.f32 	%f582, %f570, 0f3F317218, %f581;
	setp.gt.u32 	%p4719, %r17611, 2139095039;
	fma.rn.f32 	%f583, %f566, 0f7F800000, 0f7F800000;
	selp.f32 	%f584, %f583, %f582, %p4719;
	setp.eq.f32 	%p4720, %f566, 0f00000000;
	selp.f32 	%f585, 0fFF800000, %f584, %p4720;
	setp.lt.f32 	%p4721, %f77, 0f00800000;
	mul.f32 	%f586, %f77, 0f4B000000;
	selp.f32 	%f587, %f586, %f77, %p4721;
	selp.f32 	%f588, 0fC1B80000, 0f00000000, %p4721;
	mov.b32 	%r17615, %f587;
	add.s32 	%r17616, %r17615, -1059760811;
	and.b32  	%r17617, %r17616, -8388608;
	sub.s32 	%r17618, %r17615, %r17617;
	mov.b32 	%f589, %r17618;
	cvt.rn.f32.s32 	%f590, %r17617;
	fma.rn.f32 	%f591, %f590, 0f34000000, %f588;
	add.f32 	%f592, %f589, 0fBF800000;
	fma.rn.f32 	%f593, %f592, 0fBE055027, 0f3E1039F6;
	fma.rn.f32 	%f594, %f593, %f592, 0fBDF8CDCC;
	fma.rn.f32 	%f595, %f594, %f592, 0f3E0F2955;
	fma.rn.f32 	%f596, %f595, %f592, 0fBE2AD8B9;
	fma.rn.f32 	%f597, %f596, %f592, 0f3E4CED0B;
	fma.rn.f32 	%f598, %f597, %f592, 0fBE7FFF22;
	fma.rn.f32 	%f599, %f598, %f592, 0f3EAAAA78;
	fma.rn.f32 	%f600, %f599, %f592, 0fBF000000;
	mul.f32 	%f601, %f592, %f600;
	fma.rn.f32 	%f602, %f601, %f592, %f592;
	fma.rn.f32 	%f603, %f591, 0f3F317218, %f602;
	setp.gt.u32 	%p4722, %r17615, 2139095039;
	fma.rn.f32 	%f604, %f587, 0f7F800000, 0f7F800000;
	selp.f32 	%f605, %f604, %f603, %p4722;
	setp.eq.f32 	%p4723, %f587, 0f00000000;
	selp.f32 	%f606, 0fFF800000, %f605, %p4723;
	div.rn.f32 	%f607, %f585, %f606;
	mov.b32 	%r17619, %f607;
	shr.u32 	%r17620, %r17619, 8;
	and.b32  	%r17621, %r17620, 8388608;
	shr.u32 	%r17622, %r17619, 7;
	and.b32  	%r17623, %r17622, 16711680;
	add.s32 	%r17624, %r17623, 264241152;
	or.b32  	%r17625, %r17621, %r17624;
	and.b32  	%r17626, %r17622, 65535;
	or.b32  	%r17627, %r17625, %r17626;
	shl.b32 	%r17628, %r17627, 4;
	or.b32  	%r29665, %r17628, 3;
	bra.uni 	$L__BB4_5427;
$L__BB4_5421:
	setp.neu.f32 	%p4707, %f77, 0f00000000;
	setp.neu.f32 	%p4708, %f108, 0f7F800000;
	and.pred  	%p4709, %p4707, %p4708;
	@%p4709 bra 	$L__BB4_5423;
	setp.neu.f32 	%p4716, %f107, 0f3F800000;
	add.f32 	%f564, %f77, %f77;
	mov.b32 	%r17596, %f564;
	setp.lt.f32 	%p4717, %f78, 0f00000000;
	xor.b32  	%r17597, %r17596, 2139095040;
	selp.b32 	%r17598, %r17597, %r17596, %p4717;
	and.b32  	%r17599, %r17598, 2147483647;
	selp.b32 	%r17600, %r17599, %r17598, %p4716;
	mov.b32 	%f988, %r17600;
	bra.uni 	$L__BB4_5426;
$L__BB4_5423:
	setp.eq.f32 	%p4710, %f77, 0fBF800000;
	setp.eq.f32 	%p4711, %f559, 0f7F800000;
	and.pred  	%p4712, %p4710, %p4711;
	@%p4712 bra 	$L__BB4_5426;
	setp.geu.f32 	%p4713, %f77, 0f00000000;
	mov.f32 	%f988, %f109;
	@%p4713 bra 	$L__BB4_5426;
	setp.neu.f32 	%p4714, %f107, 0f3F800000;
	neg.f32 	%f561, %f109;
	selp.f32 	%f562, %f109, %f561, %p4714;
	cvt.rmi.f32.f32 	%f563, %f78;
	setp.neu.f32 	%p4715, %f563, %f78;
	selp.f32 	%f988, 0f7FFFFFFF, %f562, %p4715;
$L__BB4_5426:
	mov.b32 	%r17601, %f988;
	shr.u32 	%r17602, %r17601, 8;
	and.b32  	%r17603, %r17602, 8388608;
	shr.u32 	%r17604, %r17601, 7;
	and.b32  	%r17605, %r17604, 16711680;
	add.s32 	%r17606, %r17605, 264241152;
	or.b32  	%r17607, %r17603, %r17606;
	and.b32  	%r17608, %r17604, 65535;
	or.b32  	%r17609, %r17607, %r17608;
	shl.b32 	%r17610, %r17609, 4;
	or.b32  	%r29665, %r17610, 3;
$L__BB4_5427:
	shl.b32 	%r17751, %r29665, 3;
	or.b32  	%r17752, %r17751, 3;
	and.b32  	%r17753, %r29662, 7;
	setp.eq.s32 	%p4789, %r17753, 0;
	selp.b32 	%r29668, %r29662, %r17752, %p4789;
	selp.b32 	%r5889, %r17752, %r29662, %p4789;
	and.b32  	%r17754, %r29668, 7;
	setp.ne.s32 	%p4790, %r17754, 0;
	@%p4790 bra 	$L__BB4_5431;
$L__BB4_5428:
	and.b32  	%r17755, %r5889, 7;
	setp.ne.s32 	%p4791, %r17755, 0;
	@%p4791 bra 	$L__BB4_5440;
$L__BB4_5429:
	shr.u32 	%r17756, %r5889, 3;
	setp.gt.u32 	%p4792, %r5889, 65535;
	shr.u32 	%r17757, %r5889, 1;
	mov.u32 	%r17758, shared_mem;
	add.s32 	%r17759, %r17758, %r17757;
	add.s32 	%r5885, %r17759, 65536;
	mul.wide.u32 	%rd4917, %r17756, 4;
	add.s64 	%rd386, %rd3, %rd4917;
	@%p4792 bra 	$L__BB4_5434;
	atom.shared.exch.b32 	%r29671, [%r5885], -1;
	bra.uni 	$L__BB4_5435;
$L__BB4_5431:
	cvt.u64.u32 	%rd4937, %r5889;
	shl.b64 	%rd4938, %rd4937, 32;
	cvt.u64.u32 	%rd4939, %r29668;
	or.b64  	%rd385, %rd4938, %rd4939;
	mul.wide.u32 	%rd4940, %r29668, 8;
	and.b32  	%r17784, %r5889, 7;
	cvt.u64.u32 	%rd4941, %r17784;
	mov.b64 	%rd4942, 56;
	cvt.u32.u64 	%r17785, %rd4942;
	cvt.u32.u64 	%r17786, %rd4940;
	and.b32  	%r17787, %r17786, %r17785;
	cvt.u32.u64 	%r17788, %rd4941;
	or.b32  	%r17789, %r17787, %r17788;
	mov.b64 	%rd4943, 9130730411292422402;
	shr.u64 	%rd4944, %rd4943, %r17789;
	mov.b64 	%rd4945, 1736168554312260608;
	shr.u64 	%rd4946, %rd4945, %r17789;
	mov.b64 	%rd4947, -506390041275138048;
	shr.u64 	%rd4948, %rd4947, %r17789;
	shl.b64 	%rd4949, %rd4948, 2;
	cvt.u32.u64 	%r17790, %rd4946;
	mov.b64 	%rd4950, 2;
	cvt.u32.u64 	%r17791, %rd4950;
	and.b32  	%r17792, %r17790, %r17791;
	cvt.u32.u64 	%r17793, %rd4944;
	mov.b64 	%rd4951, 1;
	cvt.u32.u64 	%r17794, %rd4951;
	and.b32  	%r17795, %r17793, %r17794;
	or.b32  	%r17796, %r17795, %r17792;
	cvt.u32.u64 	%r17797, %rd4949;
	mov.b64 	%rd4952, 4;
	cvt.u32.u64 	%r17798, %rd4952;
	and.b32  	%r17799, %r17797, %r17798;
	or.b32  	%r17800, %r17796, %r17799;
	mov.b16 	%rs218, 1;
	shl.b16 	%rs219, %rs218, %r17800;
	and.b16  	%rs220, %rs219, 29;
	setp.eq.s16 	%p4814, %rs220, 0;
	@%p4814 bra 	$L__BB4_5433;
	add.s32 	%r17801, %r4196, 1;
	st.local.u32 	[%rd2+280], %r17801;
	shl.b32 	%r17802, %r4196, 3;
	cvt.u64.u32 	%rd4953, %r17802;
	and.b64  	%rd4954, %rd4953, 2040;
	add.s64 	%rd4955, %rd2, %rd4954;
	st.local.u64 	[%rd4955+288], %rd385;
	bra.uni 	$L__BB4_5769;
$L__BB4_5433:
	add.s32 	%r17803, %r62, 1;
	st.local.u32 	[%rd2+2336], %r17803;
	shl.b32 	%r17804, %r62, 3;
	cvt.u64.u32 	%rd4956, %r17804;
	and.b64  	%rd4957, %rd4956, 2040;
	add.s64 	%rd4958, %rd2, %rd4957;
	st.local.u64 	[%rd4958+2344], %rd385;
	bra.uni 	$L__BB4_5769;
$L__BB4_5434:
	atom.global.exch.b32 	%r29671, [%rd386], -1;
$L__BB4_5435:
	add.s32 	%r17760, %r29671, 1;
	setp.lt.u32 	%p4793, %r17760, 2;
	@%p4793 bra 	$L__BB4_5440;
	setp.gt.u32 	%p4794, %r5889, 65535;
	@%p4794 bra 	$L__BB4_5438;
	atom.shared.exch.b32 	%r17762, [%r5885], 0;
	bra.uni 	$L__BB4_5439;
$L__BB4_5438:
	atom.global.exch.b32 	%r17761, [%rd386], 0;
$L__BB4_5439:
	and.b32  	%r17763, %r29671, 7;
	setp.eq.s32 	%p4795, %r17763, 0;
	mov.u32 	%r5889, %r29671;
	@%p4795 bra 	$L__BB4_5429;
$L__BB4_5440:
	setp.lt.u32 	%p4796, %r29668, 65529;
	@%p4796 bra 	$L__BB4_5452;
	and.b32  	%r5890, %r5889, 4;
	setp.eq.s32 	%p4797, %r5890, 0;
	and.b32  	%r17764, %r5889, 3;
	setp.ne.s32 	%p4798, %r17764, 0;
	and.pred  	%p4799, %p4797, %p4798;
	setp.gt.u32 	%p4800, %r5889, 65535;
	or.pred  	%p4801, %p4800, %p4799;
	@%p4801 bra 	$L__BB4_5445;
	and.b32  	%r17765, %r5889, 7;
	setp.eq.s32 	%p4802, %r17765, 0;
	mov.u32 	%r29674, %r5889;
	mov.u32 	%r29675, %r29668;
	@%p4802 bra 	$L__BB4_5457;
	setp.eq.s32 	%p4803, %r5890, 0;
	@%p4803 bra 	$L__BB4_5445;
	cvt.u64.u32 	%rd4918, %r5889;
	shl.b64 	%rd4919, %rd4918, 32;
	cvt.u64.u32 	%rd4920, %r29668;
	or.b64  	%rd4921, %rd4919, %rd4920;
	add.s32 	%r17766, %r4196, 1;
	st.local.u32 	[%rd2+280], %r17766;
	shl.b32 	%r17767, %r4196, 3;
	cvt.u64.u32 	%rd4922, %r17767;
	and.b64  	%rd4923, %rd4922, 2040;
	add.s64 	%rd4924, %rd2, %rd4923;
	st.local.u64 	[%rd4924+288], %rd4921;
	bra.uni 	$L__BB4_5769;
$L__BB4_5445:
	shr.u32 	%r5891, %r29668, 3;
	setp.gt.u32 	%p4804, %r29668, 65535;
	@%p4804 bra 	$L__BB4_5447;
	shl.b32 	%r17768, %r5891, 2;
	mov.u32 	%r17769, shared_mem;
	add.s32 	%r17770, %r17769, %r17768;
	ld.shared.u32 	%r29673, [%r17770+65536];
	bra.uni 	$L__BB4_5448;
$L__BB4_5447:
	mul.wide.u32 	%rd4925, %r5891, 4;
	add.s64 	%rd4926, %rd3, %rd4925;
	ld.global.u32 	%r29673, [%rd4926];
$L__BB4_5448:
	setp.ne.s32 	%p4805, %r29673, 0;
	@%p4805 bra 	$L__BB4_5452;
	cvt.u64.u32 	%rd4927, %r5889;
	shl.b64 	%rd4928, %rd4927, 32;
	cvt.u64.u32 	%rd4929, %r29668;
	or.b64  	%rd387, %rd4928, %rd4929;
	and.b32  	%r17771, %r5889, 7;
	setp.eq.s32 	%p4806, %r17771, 1;
	@%p4806 bra 	$L__BB4_5451;
	add.s32 	%r17772, %r4196, 1;
	st.local.u32 	[%rd2+280], %r17772;
	shl.b32 	%r17773, %r4196, 3;
	cvt.u64.u32 	%rd4930, %r17773;
	and.b64  	%rd4931, %rd4930, 2040;
	add.s64 	%rd4932, %rd2, %rd4931;
	st.local.u64 	[%rd4932+288], %rd387;
	bra.uni 	$L__BB4_5769;
$L__BB4_5451:
	add.s32 	%r17774, %r62, 1;
	st.local.u32 	[%rd2+2336], %r17774;
	shl.b32 	%r17775, %r62, 3;
	cvt.u64.u32 	%rd4933, %r17775;
	and.b64  	%rd4934, %rd4933, 2040;
	add.s64 	%rd4935, %rd2, %rd4934;
	st.local.u64 	[%rd4935+2344], %rd387;
	bra.uni 	$L__BB4_5769;
$L__BB4_5452:
	shr.u32 	%r5895, %r29668, 3;
	setp.gt.u32 	%p4807, %r29668, 65535;
	@%p4807 bra 	$L__BB4_5455;
	shl.b32 	%r17777, %r5895, 2;
	mov.u32 	%r17778, shared_mem;
	add.s32 	%r17779, %r17778, %r17777;
	add.s32 	%r5896, %r17779, 65536;
	atom.shared.exch.b32 	%r29674, [%r17779+65536], %r5889;
	setp.eq.s32 	%p4809, %r29674, -1;
	@%p4809 bra 	$L__BB4_5769;
	atom.shared.exch.b32 	%r17780, [%r5896], 0;
	mov.u32 	%r29675, %r5889;
	bra.uni 	$L__BB4_5457;
$L__BB4_5455:
	mul.wide.u32 	%rd4936, %r5895, 4;
	add.s64 	%rd388, %rd3, %rd4936;
	atom.global.exch.b32 	%r29674, [%rd388], %r5889;
	setp.eq.s32 	%p4808, %r29674, -1;
	@%p4808 bra 	$L__BB4_5769;
	atom.global.exch.b32 	%r17776, [%rd388], 0;
	mov.u32 	%r29675, %r5889;
$L__BB4_5457:
	and.b32  	%r17781, %r29674, 7;
	setp.ne.s32 	%p4810, %r17781, 0;
	and.b32  	%r17782, %r29675, 7;
	setp.eq.s32 	%p4811, %r17782, 0;
	and.pred  	%p4812, %p4810, %p4811;
	selp.b32 	%r29668, %r29675, %r29674, %p4812;
	selp.b32 	%r5889, %r29674, %r29675, %p4812;
	and.b32  	%r17783, %r29668, 7;
	setp.eq.s32 	%p4813, %r17783, 0;
	@%p4813 bra 	$L__BB4_5428;
	bra.uni 	$L__BB4_5431;
$L__BB4_5458:
	xor.b32  	%r17505, %r4200, -2147483648;
	cvt.u64.u32 	%rd4868, %r29662;
	shl.b64 	%rd4869, %rd4868, 32;
	cvt.u64.u32 	%rd4870, %r17505;
	or.b64  	%rd389, %rd4869, %rd4870;
	setp.gt.u32 	%p4641, %r29658, 8191;
	@%p4641 bra 	$L__BB4_5460;
	shl.b32 	%r17506, %r29658, 3;
	mov.u32 	%r17507, shared_mem;
	add.s32 	%r17508, %r17507, %r17506;
	atom.shared.exch.b64 	%rd4874, [%r17508], %rd389;
	bra.uni 	$L__BB4_5461;
$L__BB4_5460:
	mul.wide.u32 	%rd4871, %r29658, 8;
	add.s64 	%rd4872, %rd1, %rd4871;
	atom.global.exch.b64 	%rd4873, [%rd4872+201326600], %rd389;
$L__BB4_5461:
	shl.b32 	%r17509, %r29658, 3;
	or.b32  	%r5913, %r17509, 6;
	and.b32  	%r17510, %r29678, 7;
	setp.ne.s32 	%p4642, %r17510, 0;
	@%p4642 bra 	$L__BB4_5465;
$L__BB4_5462:
	and.b32  	%r17511, %r5913, 7;
	setp.ne.s32 	%p4643, %r17511, 0;
	@%p4643 bra 	$L__BB4_5474;
$L__BB4_5463:
	shr.u32 	%r17512, %r5913, 3;
	setp.gt.u32 	%p4644, %r5913, 65535;
	shr.u32 	%r17513, %r5913, 1;
	mov.u32 	%r17514, shared_mem;
	add.s32 	%r17515, %r17514, %r17513;
	add.s32 	%r5909, %r17515, 65536;
	mul.wide.u32 	%rd4875, %r17512, 4;
	add.s64 	%rd391, %rd3, %rd4875;
	@%p4644 bra 	$L__BB4_5468;
	atom.shared.exch.b32 	%r29681, [%r5909], -1;
	bra.uni 	$L__BB4_5469;
$L__BB4_5465:
	cvt.u64.u32 	%rd4895, %r5913;
	shl.b64 	%rd4896, %rd4895, 32;
	cvt.u64.u32 	%rd4897, %r29678;
	or.b64  	%rd390, %rd4896, %rd4897;
	mul.wide.u32 	%rd4898, %r29678, 8;
	and.b32  	%r17540, %r5913, 7;
	cvt.u64.u32 	%rd4899, %r17540;
	mov.b64 	%rd4900, 56;
	cvt.u32.u64 	%r17541, %rd4900;
	cvt.u32.u64 	%r17542, %rd4898;
	and.b32  	%r17543, %r17542, %r17541;
	cvt.u32.u64 	%r17544, %rd4899;
	or.b32  	%r17545, %r17543, %r17544;
	mov.b64 	%rd4901, 9130730411292422402;
	shr.u64 	%rd4902, %rd4901, %r17545;
	mov.b64 	%rd4903, 1736168554312260608;
	shr.u64 	%rd4904, %rd4903, %r17545;
	mov.b64 	%rd4905, -506390041275138048;
	shr.u64 	%rd4906, %rd4905, %r17545;
	shl.b64 	%rd4907, %rd4906, 2;
	cvt.u32.u64 	%r17546, %rd4904;
	mov.b64 	%rd4908, 2;
	cvt.u32.u64 	%r17547, %rd4908;
	and.b32  	%r17548, %r17546, %r17547;
	cvt.u32.u64 	%r17549, %rd4902;
	mov.b64 	%rd4909, 1;
	cvt.u32.u64 	%r17550, %rd4909;
	and.b32  	%r17551, %r17549, %r17550;
	or.b32  	%r17552, %r17551, %r17548;
	cvt.u32.u64 	%r17553, %rd4907;
	mov.b64 	%rd4910, 4;
	cvt.u32.u64 	%r17554, %rd4910;
	and.b32  	%r17555, %r17553, %r17554;
	or.b32  	%r17556, %r17552, %r17555;
	mov.b16 	%rs201, 1;
	shl.b16 	%rs202, %rs201, %r17556;
	and.b16  	%rs203, %rs202, 29;
	setp.eq.s16 	%p4666, %rs203, 0;
	@%p4666 bra 	$L__BB4_5467;
	add.s32 	%r17557, %r4196, 1;
	st.local.u32 	[%rd2+280], %r17557;
	shl.b32 	%r17558, %r4196, 3;
	cvt.u64.u32 	%rd4911, %r17558;
	and.b64  	%rd4912, %rd4911, 2040;
	add.s64 	%rd4913, %rd2, %rd4912;
	st.local.u64 	[%rd4913+288], %rd390;
	bra.uni 	$L__BB4_5769;
$L__BB4_5467:
	add.s32 	%r17559, %r62, 1;
	st.local.u32 	[%rd2+2336], %r17559;
	shl.b32 	%r17560, %r62, 3;
	cvt.u64.u32 	%rd4914, %r17560;
	and.b64  	%rd4915, %rd4914, 2040;
	add.s64 	%rd4916, %rd2, %rd4915;
	st.local.u64 	[%rd4916+2344], %rd390;
	bra.uni 	$L__BB4_5769;
$L__BB4_5468:
	atom.global.exch.b32 	%r29681, [%rd391], -1;
$L__BB4_5469:
	add.s32 	%r17516, %r29681, 1;
	setp.lt.u32 	%p4645, %r17516, 2;
	@%p4645 bra 	$L__BB4_5474;
	setp.gt.u32 	%p4646, %r5913, 65535;
	@%p4646 bra 	$L__BB4_5472;
	atom.shared.exch.b32 	%r17518, [%r5909], 0;
	bra.uni 	$L__BB4_5473;
$L__BB4_5472:
	atom.global.exch.b32 	%r17517, [%rd391], 0;
$L__BB4_5473:
	and.b32  	%r17519, %r29681, 7;
	setp.eq.s32 	%p4647, %r17519, 0;
	mov.u32 	%r5913, %r29681;
	@%p4647 bra 	$L__BB4_5463;
$L__BB4_5474:
	setp.lt.u32 	%p4648, %r29678, 65529;
	@%p4648 bra 	$L__BB4_5486;
	and.b32  	%r5914, %r5913, 4;
	setp.eq.s32 	%p4649, %r5914, 0;
	and.b32  	%r17520, %r5913, 3;
	setp.ne.s32 	%p4650, %r17520, 0;
	and.pred  	%p4651, %p4649, %p4650;
	setp.gt.u32 	%p4652, %r5913, 65535;
	or.pred  	%p4653, %p4652, %p4651;
	@%p4653 bra 	$L__BB4_5479;
	and.b32  	%r17521, %r5913, 7;
	setp.eq.s32 	%p4654, %r17521, 0;
	mov.u32 	%r29684, %r5913;
	mov.u32 	%r29685, %r29678;
	@%p4654 bra 	$L__BB4_5491;
	setp.eq.s32 	%p4655, %r5914, 0;
	@%p4655 bra 	$L__BB4_5479;
	cvt.u64.u32 	%rd4876, %r5913;
	shl.b64 	%rd4877, %rd4876, 32;
	cvt.u64.u32 	%rd4878, %r29678;
	or.b64  	%rd4879, %rd4877, %rd4878;
	add.s32 	%r17522, %r4196, 1;
	st.local.u32 	[%rd2+280], %r17522;
	shl.b32 	%r17523, %r4196, 3;
	cvt.u64.u32 	%rd4880, %r17523;
	and.b64  	%rd4881, %rd4880, 2040;
	add.s64 	%rd4882, %rd2, %rd4881;
	st.local.u64 	[%rd4882+288], %rd4879;
	bra.uni 	$L__BB4_5769;
$L__BB4_5479:
	shr.u32 	%r5915, %r29678, 3;
	setp.gt.u32 	%p4656, %r29678, 65535;
	@%p4656 bra 	$L__BB4_5481;
	shl.b32 	%r17524, %r5915, 2;
	mov.u32 	%r17525, shared_mem;
	add.s32 	%r17526, %r17525, %r17524;
	ld.shared.u32 	%r29683, [%r17526+65536];
	bra.uni 	$L__BB4_5482;
$L__BB4_5481:
	mul.wide.u32 	%rd4883, %r5915, 4;
	add.s64 	%rd4884, %rd3, %rd4883;
	ld.global.u32 	%r29683, [%rd4884];
$L__BB4_5482:
	setp.ne.s32 	%p4657, %r29683, 0;
	@%p4657 bra 	$L__BB4_5486;
	cvt.u64.u32 	%rd4885, %r5913;
	shl.b64 	%rd4886, %rd4885, 32;
	cvt.u64.u32 	%rd4887, %r29678;
	or.b64  	%rd392, %rd4886, %rd4887;
	and.b32  	%r17527, %r5913, 7;
	setp.eq.s32 	%p4658, %r17527, 1;
	@%p4658 bra 	$L__BB4_5485;
	add.s32 	%r17528, %r4196, 1;
	st.local.u32 	[%rd2+280], %r17528;
	shl.b32 	%r17529, %r4196, 3;
	cvt.u64.u32 	%rd4888, %r17529;
	and.b64  	%rd4889, %rd4888, 2040;
	add.s64 	%rd4890, %rd2, %rd4889;
	st.local.u64 	[%rd4890+288], %rd392;
	bra.uni 	$L__BB4_5769;
$L__BB4_5485:
	add.s32 	%r17530, %r62, 1;
	st.local.u32 	[%rd2+2336], %r17530;
	shl.b32 	%r17531, %r62, 3;
	cvt.u64.u32 	%rd4891, %r17531;
	and.b64  	%rd4892, %rd4891, 2040;
	add.s64 	%rd4893, %rd2, %rd4892;
	st.local.u64 	[%rd4893+2344], %rd392;
	bra.uni 	$L__BB4_5769;
$L__BB4_5486:
	shr.u32 	%r5919, %r29678, 3;
	setp.gt.u32 	%p4659, %r29678, 65535;
	@%p4659 bra 	$L__BB4_5489;
	shl.b32 	%r17533, %r5919, 2;
	mov.u32 	%r17534, shared_mem;
	add.s32 	%r17535, %r17534, %r17533;
	add.s32 	%r5920, %r17535, 65536;
	atom.shared.exch.b32 	%r29684, [%r17535+65536], %r5913;
	setp.eq.s32 	%p4661, %r29684, -1;
	@%p4661 bra 	$L__BB4_5769;
	atom.shared.exch.b32 	%r17536, [%r5920], 0;
	mov.u32 	%r29685, %r5913;
	bra.uni 	$L__BB4_5491;
$L__BB4_5489:
	mul.wide.u32 	%rd4894, %r5919, 4;
	add.s64 	%rd393, %rd3, %rd4894;
	atom.global.exch.b32 	%r29684, [%rd393], %r5913;
	setp.eq.s32 	%p4660, %r29684, -1;
	@%p4660 bra 	$L__BB4_5769;
	atom.global.exch.b32 	%r17532, [%rd393], 0;
	mov.u32 	%r29685, %r5913;
$L__BB4_5491:
	and.b32  	%r17537, %r29684, 7;
	setp.ne.s32 	%p4662, %r17537, 0;
	and.b32  	%r17538, %r29685, 7;
	setp.eq.s32 	%p4663, %r17538, 0;
	and.pred  	%p4664, %p4662, %p4663;
	selp.b32 	%r29678, %r29685, %r29684, %p4664;
	selp.b32 	%r5913, %r29684, %r29685, %p4664;
	and.b32  	%r17539, %r29678, 7;
	setp.eq.s32 	%p4665, %r17539, 0;
	@%p4665 bra 	$L__BB4_5462;
	bra.uni 	$L__BB4_5465;
$L__BB4_5492:
	setp.eq.s16 	%p4587, %rs11, 6;
	@%p4587 bra 	$L__BB4_5280;
	sub.s32 	%r19142, 256, %r62;
	sub.s32 	%r19143, 256, %r4196;
	min.u32 	%r5927, %r19142, %r19143;
	ld.local.u32 	%r19144, [%rd2+12];
	setp.eq.s32 	%p5625, %r19144, 2;
	@%p5625 bra 	$L__BB4_5500;
	mov.b32 	%r29686, 0;
	mov.u32 	%r29688, %r29686;
$L__BB4_5495:
	ld.global.u32 	%r19146, [%rd10];
	and.b32  	%r19147, %r19146, 32767;
	add.s32 	%r5930, %r19147, %r4190;
	mul.wide.u32 	%rd5721, %r5930, 8;
	add.s64 	%rd5722, %rd1, %rd5721;
	ld.global.u64 	%rd5723, [%rd5722+201326600];
	add.s32 	%r19148, %r19146, 1;
	st.global.u32 	[%rd10], %r19148;
	setp.lt.u32 	%p5626, %r5930, 8192;
	setp.ne.s64 	%p5627, %rd5723, 0;
	or.pred  	%p5628, %p5626, %p5627;
	@%p5628 bra 	$L__BB4_5497;
	add.s32 	%r5931, %r29688, 1;
	mul.wide.u32 	%rd5725, %r29688, 4;
	add.s64 	%rd5726, %rd2, %rd5725;
	st.local.u32 	[%rd5726+24], %r5930;
	mov.u32 	%r29688, %r5931;
$L__BB4_5497:
	add.s32 	%r29686, %r29686, 1;
	setp.lt.u32 	%p5629, %r29686, 32768;
	@%p5629 bra 	$L__BB4_5499;
	mov.u64 	%rd5727, $str$1;
	cvta.global.u64 	%rd5728, %rd5727;
	{ // callseq 23, 0
	.param .b64 param0;
	st.param.b64 	[param0], %rd5728;
	.param .b64 param1;
	st.param.b64 	[param1], 0;
	.param .b32 retval0;
	call.uni (retval0), 
	vprintf, 
	(
	param0, 
	param1
	);
	ld.param.b32 	%r19149, [retval0];
	} // callseq 23
$L__BB4_5499:
	setp.lt.u32 	%p5631, %r29688, 2;
	mov.pred 	%p11380, -1;
	@%p5631 bra 	$L__BB4_5495;
	bra.uni 	$L__BB4_5689;
$L__BB4_5500:
	ld.local.u32 	%r5934, [%rd2+4];
	shl.b32 	%r5935, %r5934, 7;
	and.b32  	%r19152, %r5935, 8064;
	add.s32 	%r5936, %r19152, %r2;
	shl.b32 	%r19153, %r5934, 10;
	and.b32  	%r19154, %r19153, 64512;
	add.s32 	%r19155, %r4, %r19154;
	ld.shared.u64 	%rd5729, [%r19155];
	setp.eq.s32 	%p5632, %r5936, 0;
	setp.ne.s64 	%p5633, %rd5729, 0;
	mov.b32 	%r29690, 0;
	or.pred  	%p5634, %p5632, %p5633;
	@%p5634 bra 	$L__BB4_5502;
	st.local.u32 	[%rd2+24], %r5936;
	mov.b32 	%r29690, 1;
$L__BB4_5502:
	add.s32 	%r29751, %r5934, 2;
	add.s32 	%r19157, %r5935, 128;
	and.b32  	%r19158, %r19157, 8064;
	add.s32 	%r5939, %r19158, %r2;
	shl.b32 	%r19159, %r19157, 3;
	and.b32  	%r19160, %r19159, 64512;
	add.s32 	%r19161, %r4, %r19160;
	ld.shared.u64 	%rd5731, [%r19161];
	setp.eq.s32 	%p5635, %r5939, 0;
	setp.ne.s64 	%p5636, %rd5731, 0;
	or.pred  	%p5637, %p5635, %p5636;
	@%p5637 bra 	$L__BB4_5504;
	add.s32 	%r5940, %r29690, 1;
	mul.wide.u32 	%rd5733, %r29690, 4;
	add.s64 	%rd5734, %rd2, %rd5733;
	st.local.u32 	[%rd5734+24], %r5939;
	mov.u32 	%r29690, %r5940;
$L__BB4_5504:
	setp.gt.u32 	%p5639, %r29690, 1;
	mov.pred 	%p11380, -1;
	@%p5639 bra 	$L__BB4_5688;
	add.s32 	%r5942, %r5934, 3;
	shl.b32 	%r19162, %r29751, 7;
	and.b32  	%r19163, %r19162, 8064;
	add.s32 	%r5943, %r19163, %r2;
	shl.b32 	%r19164, %r29751, 10;
	and.b32  	%r19165, %r19164, 64512;
	add.s32 	%r19166, %r4, %r19165;
	ld.shared.u64 	%rd5735, [%r19166];
	setp.eq.s32 	%p5640, %r5943, 0;
	setp.ne.s64 	%p5641, %rd5735, 0;
	or.pred  	%p5642, %p5640, %p5641;
	@%p5642 bra 	$L__BB4_5507;
	add.s32 	%r5944, %r29690, 1;
	mul.wide.u32 	%rd5737, %r29690, 4;
	add.s64 	%rd5738, %rd2, %rd5737;
	st.local.u32 	[%rd5738+24], %r5943;
	mov.u32 	%r29690, %r5944;
$L__BB4_5507:
	setp.gt.u32 	%p5644, %r29690, 1;
	mov.u32 	%r29751, %r5942;
	@%p5644 bra 	$L__BB4_5688;
	add.s32 	%r29751, %r5934, 4;
	shl.b32 	%r19167, %r5942, 7;
	and.b32  	%r19168, %r19167, 8064;
	add.s32 	%r5947, %r19168, %r2;
	shl.b32 	%r19169, %r5942, 10;
	and.b32  	%r19170, %r19169, 64512;
	add.s32 	%r19171, %r4, %r19170;
	ld.shared.u64 	%rd5739, [%r19171];
	setp.eq.s32 	%p5645, %r5947, 0;
	setp.ne.s64 	%p5646, %rd5739, 0;
	or.pred  	%p5647, %p5645, %p5646;
	@%p5647 bra 	$L__BB4_5510;
	add.s32 	%r5948, %r29690, 1;
	mul.wide.u32 	%rd5741, %r29690, 4;
	add.s64 	%rd5742, %rd2, %rd5741;
	st.local.u32 	[%rd5742+24], %r5947;
	mov.u32 	%r29690, %r5948;
$L__BB4_5510:
	setp.gt.u32 	%p5649, %r29690, 1;
	@%p5649 bra 	$L__BB4_5688;
	add.s32 	%r5950, %r5934, 5;
	shl.b32 	%r19172, %r29751, 7;
	and.b32  	%r19173, %r19172, 8064;
	add.s32 	%r5951, %r19173, %r2;
	shl.b32 	%r19174, %r29751, 10;
	and.b32  	%r19175, %r19174, 64512;
	add.s32 	%r19176, %r4, %r19175;
	ld.shared.u64 	%rd5743, [%r19176];
	setp.eq.s32 	%p5650, %r5951, 0;
	setp.ne.s64 	%p5651, %rd5743, 0;
	or.pred  	%p5652, %p5650, %p5651;
	@%p5652 bra 	$L__BB4_5513;
	add.s32 	%r5952, %r29690, 1;
	mul.wide.u32 	%rd5745, %r29690, 4;
	add.s64 	%rd5746, %rd2, %rd5745;
	st.local.u32 	[%rd5746+24], %r5951;
	mov.u32 	%r29690, %r5952;
$L__BB4_5513:
	setp.gt.u32 	%p5654, %r29690, 1;
	mov.u32 	%r29751, %r5950;
	@%p5654 bra 	$L__BB4_5688;
	add.s32 	%r29751, %r5934, 6;
	shl.b32 	%r19177, %r5950, 7;
	and.b32  	%r19178, %r19177, 8064;
	add.s32 	%r5955, %r19178, %r2;
	shl.b32 	%r19179, %r5950, 10;
	and.b32  	%r19180, %r19179, 64512;
	add.s32 	%r19181, %r4, %r19180;
	ld.shared.u64 	%rd5747, [%r19181];
	setp.eq.s32 	%p5655, %r5955, 0;
	setp.ne.s64 	%p5656, %rd5747, 0;
	or.pred  	%p5657, %p5655, %p5656;
	@%p5657 bra 	$L__BB4_5516;
	add.s32 	%r5956, %r29690, 1;
	mul.wide.u32 	%rd5749, %r29690, 4;
	add.s64 	%rd5750, %rd2, %rd5749;
	st.local.u32 	[%rd5750+24], %r5955;
	mov.u32 	%r29690, %r5956;
$L__BB4_5516:
	setp.gt.u32 	%p5659, %r29690, 1;
	@%p5659 bra 	$L__BB4_5688;
	add.s32 	%r5958, %r5934, 7;
	shl.b32 	%r19182, %r29751, 7;
	and.b32  	%r19183, %r19182, 8064;
	add.s32 	%r5959, %r19183, %r2;
	shl.b32 	%r19184, %r29751, 10;
	and.b32  	%r19185, %r19184, 64512;
	add.s32 	%r19186, %r4, %r19185;
	ld.shared.u64 	%rd5751, [%r19186];
	setp.eq.s32 	%p5660, %r5959, 0;
	setp.ne.s64 	%p5661, %rd5751, 0;
	or.pred  	%p5662, %p5660, %p5661;
	@%p5662 bra 	$L__BB4_5519;
	add.s32 	%r5960, %r29690, 1;
	mul.wide.u32 	%rd5753, %r29690, 4;
	add.s64 	%rd5754, %rd2, %rd5753;
	st.local.u32 	[%rd5754+24], %r5959;
	mov.u32 	%r29690, %r5960;
$L__BB4_5519:
	setp.gt.u32 	%p5664, %r29690, 1;
	mov.u32 	%r29751, %r5958;
	@%p5664 bra 	$L__BB4_5688;
	add.s32 	%r29751, %r5934, 8;
	shl.b32 	%r19187, %r5958, 7;
	and.b32  	%r19188, %r19187, 8064;
	add.s32 	%r5963, %r19188, %r2;
	shl.b32 	%r19189, %r5958, 10;
	and.b32  	%r19190, %r19189, 64512;
	add.s32 	%r19191, %r4, %r19190;
	ld.shared.u64 	%rd5755, [%r19191];
	setp.eq.s32 	%p5665, %r5963, 0;
	setp.ne.s64 	%p5666, %rd5755, 0;
	or.pred  	%p5667, %p5665, %p5666;
	@%p5667 bra 	$L__BB4_5522;
	add.s32 	%r5964, %r29690, 1;
	mul.wide.u32 	%rd5757, %r29690, 4;
	add.s64 	%rd5758, %rd2, %rd5757;
	st.local.u32 	[%rd5758+24], %r5963;
	mov.u32 	%r29690, %r5964;
$L__BB4_5522:
	setp.gt.u32 	%p5669, %r29690, 1;
	@%p5669 bra 	$L__BB4_5688;
	add.s32 	%r5966, %r5934, 9;
	shl.b32 	%r19192, %r29751, 7;
	and.b32  	%r19193, %r19192, 8064;
	add.s32 	%r5967, %r19193, %r2;
	shl.b32 	%r19194, %r29751, 10;
	and.b32  	%r19195, %r19194, 64512;
	add.s32 	%r19196, %r4, %r19195;
	ld.shared.u64 	%rd5759, [%r19196];
	setp.eq.s32 	%p5670, %r5967, 0;
	setp.ne.s64 	%p5671, %rd5759, 0;
	or.pred  	%p5672, %p5670, %p5671;
	@%p5672 bra 	$L__BB4_5525;
	add.s32 	%r5968, %r29690, 1;
	mul.wide.u32 	%rd5761, %r29690, 4;
	add.s64 	%rd5762, %rd2, %rd5761;
	st.local.u32 	[%rd5762+24], %r5967;
	mov.u32 	%r29690, %r5968;
$L__BB4_5525:
	setp.gt.u32 	%p5674, %r29690, 1;
	mov.u32 	%r29751, %r5966;
	@%p5674 bra 	$L__BB4_5688;
	add.s32 	%r29751, %r5934, 10;
	shl.b32 	%r19197, %r5966, 7;
	and.b32  	%r19198, %r19197, 8064;
	add.s32 	%r5971, %r19198, %r2;
	shl.b32 	%r19199, %r5966, 10;
	and.b32  	%r19200, %r19199, 64512;
	add.s32 	%r19201, %r4, %r19200;
	ld.shared.u64 	%rd5763, [%r19201];
	setp.eq.s32 	%p5675, %r5971, 0;
	setp.ne.s64 	%p5676, %rd5763, 0;
	or.pred  	%p5677, %p5675, %p5676;
	@%p5677 bra 	$L__BB4_5528;
	add.s32 	%r5972, %r29690, 1;
	mul.wide.u32 	%rd5765, %r29690, 4;
	add.s64 	%rd5766, %rd2, %rd5765;
	st.local.u32 	[%rd5766+24], %r5971;
	mov.u32 	%r29690, %r5972;
$L__BB4_5528:
	setp.gt.u32 	%p5679, %r29690, 1;
	@%p5679 bra 	$L__BB4_5688;
	add.s32 	%r5974, %r5934, 11;
	shl.b32 	%r19202, %r29751, 7;
	and.b32  	%r19203, %r19202, 8064;
	add.s32 	%r5975, %r19203, %r2;
	shl.b32 	%r19204, %r29751, 10;
	and.b32  	%r19205, %r19204, 64512;
	add.s32 	%r19206, %r4, %r19205;
	ld.shared.u64 	%rd5767, [%r19206];
	setp.eq.s32 	%p5680, %r5975, 0;
	setp.ne.s64 	%p5681, %rd5767, 0;
	or.pred  	%p5682, %p5680, %p5681;
	@%p5682 bra 	$L__BB4_5531;
	add.s32 	%r5976, %r29690, 1;
	mul.wide.u32 	%rd5769, %r29690, 4;
	add.s64 	%rd5770, %rd2, %rd5769;
	st.local.u32 	[%rd5770+24], %r5975;
	mov.u32 	%r29690, %r5976;
$L__BB4_5531:
	setp.gt.u32 	%p5684, %r29690, 1;
	mov.u32 	%r29751, %r5974;
	@%p5684 bra 	$L__BB4_5688;
	add.s32 	%r29751, %r5934, 12;
	shl.b32 	%r19207, %r5974, 7;
	and.b32  	%r19208, %r19207, 8064;
	add.s32 	%r5979, %r19208, %r2;
	shl.b32 	%r19209, %r5974, 10;
	and.b32  	%r19210, %r19209, 64512;
	add.s32 	%r19211, %r4, %r19210;
	ld.shared.u64 	%rd5771, [%r19211];
	setp.eq.s32 	%p5685, %r5979, 0;
	setp.ne.s64 	%p5686, %rd5771, 0;
	or.pred  	%p5687, %p5685, %p5686;
	@%p5687 bra 	$L__BB4_5534;
	add.s32 	%r5980, %r29690, 1;
	mul.wide.u32 	%rd5773, %r29690, 4;
	add.s64 	%rd5774, %rd2, %rd5773;
	st.local.u32 	[%rd5774+24], %r5979;
	mov.u32 	%r29690, %r5980;
$L__BB4_5534:
	setp.gt.u32 	%p5689, %r29690, 1;
	@%p5689 bra 	$L__BB4_5688;
	add.s32 	%r5982, %r5934, 13;
	shl.b32 	%r19212, %r29751, 7;
	and.b32  	%r19213, %r19212, 8064;
	add.s32 	%r5983, %r19213, %r2;
	shl.b32 	%r19214, %r29751, 10;
	and.b32  	%r19215, %r19214, 64512;
	add.s32 	%r19216, %r4, %r19215;
	ld.shared.u64 	%rd5775, [%r19216];
	setp.eq.s32 	%p5690, %r5983, 0;
	setp.ne.s64 	%p5691, %rd5775, 0;
	or.pred  	%p5692, %p5690, %p5691;
	@%p5692 bra 	$L__BB4_5537;
	add.s32 	%r5984, %r29690, 1;
	mul.wide.u32 	%rd5777, %r29690, 4;
	add.s64 	%rd5778, %rd2, %rd5777;
	st.local.u32 	[%rd5778+24], %r5983;
	mov.u32 	%r29690, %r5984;
$L__BB4_5537:
	setp.gt.u32 	%p5694, %r29690, 1;
	mov.u32 	%r29751, %r5982;
	@%p5694 bra 	$L__BB4_5688;
	add.s32 	%r29751, %r5934, 14;
	shl.b32 	%r19217, %r5982, 7;
	and.b32  	%r19218, %r19217, 8064;
	add.s32 	%r5987, %r19218, %r2;
	shl.b32 	%r19219, %r5982, 10;
	and.b32  	%r19220, %r19219, 64512;
	add.s32 	%r19221, %r4, %r19220;
	ld.shared.u64 	%rd5779, [%r19221];
	setp.eq.s32 	%p5695, %r5987, 0;
	setp.ne.s64 	%p5696, %rd5779, 0;
	or.pred  	%p5697, %p5695, %p5696;
	@%p5697 bra 	$L__BB4_5540;
	add.s32 	%r5988, %r29690, 1;
	mul.wide.u32 	%rd5781, %r29690, 4;
	add.s64 	%rd5782, %rd2, %rd5781;
	st.local.u32 	[%rd5782+24], %r5987;
	mov.u32 	%r29690, %r5988;
$L__BB4_5540:
	setp.gt.u32 	%p5699, %r29690, 1;
	@%p5699 bra 	$L__BB4_5688;
	add.s32 	%r5990, %r5934, 15;
	shl.b32 	%r19222, %r29751, 7;
	and.b32  	%r19223, %r19222, 8064;
	add.s32 	%r5991, %r19223, %r2;
	shl.b32 	%r19224, %r29751, 10;
	and.b32  	%r19225, %r19224, 64512;
	add.s32 	%r19226, %r4, %r19225;
	ld.shared.u64 	%rd5783, [%r19226];
	setp.eq.s32 	%p5700, %r5991, 0;
	setp.ne.s64 	%p5701, %rd5783, 0;
	or.pred  	%p5702, %p5700, %p5701;
	@%p5702 bra 	$L__BB4_5543;
	add.s32 	%r5992, %r29690, 1;
	mul.wide.u32 	%rd5785, %r29690, 4;
	add.s64 	%rd5786, %rd2, %rd5785;
	st.local.u32 	[%rd5786+24], %r5991;
	mov.u32 	%r29690, %r5992;
$L__BB4_5543:
	setp.gt.u32 	%p5704, %r29690, 1;
	mov.u32 	%r29751, %r5990;
	@%p5704 bra 	$L__BB4_5688;
	add.s32 	%r29751, %r5934, 16;
	shl.b32 	%r19227, %r5990, 7;
	and.b32  	%r19228, %r19227, 8064;
	add.s32 	%r5995, %r19228, %r2;
	shl.b32 	%r19229, %r5990, 10;
	and.b32  	%r19230, %r19229, 64512;
	add.s32 	%r19231, %r4, %r19230;
	ld.shared.u64 	%rd5787, [%r19231];
	setp.eq.s32 	%p5705, %r5995, 0;
	setp.ne.s64 	%p5706, %rd5787, 0;
	or.pred  	%p5707, %p5705, %p5706;
	@%p5707 bra 	$L__BB4_5546;
	add.s32 	%r5996, %r29690, 1;
	mul.wide.u32 	%rd5789, %r29690, 4;
	add.s64 	%rd5790, %rd2, %rd5789;
	st.local.u32 	[%rd5790+24], %r5995;
	mov.u32 	%r29690, %r5996;
$L__BB4_5546:
	setp.gt.u32 	%p5709, %r29690, 1;
	@%p5709 bra 	$L__BB4_5688;
	add.s32 	%r5998, %r5934, 17;
	shl.b32 	%r19232, %r29751, 7;
	and.b32  	%r19233, %r19232, 8064;
	add.s32 	%r5999, %r19233, %r2;
	shl.b32 	%r19234, %r29751, 10;
	and.b32  	%r19235, %r19234, 64512;
	add.s32 	%r19236, %r4, %r19235;
	ld.shared.u64 	%rd5791, [%r19236];
	setp.eq.s32 	%p5710, %r5999, 0;
	setp.ne.s64 	%p5711, %rd5791, 0;
	or.pred  	%p5712, %p5710, %p5711;
	@%p5712 bra 	$L__BB4_5549;
	add.s32 	%r6000, %r29690, 1;
	mul.wide.u32 	%rd5793, %r29690, 4;
	add.s64 	%rd5794, %rd2, %rd5793;
	st.local.u32 	[%rd5794+24], %r5999;
	mov.u32 	%r29690, %r6000;
$L__BB4_5549:
	setp.gt.u32 	%p5714, %r29690, 1;
	mov.u32 	%r29751, %r5998;
	@%p5714 bra 	$L__BB4_5688;
	add.s32 	%r29751, %r5934, 18;
	shl.b32 	%r19237, %r5998, 7;
	and.b32  	%r19238, %r19237, 8064;
	add.s32 	%r6003, %r19238, %r2;
	shl.b32 	%r19239, %r5998, 10;
	and.b32  	%r19240, %r19239, 64512;
	add.s32 	%r19241, %r4, %r19240;
	ld.shared.u64 	%rd5795, [%r19241];
	setp.eq.s32 	%p5715, %r6003, 0;
	setp.ne.s64 	%p5716, %rd5795, 0;
	or.pred  	%p5717, %p5715, %p5716;
	@%p5717 bra 	$L__BB4_5552;
	add.s32 	%r6004, %r29690, 1;
	mul.wide.u32 	%rd5797, %r29690, 4;
	add.s64 	%rd5798, %rd2, %rd5797;
	st.local.u32 	[%rd5798+24], %r6003;
	mov.u32 	%r29690, %r6004;
$L__BB4_5552:
	setp.gt.u32 	%p5719, %r29690, 1;
	@%p5719 bra 	$L__BB4_5688;
	add.s32 	%r6006, %r5934, 19;
	shl.b32 	%r19242, %r29751, 7;
	and.b32  	%r19243, %r19242, 8064;
	add.s32 	%r6007, %r19243, %r2;
	shl.b32 	%r19244, %r29751, 10;
	and.b32  	%r19245, %r19244, 64512;
	add.s32 	%r19246, %r4, %r19245;
	ld.shared.u64 	%rd5799, [%r19246];
	setp.eq.s32 	%p5720, %r6007, 0;
	setp.ne.s64 	%p5721, %rd5799, 0;
	or.pred  	%p5722, %p5720, %p5721;
	@%p5722 bra 	$L__BB4_5555;
	add.s32 	%r6008, %r29690, 1;
	mul.wide.u32 	%rd5801, %r29690, 4;
	add.s64 	%rd5802, %rd2, %rd5801;
	st.local.u32 	[%rd5802+24], %r6007;
	mov.u32 	%r29690, %r6008;
$L__BB4_5555:
	setp.gt.u32 	%p5724, %r29690, 1;
	mov.u32 	%r29751, %r6006;
	@%p5724 bra 	$L__BB4_5688;
	add.s32 	%r29751, %r5934, 20;
	shl.b32 	%r19247, %r6006, 7;
	and.b32  	%r19248, %r19247, 8064;
	add.s32 	%r6011, %r19248, %r2;
	shl.b32 	%r19249, %r6006, 10;
	and.b32  	%r19250, %r19249, 64512;
	add.s32 	%r19251, %r4, %r19250;
	ld.shared.u64 	%rd5803, [%r19251];
	setp.eq.s32 	%p5725, %r6011, 0;
	setp.ne.s64 	%p5726, %rd5803, 0;
	or.pred  	%p5727, %p5725, %p5726;
	@%p5727 bra 	$L__BB4_5558;
	add.s32 	%r6012, %r29690, 1;
	mul.wide.u32 	%rd5805, %r29690, 4;
	add.s64 	%rd5806, %rd2, %rd5805;
	st.local.u32 	[%rd5806+24], %r6011;
	mov.u32 	%r29690, %r6012;
$L__BB4_5558:
	setp.gt.u32 	%p5729, %r29690, 1;
	@%p5729 bra 	$L__BB4_5688;
	add.s32 	%r6014, %r5934, 21;
	shl.b32 	%r19252, %r29751, 7;
	and.b32  	%r19253, %r19252, 8064;
	add.s32 	%r6015, %r19253, %r2;
	shl.b32 	%r19254, %r29751, 10;
	and.b32  	%r19255, %r19254, 64512;
	add.s32 	%r19256, %r4, %r19255;
	ld.shared.u64 	%rd5807, [%r19256];
	setp.eq.s32 	%p5730, %r6015, 0;
	setp.ne.s64 	%p5731, %rd5807, 0;
	or.pred  	%p5732, %p5730, %p5731;
	@%p5732 bra 	$L__BB4_5561;
	add.s32 	%r6016, %r29690, 1;
	mul.wide.u32 	%rd5809, %r29690, 4;
	add.s64 	%rd5810, %rd2, %rd5809;
	st.local.u32 	[%rd5810+24], %r6015;
	mov.u32 	%r29690, %r6016;
$L__BB4_5561:
	setp.gt.u32 	%p5734, %r29690, 1;
	mov.u32 	%r29751, %r6014;
	@%p5734 bra 	$L__BB4_5688;
	add.s32 	%r29751, %r5934, 22;
	shl.b32 	%r19257, %r6014, 7;
	and.b32  	%r19258, %r19257, 8064;
	add.s32 	%r6019, %r19258, %r2;
	shl.b32 	%r19259, %r6014, 10;
	and.b32  	%r19260, %r19259, 64512;
	add.s32 	%r19261, %r4, %r19260;
	ld.shared.u64 	%rd5811, [%r19261];
	setp.eq.s32 	%p5735, %r6019, 0;
	setp.ne.s64 	%p5736, %rd5811, 0;
	or.pred  	%p5737, %p5735, %p5736;
	@%p5737 bra 	$L__BB4_5564;
	add.s32 	%r6020, %r29690, 1;
	mul.wide.u32 	%rd5813, %r29690, 4;
	add.s64 	%rd5814, %rd2, %rd5813;
	st.local.u32 	[%rd5814+24], %r6019;
	mov.u32 	%r29690, %r6020;
$L__BB4_5564:
	setp.gt.u32 	%p5739, %r29690, 1;
	@%p5739 bra 	$L__BB4_5688;
	add.s32 	%r6022, %r5934, 23;
	shl.b32 	%r19262, %r29751, 7;
	and.b32  	%r19263, %r19262, 8064;
	add.s32 	%r6023, %r19263, %r2;
	shl.b32 	%r19264, %r29751, 10;
	and.b32  	%r19265, %r19264, 64512;
	add.s32 	%r19266, %r4, %r19265;
	ld.shared.u64 	%rd5815, [%r19266];
	setp.eq.s32 	%p5740, %r6023, 0;
	setp.ne.s64 	%p5741, %rd5815, 0;
	or.pred  	%p5742, %p5740, %p5741;
	@%p5742 bra 	$L__BB4_5567;
	add.s32 	%r6024, %r29690, 1;
	mul.wide.u32 	%rd5817, %r29690, 4;
	add.s64 	%rd5818, %rd2, %rd5817;
	st.local.u32 	[%rd5818+24], %r6023;
	mov.u32 	%r29690, %r6024;
$L__BB4_5567:
	setp.gt.u32 	%p5744, %r29690, 1;
	mov.u32 	%r29751, %r6022;
	@%p5744 bra 	$L__BB4_5688;
	add.s32 	%r29751, %r5934, 24;
	shl.b32 	%r19267, %r6022, 7;
	and.b32  	%r19268, %r19267, 8064;
	add.s32 	%r6027, %r19268, %r2;
	shl.b32 	%r19269, %r6022, 10;
	and.b32  	%r19270, %r19269, 64512;
	add.s32 	%r19271, %r4, %r19270;
	ld.shared.u64 	%rd5819, [%r19271];
	setp.eq.s32 	%p5745, %r6027, 0;
	setp.ne.s64 	%p5746, %rd5819, 0;
	or.pred  	%p5747, %p5745, %p5746;
	@%p5747 bra 	$L__BB4_5570;
	add.s32 	%r6028, %r29690, 1;
	mul.wide.u32 	%rd5821, %r29690, 4;
	add.s64 	%rd5822, %rd2, %rd5821;
	st.local.u32 	[%rd5822+24], %r6027;
	mov.u32 	%r29690, %r6028;
$L__BB4_5570:
	setp.gt.u32 	%p5749, %r29690, 1;
	@%p5749 bra 	$L__BB4_5688;
	add.s32 	%r6030, %r5934, 25;
	shl.b32 	%r19272, %r29751, 7;
	and.b32  	%r19273, %r19272, 8064;
	add.s32 	%r6031, %r19273, %r2;
	shl.b32 	%r19274, %r29751, 10;
	and.b32  	%r19275, %r19274, 64512;
	add.s32 	%r19276, %r4, %r19275;
	ld.shared.u64 	%rd5823, [%r19276];
	setp.eq.s32 	%p5750, %r6031, 0;
	setp.ne.s64 	%p5751, %rd5823, 0;
	or.pred  	%p5752, %p5750, %p5751;
	@%p5752 bra 	$L__BB4_5573;
	add.s32 	%r6032, %r29690, 1;
	mul.wide.u32 	%rd5825, %r29690, 4;
	add.s64 	%rd5826, %rd2, %rd5825;
	st.local.u32 	[%rd5826+24], %r6031;
	mov.u32 	%r29690, %r6032;
$L__BB4_5573:
	setp.gt.u32 	%p5754, %r29690, 1;
	mov.u32 	%r29751, %r6030;
	@%p5754 bra 	$L__BB4_5688;
	add.s32 	%r29751, %r5934, 26;
	shl.b32 	%r19277, %r6030, 7;
	and.b32  	%r19278, %r19277, 8064;
	add.s32 	%r6035, %r19278, %r2;
	shl.b32 	%r19279, %r6030, 10;
	and.b32  	%r19280, %r19279, 64512;
	add.s32 	%r19281, %r4, %r19280;
	ld.shared.u64 	%rd5827, [%r19281];
	setp.eq.s32 	%p5755, %r6035, 0;
	setp.ne.s64 	%p5756, %rd5827, 0;
	or.pred  	%p5757, %p5755, %p5756;
	@%p5757 bra 	$L__BB4_5576;
	add.s32 	%r6036, %r29690, 1;
	mul.wide.u32 	%rd5829, %r29690, 4;
	add.s64 	%rd5830, %rd2, %rd5829;
	st.local.u32 	[%rd5830+24], %r6035;
	mov.u32 	%r29690, %r6036;
$L__BB4_5576:
	setp.gt.u32 	%p5759, %r29690, 1;
	@%p5759 bra 	$L__BB4_5688;
	add.s32 	%r6038, %r5934, 27;
	shl.b32 	%r19282, %r29751, 7;
	and.b32  	%r19283, %r19282, 8064;
	add.s32 	%r6039, %r19283, %r2;
	shl.b32 	%r19284, %r29751, 10;
	and.b32  	%r19285, %r19284, 64512;
	add.s32 	%r19286, %r4, %r19285;
	ld.shared.u64 	%rd5831, [%r19286];
	setp.eq.s32 	%p5760, %r6039, 0;
	setp.ne.s64 	%p5761, %rd5831, 0;
	or.pred  	%p5762, %p5760, %p5761;
	@%p5762 bra 	$L__BB4_5579;
	add.s32 	%r6040, %r29690, 1;
	mul.wide.u32 	%rd5833, %r29690, 4;
	add.s64 	%rd5834, %rd2, %rd5833;
	st.local.u32 	[%rd5834+24], %r6039;
	mov.u32 	%r29690, %r6040;
$L__BB4_5579:
	setp.gt.u32 	%p5764, %r29690, 1;
	mov.u32 	%r29751, %r6038;
	@%p5764 bra 	$L__BB4_5688;
	add.s32 	%r29751, %r5934, 28;
	shl.b32 	%r19287, %r6038, 7;
	and.b32  	%r19288, %r19287, 8064;
	add.s32 	%r6043, %r19288, %r2;
	shl.b32 	%r19289, %r6038, 10;
	and.b32  	%r19290, %r19289, 64512;
	add.s32 	%r19291, %r4, %r19290;
	ld.shared.u64 	%rd5835, [%r19291];
	setp.eq.s32 	%p5765, %r6043, 0;
	setp.ne.s64 	%p5766, %rd5835, 0;
	or.pred  	%p5767, %p5765, %p5766;
	@%p5767 bra 	$L__BB4_5582;
	add.s32 	%r6044, %r29690, 1;
	mul.wide.u32 	%rd5837, %r29690, 4;
	add.s64 	%rd5838, %rd2, %rd5837;
	st.local.u32 	[%rd5838+24], %r6043;
	mov.u32 	%r29690, %r6044;
$L__BB4_5582:
	setp.gt.u32 	%p5769, %r29690, 1;
	@%p5769 bra 	$L__BB4_5688;
	add.s32 	%r6046, %r5934, 29;
	shl.b32 	%r19292, %r29751, 7;
	and.b32  	%r19293, %r19292, 8064;
	add.s32 	%r6047, %r19293, %r2;
	shl.b32 	%r19294, %r29751, 10;
	and.b32  	%r19295, %r19294, 64512;
	add.s32 	%r19296, %r4, %r19295;
	ld.shared.u64 	%rd5839, [%r19296];
	setp.eq.s32 	%p5770, %r6047, 0;
	setp.ne.s64 	%p5771, %rd5839, 0;
	or.pred  	%p5772, %p5770, %p5771;
	@%p5772 bra 	$L__BB4_5585;
	add.s32 	%r6048, %r29690, 1;
	mul.wide.u32 	%rd5841, %r29690, 4;
	add.s64 	%rd5842, %rd2, %rd5841;
	st.local.u32 	[%rd5842+24], %r6047;
	mov.u32 	%r29690, %r6048;
$L__BB4_5585:
	setp.gt.u32 	%p5774, %r29690, 1;
	mov.u32 	%r29751, %r6046;
	@%p5774 bra 	$L__BB4_5688;
	add.s32 	%r29751, %r5934, 30;
	shl.b32 	%r19297, %r6046, 7;
	and.b32  	%r19298, %r19297, 8064;
	add.s32 	%r6051, %r19298, %r2;
	shl.b32 	%r19299, %r6046, 10;
	and.b32  	%r19300, %r19299, 64512;
	add.s32 	%r19301, %r4, %r19300;
	ld.shared.u64 	%rd5843, [%r19301];
	setp.eq.s32 	%p5775, %r6051, 0;
	setp.ne.s64 	%p5776, %rd5843, 0;
	or.pred  	%p5777, %p5775, %p5776;
	@%p5777 bra 	$L__BB4_5588;
	add.s32 	%r6052, %r29690, 1;
	mul.wide.u32 	%rd5845, %r29690, 4;
	add.s64 	%rd5846, %rd2, %rd5845;
	st.local.u32 	[%rd5846+24], %r6051;
	mov.u32 	%r29690, %r6052;
$L__BB4_5588:
	setp.gt.u32 	%p5779, %r29690, 1;
	@%p5779 bra 	$L__BB4_5688;
	add.s32 	%r6054, %r5934, 31;
	shl.b32 	%r19302, %r29751, 7;
	and.b32  	%r19303, %r19302, 8064;
	add.s32 	%r6055, %r19303, %r2;
	shl.b32 	%r19304, %r29751, 10;
	and.b32  	%r19305, %r19304, 64512;
	add.s32 	%r19306, %r4, %r19305;
	ld.shared.u64 	%rd5847, [%r19306];
	setp.eq.s32 	%p5780, %r6055, 0;
	setp.ne.s64 	%p5781, %rd5847, 0;
	or.pred  	%p5782, %p5780, %p5781;
	@%p5782 bra 	$L__BB4_5591;
	add.s32 	%r6056, %r29690, 1;
	mul.wide.u32 	%rd5849, %r29690, 4;
	add.s64 	%rd5850, %rd2, %rd5849;
	st.local.u32 	[%rd5850+24], %r6055;
	mov.u32 	%r29690, %r6056;
$L__BB4_5591:
	setp.gt.u32 	%p5784, %r29690, 1;
	mov.u32 	%r29751, %r6054;
	@%p5784 bra 	$L__BB4_5688;
	add.s32 	%r29751, %r5934, 32;
	shl.b32 	%r19307, %r6054, 7;
	and.b32  	%r19308, %r19307, 8064;
	add.s32 	%r6059, %r19308, %r2;
	shl.b32 	%r19309, %r6054, 10;
	and.b32  	%r19310, %r19309, 64512;
	add.s32 	%r19311, %r4, %r19310;
	ld.shared.u64 	%rd5851, [%r19311];
	setp.eq.s32 	%p5785, %r6059, 0;
	setp.ne.s64 	%p5786, %rd5851, 0;
	or.pred  	%p5787, %p5785, %p5786;
	@%p5787 bra 	$L__BB4_5594;
	add.s32 	%r6060, %r29690, 1;
	mul.wide.u32 	%rd5853, %r29690, 4;
	add.s64 	%rd5854, %rd2, %rd5853;
	st.local.u32 	[%rd5854+24], %r6059;
	mov.u32 	%r29690, %r6060;
$L__BB4_5594:
	setp.gt.u32 	%p5789, %r29690, 1;
	@%p5789 bra 	$L__BB4_5688;
	add.s32 	%r6062, %r5934, 33;
	shl.b32 	%r19312, %r29751, 7;
	and.b32  	%r19313, %r19312, 8064;
	add.s32 	%r6063, %r19313, %r2;
	shl.b32 	%r19314, %r29751, 10;
	and.b32  	%r19315, %r19314, 64512;
	add.s32 	%r19316, %r4, %r19315;
	ld.shared.u64 	%rd5855, [%r19316];
	setp.eq.s32 	%p5790, %r6063, 0;
	setp.ne.s64 	%p5791, %rd5855, 0;
	or.pred  	%p5792, %p5790, %p5791;
	@%p5792 bra 	$L__BB4_5597;
	add.s32 	%r6064, %r29690, 1;
	mul.wide.u32 	%rd5857, %r29690, 4;
	add.s64 	%rd5858, %rd2, %rd5857;
	st.local.u32 	[%rd5858+24], %r6063;
	mov.u32 	%r29690, %r6064;
$L__BB4_5597:
	setp.gt.u32 	%p5794, %r29690, 1;
	mov.u32 	%r29751, %r6062;
	@%p5794 bra 	$L__BB4_5688;
	add.s32 	%r29751, %r5934, 34;
	shl.b32 	%r19317, %r6062, 7;
	and.b32  	%r19318, %r19317, 8064;
	add.s32 	%r6067, %r19318, %r2;
	shl.b32 	%r19319, %r6062, 10;
	and.b32  	%r19320, %r19319, 64512;
	add.s32 	%r19321, %r4, %r19320;
	ld.shared.u64 	%rd5859, [%r19321];
	setp.eq.s32 	%p5795, %r6067, 0;
	setp.ne.s64 	%p5796, %rd5859, 0;
	or.pred  	%p5797, %p5795, %p5796;
	@%p5797 bra 	$L__BB4_5600;
	add.s32 	%r6068, %r29690, 1;
	mul.wide.u32 	%rd5861, %r29690, 4;
	add.s64 	%rd5862, %rd2, %rd5861;
	st.local.u32 	[%rd5862+24], %r6067;
	mov.u32 	%r29690, %r6068;
$L__BB4_5600:
	setp.gt.u32 	%p5799, %r29690, 1;
	@%p5799 bra 	$L__BB4_5688;
	add.s32 	%r6070, %r5934, 35;
	shl.b32 	%r19322, %r29751, 7;
	and.b32  	%r19323, %r19322, 8064;
	add.s32 	%r6071, %r19323, %r2;
	shl.b32 	%r19324, %r29751, 10;
	and.b32  	%r19325, %r19324, 64512;
	add.s32 	%r19326, %r4, %r19325;
	ld.shared.u64 	%rd5863, [%r19326];
	setp.eq.s32 	%p5800, %r6071, 0;
	setp.ne.s64 	%p5801, %rd5863, 0;
	or.pred  	%p5802, %p5800, %p5801;
	@%p5802 bra 	$L__BB4_5603;
	add.s32 	%r6072, %r29690, 1;
	mul.wide.u32 	%rd5865, %r29690, 4;
	add.s64 	%rd5866, %rd2, %rd5865;
	st.local.u32 	[%rd5866+24], %r6071;
	mov.u32 	%r29690, %r6072;
$L__BB4_5603:
	setp.gt.u32 	%p5804, %r29690, 1;
	mov.u32 	%r29751, %r6070;
	@%p5804 bra 	$L__BB4_5688;
	add.s32 	%r29751, %r5934, 36;
	shl.b32 	%r19327, %r6070, 7;
	and.b32  	%r19328, %r19327, 8064;
	add.s32 	%r6075, %r19328, %r2;
	shl.b32 	%r19329, %r6070, 10;
	and.b32  	%r19330, %r19329, 64512;
	add.s32 	%r19331, %r4, %r19330;
	ld.shared.u64 	%rd5867, [%r19331];
	setp.eq.s32 	%p5805, %r6075, 0;
	setp.ne.s64 	%p5806, %rd5867, 0;
	or.pred  	%p5807, %p5805, %p5806;
	@%p5807 bra 	$L__BB4_5606;
	add.s32 	%r6076, %r29690, 1;
	mul.wide.u32 	%rd5869, %r29690, 4;
	add.s64 	%rd5870, %rd2, %rd5869;
	st.local.u32 	[%rd5870+24], %r6075;
	mov.u32 	%r29690, %r6076;
$L__BB4_5606:
	setp.gt.u32 	%p5809, %r29690, 1;
	@%p5809 bra 	$L__BB4_5688;
	add.s32 	%r6078, %r5934, 37;
	shl.b32 	%r19332, %r29751, 7;
	and.b32  	%r19333, %r19332, 8064;
	add.s32 	%r6079, %r19333, %r2;
	shl.b32 	%r19334, %r29751, 10;
	and.b32  	%r19335, %r19334, 64512;
	add.s32 	%r19336, %r4, %r19335;
	ld.shared.u64 	%rd5871, [%r19336];
	setp.eq.s32 	%p5810, %r6079, 0;
	setp.ne.s64 	%p5811, %rd5871, 0;
	or.pred  	%p5812, %p5810, %p5811;
	@%p5812 bra 	$L__BB4_5609;
	add.s32 	%r6080, %r29690, 1;
	mul.wide.u32 	%rd5873, %r29690, 4;
	add.s64 	%rd5874, %rd2, %rd5873;
	st.local.u32 	[%rd5874+24], %r6079;
	mov.u32 	%r29690, %r6080;
$L__BB4_5609:
	setp.gt.u32 	%p5814, %r29690, 1;
	mov.u32 	%r29751, %r6078;
	@%p5814 bra 	$L__BB4_5688;
	add.s32 	%r29751, %r5934, 38;
	shl.b32 	%r19337, %r6078, 7;
	and.b32  	%r19338, %r19337, 8064;
	add.s32 	%r6083, %r19338, %r2;
	shl.b32 	%r19339, %r6078, 10;
	and.b32  	%r19340, %r19339, 64512;
	add.s32 	%r19341, %r4, %r19340;
	ld.shared.u64 	%rd5875, [%r19341];
	setp.eq.s32 	%p5815, %r6083, 0;
	setp.ne.s64 	%p5816, %rd5875, 0;
	or.pred  	%p5817, %p5815, %p5816;
	@%p5817 bra 	$L__BB4_5612;
	add.s32 	%r6084, %r29690, 1;
	mul.wide.u32 	%rd5877, %r29690, 4;
	add.s64 	%rd5878, %rd2, %rd5877;
	st.local.u32 	[%rd5878+24], %r6083;
	mov.u32 	%r29690, %r6084;
$L__BB4_5612:
	setp.gt.u32 	%p5819, %r29690, 1;
	@%p5819 bra 	$L__BB4_5688;
	add.s32 	%r6086, %r5934, 39;
	shl.b32 	%r19342, %r29751, 7;
	and.b32  	%r19343, %r19342, 8064;
	add.s32 	%r6087, %r19343, %r2;
	shl.b32 	%r19344, %r29751, 10;
	and.b32  	%r19345, %r19344, 64512;
	add.s32 	%r19346, %r4, %r19345;
	ld.shared.u64 	%rd5879, [%r19346];
	setp.eq.s32 	%p5820, %r6087, 0;
	setp.ne.s64 	%p5821, %rd5879, 0;
	or.pred  	%p5822, %p5820, %p5821;
	@%p5822 bra 	$L__BB4_5615;
	add.s32 	%r6088, %r29690, 1;
	mul.wide.u32 	%rd5881, %r29690, 4;
	add.s64 	%rd5882, %rd2, %rd5881;
	st.local.u32 	[%rd5882+24], %r6087;
	mov.u32 	%r29690, %r6088;
$L__BB4_5615:
	setp.gt.u32 	%p5824, %r29690, 1;
	mov.u32 	%r29751, %r6086;
	@%p5824 bra 	$L__BB4_5688;
	add.s32 	%r29751, %r5934, 40;
	shl.b32 	%r19347, %r6086, 7;
	and.b32  	%r19348, %r19347, 8064;
	add.s32 	%r6091, %r19348, %r2;
	shl.b32 	%r19349, %r6086, 10;
	and.b32  	%r19350, %r19349, 64512;
	add.s32 	%r19351, %r4, %r19350;
	ld.shared.u64 	%rd5883, [%r19351];
	setp.eq.s32 	%p5825, %r6091, 0;
	setp.ne.s64 	%p5826, %rd5883, 0;
	or.pred  	%p5827, %p5825, %p5826;
	@%p5827 bra 	$L__BB4_5618;
	add.s32 	%r6092, %r29690, 1;
	mul.wide.u32 	%rd5885, %r29690, 4;
	add.s64 	%rd5886, %rd2, %rd5885;
	st.local.u32 	[%rd5886+24], %r6091;
	mov.u32 	%r29690, %r6092;
$L__BB4_5618:
	setp.gt.u32 	%p5829, %r29690, 1;
	@%p5829 bra 	$L__BB4_5688;
	add.s32 	%r6094, %r5934, 41;
	shl.b32 	%r19352, %r29751, 7;
	and.b32  	%r19353, %r19352, 8064;
	add.s32 	%r6095, %r19353, %r2;
	shl.b32 	%r19354, %r29751, 10;
	and.b32  	%r19355, %r19354, 64512;
	add.s32 	%r19356, %r4, %r19355;
	ld.shared.u64 	%rd5887, [%r19356];
	setp.eq.s32 	%p5830, %r6095, 0;
	setp.ne.s64 	%p5831, %rd5887, 0;
	or.pred  	%p5832, %p5830, %p5831;
	@%p5832 bra 	$L__BB4_5621;
	add.s32 	%r6096, %r29690, 1;
	mul.wide.u32 	%rd5889, %r29690, 4;
	add.s64 	%rd5890, %rd2, %rd5889;
	st.local.u32 	[%rd5890+24], %r6095;
	mov.u32 	%r29690, %r6096;
$L__BB4_5621:
	setp.gt.u32 	%p5834, %r29690, 1;
	mov.u32 	%r29751, %r6094;
	@%p5834 bra 	$L__BB4_5688;
	add.s32 	%r29751, %r5934, 42;
	shl.b32 	%r19357, %r6094, 7;
	and.b32  	%r19358, %r19357, 8064;
	add.s32 	%r6099, %r19358, %r2;
	shl.b32 	%r19359, %r6094, 10;
	and.b32  	%r19360, %r19359, 64512;
	add.s32 	%r19361, %r4, %r19360;
	ld.shared.u64 	%rd5891, [%r19361];
	setp.eq.s32 	%p5835, %r6099, 0;
	setp.ne.s64 	%p5836, %rd5891, 0;
	or.pred  	%p5837, %p5835, %p5836;
	@%p5837 bra 	$L__BB4_5624;
	add.s32 	%r6100, %r29690, 1;
	mul.wide.u32 	%rd5893, %r29690, 4;
	add.s64 	%rd5894, %rd2, %rd5893;
	st.local.u32 	[%rd5894+24], %r6099;
	mov.u32 	%r29690, %r6100;
$L__BB4_5624:
	setp.gt.u32 	%p5839, %r29690, 1;
	@%p5839 bra 	$L__BB4_5688;
	add.s32 	%r6102, %r5934, 43;
	shl.b32 	%r19362, %r29751, 7;
	and.b32  	%r19363, %r19362, 8064;
	add.s32 	%r6103, %r19363, %r2;
	shl.b32 	%r19364, %r29751, 10;
	and.b32  	%r19365, %r19364, 64512;
	add.s32 	%r19366, %r4, %r19365;
	ld.shared.u64 	%rd5895, [%r19366];
	setp.eq.s32 	%p5840, %r6103, 0;
	setp.ne.s64 	%p5841, %rd5895, 0;
	or.pred  	%p5842, %p5840, %p5841;
	@%p5842 bra 	$L__BB4_5627;
	add.s32 	%r6104, %r29690, 1;
	mul.wide.u32 	%rd5897, %r29690, 4;
	add.s64 	%rd5898, %rd2, %rd5897;
	st.local.u32 	[%rd5898+24], %r6103;
	mov.u32 	%r29690, %r6104;
$L__BB4_5627:
	setp.gt.u32 	%p5844, %r29690, 1;
	mov.u32 	%r29751, %r6102;
	@%p5844 bra 	$L__BB4_5688;
	add.s32 	%r29751, %r5934, 44;
	shl.b32 	%r19367, %r6102, 7;
	and.b32  	%r19368, %r19367, 8064;
	add.s32 	%r6107, %r19368, %r2;
	shl.b32 	%r19369, %r6102, 10;
	and.b32  	%r19370, %r19369, 64512;
	add.s32 	%r19371, %r4, %r19370;
	ld.shared.u64 	%rd5899, [%r19371];
	setp.eq.s32 	%p5845, %r6107, 0;
	setp.ne.s64 	%p5846, %rd5899, 0;
	or.pred  	%p5847, %p5845, %p5846;
	@%p5847 bra 	$L__BB4_5630;
	add.s32 	%r6108, %r29690, 1;
	mul.wide.u32 	%rd5901, %r29690, 4;
	add.s64 	%rd5902, %rd2, %rd5901;
	st.local.u32 	[%rd5902+24], %r6107;
	mov.u32 	%r29690, %r6108;
$L__BB4_5630:
	setp.gt.u32 	%p5849, %r29690, 1;
	@%p5849 bra 	$L__BB4_5688;
	add.s32 	%r6110, %r5934, 45;
	shl.b32 	%r19372, %r29751, 7;
	and.b32  	%r19373, %r19372, 8064;
	add.s32 	%r6111, %r19373, %r2;
	shl.b32 	%r19374, %r29751, 10;
	and.b32  	%r19375, %r19374, 64512;
	add.s32 	%r19376, %r4, %r19375;
	ld.shared.u64 	%rd5903, [%r19376];
	setp.eq.s32 	%p5850, %r6111, 0;
	setp.ne.s64 	%p5851, %rd5903, 0;
	or.pred  	%p5852, %p5850, %p5851;
	@%p5852 bra 	$L__BB4_5633;
	add.s32 	%r6112, %r29690, 1;
	mul.wide.u32 	%rd5905, %r29690, 4;
	add.s64 	%rd5906, %rd2, %rd5905;
	st.local.u32 	[%rd5906+24], %r6111;
	mov.u32 	%r29690, %r6112;
$L__BB4_5633:
	setp.gt.u32 	%p5854, %r29690, 1;
	mov.u32 	%r29751, %r6110;
	@%p5854 bra 	$L__BB4_5688;
	add.s32 	%r29751, %r5934, 46;
	shl.b32 	%r19377, %r6110, 7;
	and.b32  	%r19378, %r19377, 8064;
	add.s32 	%r6115, %r19378, %r2;
	shl.b32 	%r19379, %r6110, 10;
	and.b32  	%r19380, %r19379, 64512;
	add.s32 	%r19381, %r4, %r19380;
	ld.shared.u64 	%rd5907, [%r19381];
	setp.eq.s32 	%p5855, %r6115, 0;
	setp.ne.s64 	%p5856, %rd5907, 0;
	or.pred  	%p5857, %p5855, %p5856;
	@%p5857 bra 	$L__BB4_5636;
	add.s32 	%r6116, %r29690, 1;
	mul.wide.u32 	%rd5909, %r29690, 4;
	add.s64 	%rd5910, %rd2, %rd5909;
	st.local.u32 	[%rd5910+24], %r6115;
	mov.u32 	%r29690, %r6116;
$L__BB4_5636:
	setp.gt.u32 	%p5859, %r29690, 1;
	@%p5859 bra 	$L__BB4_5688;
	add.s32 	%r6118, %r5934, 47;
	shl.b32 	%r19382, %r29751, 7;
	and.b32  	%r19383, %r19382, 8064;
	add.s32 	%r6119, %r19383, %r2;
	shl.b32 	%r19384, %r29751, 10;
	and.b32  	%r19385, %r19384, 64512;
	add.s32 	%r19386, %r4, %r19385;
	ld.shared.u64 	%rd5911, [%r19386];
	setp.eq.s32 	%p5860, %r6119, 0;
	setp.ne.s64 	%p5861, %rd5911, 0;
	or.pred  	%p5862, %p5860, %p5861;
	@%p5862 bra 	$L__BB4_5639;
	add.s32 	%r6120, %r29690, 1;
	mul.wide.u32 	%rd5913, %r29690, 4;
	add.s64 	%rd5914, %rd2, %rd5913;
	st.local.u32 	[%rd5914+24], %r6119;
	mov.u32 	%r29690, %r6120;
$L__BB4_5639:
	setp.gt.u32 	%p5864, %r29690, 1;
	mov.u32 	%r29751, %r6118;
	@%p5864 bra 	$L__BB4_5688;
	add.s32 	%r29751, %r5934, 48;
	shl.b32 	%r19387, %r6118, 7;
	and.b32  	%r19388, %r19387, 8064;
	add.s32 	%r6123, %r19388, %r2;
	shl.b32 	%r19389, %r6118, 10;
	and.b32  	%r19390, %r19389, 64512;
	add.s32 	%r19391, %r4, %r19390;
	ld.shared.u64 	%rd5915, [%r19391];
	setp.eq.s32 	%p5865, %r6123, 0;
	setp.ne.s64 	%p5866, %rd5915, 0;
	or.pred  	%p5867, %p5865, %p5866;
	@%p5867 bra 	$L__BB4_5642;
	add.s32 	%r6124, %r29690, 1;
	mul.wide.u32 	%rd5917, %r29690, 4;
	add.s64 	%rd5918, %rd2, %rd5917;
	st.local.u32 	[%rd5918+24], %r6123;
	mov.u32 	%r29690, %r6124;
$L__BB4_5642:
	setp.gt.u32 	%p5869, %r29690, 1;
	@%p5869 bra 	$L__BB4_5688;
	add.s32 	%r6126, %r5934, 49;
	shl.b32 	%r19392, %r29751, 7;
	and.b32  	%r19393, %r19392, 8064;
	add.s32 	%r6127, %r19393, %r2;
	shl.b32 	%r19394, %r29751, 10;
	and.b32  	%r19395, %r19394, 64512;
	add.s32 	%r19396, %r4, %r19395;
	ld.shared.u64 	%rd5919, [%r19396];
	setp.eq.s32 	%p5870, %r6127, 0;
	setp.ne.s64 	%p5871, %rd5919, 0;
	or.pred  	%p5872, %p5870, %p5871;
	@%p5872 bra 	$L__BB4_5645;
	add.s32 	%r6128, %r29690, 1;
	mul.wide.u32 	%rd5921, %r29690, 4;
	add.s64 	%rd5922, %rd2, %rd5921;
	st.local.u32 	[%rd5922+24], %r6127;
	mov.u32 	%r29690, %r6128;
$L__BB4_5645:
	setp.gt.u32 	%p5874, %r29690, 1;
	mov.u32 	%r29751, %r6126;
	@%p5874 bra 	$L__BB4_5688;
	add.s32 	%r29751, %r5934, 50;
	shl.b32 	%r19397, %r6126, 7;
	and.b32  	%r19398, %r19397, 8064;
	add.s32 	%r6131, %r19398, %r2;
	shl.b32 	%r19399, %r6126, 10;
	and.b32  	%r19400, %r19399, 64512;
	add.s32 	%r19401, %r4, %r19400;
	ld.shared.u64 	%rd5923, [%r19401];
	setp.eq.s32 	%p5875, %r6131, 0;
	setp.ne.s64 	%p5876, %rd5923, 0;
	or.pred  	%p5877, %p5875, %p5876;
	@%p5877 bra 	$L__BB4_5648;
	add.s32 	%r6132, %r29690, 1;
	mul.wide.u32 	%rd5925, %r29690, 4;
	add.s64 	%rd5926, %rd2, %rd5925;
	st.local.u32 	[%rd5926+24], %r6131;
	mov.u32 	%r29690, %r6132;
$L__BB4_5648:
	setp.gt.u32 	%p5879, %r29690, 1;
	@%p5879 bra 	$L__BB4_5688;
	add.s32 	%r6134, %r5934, 51;
	shl.b32 	%r19402, %r29751, 7;
	and.b32  	%r19403, %r19402, 8064;
	add.s32 	%r6135, %r19403, %r2;
	shl.b32 	%r19404, %r29751, 10;
	and.b32  	%r19405, %r19404, 64512;
	add.s32 	%r19406, %r4, %r19405;
	ld.shared.u64 	%rd5927, [%r19406];
	setp.eq.s32 	%p5880, %r6135, 0;
	setp.ne.s64 	%p5881, %rd5927, 0;
	or.pred  	%p5882, %p5880, %p5881;
	@%p5882 bra 	$L__BB4_5651;
	add.s32 	%r6136, %r29690, 1;
	mul.wide.u32 	%rd5929, %r29690, 4;
	add.s64 	%rd5930, %rd2, %rd5929;
	st.local.u32 	[%rd5930+24], %r6135;
	mov.u32 	%r29690, %r6136;
$L__BB4_5651:
	setp.gt.u32 	%p5884, %r29690, 1;
	mov.u32 	%r29751, %r6134;
	@%p5884 bra 	$L__BB4_5688;
	add.s32 	%r29751, %r5934, 52;
	shl.b32 	%r19407, %r6134, 7;
	and.b32  	%r19408, %r19407, 8064;
	add.s32 	%r6139, %r19408, %r2;
	shl.b32 	%r19409, %r6134, 10;
	and.b32  	%r19410, %r19409, 64512;
	add.s32 	%r19411, %r4, %r19410;
	ld.shared.u64 	%rd5931, [%r19411];
	setp.eq.s32 	%p5885, %r6139, 0;
	setp.ne.s64 	%p5886, %rd5931, 0;
	or.pred  	%p5887, %p5885, %p5886;
	@%p5887 bra 	$L__BB4_5654;
	add.s32 	%r6140, %r29690, 1;
	mul.wide.u32 	%rd5933, %r29690, 4;
	add.s64 	%rd5934, %rd2, %rd5933;
	st.local.u32 	[%rd5934+24], %r6139;
	mov.u32 	%r29690, %r6140;
$L__BB4_5654:
	setp.gt.u32 	%p5889, %r29690, 1;
	@%p5889 bra 	$L__BB4_5688;
	add.s32 	%r6142, %r5934, 53;
	shl.b32 	%r19412, %r29751, 7;
	and.b32  	%r19413, %r19412, 8064;
	add.s32 	%r6143, %r19413, %r2;
	shl.b32 	%r19414, %r29751, 10;
	and.b32  	%r19415, %r19414, 64512;
	add.s32 	%r19416, %r4, %r19415;
	ld.shared.u64 	%rd5935, [%r19416];
	setp.eq.s32 	%p5890, %r6143, 0;
	setp.ne.s64 	%p5891, %rd5935, 0;
	or.pred  	%p5892, %p5890, %p5891;
	@%p5892 bra 	$L__BB4_5657;
	add.s32 	%r6144, %r29690, 1;
	mul.wide.u32 	%rd5937, %r29690, 4;
	add.s64 	%rd5938, %rd2, %rd5937;
	st.local.u32 	[%rd5938+24], %r6143;
	mov.u32 	%r29690, %r6144;
$L__BB4_5657:
	setp.gt.u32 	%p5894, %r29690, 1;
	mov.u32 	%r29751, %r6142;
	@%p5894 bra 	$L__BB4_5688;
	add.s32 	%r29751, %r5934, 54;
	shl.b32 	%r19417, %r6142, 7;
	and.b32  	%r19418, %r19417, 8064;
	add.s32 	%r6147, %r19418, %r2;
	shl.b32 	%r19419, %r6142, 10;
	and.b32  	%r19420, %r19419, 64512;
	add.s32 	%r19421, %r4, %r19420;
	ld.shared.u64 	%rd5939, [%r19421];
	setp.eq.s32 	%p5895, %r6147, 0;
	setp.ne.s64 	%p5896, %rd5939, 0;
	or.pred  	%p5897, %p5895, %p5896;
	@%p5897 bra 	$L__BB4_5660;
	add.s32 	%r6148, %r29690, 1;
	mul.wide.u32 	%rd5941, %r29690, 4;
	add.s64 	%rd5942, %rd2, %rd5941;
	st.local.u32 	[%rd5942+24], %r6147;
	mov.u32 	%r29690, %r6148;
$L__BB4_5660:
	setp.gt.u32 	%p5899, %r29690, 1;
	@%p5899 bra 	$L__BB4_5688;
	add.s32 	%r6150, %r5934, 55;
	shl.b32 	%r19422, %r29751, 7;
	and.b32  	%r19423, %r19422, 8064;
	add.s32 	%r6151, %r19423, %r2;
	shl.b32 	%r19424, %r29751, 10;
	and.b32  	%r19425, %r19424, 64512;
	add.s32 	%r19426, %r4, %r19425;
	ld.shared.u64 	%rd5943, [%r19426];
	setp.eq.s32 	%p5900, %r6151, 0;
	setp.ne.s64 	%p5901, %rd5943, 0;
	or.pred  	%p5902, %p5900, %p5901;
	@%p5902 bra 	$L__BB4_5663;
	add.s32 	%r6152, %r29690, 1;
	mul.wide.u32 	%rd5945, %r29690, 4;
	add.s64 	%rd5946, %rd2, %rd5945;
	st.local.u32 	[%rd5946+24], %r6151;
	mov.u32 	%r29690, %r6152;
$L__BB4_5663:
	setp.gt.u32 	%p5904, %r29690, 1;
	mov.u32 	%r29751, %r6150;
	@%p5904 bra 	$L__BB4_5688;
	add.s32 	%r29751, %r5934, 56;
	shl.b32 	%r19427, %r6150, 7;
	and.b32  	%r19428, %r19427, 8064;
	add.s32 	%r6155, %r19428, %r2;
	shl.b32 	%r19429, %r6150, 10;
	and.b32  	%r19430, %r19429, 64512;
	add.s32 	%r19431, %r4, %r19430;
	ld.shared.u64 	%rd5947, [%r19431];
	setp.eq.s32 	%p5905, %r6155, 0;
	setp.ne.s64 	%p5906, %rd5947, 0;
	or.pred  	%p5907, %p5905, %p5906;
	@%p5907 bra 	$L__BB4_5666;
	add.s32 	%r6156, %r29690, 1;
	mul.wide.u32 	%rd5949, %r29690, 4;
	add.s64 	%rd5950, %rd2, %rd5949;
	st.local.u32 	[%rd5950+24], %r6155;
	mov.u32 	%r29690, %r6156;
$L__BB4_5666:
	setp.gt.u32 	%p5909, %r29690, 1;
	@%p5909 bra 	$L__BB4_5688;
	add.s32 	%r6158, %r5934, 57;
	shl.b32 	%r19432, %r29751, 7;
	and.b32  	%r19433, %r19432, 8064;
	add.s32 	%r6159, %r19433, %r2;
	shl.b32 	%r19434, %r29751, 10;
	and.b32  	%r19435, %r19434, 64512;
	add.s32 	%r19436, %r4, %r19435;
	ld.shared.u64 	%rd5951, [%r19436];
	setp.eq.s32 	%p5910, %r6159, 0;
	setp.ne.s64 	%p5911, %rd5951, 0;
	or.pred  	%p5912, %p5910, %p5911;
	@%p5912 bra 	$L__BB4_5669;
	add.s32 	%r6160, %r29690, 1;
	mul.wide.u32 	%rd5953, %r29690, 4;
	add.s64 	%rd5954, %rd2, %rd5953;
	st.local.u32 	[%rd5954+24], %r6159;
	mov.u32 	%r29690, %r6160;
$L__BB4_5669:
	setp.gt.u32 	%p5914, %r29690, 1;
	mov.u32 	%r29751, %r6158;
	@%p5914 bra 	$L__BB4_5688;
	add.s32 	%r29751, %r5934, 58;
	shl.b32 	%r19437, %r6158, 7;
	and.b32  	%r19438, %r19437, 8064;
	add.s32 	%r6163, %r19438, %r2;
	shl.b32 	%r19439, %r6158, 10;
	and.b32  	%r19440, %r19439, 64512;
	add.s32 	%r19441, %r4, %r19440;
	ld.shared.u64 	%rd5955, [%r19441];
	setp.eq.s32 	%p5915, %r6163, 0;
	setp.ne.s64 	%p5916, %rd5955, 0;
	or.pred  	%p5917, %p5915, %p5916;
	@%p5917 bra 	$L__BB4_5672;
	add.s32 	%r6164, %r29690, 1;
	mul.wide.u32 	%rd5957, %r29690, 4;
	add.s64 	%rd5958, %rd2, %rd5957;
	st.local.u32 	[%rd5958+24], %r6163;
	mov.u32 	%r29690, %r6164;
$L__BB4_5672:
	setp.gt.u32 	%p5919, %r29690, 1;
	@%p5919 bra 	$L__BB4_5688;
	add.s32 	%r6166, %r5934, 59;
	shl.b32 	%r19442, %r29751, 7;
	and.b32  	%r19443, %r19442, 8064;
	add.s32 	%r6167, %r19443, %r2;
	shl.b32 	%r19444, %r29751, 10;
	and.b32  	%r19445, %r19444, 64512;
	add.s32 	%r19446, %r4, %r19445;
	ld.shared.u64 	%rd5959, [%r19446];
	setp.eq.s32 	%p5920, %r6167, 0;
	setp.ne.s64 	%p5921, %rd5959, 0;
	or.pred  	%p5922, %p5920, %p5921;
	@%p5922 bra 	$L__BB4_5675;
	add.s32 	%r6168, %r29690, 1;
	mul.wide.u32 	%rd5961, %r29690, 4;
	add.s64 	%rd5962, %rd2, %rd5961;
	st.local.u32 	[%rd5962+24], %r6167;
	mov.u32 	%r29690, %r6168;
$L__BB4_5675:
	setp.gt.u32 	%p5924, %r29690, 1;
	mov.u32 	%r29751, %r6166;
	@%p5924 bra 	$L__BB4_5688;
	add.s32 	%r29751, %r5934, 60;
	shl.b32 	%r19447, %r6166, 7;
	and.b32  	%r19448, %r19447, 8064;
	add.s32 	%r6171, %r19448, %r2;
	shl.b32 	%r19449, %r6166, 10;
	and.b32  	%r19450, %r19449, 64512;
	add.s32 	%r19451, %r4, %r19450;
	ld.shared.u64 	%rd5963, [%r19451];
	setp.eq.s32 	%p5925, %r6171, 0;
	setp.ne.s64 	%p5926, %rd5963, 0;
	or.pred  	%p5927, %p5925, %p5926;
	@%p5927 bra 	$L__BB4_5678;
	add.s32 	%r6172, %r29690, 1;
	mul.wide.u32 	%rd5965, %r29690, 4;
	add.s64 	%rd5966, %rd2, %rd5965;
	st.local.u32 	[%rd5966+24], %r6171;
	mov.u32 	%r29690, %r6172;
$L__BB4_5678:
	setp.gt.u32 	%p5929, %r29690, 1;
	@%p5929 bra 	$L__BB4_5688;
	add.s32 	%r6174, %r5934, 61;
	shl.b32 	%r19452, %r29751, 7;
	and.b32  	%r19453, %r19452, 8064;
	add.s32 	%r6175, %r19453, %r2;
	shl.b32 	%r19454, %r29751, 10;
	and.b32  	%r19455, %r19454, 64512;
	add.s32 	%r19456, %r4, %r19455;
	ld.shared.u64 	%rd5967, [%r19456];
	setp.eq.s32 	%p5930, %r6175, 0;
	setp.ne.s64 	%p5931, %rd5967, 0;
	or.pred  	%p5932, %p5930, %p5931;
	@%p5932 bra 	$L__BB4_5681;
	add.s32 	%r6176, %r29690, 1;
	mul.wide.u32 	%rd5969, %r29690, 4;
	add.s64 	%rd5970, %rd2, %rd5969;
	st.local.u32 	[%rd5970+24], %r6175;
	mov.u32 	%r29690, %r6176;
$L__BB4_5681:
	setp.gt.u32 	%p5934, %r29690, 1;
	mov.u32 	%r29751, %r6174;
	@%p5934 bra 	$L__BB4_5688;
	add.s32 	%r29751, %r5934, 62;
	shl.b32 	%r19457, %r6174, 7;
	and.b32  	%r19458, %r19457, 8064;
	add.s32 	%r6179, %r19458, %r2;
	shl.b32 	%r19459, %r6174, 10;
	and.b32  	%r19460, %r19459, 64512;
	add.s32 	%r19461, %r4, %r19460;
	ld.shared.u64 	%rd5971, [%r19461];
	setp.eq.s32 	%p5935, %r6179, 0;
	setp.ne.s64 	%p5936, %rd5971, 0;
	or.pred  	%p5937, %p5935, %p5936;
	@%p5937 bra 	$L__BB4_5684;
	add.s32 	%r6180, %r29690, 1;
	mul.wide.u32 	%rd5973, %r29690, 4;
	add.s64 	%rd5974, %rd2, %rd5973;
	st.local.u32 	[%rd5974+24], %r6179;
	mov.u32 	%r29690, %r6180;
$L__BB4_5684:
	setp.gt.u32 	%p5939, %r29690, 1;
	@%p5939 bra 	$L__BB4_5688;
	shl.b32 	%r19462, %r29751, 7;
	and.b32  	%r19463, %r19462, 8064;
	add.s32 	%r6182, %r19463, %r2;
	shl.b32 	%r19464, %r29751, 10;
	and.b32  	%r19465, %r19464, 64512;
	add.s32 	%r19466, %r4, %r19465;
	ld.shared.u64 	%rd5975, [%r19466];
	setp.eq.s32 	%p5941, %r6182, 0;
	setp.ne.s64 	%p5942, %rd5975, 0;
	mov.pred 	%p11379, -1;
	or.pred  	%p5943, %p5941, %p5942;
	@%p5943 bra 	$L__BB4_5687;
	mul.wide.u32 	%rd5977, %r29690, 4;
	add.s64 	%rd5978, %rd2, %rd5977;
	st.local.u32 	[%rd5978+24], %r6182;
	setp.eq.s32 	%p11379, %r29690, 0;
$L__BB4_5687:
	selp.b32 	%r19467, 64, 63, %p11379;
	add.s32 	%r29751, %r5934, %r19467;
	not.pred 	%p11380, %p11379;
$L__BB4_5688:
	st.local.u32 	[%rd2+4], %r29751;
$L__BB4_5689:
	setp.eq.s32 	%p5944, %r5927, 0;
	not.pred 	%p5945, %p11380;
	or.pred  	%p5946, %p5944, %p5945;
	@%p5946 bra 	$L__BB4_5765;
	shr.u32 	%r6185, %r4199, 3;
	setp.gt.u32 	%p5947, %r4199, 65535;
	@%p5947 bra 	$L__BB4_5692;
	shl.b32 	%r19468, %r6185, 3;
	mov.u32 	%r19469, shared_mem;
	add.s32 	%r19470, %r19469, %r19468;
	atom.shared.exch.b64 	%rd11040, [%r19470], 0;
	bra.uni 	$L__BB4_5693;
$L__BB4_5692:
	mul.wide.u32 	%rd5979, %r6185, 8;
	add.s64 	%rd5980, %rd1, %rd5979;
	atom.global.exch.b64 	%rd11040, [%rd5980+201326600], 0;
$L__BB4_5693:
	cvt.u32.u64 	%r6186, %rd11040;
	and.b32  	%r19471, %r4200, 2147483520;
	setp.ne.s32 	%p5948, %r19471, 0;
	@%p5948 bra 	$L__BB4_5728;
	shr.u64 	%rd6035, %rd11040, 32;
	ld.local.u32 	%r6187, [%rd2+24];
	or.b64  	%rd397, %rd6035, 8589934592;
	setp.gt.u32 	%p5977, %r6187, 8191;
	@%p5977 bra 	$L__BB4_5696;
	shl.b32 	%r19540, %r6187, 3;
	mov.u32 	%r19541, shared_mem;
	add.s32 	%r19542, %r19541, %r19540;
	atom.shared.exch.b64 	%rd6039, [%r19542], %rd397;
	bra.uni 	$L__BB4_5697;
$L__BB4_5696:
	mul.wide.u32 	%rd6036, %r6187, 8;
	add.s64 	%rd6037, %rd1, %rd6036;
	atom.global.exch.b64 	%rd6038, [%rd6037+201326600], %rd397;
$L__BB4_5697:
	shl.b32 	%r19543, %r6187, 3;
	or.b32  	%r19544, %r19543, 4;
	and.b32  	%r19545, %r6186, 7;
	setp.eq.s32 	%p5978, %r19545, 0;
	selp.b32 	%r29754, %r6186, %r19544, %p5978;
	selp.b32 	%r6199, %r19544, %r6186, %p5978;
	and.b32  	%r19546, %r29754, 7;
	setp.ne.s32 	%p5979, %r19546, 0;
	@%p5979 bra 	$L__BB4_5701;
$L__BB4_5698:
	and.b32  	%r19547, %r6199, 7;
	setp.ne.s32 	%p5980, %r19547, 0;
	@%p5980 bra 	$L__BB4_5710;
$L__BB4_5699:
	shr.u32 	%r19548, %r6199, 3;
	setp.gt.u32 	%p5981, %r6199, 65535;
	shr.u32 	%r19549, %r6199, 1;
	mov.u32 	%r19550, shared_mem;
	add.s32 	%r19551, %r19550, %r19549;
	add.s32 	%r6195, %r19551, 65536;
	mul.wide.u32 	%rd6040, %r19548, 4;
	add.s64 	%rd399, %rd3, %rd6040;
	@%p5981 bra 	$L__BB4_5704;
	atom.shared.exch.b32 	%r29757, [%r6195], -1;
	bra.uni 	$L__BB4_5705;
$L__BB4_5701:
	cvt.u64.u32 	%rd6060, %r6199;
	shl.b64 	%rd6061, %rd6060, 32;
	cvt.u64.u32 	%rd6062, %r29754;
	or.b64  	%rd398, %rd6061, %rd6062;
	mul.wide.u32 	%rd6063, %r29754, 8;
	and.b32  	%r19579, %r6199, 7;
	cvt.u64.u32 	%rd6064, %r19579;
	mov.b64 	%rd6065, 56;
	cvt.u32.u64 	%r19580, %rd6065;
	cvt.u32.u64 	%r19581, %rd6063;
	and.b32  	%r19582, %r19581, %r19580;
	cvt.u32.u64 	%r19583, %rd6064;
	or.b32  	%r19584, %r19582, %r19583;
	mov.b64 	%rd6066, 9130730411292422402;
	shr.u64 	%rd6067, %rd6066, %r19584;
	mov.b64 	%rd6068, 1736168554312260608;
	shr.u64 	%rd6069, %rd6068, %r19584;
	mov.b64 	%rd6070, -506390041275138048;
	shr.u64 	%rd6071, %rd6070, %r19584;
	shl.b64 	%rd6072, %rd6071, 2;
	cvt.u32.u64 	%r19585, %rd6069;
	mov.b64 	%rd6073, 2;
	cvt.u32.u64 	%r19586, %rd6073;
	and.b32  	%r19587, %r19585, %r19586;
	cvt.u32.u64 	%r19588, %rd6067;
	mov.b64 	%rd6074, 1;
	cvt.u32.u64 	%r19589, %rd6074;
	and.b32  	%r19590, %r19588, %r19589;
	or.b32  	%r19591, %r19590, %r19587;
	cvt.u32.u64 	%r19592, %rd6072;
	mov.b64 	%rd6075, 4;
	cvt.u32.u64 	%r19593, %rd6075;
	and.b32  	%r19594, %r19592, %r19593;
	or.b32  	%r19595, %r19591, %r19594;
	mov.b16 	%rs248, 1;
	shl.b16 	%rs249, %rs248, %r19595;
	and.b16  	%rs250, %rs249, 29;
	setp.eq.s16 	%p6003, %rs250, 0;
	@%p6003 bra 	$L__BB4_5703;
	ld.local.u32 	%r19596, [%rd2+280];
	add.s32 	%r19597, %r19596, 1;
	st.local.u32 	[%rd2+280], %r19597;
	shl.b32 	%r19598, %r19596, 3;
	cvt.u64.u32 	%rd6076, %r19598;
	and.b64  	%rd6077, %rd6076, 2040;
	add.s64 	%rd6078, %rd2, %rd6077;
	st.local.u64 	[%rd6078+288], %rd398;
	bra.uni 	$L__BB4_5769;
$L__BB4_5703:
	ld.local.u32 	%r19599, [%rd2+2336];
	add.s32 	%r19600, %r19599, 1;
	st.local.u32 	[%rd2+2336], %r19600;
	shl.b32 	%r19601, %r19599, 3;
	cvt.u64.u32 	%rd6079, %r19601;
	and.b64  	%rd6080, %rd6079, 2040;
	add.s64 	%rd6081, %rd2, %rd6080;
	st.local.u64 	[%rd6081+2344], %rd398;
	bra.uni 	$L__BB4_5769;
$L__BB4_5704:
	atom.global.exch.b32 	%r29757, [%rd399], -1;
$L__BB4_5705:
	add.s32 	%r19552, %r29757, 1;
	setp.lt.u32 	%p5982, %r19552, 2;
	@%p5982 bra 	$L__BB4_5710;
	setp.gt.u32 	%p5983, %r6199, 65535;
	@%p5983 bra 	$L__BB4_5708;
	atom.shared.exch.b32 	%r19554, [%r6195], 0;
	bra.uni 	$L__BB4_5709;
$L__BB4_5708:
	atom.global.exch.b32 	%r19553, [%rd399], 0;
$L__BB4_5709:
	and.b32  	%r19555, %r29757, 7;
	setp.eq.s32 	%p5984, %r19555, 0;
	mov.u32 	%r6199, %r29757;
	@%p5984 bra 	$L__BB4_5699;
$L__BB4_5710:
	setp.lt.u32 	%p5985, %r29754, 65529;
	@%p5985 bra 	$L__BB4_5722;
	and.b32  	%r6200, %r6199, 4;
	setp.eq.s32 	%p5986, %r6200, 0;
	and.b32  	%r19556, %r6199, 3;
	setp.ne.s32 	%p5987, %r19556, 0;
	and.pred  	%p5988, %p5986, %p5987;
	setp.gt.u32 	%p5989, %r6199, 65535;
	or.pred  	%p5990, %p5989, %p5988;
	@%p5990 bra 	$L__BB4_5715;
	and.b32  	%r19557, %r6199, 7;
	setp.eq.s32 	%p5991, %r19557, 0;
	mov.u32 	%r29760, %r6199;
	mov.u32 	%r29761, %r29754;
	@%p5991 bra 	$L__BB4_5727;
	setp.eq.s32 	%p5992, %r6200, 0;
	@%p5992 bra 	$L__BB4_5715;
	cvt.u64.u32 	%rd6041, %r6199;
	shl.b64 	%rd6042, %rd6041, 32;
	cvt.u64.u32 	%rd6043, %r29754;
	or.b64  	%rd6044, %rd6042, %rd6043;
	ld.local.u32 	%r19558, [%rd2+280];
	add.s32 	%r19559, %r19558, 1;
	st.local.u32 	[%rd2+280], %r19559;
	shl.b32 	%r19560, %r19558, 3;
	cvt.u64.u32 	%rd6045, %r19560;
	and.b64  	%rd6046, %rd6045, 2040;
	add.s64 	%rd6047, %rd2, %rd6046;
	st.local.u64 	[%rd6047+288], %rd6044;
	bra.uni 	$L__BB4_5769;
$L__BB4_5715:
	shr.u32 	%r6201, %r29754, 3;
	setp.gt.u32 	%p5993, %r29754, 65535;
	@%p5993 bra 	$L__BB4_5717;
	shl.b32 	%r19561, %r6201, 2;
	mov.u32 	%r19562, shared_mem;
	add.s32 	%r19563, %r19562, %r19561;
	ld.shared.u32 	%r29759, [%r19563+65536];
	bra.uni 	$L__BB4_5718;
$L__BB4_5717:
	mul.wide.u32 	%rd6048, %r6201, 4;
	add.s64 	%rd6049, %rd3, %rd6048;
	ld.global.u32 	%r29759, [%rd6049];
$L__BB4_5718:
	setp.ne.s32 	%p5994, %r29759, 0;
	@%p5994 bra 	$L__BB4_5722;
	cvt.u64.u32 	%rd6050, %r6199;
	shl.b64 	%rd6051, %rd6050, 32;
	cvt.u64.u32 	%rd6052, %r29754;
	or.b64  	%rd400, %rd6051, %rd6052;
	and.b32  	%r19564, %r6199, 7;
	setp.eq.s32 	%p5995, %r19564, 1;
	@%p5995 bra 	$L__BB4_5721;
	ld.local.u32 	%r19565, [%rd2+280];
	add.s32 	%r19566, %r19565, 1;
	st.local.u32 	[%rd2+280], %r19566;
	shl.b32 	%r19567, %r19565, 3;
	cvt.u64.u32 	%rd6053, %r19567;
	and.b64  	%rd6054, %rd6053, 2040;
	add.s64 	%rd6055, %rd2, %rd6054;
	st.local.u64 	[%rd6055+288], %rd400;
	bra.uni 	$L__BB4_5769;
$L__BB4_5721:
	ld.local.u32 	%r19568, [%rd2+2336];
	add.s32 	%r19569, %r19568, 1;
	st.local.u32 	[%rd2+2336], %r19569;
	shl.b32 	%r19570, %r19568, 3;
	cvt.u64.u32 	%rd6056, %r19570;
	and.b64  	%rd6057, %rd6056, 2040;
	add.s64 	%rd6058, %rd2, %rd6057;
	st.local.u64 	[%rd6058+2344], %rd400;
	bra.uni 	$L__BB4_5769;
$L__BB4_5722:
	shr.u32 	%r6205, %r29754, 3;
	setp.gt.u32 	%p5996, %r29754, 65535;
	@%p5996 bra 	$L__BB4_5725;
	shl.b32 	%r19572, %r6205, 2;
	mov.u32 	%r19573, shared_mem;
	add.s32 	%r19574, %r19573, %r19572;
	add.s32 	%r6206, %r19574, 65536;
	atom.shared.exch.b32 	%r29760, [%r19574+65536], %r6199;
	setp.eq.s32 	%p5998, %r29760, -1;
	@%p5998 bra 	$L__BB4_5769;
	atom.shared.exch.b32 	%r19575, [%r6206], 0;
	mov.u32 	%r29761, %r6199;
	bra.uni 	$L__BB4_5727;
$L__BB4_5725:
	mul.wide.u32 	%rd6059, %r6205, 4;
	add.s64 	%rd401, %rd3, %rd6059;
	atom.global.exch.b32 	%r29760, [%rd401], %r6199;
	setp.eq.s32 	%p5997, %r29760, -1;
	@%p5997 bra 	$L__BB4_5769;
	atom.global.exch.b32 	%r19571, [%rd401], 0;
	mov.u32 	%r29761, %r6199;
$L__BB4_5727:
	and.b32  	%r19576, %r29760, 7;
	setp.ne.s32 	%p5999, %r19576, 0;
	and.b32  	%r19577, %r29761, 7;
	setp.eq.s32 	%p6000, %r19577, 0;
	and.pred  	%p6001, %p5999, %p6000;
	selp.b32 	%r29754, %r29761, %r29760, %p6001;
	selp.b32 	%r6199, %r29760, %r29761, %p6001;
	and.b32  	%r19578, %r29754, 7;
	setp.eq.s32 	%p6002, %r19578, 0;
	@%p6002 bra 	$L__BB4_5698;
	bra.uni 	$L__BB4_5701;
$L__BB4_5728:
	ld.local.v2.u32 	{%r6213, %r6214}, [%rd2+24];
	cvt.u64.u32 	%rd5981, %r6214;
	shl.b64 	%rd5982, %rd5981, 35;
	or.b64  	%rd402, %rd5982, 17179869186;
	setp.gt.u32 	%p5949, %r6213, 8191;
	@%p5949 bra 	$L__BB4_5730;
	shl.b32 	%r19472, %r6213, 3;
	mov.u32 	%r19473, shared_mem;
	add.s32 	%r19474, %r19473, %r19472;
	atom.shared.exch.b64 	%rd5986, [%r19474], %rd402;
	bra.uni 	$L__BB4_5731;
$L__BB4_5730:
	mul.wide.u32 	%rd5983, %r6213, 8;
	add.s64 	%rd5984, %rd1, %rd5983;
	atom.global.exch.b64 	%rd5985, [%rd5984+201326600], %rd402;
$L__BB4_5731:
	add.s32 	%r19475, %r4200, 2147483520;
	and.b32  	%r19476, %r19475, 2147483520;
	or.b32  	%r19477, %r19476, 11;
	and.b64  	%rd5987, %rd11040, -4294967296;
	cvt.u64.u32 	%rd5988, %r19477;
	or.b64  	%rd403, %rd5987, %rd5988;
	setp.gt.u32 	%p5950, %r6214, 8191;
	@%p5950 bra 	$L__BB4_5733;
	shl.b32 	%r19478, %r6214, 3;
	mov.u32 	%r19479, shared_mem;
	add.s32 	%r19480, %r19479, %r19478;
	atom.shared.exch.b64 	%rd5992, [%r19480], %rd403;
	bra.uni 	$L__BB4_5734;
$L__BB4_5733:
	mul.wide.u32 	%rd5989, %r6214, 8;
	add.s64 	%rd5990, %rd1, %rd5989;
	atom.global.exch.b64 	%rd5991, [%rd5990+201326600], %rd403;
$L__BB4_5734:
	shl.b32 	%r19481, %r6213, 3;
	or.b32  	%r19482, %r19481, 4;
	and.b32  	%r19483, %r6186, 7;
	setp.eq.s32 	%p5951, %r19483, 0;
	selp.b32 	%r29764, %r6186, %r19482, %p5951;
	selp.b32 	%r6226, %r19482, %r6186, %p5951;
	and.b32  	%r19484, %r29764, 7;
	setp.ne.s32 	%p5952, %r19484, 0;
	@%p5952 bra 	$L__BB4_5738;
$L__BB4_5735:
	and.b32  	%r19485, %r6226, 7;
	setp.ne.s32 	%p5953, %r19485, 0;
	@%p5953 bra 	$L__BB4_5747;
$L__BB4_5736:
	shr.u32 	%r19486, %r6226, 3;
	setp.gt.u32 	%p5954, %r6226, 65535;
	shr.u32 	%r19487, %r6226, 1;
	mov.u32 	%r19488, shared_mem;
	add.s32 	%r19489, %r19488, %r19487;
	add.s32 	%r6222, %r19489, 65536;
	mul.wide.u32 	%rd5993, %r19486, 4;
	add.s64 	%rd405, %rd3, %rd5993;
	@%p5954 bra 	$L__BB4_5741;
	atom.shared.exch.b32 	%r29767, [%r6222], -1;
	bra.uni 	$L__BB4_5742;
$L__BB4_5738:
	cvt.u64.u32 	%rd6013, %r6226;
	shl.b64 	%rd6014, %rd6013, 32;
	cvt.u64.u32 	%rd6015, %r29764;
	or.b64  	%rd404, %rd6014, %rd6015;
	mul.wide.u32 	%rd6016, %r29764, 8;
	and.b32  	%r19517, %r6226, 7;
	cvt.u64.u32 	%rd6017, %r19517;
	mov.b64 	%rd6018, 56;
	cvt.u32.u64 	%r19518, %rd6018;
	cvt.u32.u64 	%r19519, %rd6016;
	and.b32  	%r19520, %r19519, %r19518;
	cvt.u32.u64 	%r19521, %rd6017;
	or.b32  	%r19522, %r19520, %r19521;
	mov.b64 	%rd6019, 9130730411292422402;
	shr.u64 	%rd6020, %rd6019, %r19522;
	mov.b64 	%rd6021, 1736168554312260608;
	shr.u64 	%rd6022, %rd6021, %r19522;
	mov.b64 	%rd6023, -506390041275138048;
	shr.u64 	%rd6024, %rd6023, %r19522;
	shl.b64 	%rd6025, %rd6024, 2;
	cvt.u32.u64 	%r19523, %rd6022;
	mov.b64 	%rd6026, 2;
	cvt.u32.u64 	%r19524, %rd6026;
	and.b32  	%r19525, %r19523, %r19524;
	cvt.u32.u64 	%r19526, %rd6020;
	mov.b64 	%rd6027, 1;
	cvt.u32.u64 	%r19527, %rd6027;
	and.b32  	%r19528, %r19526, %r19527;
	or.b32  	%r19529, %r19528, %r19525;
	cvt.u32.u64 	%r19530, %rd6025;
	mov.b64 	%rd6028, 4;
	cvt.u32.u64 	%r19531, %rd6028;
	and.b32  	%r19532, %r19530, %r19531;
	or.b32  	%r19533, %r19529, %r19532;
	mov.b16 	%rs245, 1;
	shl.b16 	%rs246, %rs245, %r19533;
	and.b16  	%rs247, %rs246, 29;
	setp.eq.s16 	%p5976, %rs247, 0;
	@%p5976 bra 	$L__BB4_5740;
	ld.local.u32 	%r19534, [%rd2+280];
	add.s32 	%r19535, %r19534, 1;
	st.local.u32 	[%rd2+280], %r19535;
	shl.b32 	%r19536, %r19534, 3;
	cvt.u64.u32 	%rd6029, %r19536;
	and.b64  	%rd6030, %rd6029, 2040;
	add.s64 	%rd6031, %rd2, %rd6030;
	st.local.u64 	[%rd6031+288], %rd404;
	bra.uni 	$L__BB4_5769;
$L__BB4_5740:
	ld.local.u32 	%r19537, [%rd2+2336];
	add.s32 	%r19538, %r19537, 1;
	st.local.u32 	[%rd2+2336], %r19538;
	shl.b32 	%r19539, %r19537, 3;
	cvt.u64.u32 	%rd6032, %r19539;
	and.b64  	%rd6033, %rd6032, 2040;
	add.s64 	%rd6034, %rd2, %rd6033;
	st.local.u64 	[%rd6034+2344], %rd404;
	bra.uni 	$L__BB4_5769;
$L__BB4_5741:
	atom.global.exch.b32 	%r29767, [%rd405], -1;
$L__BB4_5742:
	add.s32 	%r19490, %r29767, 1;
	setp.lt.u32 	%p5955, %r19490, 2;
	@%p5955 bra 	$L__BB4_5747;
	setp.gt.u32 	%p5956, %r6226, 65535;
	@%p5956 bra 	$L__BB4_5745;
	atom.shared.exch.b32 	%r19492, [%r6222], 0;
	bra.uni 	$L__BB4_5746;
$L__BB4_5745:
	atom.global.exch.b32 	%r19491, [%rd405], 0;
$L__BB4_5746:
	and.b32  	%r19493, %r29767, 7;
	setp.eq.s32 	%p5957, %r19493, 0;
	mov.u32 	%r6226, %r29767;
	@%p5957 bra 	$L__BB4_5736;
$L__BB4_5747:
	setp.lt.u32 	%p5958, %r29764, 65529;
	@%p5958 bra 	$L__BB4_5759;
	and.b32  	%r6227, %r6226, 4;
	setp.eq.s32 	%p5959, %r6227, 0;
	and.b32  	%r19494, %r6226, 3;
	setp.ne.s32 	%p5960, %r19494, 0;
	and.pred  	%p5961, %p5959, %p5960;
	setp.gt.u32 	%p5962, %r6226, 65535;
	or.pred  	%p5963, %p5962, %p5961;
	@%p5963 bra 	$L__BB4_5752;
	and.b32  	%r19495, %r6226, 7;
	setp.eq.s32 	%p5964, %r19495, 0;
	mov.u32 	%r29770, %r6226;
	mov.u32 	%r29771, %r29764;
	@%p5964 bra 	$L__BB4_5764;
	setp.eq.s32 	%p5965, %r6227, 0;
	@%p5965 bra 	$L__BB4_5752;
	cvt.u64.u32 	%rd5994, %r6226;
	shl.b64 	%rd5995, %rd5994, 32;
	cvt.u64.u32 	%rd5996, %r29764;
	or.b64  	%rd5997, %rd5995, %rd5996;
	ld.local.u32 	%r19496, [%rd2+280];
	add.s32 	%r19497, %r19496, 1;
	st.local.u32 	[%rd2+280], %r19497;
	shl.b32 	%r19498, %r19496, 3;
	cvt.u64.u32 	%rd5998, %r19498;
	and.b64  	%rd5999, %rd5998, 2040;
	add.s64 	%rd6000, %rd2, %rd5999;
	st.local.u64 	[%rd6000+288], %rd5997;
	bra.uni 	$L__BB4_5769;
$L__BB4_5752:
	shr.u32 	%r6228, %r29764, 3;
	setp.gt.u32 	%p5966, %r29764, 65535;
	@%p5966 bra 	$L__BB4_5754;
	shl.b32 	%r19499, %r6228, 2;
	mov.u32 	%r19500, shared_mem;
	add.s32 	%r19501, %r19500, %r19499;
	ld.shared.u32 	%r29769, [%r19501+65536];
	bra.uni 	$L__BB4_5755;
$L__BB4_5754:
	mul.wide.u32 	%rd6001, %r6228, 4;
	add.s64 	%rd6002, %rd3, %rd6001;
	ld.global.u32 	%r29769, [%rd6002];
$L__BB4_5755:
	setp.ne.s32 	%p5967, %r29769, 0;
	@%p5967 bra 	$L__BB4_5759;
	cvt.u64.u32 	%rd6003, %r6226;
	shl.b64 	%rd6004, %rd6003, 32;
	cvt.u64.u32 	%rd6005, %r29764;
	or.b64  	%rd406, %rd6004, %rd6005;
	and.b32  	%r19502, %r6226, 7;
	setp.eq.s32 	%p5968, %r19502, 1;
	@%p5968 bra 	$L__BB4_5758;
	ld.local.u32 	%r19503, [%rd2+280];
	add.s32 	%r19504, %r19503, 1;
	st.local.u32 	[%rd2+280], %r19504;
	shl.b32 	%r19505, %r19503, 3;
	cvt.u64.u32 	%rd6006, %r19505;
	and.b64  	%rd6007, %rd6006, 2040;
	add.s64 	%rd6008, %rd2, %rd6007;
	st.local.u64 	[%rd6008+288], %rd406;
	bra.uni 	$L__BB4_5769;
$L__BB4_5758:
	ld.local.u32 	%r19506, [%rd2+2336];
	add.s32 	%r19507, %r19506, 1;
	st.local.u32 	[%rd2+2336], %r19507;
	shl.b32 	%r19508, %r19506, 3;
	cvt.u64.u32 	%rd6009, %r19508;
	and.b64  	%rd6010, %rd6009, 2040;
	add.s64 	%rd6011, %rd2, %rd6010;
	st.local.u64 	[%rd6011+2344], %rd406;
	bra.uni 	$L__BB4_5769;
$L__BB4_5759:
	shr.u32 	%r6232, %r29764, 3;
	setp.gt.u32 	%p5969, %r29764, 65535;
	@%p5969 bra 	$L__BB4_5762;
	shl.b32 	%r19510, %r6232, 2;
	mov.u32 	%r19511, shared_mem;
	add.s32 	%r19512, %r19511, %r19510;
	add.s32 	%r6233, %r19512, 65536;
	atom.shared.exch.b32 	%r29770, [%r19512+65536], %r6226;
	setp.eq.s32 	%p5971, %r29770, -1;
	@%p5971 bra 	$L__BB4_5769;
	atom.shared.exch.b32 	%r19513, [%r6233], 0;
	mov.u32 	%r29771, %r6226;
	bra.uni 	$L__BB4_5764;
$L__BB4_5762:
	mul.wide.u32 	%rd6012, %r6232, 4;
	add.s64 	%rd407, %rd3, %rd6012;
	atom.global.exch.b32 	%r29770, [%rd407], %r6226;
	setp.eq.s32 	%p5970, %r29770, -1;
	@%p5970 bra 	$L__BB4_5769;
	atom.global.exch.b32 	%r19509, [%rd407], 0;
	mov.u32 	%r29771, %r6226;
$L__BB4_5764:
	and.b32  	%r19514, %r29770, 7;
	setp.ne.s32 	%p5972, %r19514, 0;
	and.b32  	%r19515, %r29771, 7;
	setp.eq.s32 	%p5973, %r19515, 0;
	and.pred  	%p5974, %p5972, %p5973;
	selp.b32 	%r29764, %r29771, %r29770, %p5974;
	selp.b32 	%r6226, %r29770, %r29771, %p5974;
	and.b32  	%r19516, %r29764, 7;
	setp.eq.s32 	%p5975, %r19516, 0;
	@%p5975 bra 	$L__BB4_5735;
	bra.uni 	$L__BB4_5738;
$L__BB4_5765:
	cvt.u32.u16 	%r20901, %rs11;
	mov.b16 	%rs276, 1;
	shl.b16 	%rs277, %rs276, %r20901;
	and.b16  	%rs278, %rs277, 29;
	setp.eq.s16 	%p6807, %rs278, 0;
	@%p6807 bra 	$L__BB4_5767;
	ld.local.u32 	%r20902, [%rd2+280];
	add.s32 	%r20903, %r20902, 1;
	st.local.u32 	[%rd2+280], %r20903;
	shl.b32 	%r20904, %r20902, 3;
	cvt.u64.u32 	%rd6883, %r20904;
	and.b64  	%rd6884, %rd6883, 2040;
	add.s64 	%rd6885, %rd2, %rd6884;
	st.local.u64 	[%rd6885+288], %rd279;
	bra.uni 	$L__BB4_7676;
$L__BB4_5767:
	ld.local.u32 	%r20905, [%rd2+2336];
	add.s32 	%r20906, %r20905, 1;
	st.local.u32 	[%rd2+2336], %r20906;
	shl.b32 	%r20907, %r20905, 3;
	cvt.u64.u32 	%rd6886, %r20907;
	and.b64  	%rd6887, %rd6886, 2040;
	add.s64 	%rd6888, %rd2, %rd6887;
	st.local.u64 	[%rd6888+2344], %rd279;
	bra.uni 	$L__BB4_7676;
$L__BB4_5768:
	add.s32 	%r20897, %r62, 1;
	st.local.u32 	[%rd2+2336], %r20897;
	shl.b32 	%r20898, %r62, 3;
	cvt.u64.u32 	%rd6880, %r20898;
	and.b64  	%rd6881, %rd6880, 2040;
	add.s64 	%rd6882, %rd2, %rd6881;
	st.local.u64 	[%rd6882+2344], %rd309;
$L__BB4_5769:
	ld.local.u32 	%r20899, [%rd2+16];
	add.s32 	%r20900, %r20899, 1;
	st.local.u32 	[%rd2+16], %r20900;
$L__BB4_5770:
	ld.local.u32 	%r6241, [%rd2+280];
	setp.eq.s32 	%p6808, %r6241, 0;
	@%p6808 bra 	$L__BB4_7676;
$L__BB4_5771:
	add.s32 	%r6242, %r6241, -1;
	st.local.u32 	[%rd2+280], %r6242;
	shl.b32 	%r20908, %r6242, 3;
	cvt.u64.u32 	%rd6889, %r20908;
	and.b64  	%rd6890, %rd6889, 2040;
	add.s64 	%rd408, %rd2, %rd6890;
	ld.local.u64 	%rd409, [%rd408+288];
	cvt.u32.u64 	%r6245, %rd409;
	shr.u64 	%rd410, %rd409, 32;
	shl.b64 	%rd6891, %rd409, 3;
	cvt.u32.u64 	%r20909, %rd410;
	mov.b64 	%rd6892, 7;
	cvt.u32.u64 	%r20910, %rd6892;
	and.b32  	%r20911, %r20909, %r20910;
	cvt.u32.u64 	%r20912, %rd6891;
	mov.b64 	%rd6893, 56;
	cvt.u32.u64 	%r20913, %rd6893;
	and.b32  	%r20914, %r20912, %r20913;
	or.b32  	%r20915, %r20914, %r20911;
	mov.b64 	%rd6894, 9130730411292422402;
	shr.u64 	%rd6895, %rd6894, %r20915;
	and.b64  	%rd6896, %rd6895, 1;
	mov.b64 	%rd6897, 1736168554312260608;
	shr.u64 	%rd6898, %rd6897, %r20915;
	and.b64  	%rd6899, %rd6898, 2;
	or.b64  	%rd6900, %rd6896, %rd6899;
	mov.b64 	%rd6901, -506390041275138048;
	shr.u64 	%rd6902, %rd6901, %r20915;
	shl.b64 	%rd6903, %rd6902, 2;
	and.b64  	%rd6904, %rd6903, 4;
	or.b64  	%rd6905, %rd6900, %rd6904;
	cvt.u16.u64 	%rs15, %rd6905;
	setp.eq.s64 	%p6810, %rd409, 0;
	mov.pred 	%p11390, 0;
	@%p6810 bra 	$L__BB4_7675;
	and.b64  	%rd6906, %rd409, 7;
	setp.eq.s64 	%p6811, %rd6906, 1;
	setp.eq.s64 	%p6812, %rd410, 4294967288;
	and.pred  	%p6813, %p6811, %p6812;
	mov.b32 	%r6244, -8;
	@%p6813 bra 	$L__BB4_5950;
	cvt.u16.u64 	%rs280, %rd410;
	and.b16  	%rs281, %rs280, 7;
	cvt.u16.u64 	%rs282, %rd409;
	and.b16  	%rs283, %rs282, 7;
	setp.lt.u16 	%p6814, %rs281, %rs283;
	selp.b32 	%r6244, %r6245, %r20909, %p6814;
	selp.b32 	%r6245, %r20909, %r6245, %p6814;
	setp.gt.s16 	%p6815, %rs15, 3;
	@%p6815 bra 	$L__BB4_5782;
	setp.gt.s16 	%p6819, %rs15, 1;
	@%p6819 bra 	$L__BB4_6511;
	setp.eq.s16 	%p6821, %rs15, 0;
	@%p6821 bra 	$L__BB4_5776;
	bra.uni 	$L__BB4_5950;
$L__BB4_5776:
	and.b32  	%r23060, %r6245, 4;
	setp.eq.s32 	%p8234, %r23060, 0;
	and.b32  	%r23061, %r6245, 3;
	setp.ne.s32 	%p8235, %r23061, 0;
	and.pred  	%p8236, %p8234, %p8235;
	@%p8236 bra 	$L__BB4_5918;
	setp.lt.u32 	%p8237, %r6245, 65536;
	and.b32  	%r23062, %r6244, -65532;
	setp.ne.s32 	%p8238, %r23062, 4;
	or.pred  	%p8239, %p8237, %p8238;
	@%p8239 bra 	$L__BB4_5918;
	ld.local.u32 	%r29800, [%rd2+2336];
	sub.s32 	%r23063, 256, %r29800;
	sub.s32 	%r23064, 257, %r6241;
	min.u32 	%r23065, %r23063, %r23064;
	setp.lt.u32 	%p8240, %r23065, 3;
	@%p8240 bra 	$L__BB4_7670;
	ld.local.u32 	%r23066, [%rd2+20];
	add.s32 	%r23067, %r23066, 1;
	st.local.u32 	[%rd2+20], %r23067;
	and.b32  	%r23068, %r6244, -8;
	mov.u32 	%r23069, shared_mem;
	add.s32 	%r23070, %r23069, %r23068;
	atom.shared.exch.b64 	%rd411, [%r23070], 0;
	cvt.u32.u64 	%r6274, %rd411;
	and.b32  	%r23071, %r6274, 7;
	setp.ne.s32 	%p8241, %r23071, 0;
	@%p8241 bra 	$L__BB4_5793;
$L__BB4_5780:
	shr.u32 	%r23072, %r6274, 3;
	setp.gt.u32 	%p8242, %r6274, 65535;
	shr.u32 	%r23073, %r6274, 1;
	add.s32 	%r23075, %r23069, %r23073;
	add.s32 	%r6249, %r23075, 65536;
	mul.wide.u32 	%rd8111, %r23072, 4;
	add.s64 	%rd412, %rd3, %rd8111;
	@%p8242 bra 	$L__BB4_5787;
	atom.shared.exch.b32 	%r29774, [%r6249], -1;
	bra.uni 	$L__BB4_5788;
$L__BB4_5782:
	setp.gt.s16 	%p6816, %rs15, 5;
	@%p6816 bra 	$L__BB4_7397;
	setp.eq.s16 	%p6818, %rs15, 4;
	@%p6818 bra 	$L__BB4_5784;
	bra.uni 	$L__BB4_6644;
$L__BB4_5784:
	ld.local.u32 	%r7164, [%rd2+2336];
	sub.s32 	%r22386, 256, %r7164;
	sub.s32 	%r22387, 257, %r6241;
	min.u32 	%r22388, %r22386, %r22387;
	setp.lt.u32 	%p7738, %r22388, 2;
	@%p7738 bra 	$L__BB4_7670;
	shr.u32 	%r7134, %r6245, 3;
	setp.gt.u32 	%p7739, %r6245, 65535;
	@%p7739 bra 	$L__BB4_6578;
	shl.b32 	%r22389, %r7134, 3;
	mov.u32 	%r22390, shared_mem;
	add.s32 	%r22391, %r22390, %r22389;
	atom.shared.exch.b64 	%rd11043, [%r22391], 0;
	bra.uni 	$L__BB4_6579;
$L__BB4_5787:
	atom.global.exch.b32 	%r29774, [%rd412], -1;
$L__BB4_5788:
	add.s32 	%r23076, %r29774, 1;
	setp.lt.u32 	%p8243, %r23076, 2;
	@%p8243 bra 	$L__BB4_5793;
	@%p8242 bra 	$L__BB4_5791;
	atom.shared.exch.b32 	%r23078, [%r6249], 0;
	bra.uni 	$L__BB4_5792;
$L__BB4_5791:
	atom.global.exch.b32 	%r23077, [%rd412], 0;
$L__BB4_5792:
	and.b32  	%r23079, %r29774, 7;
	setp.eq.s32 	%p8245, %r23079, 0;
	mov.u32 	%r6274, %r29774;
	@%p8245 bra 	$L__BB4_5780;
$L__BB4_5793:
	{ .reg .b32 tmp; mov.b64 {tmp, %r6306}, %rd411; }
	and.b32  	%r23080, %r6306, 7;
	setp.ne.s32 	%p8246, %r23080, 0;
	@%p8246 bra 	$L__BB4_5802;
$L__BB4_5794:
	shr.u32 	%r23081, %r6306, 3;
	setp.gt.u32 	%p8247, %r6306, 65535;
	shr.u32 	%r23082, %r6306, 1;
	add.s32 	%r23084, %r23069, %r23082;
	add.s32 	%r6256, %r23084, 65536;
	mul.wide.u32 	%rd8112, %r23081, 4;
	add.s64 	%rd413, %rd3, %rd8112;
	@%p8247 bra 	$L__BB4_5796;
	atom.shared.exch.b32 	%r29777, [%r6256], -1;
	bra.uni 	$L__BB4_5797;
$L__BB4_5796:
	atom.global.exch.b32 	%r29777, [%rd413], -1;
$L__BB4_5797:
	add.s32 	%r23085, %r29777, 1;
	setp.lt.u32 	%p8248, %r23085, 2;
	@%p8248 bra 	$L__BB4_5802;
	setp.gt.u32 	%p8249, %r6306, 65535;
	@%p8249 bra 	$L__BB4_5800;
	atom.shared.exch.b32 	%r23087, [%r6256], 0;
	bra.uni 	$L__BB4_5801;
$L__BB4_5800:
	atom.global.exch.b32 	%r23086, [%rd413], 0;
$L__BB4_5801:
	and.b32  	%r23088, %r29777, 7;
	setp.eq.s32 	%p8250, %r23088, 0;
	mov.u32 	%r6306, %r29777;
	@%p8250 bra 	$L__BB4_5794;
$L__BB4_5802:
	and.b32  	%r23089, %r6274, 4;
	setp.eq.s32 	%p8251, %r23089, 0;
	and.b32  	%r23090, %r6274, 3;
	setp.ne.s32 	%p8252, %r23090, 0;
	and.pred  	%p8253, %p8251, %p8252;
	setp.gt.u32 	%p8254, %r6274, 65535;
	or.pred  	%p8255, %p8254, %p8253;
	mov.u32 	%r29790, %r6274;
	@%p8255 bra 	$L__BB4_5841;
	mov.b32 	%r29779, 0;
$L__BB4_5804:
	ld.global.u32 	%r23092, [%rd10+65536];
	and.b32  	%r23093, %r23092, 32767;
	add.s32 	%r6262, %r23093, %r4190;
	mul.wide.u32 	%rd8113, %r6262, 4;
	add.s64 	%rd8114, %rd3, %rd8113;
	ld.global.u32 	%r23094, [%rd8114];
	add.s32 	%r23096, %r23092, 1;
	st.global.u32 	[%rd10+65536], %r23096;
	setp.gt.u32 	%p8256, %r6262, 8191;
	setp.eq.s32 	%p8257, %r23094, 0;
	and.pred  	%p8258, %p8256, %p8257;
	@%p8258 bra 	$L__BB4_5807;
	add.s32 	%r29779, %r29779, 1;
	setp.lt.u32 	%p8259, %r29779, 32768;
	@%p8259 bra 	$L__BB4_5804;
	mov.u64 	%rd8115, $str$1;
	cvta.global.u64 	%rd8116, %rd8115;
	{ // callseq 33, 0
	.param .b64 param0;
	st.param.b64 	[param0], %rd8116;
	.param .b64 param1;
	st.param.b64 	[param1], 0;
	.param .b32 retval0;
	call.uni (retval0), 
	vprintf, 
	(
	param0, 
	param1
	);
	ld.param.b32 	%r23097, [retval0];
	} // callseq 33
	bra.uni 	$L__BB4_5804;
$L__BB4_5807:
	shl.b32 	%r29790, %r6262, 3;
	and.b32  	%r6265, %r6262, 536870911;
	setp.gt.u32 	%p8260, %r6265, 8191;
	@%p8260 bra 	$L__BB4_5809;
	shl.b32 	%r23100, %r6265, 2;
	add.s32 	%r23102, %r23069, %r23100;
	atom.shared.exch.b32 	%r23103, [%r23102+65536], -1;
	bra.uni 	$L__BB4_5810;
$L__BB4_5809:
	mul.wide.u32 	%rd8117, %r6265, 4;
	add.s64 	%rd8118, %rd3, %rd8117;
	atom.global.exch.b32 	%r23099, [%rd8118], -1;
$L__BB4_5810:
	mov.u32 	%r6267, %r29790;
$L__BB4_5811:
	and.b32  	%r23104, %r6274, 7;
	setp.ne.s32 	%p8261, %r23104, 0;
	@%p8261 bra 	$L__BB4_5822;
$L__BB4_5812:
	shr.u32 	%r23105, %r6274, 3;
	setp.gt.u32 	%p8262, %r6274, 65535;
	shr.u32 	%r23106, %r6274, 1;
	add.s32 	%r23108, %r23069, %r23106;
	add.s32 	%r6270, %r23108, 65536;
	mul.wide.u32 	%rd8119, %r23105, 4;
	add.s64 	%rd415, %rd3, %rd8119;
	@%p8262 bra 	$L__BB4_5816;
	atom.shared.exch.b32 	%r29783, [%r6270], -1;
	bra.uni 	$L__BB4_5817;
$L__BB4_5814:
	cvt.u64.u32 	%rd8133, %r6267;
	cvt.u64.u32 	%rd8134, %r6274;
	shl.b64 	%rd8135, %rd8134, 32;
	or.b64  	%rd414, %rd8135, %rd8133;
	mul.wide.u32 	%rd8136, %r6267, 8;
	and.b32  	%r23128, %r6274, 7;
	cvt.u64.u32 	%rd8137, %r23128;
	mov.b64 	%rd8138, 56;
	cvt.u32.u64 	%r23129, %rd8138;
	cvt.u32.u64 	%r23130, %rd8136;
	and.b32  	%r23131, %r23130, %r23129;
	cvt.u32.u64 	%r23132, %rd8137;
	or.b32  	%r23133, %r23131, %r23132;
	mov.b64 	%rd8139, 9130730411292422402;
	shr.u64 	%rd8140, %rd8139, %r23133;
	mov.b64 	%rd8141, 1736168554312260608;
	shr.u64 	%rd8142, %rd8141, %r23133;
	mov.b64 	%rd8143, -506390041275138048;
	shr.u64 	%rd8144, %rd8143, %r23133;
	shl.b64 	%rd8145, %rd8144, 2;
	cvt.u32.u64 	%r23134, %rd8142;
	mov.b64 	%rd8146, 2;
	cvt.u32.u64 	%r23135, %rd8146;
	and.b32  	%r23136, %r23134, %r23135;
	cvt.u32.u64 	%r23137, %rd8140;
	mov.b64 	%rd8147, 1;
	cvt.u32.u64 	%r23138, %rd8147;
	and.b32  	%r23139, %r23137, %r23138;
	or.b32  	%r23140, %r23139, %r23136;
	cvt.u32.u64 	%r23141, %rd8145;
	mov.b64 	%rd8148, 4;
	cvt.u32.u64 	%r23142, %rd8148;
	and.b32  	%r23143, %r23141, %r23142;
	or.b32  	%r23144, %r23140, %r23143;
	mov.b16 	%rs334, 1;
	shl.b16 	%rs335, %rs334, %r23144;
	and.b16  	%rs336, %rs335, 29;
	setp.eq.s16 	%p8284, %rs336, 0;
	@%p8284 bra 	$L__BB4_5840;
	st.local.u32 	[%rd2+280], %r6241;
	st.local.u64 	[%rd408+288], %rd414;
	mov.u32 	%r6242, %r6241;
	bra.uni 	$L__BB4_5841;
$L__BB4_5816:
	atom.global.exch.b32 	%r29783, [%rd415], -1;
$L__BB4_5817:
	add.s32 	%r23109, %r29783, 1;
	setp.lt.u32 	%p8263, %r23109, 2;
	@%p8263 bra 	$L__BB4_5822;
	@%p8262 bra 	$L__BB4_5820;
	atom.shared.exch.b32 	%r23111, [%r6270], 0;
	bra.uni 	$L__BB4_5821;
$L__BB4_5820:
	atom.global.exch.b32 	%r23110, [%rd415], 0;
$L__BB4_5821:
	and.b32  	%r23112, %r29783, 7;
	setp.eq.s32 	%p8265, %r23112, 0;
	mov.u32 	%r6274, %r29783;
	@%p8265 bra 	$L__BB4_5812;
$L__BB4_5822:
	setp.lt.u32 	%p8266, %r6267, 65529;
	@%p8266 bra 	$L__BB4_5834;
	and.b32  	%r6275, %r6274, 4;
	setp.eq.s32 	%p8267, %r6275, 0;
	and.b32  	%r23113, %r6274, 3;
	setp.ne.s32 	%p8268, %r23113, 0;
	and.pred  	%p8269, %p8267, %p8268;
	setp.gt.u32 	%p8270, %r6274, 65535;
	or.pred  	%p8271, %p8270, %p8269;
	@%p8271 bra 	$L__BB4_5827;
	and.b32  	%r23114, %r6274, 7;
	setp.eq.s32 	%p8272, %r23114, 0;
	mov.u32 	%r29786, %r6274;
	mov.u32 	%r29787, %r6267;
	@%p8272 bra 	$L__BB4_5839;
	setp.eq.s32 	%p8273, %r6275, 0;
	@%p8273 bra 	$L__BB4_5827;
	cvt.u64.u32 	%rd8120, %r6274;
	shl.b64 	%rd8121, %rd8120, 32;
	cvt.u64.u32 	%rd8122, %r6267;
	or.b64  	%rd8123, %rd8121, %rd8122;
	st.local.u32 	[%rd2+280], %r6241;
	st.local.u64 	[%rd408+288], %rd8123;
	mov.u32 	%r6242, %r6241;
	bra.uni 	$L__BB4_5841;
$L__BB4_5827:
	shr.u32 	%r6276, %r6267, 3;
	setp.gt.u32 	%p8274, %r6267, 65535;
	@%p8274 bra 	$L__BB4_5829;
	shl.b32 	%r23115, %r6276, 2;
	add.s32 	%r23117, %r23069, %r23115;
	ld.shared.u32 	%r29785, [%r23117+65536];
	bra.uni 	$L__BB4_5830;
$L__BB4_5829:
	mul.wide.u32 	%rd8124, %r6276, 4;
	add.s64 	%rd8125, %rd3, %rd8124;
	ld.global.u32 	%r29785, [%rd8125];
$L__BB4_5830:
	setp.ne.s32 	%p8275, %r29785, 0;
	@%p8275 bra 	$L__BB4_5834;
	cvt.u64.u32 	%rd8126, %r6274;
	shl.b64 	%rd8127, %rd8126, 32;
	cvt.u64.u32 	%rd8128, %r6267;
	or.b64  	%rd416, %rd8127, %rd8128;
	and.b32  	%r23118, %r6274, 7;
	setp.eq.s32 	%p8276, %r23118, 1;
	@%p8276 bra 	$L__BB4_5833;
	st.local.u32 	[%rd2+280], %r6241;
	st.local.u64 	[%rd408+288], %rd416;
	mov.u32 	%r6242, %r6241;
	bra.uni 	$L__BB4_5841;
$L__BB4_5833:
	add.s32 	%r6280, %r29800, 1;
	st.local.u32 	[%rd2+2336], %r6280;
	shl.b32 	%r23119, %r29800, 3;
	cvt.u64.u32 	%rd8129, %r23119;
	and.b64  	%rd8130, %rd8129, 2040;
	add.s64 	%rd8131, %rd2, %rd8130;
	st.local.u64 	[%rd8131+2344], %rd416;
	mov.u32 	%r29800, %r6280;
	bra.uni 	$L__BB4_5841;
$L__BB4_5834:
	shr.u32 	%r6281, %r6267, 3;
	setp.gt.u32 	%p8277, %r6267, 65535;
	@%p8277 bra 	$L__BB4_5837;
	shl.b32 	%r23121, %r6281, 2;
	add.s32 	%r23123, %r23069, %r23121;
	add.s32 	%r6282, %r23123, 65536;
	atom.shared.exch.b32 	%r29786, [%r23123+65536], %r6274;
	setp.eq.s32 	%p8279, %r29786, -1;
	@%p8279 bra 	$L__BB4_5841;
	atom.shared.exch.b32 	%r23124, [%r6282], 0;
	mov.u32 	%r29787, %r6274;
	bra.uni 	$L__BB4_5839;
$L__BB4_5837:
	mul.wide.u32 	%rd8132, %r6281, 4;
	add.s64 	%rd417, %rd3, %rd8132;
	atom.global.exch.b32 	%r29786, [%rd417], %r6274;
	setp.eq.s32 	%p8278, %r29786, -1;
	@%p8278 bra 	$L__BB4_5841;
	atom.global.exch.b32 	%r23120, [%rd417], 0;
	mov.u32 	%r29787, %r6274;
$L__BB4_5839:
	and.b32  	%r23125, %r29786, 7;
	setp.ne.s32 	%p8280, %r23125, 0;
	and.b32  	%r23126, %r29787, 7;
	setp.eq.s32 	%p8281, %r23126, 0;
	and.pred  	%p8282, %p8280, %p8281;
	selp.b32 	%r6267, %r29787, %r29786, %p8282;
	selp.b32 	%r6274, %r29786, %r29787, %p8282;
	and.b32  	%r23127, %r6267, 7;
	setp.eq.s32 	%p8283, %r23127, 0;
	@%p8283 bra 	$L__BB4_5811;
	bra.uni 	$L__BB4_5814;
$L__BB4_5840:
	add.s32 	%r6268, %r29800, 1;
	st.local.u32 	[%rd2+2336], %r6268;
	shl.b32 	%r23145, %r29800, 3;
	cvt.u64.u32 	%rd8149, %r23145;
	and.b64  	%rd8150, %rd8149, 2040;
	add.s64 	%rd8151, %rd2, %rd8150;
	st.local.u64 	[%rd8151+2344], %rd414;
	mov.u32 	%r29800, %r6268;
$L__BB4_5841:
	and.b32  	%r23146, %r6306, 4;
	setp.eq.s32 	%p8285, %r23146, 0;
	and.b32  	%r23147, %r6306, 3;
	setp.ne.s32 	%p8286, %r23147, 0;
	and.pred  	%p8287, %p8285, %p8286;
	setp.gt.u32 	%p8288, %r6306, 65535;
	or.pred  	%p8289, %p8288, %p8287;
	mov.u32 	%r29802, %r6306;
	@%p8289 bra 	$L__BB4_5880;
	mov.b32 	%r29791, 0;
$L__BB4_5843:
	ld.global.u32 	%r23149, [%rd10+65536];
	and.b32  	%r23150, %r23149, 32767;
	add.s32 	%r6293, %r23150, %r4190;
	mul.wide.u32 	%rd8152, %r6293, 4;
	add.s64 	%rd8153, %rd3, %rd8152;
	ld.global.u32 	%r23151, [%rd8153];
	add.s32 	%r23153, %r23149, 1;
	st.global.u32 	[%rd10+65536], %r23153;
	setp.gt.u32 	%p8290, %r6293, 8191;
	setp.eq.s32 	%p8291, %r23151, 0;
	and.pred  	%p8292, %p8290, %p8291;
	@%p8292 bra 	$L__BB4_5846;
	add.s32 	%r29791, %r29791, 1;
	setp.lt.u32 	%p8293, %r29791, 32768;
	@%p8293 bra 	$L__BB4_5843;
	mov.u64 	%rd8154, $str$1;
	cvta.global.u64 	%rd8155, %rd8154;
	{ // callseq 34, 0
	.param .b64 param0;
	st.param.b64 	[param0], %rd8155;
	.param .b64 param1;
	st.param.b64 	[param1], 0;
	.param .b32 retval0;
	call.uni (retval0), 
	vprintf, 
	(
	param0, 
	param1
	);
	ld.param.b32 	%r23154, [retval0];
	} // callseq 34
	bra.uni 	$L__BB4_5843;
$L__BB4_5846:
	shl.b32 	%r29802, %r6293, 3;
	and.b32  	%r6296, %r6293, 536870911;
	setp.gt.u32 	%p8294, %r6296, 8191;
	@%p8294 bra 	$L__BB4_5848;
	shl.b32 	%r23157, %r6296, 2;
	add.s32 	%r23159, %r23069, %r23157;
	atom.shared.exch.b32 	%r23160, [%r23159+65536], -1;
	bra.uni 	$L__BB4_5849;
$L__BB4_5848:
	mul.wide.u32 	%rd8156, %r6296, 4;
	add.s64 	%rd8157, %rd3, %rd8156;
	atom.global.exch.b32 	%r23156, [%rd8157], -1;
$L__BB4_5849:
	mov.u32 	%r6298, %r29802;
$L__BB4_5850:
	and.b32  	%r23161, %r6306, 7;
	setp.ne.s32 	%p8295, %r23161, 0;
	@%p8295 bra 	$L__BB4_5861;
$L__BB4_5851:
	shr.u32 	%r23162, %r6306, 3;
	setp.gt.u32 	%p8296, %r6306, 65535;
	shr.u32 	%r23163, %r6306, 1;
	add.s32 	%r23165, %r23069, %r23163;
	add.s32 	%r6302, %r23165, 65536;
	mul.wide.u32 	%rd8158, %r23162, 4;
	add.s64 	%rd419, %rd3, %rd8158;
	@%p8296 bra 	$L__BB4_5855;
	atom.shared.exch.b32 	%r29795, [%r6302], -1;
	bra.uni 	$L__BB4_5856;
$L__BB4_5853:
	cvt.u64.u32 	%rd8178, %r6298;
	cvt.u64.u32 	%rd8179, %r6306;
	shl.b64 	%rd8180, %rd8179, 32;
	or.b64  	%rd418, %rd8180, %rd8178;
	mul.wide.u32 	%rd8181, %r6298, 8;
	and.b32  	%r23187, %r6306, 7;
	cvt.u64.u32 	%rd8182, %r23187;
	mov.b64 	%rd8183, 56;
	cvt.u32.u64 	%r23188, %rd8183;
	cvt.u32.u64 	%r23189, %rd8181;
	and.b32  	%r23190, %r23189, %r23188;
	cvt.u32.u64 	%r23191, %rd8182;
	or.b32  	%r23192, %r23190, %r23191;
	mov.b64 	%rd8184, 9130730411292422402;
	shr.u64 	%rd8185, %rd8184, %r23192;
	mov.b64 	%rd8186, 1736168554312260608;
	shr.u64 	%rd8187, %rd8186, %r23192;
	mov.b64 	%rd8188, -506390041275138048;
	shr.u64 	%rd8189, %rd8188, %r23192;
	shl.b64 	%rd8190, %rd8189, 2;
	cvt.u32.u64 	%r23193, %rd8187;
	mov.b64 	%rd8191, 2;
	cvt.u32.u64 	%r23194, %rd8191;
	and.b32  	%r23195, %r23193, %r23194;
	cvt.u32.u64 	%r23196, %rd8185;
	mov.b64 	%rd8192, 1;
	cvt.u32.u64 	%r23197, %rd8192;
	and.b32  	%r23198, %r23196, %r23197;
	or.b32  	%r23199, %r23198, %r23195;
	cvt.u32.u64 	%r23200, %rd8190;
	mov.b64 	%rd8193, 4;
	cvt.u32.u64 	%r23201, %rd8193;
	and.b32  	%r23202, %r23200, %r23201;
	or.b32  	%r23203, %r23199, %r23202;
	mov.b16 	%rs337, 1;
	shl.b16 	%rs338, %rs337, %r23203;
	and.b16  	%rs339, %rs338, 29;
	setp.eq.s16 	%p8318, %rs339, 0;
	@%p8318 bra 	$L__BB4_5879;
	add.s32 	%r6299, %r6242, 1;
	st.local.u32 	[%rd2+280], %r6299;
	shl.b32 	%r23204, %r6242, 3;
	cvt.u64.u32 	%rd8194, %r23204;
	and.b64  	%rd8195, %rd8194, 2040;
	add.s64 	%rd8196, %rd2, %rd8195;
	st.local.u64 	[%rd8196+288], %rd418;
	mov.u32 	%r6242, %r6299;
	bra.uni 	$L__BB4_5880;
$L__BB4_5855:
	atom.global.exch.b32 	%r29795, [%rd419], -1;
$L__BB4_5856:
	add.s32 	%r23166, %r29795, 1;
	setp.lt.u32 	%p8297, %r23166, 2;
	@%p8297 bra 	$L__BB4_5861;
	setp.gt.u32 	%p8298, %r6306, 65535;
	@%p8298 bra 	$L__BB4_5859;
	atom.shared.exch.b32 	%r23168, [%r6302], 0;
	bra.uni 	$L__BB4_5860;
$L__BB4_5859:
	atom.global.exch.b32 	%r23167, [%rd419], 0;
$L__BB4_5860:
	and.b32  	%r23169, %r29795, 7;
	setp.eq.s32 	%p8299, %r23169, 0;
	mov.u32 	%r6306, %r29795;
	@%p8299 bra 	$L__BB4_5851;
$L__BB4_5861:
	setp.lt.u32 	%p8300, %r6298, 65529;
	@%p8300 bra 	$L__BB4_5873;
	and.b32  	%r6307, %r6306, 4;
	setp.eq.s32 	%p8301, %r6307, 0;
	and.b32  	%r23170, %r6306, 3;
	setp.ne.s32 	%p8302, %r23170, 0;
	and.pred  	%p8303, %p8301, %p8302;
	setp.gt.u32 	%p8304, %r6306, 65535;
	or.pred  	%p8305, %p8304, %p8303;
	@%p8305 bra 	$L__BB4_5866;
	and.b32  	%r23171, %r6306, 7;
	setp.eq.s32 	%p8306, %r23171, 0;
	mov.u32 	%r29798, %r6306;
	mov.u32 	%r29799, %r6298;
	@%p8306 bra 	$L__BB4_5878;
	setp.eq.s32 	%p8307, %r6307, 0;
	@%p8307 bra 	$L__BB4_5866;
	cvt.u64.u32 	%rd8159, %r6306;
	shl.b64 	%rd8160, %rd8159, 32;
	cvt.u64.u32 	%rd8161, %r6298;
	or.b64  	%rd8162, %rd8160, %rd8161;
	add.s32 	%r6308, %r6242, 1;
	st.local.u32 	[%rd2+280], %r6308;
	shl.b32 	%r23172, %r6242, 3;
	cvt.u64.u32 	%rd8163, %r23172;
	and.b64  	%rd8164, %rd8163, 2040;
	add.s64 	%rd8165, %rd2, %rd8164;
	st.local.u64 	[%rd8165+288], %rd8162;
	mov.u32 	%r6242, %r6308;
	bra.uni 	$L__BB4_5880;
$L__BB4_5866:
	shr.u32 	%r6309, %r6298, 3;
	setp.gt.u32 	%p8308, %r6298, 65535;
	@%p8308 bra 	$L__BB4_5868;
	shl.b32 	%r23173, %r6309, 2;
	add.s32 	%r23175, %r23069, %r23173;
	ld.shared.u32 	%r29797, [%r23175+65536];
	bra.uni 	$L__BB4_5869;
$L__BB4_5868:
	mul.wide.u32 	%rd8166, %r6309, 4;
	add.s64 	%rd8167, %rd3, %rd8166;
	ld.global.u32 	%r29797, [%rd8167];
$L__BB4_5869:
	setp.ne.s32 	%p8309, %r29797, 0;
	@%p8309 bra 	$L__BB4_5873;
	cvt.u64.u32 	%rd8168, %r6306;
	shl.b64 	%rd8169, %rd8168, 32;
	cvt.u64.u32 	%rd8170, %r6298;
	or.b64  	%rd420, %rd8169, %rd8170;
	and.b32  	%r23176, %r6306, 7;
	setp.eq.s32 	%p8310, %r23176, 1;
	@%p8310 bra 	$L__BB4_5872;
	add.s32 	%r6313, %r6242, 1;
	st.local.u32 	[%rd2+280], %r6313;
	shl.b32 	%r23177, %r6242, 3;
	cvt.u64.u32 	%rd8171, %r23177;
	and.b64  	%rd8172, %rd8171, 2040;
	add.s64 	%rd8173, %rd2, %rd8172;
	st.local.u64 	[%rd8173+288], %rd420;
	mov.u32 	%r6242, %r6313;
	bra.uni 	$L__BB4_5880;
$L__BB4_5872:
	add.s32 	%r6314, %r29800, 1;
	st.local.u32 	[%rd2+2336], %r6314;
	shl.b32 	%r23178, %r29800, 3;
	cvt.u64.u32 	%rd8174, %r23178;
	and.b64  	%rd8175, %rd8174, 2040;
	add.s64 	%rd8176, %rd2, %rd8175;
	st.local.u64 	[%rd8176+2344], %rd420;
	mov.u32 	%r29800, %r6314;
	bra.uni 	$L__BB4_5880;
$L__BB4_5873:
	shr.u32 	%r6315, %r6298, 3;
	setp.gt.u32 	%p8311, %r6298, 65535;
	@%p8311 bra 	$L__BB4_5876;
	shl.b32 	%r23180, %r6315, 2;
	add.s32 	%r23182, %r23069, %r23180;
	add.s32 	%r6316, %r23182, 65536;
	atom.shared.exch.b32 	%r29798, [%r23182+65536], %r6306;
	setp.eq.s32 	%p8313, %r29798, -1;
	@%p8313 bra 	$L__BB4_5880;
	atom.shared.exch.b32 	%r23183, [%r6316], 0;
	mov.u32 	%r29799, %r6306;
	bra.uni 	$L__BB4_5878;
$L__BB4_5876:
	mul.wide.u32 	%rd8177, %r6315, 4;
	add.s64 	%rd421, %rd3, %rd8177;
	atom.global.exch.b32 	%r29798, [%rd421], %r6306;
	setp.eq.s32 	%p8312, %r29798, -1;
	@%p8312 bra 	$L__BB4_5880;
	atom.global.exch.b32 	%r23179, [%rd421], 0;
	mov.u32 	%r29799, %r6306;
$L__BB4_5878:
	and.b32  	%r23184, %r29798, 7;
	setp.ne.s32 	%p8314, %r23184, 0;
	and.b32  	%r23185, %r29799, 7;
	setp.eq.s32 	%p8315, %r23185, 0;
	and.pred  	%p8316, %p8314, %p8315;
	selp.b32 	%r6298, %r29799, %r29798, %p8316;
	selp.b32 	%r6306, %r29798, %r29799, %p8316;
	and.b32  	%r23186, %r6298, 7;
	setp.eq.s32 	%p8317, %r23186, 0;
	@%p8317 bra 	$L__BB4_5850;
	bra.uni 	$L__BB4_5853;
$L__BB4_5879:
	add.s32 	%r6300, %r29800, 1;
	st.local.u32 	[%rd2+2336], %r6300;
	shl.b32 	%r23205, %r29800, 3;
	cvt.u64.u32 	%rd8197, %r23205;
	and.b64  	%rd8198, %rd8197, 2040;
	add.s64 	%rd8199, %rd2, %rd8198;
	st.local.u64 	[%rd8199+2344], %rd418;
	mov.u32 	%r29800, %r6300;
$L__BB4_5880:
	mov.b32 	%r29803, 0;
$L__BB4_5881:
	ld.global.u32 	%r23207, [%rd10];
	and.b32  	%r23208, %r23207, 32767;
	add.s32 	%r6327, %r23208, %r4190;
	mul.wide.u32 	%rd8200, %r6327, 8;
	add.s64 	%rd8201, %rd1, %rd8200;
	ld.global.u64 	%rd8202, [%rd8201+201326600];
	add.s32 	%r23209, %r23207, 1;
	st.global.u32 	[%rd10], %r23209;
	setp.gt.u32 	%p8319, %r6327, 8191;
	setp.eq.s64 	%p8320, %rd8202, 0;
	and.pred  	%p8321, %p8319, %p8320;
	@%p8321 bra 	$L__BB4_5884;
	add.s32 	%r29803, %r29803, 1;
	setp.lt.u32 	%p8322, %r29803, 32768;
	@%p8322 bra 	$L__BB4_5881;
	mov.u64 	%rd8204, $str$1;
	cvta.global.u64 	%rd8205, %rd8204;
	{ // callseq 35, 0
	.param .b64 param0;
	st.param.b64 	[param0], %rd8205;
	.param .b64 param1;
	st.param.b64 	[param1], 0;
	.param .b32 retval0;
	call.uni (retval0), 
	vprintf, 
	(
	param0, 
	param1
	);
	ld.param.b32 	%r23210, [retval0];
	} // callseq 35
	bra.uni 	$L__BB4_5881;
$L__BB4_5884:
	shl.b32 	%r23212, %r6327, 3;
	and.b32  	%r23213, %r6244, 7;
	or.b32  	%r6340, %r23212, %r23213;
	and.b32  	%r6330, %r6327, 536870911;
	cvt.u64.u32 	%rd8206, %r29802;
	shl.b64 	%rd8207, %rd8206, 32;
	cvt.u64.u32 	%rd8208, %r29790;
	or.b64  	%rd422, %rd8207, %rd8208;
	setp.gt.u32 	%p8323, %r6330, 8191;
	@%p8323 bra 	$L__BB4_5886;
	shl.b32 	%r23214, %r6330, 3;
	add.s32 	%r23216, %r23069, %r23214;
	atom.shared.exch.b64 	%rd8212, [%r23216], %rd422;
	bra.uni 	$L__BB4_5887;
$L__BB4_5886:
	mul.wide.u32 	%rd8209, %r6330, 8;
	add.s64 	%rd8210, %rd1, %rd8209;
	atom.global.exch.b64 	%rd8211, [%rd8210+201326600], %rd422;
$L__BB4_5887:
	and.b32  	%r23217, %r6245, 7;
	setp.ne.s32 	%p8324, %r23217, 0;
	@%p8324 bra 	$L__BB4_5891;
$L__BB4_5888:
	and.b32  	%r23218, %r6340, 7;
	setp.ne.s32 	%p8325, %r23218, 0;
	@%p8325 bra 	$L__BB4_5900;
$L__BB4_5889:
	shr.u32 	%r23219, %r6340, 3;
	setp.gt.u32 	%p8326, %r6340, 65535;
	shr.u32 	%r23220, %r6340, 1;
	add.s32 	%r23222, %r23069, %r23220;
	add.s32 	%r6336, %r23222, 65536;
	mul.wide.u32 	%rd8213, %r23219, 4;
	add.s64 	%rd424, %rd3, %rd8213;
	@%p8326 bra 	$L__BB4_5894;
	atom.shared.exch.b32 	%r29809, [%r6336], -1;
	bra.uni 	$L__BB4_5895;
$L__BB4_5891:
	cvt.u64.u32 	%rd8233, %r6340;
	shl.b64 	%rd8234, %rd8233, 32;
	cvt.u64.u32 	%rd8235, %r6245;
	or.b64  	%rd423, %rd8234, %rd8235;
	mul.wide.u32 	%rd8236, %r6245, 8;
	and.b32  	%r23247, %r6340, 7;
	cvt.u64.u32 	%rd8237, %r23247;
	mov.b64 	%rd8238, 56;
	cvt.u32.u64 	%r23248, %rd8238;
	cvt.u32.u64 	%r23249, %rd8236;
	and.b32  	%r23250, %r23249, %r23248;
	cvt.u32.u64 	%r23251, %rd8237;
	or.b32  	%r23252, %r23250, %r23251;
	mov.b64 	%rd8239, 9130730411292422402;
	shr.u64 	%rd8240, %rd8239, %r23252;
	mov.b64 	%rd8241, 1736168554312260608;
	shr.u64 	%rd8242, %rd8241, %r23252;
	mov.b64 	%rd8243, -506390041275138048;
	shr.u64 	%rd8244, %rd8243, %r23252;
	shl.b64 	%rd8245, %rd8244, 2;
	cvt.u32.u64 	%r23253, %rd8242;
	mov.b64 	%rd8246, 2;
	cvt.u32.u64 	%r23254, %rd8246;
	and.b32  	%r23255, %r23253, %r23254;
	cvt.u32.u64 	%r23256, %rd8240;
	mov.b64 	%rd8247, 1;
	cvt.u32.u64 	%r23257, %rd8247;
	and.b32  	%r23258, %r23256, %r23257;
	or.b32  	%r23259, %r23258, %r23255;
	cvt.u32.u64 	%r23260, %rd8245;
	mov.b64 	%rd8248, 4;
	cvt.u32.u64 	%r23261, %rd8248;
	and.b32  	%r23262, %r23260, %r23261;
	or.b32  	%r23263, %r23259, %r23262;
	mov.b16 	%rs340, 1;
	shl.b16 	%rs341, %rs340, %r23263;
	and.b16  	%rs342, %rs341, 29;
	setp.eq.s16 	%p8353, %rs342, 0;
	@%p8353 bra 	$L__BB4_5893;
	add.s32 	%r23264, %r6242, 1;
	st.local.u32 	[%rd2+280], %r23264;
	shl.b32 	%r23265, %r6242, 3;
	cvt.u64.u32 	%rd8249, %r23265;
	and.b64  	%rd8250, %rd8249, 2040;
	add.s64 	%rd8251, %rd2, %rd8250;
	st.local.u64 	[%rd8251+288], %rd423;
	bra.uni 	$L__BB4_7675;
$L__BB4_5893:
	add.s32 	%r23266, %r29800, 1;
	st.local.u32 	[%rd2+2336], %r23266;
	shl.b32 	%r23267, %r29800, 3;
	cvt.u64.u32 	%rd8252, %r23267;
	and.b64  	%rd8253, %rd8252, 2040;
	add.s64 	%rd8254, %rd2, %rd8253;
	st.local.u64 	[%rd8254+2344], %rd423;
	bra.uni 	$L__BB4_7675;
$L__BB4_5894:
	atom.global.exch.b32 	%r29809, [%rd424], -1;
$L__BB4_5895:
	add.s32 	%r23223, %r29809, 1;
	setp.lt.u32 	%p8327, %r23223, 2;
	@%p8327 bra 	$L__BB4_5900;
	setp.gt.u32 	%p8328, %r6340, 65535;
	@%p8328 bra 	$L__BB4_5898;
	atom.shared.exch.b32 	%r23225, [%r6336], 0;
	bra.uni 	$L__BB4_5899;
$L__BB4_5898:
	atom.global.exch.b32 	%r23224, [%rd424], 0;
$L__BB4_5899:
	and.b32  	%r23226, %r29809, 7;
	setp.eq.s32 	%p8329, %r23226, 0;
	mov.u32 	%r6340, %r29809;
	@%p8329 bra 	$L__BB4_5889;
$L__BB4_5900:
	setp.lt.u32 	%p8330, %r6245, 65529;
	@%p8330 bra 	$L__BB4_5912;
	and.b32  	%r6341, %r6340, 4;
	setp.eq.s32 	%p8331, %r6341, 0;
	and.b32  	%r23227, %r6340, 3;
	setp.ne.s32 	%p8332, %r23227, 0;
	and.pred  	%p8333, %p8331, %p8332;
	setp.gt.u32 	%p8334, %r6340, 65535;
	or.pred  	%p8335, %p8334, %p8333;
	@%p8335 bra 	$L__BB4_5905;
	and.b32  	%r23228, %r6340, 7;
	setp.eq.s32 	%p8336, %r23228, 0;
	mov.u32 	%r29812, %r6340;
	mov.u32 	%r29813, %r6245;
	@%p8336 bra 	$L__BB4_5917;
	setp.eq.s32 	%p8337, %r6341, 0;
	@%p8337 bra 	$L__BB4_5905;
	cvt.u64.u32 	%rd8214, %r6340;
	shl.b64 	%rd8215, %rd8214, 32;
	cvt.u64.u32 	%rd8216, %r6245;
	or.b64  	%rd8217, %rd8215, %rd8216;
	add.s32 	%r23229, %r6242, 1;
	st.local.u32 	[%rd2+280], %r23229;
	shl.b32 	%r23230, %r6242, 3;
	cvt.u64.u32 	%rd8218, %r23230;
	and.b64  	%rd8219, %rd8218, 2040;
	add.s64 	%rd8220, %rd2, %rd8219;
	st.local.u64 	[%rd8220+288], %rd8217;
	bra.uni 	$L__BB4_7675;
$L__BB4_5905:
	shr.u32 	%r6342, %r6245, 3;
	setp.gt.u32 	%p8339, %r6245, 65535;
	@%p8339 bra 	$L__BB4_5907;
	shl.b32 	%r23231, %r6342, 2;
	add.s32 	%r23233, %r23069, %r23231;
	ld.shared.u32 	%r29811, [%r23233+65536];
	bra.uni 	$L__BB4_5908;
$L__BB4_5907:
	mul.wide.u32 	%rd8221, %r6342, 4;
	add.s64 	%rd8222, %rd3, %rd8221;
	ld.global.u32 	%r29811, [%rd8222];
$L__BB4_5908:
	setp.ne.s32 	%p8340, %r29811, 0;
	@%p8340 bra 	$L__BB4_5912;
	cvt.u64.u32 	%rd8223, %r6340;
	shl.b64 	%rd8224, %rd8223, 32;
	cvt.u64.u32 	%rd8225, %r6245;
	or.b64  	%rd425, %rd8224, %rd8225;
	and.b32  	%r23234, %r6340, 7;
	setp.eq.s32 	%p8341, %r23234, 1;
	@%p8341 bra 	$L__BB4_5911;
	add.s32 	%r23235, %r6242, 1;
	st.local.u32 	[%rd2+280], %r23235;
	shl.b32 	%r23236, %r6242, 3;
	cvt.u64.u32 	%rd8226, %r23236;
	and.b64  	%rd8227, %rd8226, 2040;
	add.s64 	%rd8228, %rd2, %rd8227;
	st.local.u64 	[%rd8228+288], %rd425;
	bra.uni 	$L__BB4_7675;
$L__BB4_5911:
	add.s32 	%r23237, %r29800, 1;
	st.local.u32 	[%rd2+2336], %r23237;
	shl.b32 	%r23238, %r29800, 3;
	cvt.u64.u32 	%rd8229, %r23238;
	and.b64  	%rd8230, %rd8229, 2040;
	add.s64 	%rd8231, %rd2, %rd8230;
	st.local.u64 	[%rd8231+2344], %rd425;
	bra.uni 	$L__BB4_7675;
$L__BB4_5912:
	shr.u32 	%r6346, %r6245, 3;
	setp.gt.u32 	%p8344, %r6245, 65535;
	@%p8344 bra 	$L__BB4_5915;
	shl.b32 	%r23240, %r6346, 2;
	add.s32 	%r23242, %r23069, %r23240;
	add.s32 	%r6347, %r23242, 65536;
	atom.shared.exch.b32 	%r29812, [%r23242+65536], %r6340;
	setp.eq.s32 	%p8348, %r29812, -1;
	@%p8348 bra 	$L__BB4_7675;
	atom.shared.exch.b32 	%r23243, [%r6347], 0;
	mov.u32 	%r29813, %r6340;
	bra.uni 	$L__BB4_5917;
$L__BB4_5915:
	mul.wide.u32 	%rd8232, %r6346, 4;
	add.s64 	%rd426, %rd3, %rd8232;
	atom.global.exch.b32 	%r29812, [%rd426], %r6340;
	setp.eq.s32 	%p8346, %r29812, -1;
	@%p8346 bra 	$L__BB4_7675;
	atom.global.exch.b32 	%r23239, [%rd426], 0;
	mov.u32 	%r29813, %r6340;
$L__BB4_5917:
	and.b32  	%r23244, %r29812, 7;
	setp.ne.s32 	%p8349, %r23244, 0;
	and.b32  	%r23245, %r29813, 7;
	setp.eq.s32 	%p8350, %r23245, 0;
	and.pred  	%p8351, %p8349, %p8350;
	selp.b32 	%r6245, %r29813, %r29812, %p8351;
	selp.b32 	%r6340, %r29812, %r29813, %p8351;
	and.b32  	%r23246, %r6245, 7;
	setp.eq.s32 	%p8352, %r23246, 0;
	@%p8352 bra 	$L__BB4_5888;
	bra.uni 	$L__BB4_5891;
$L__BB4_5918:
	ld.local.u32 	%r6354, [%rd2+2336];
	sub.s32 	%r23268, 256, %r6354;
	sub.s32 	%r23269, 257, %r6241;
	min.u32 	%r23270, %r23268, %r23269;
	setp.eq.s32 	%p8356, %r23270, 0;
	@%p8356 bra 	$L__BB4_7670;
	and.b32  	%r23271, %r6245, 7;
	setp.ne.s32 	%p8357, %r23271, 0;
	and.b32  	%r23272, %r6244, 7;
	setp.eq.s32 	%p8358, %r23272, 0;
	and.pred  	%p8359, %p8357, %p8358;
	selp.b32 	%r29816, %r6244, %r6245, %p8359;
	selp.b32 	%r6366, %r6245, %r6244, %p8359;
	and.b32  	%r23273, %r29816, 7;
	setp.ne.s32 	%p8360, %r23273, 0;
	@%p8360 bra 	$L__BB4_5923;
$L__BB4_5920:
	and.b32  	%r23274, %r6366, 7;
	setp.ne.s32 	%p8361, %r23274, 0;
	@%p8361 bra 	$L__BB4_5932;
$L__BB4_5921:
	shr.u32 	%r23275, %r6366, 3;
	setp.gt.u32 	%p8362, %r6366, 65535;
	shr.u32 	%r23276, %r6366, 1;
	mov.u32 	%r23277, shared_mem;
	add.s32 	%r23278, %r23277, %r23276;
	add.s32 	%r6362, %r23278, 65536;
	mul.wide.u32 	%rd8255, %r23275, 4;
	add.s64 	%rd428, %rd3, %rd8255;
	@%p8362 bra 	$L__BB4_5926;
	atom.shared.exch.b32 	%r29819, [%r6362], -1;
	bra.uni 	$L__BB4_5927;
$L__BB4_5923:
	cvt.u64.u32 	%rd8269, %r6366;
	shl.b64 	%rd8270, %rd8269, 32;
	cvt.u64.u32 	%rd8271, %r29816;
	or.b64  	%rd427, %rd8270, %rd8271;
	mul.wide.u32 	%rd8272, %r29816, 8;
	and.b32  	%r23299, %r6366, 7;
	cvt.u64.u32 	%rd8273, %r23299;
	mov.b64 	%rd8274, 56;
	cvt.u32.u64 	%r23300, %rd8274;
	cvt.u32.u64 	%r23301, %rd8272;
	and.b32  	%r23302, %r23301, %r23300;
	cvt.u32.u64 	%r23303, %rd8273;
	or.b32  	%r23304, %r23302, %r23303;
	mov.b64 	%rd8275, 9130730411292422402;
	shr.u64 	%rd8276, %rd8275, %r23304;
	mov.b64 	%rd8277, 1736168554312260608;
	shr.u64 	%rd8278, %rd8277, %r23304;
	mov.b64 	%rd8279, -506390041275138048;
	shr.u64 	%rd8280, %rd8279, %r23304;
	shl.b64 	%rd8281, %rd8280, 2;
	cvt.u32.u64 	%r23305, %rd8278;
	mov.b64 	%rd8282, 2;
	cvt.u32.u64 	%r23306, %rd8282;
	and.b32  	%r23307, %r23305, %r23306;
	cvt.u32.u64 	%r23308, %rd8276;
	mov.b64 	%rd8283, 1;
	cvt.u32.u64 	%r23309, %rd8283;
	and.b32  	%r23310, %r23308, %r23309;
	or.b32  	%r23311, %r23310, %r23307;
	cvt.u32.u64 	%r23312, %rd8281;
	mov.b64 	%rd8284, 4;
	cvt.u32.u64 	%r23313, %rd8284;
	and.b32  	%r23314, %r23312, %r23313;
	or.b32  	%r23315, %r23311, %r23314;
	mov.b16 	%rs343, 1;
	shl.b16 	%rs344, %rs343, %r23315;
	and.b16  	%rs345, %rs344, 29;
	setp.eq.s16 	%p8389, %rs345, 0;
	@%p8389 bra 	$L__BB4_5925;
	st.local.u32 	[%rd2+280], %r6241;
	st.local.u64 	[%rd408+288], %rd427;
	bra.uni 	$L__BB4_7675;
$L__BB4_5925:
	add.s32 	%r23316, %r6354, 1;
	st.local.u32 	[%rd2+2336], %r23316;
	shl.b32 	%r23317, %r6354, 3;
	cvt.u64.u32 	%rd8285, %r23317;
	and.b64  	%rd8286, %rd8285, 2040;
	add.s64 	%rd8287, %rd2, %rd8286;
	st.local.u64 	[%rd8287+2344], %rd427;
	bra.uni 	$L__BB4_7675;
$L__BB4_5926:
	atom.global.exch.b32 	%r29819, [%rd428], -1;
$L__BB4_5927:
	add.s32 	%r23279, %r29819, 1;
	setp.lt.u32 	%p8363, %r23279, 2;
	@%p8363 bra 	$L__BB4_5932;
	setp.gt.u32 	%p8364, %r6366, 65535;
	@%p8364 bra 	$L__BB4_5930;
	atom.shared.exch.b32 	%r23281, [%r6362], 0;
	bra.uni 	$L__BB4_5931;
$L__BB4_5930:
	atom.global.exch.b32 	%r23280, [%rd428], 0;
$L__BB4_5931:
	and.b32  	%r23282, %r29819, 7;
	setp.eq.s32 	%p8365, %r23282, 0;
	mov.u32 	%r6366, %r29819;
	@%p8365 bra 	$L__BB4_5921;
$L__BB4_5932:
	setp.lt.u32 	%p8366, %r29816, 65529;
	@%p8366 bra 	$L__BB4_5944;
	and.b32  	%r6367, %r6366, 4;
	setp.eq.s32 	%p8367, %r6367, 0;
	and.b32  	%r23283, %r6366, 3;
	setp.ne.s32 	%p8368, %r23283, 0;
	and.pred  	%p8369, %p8367, %p8368;
	setp.gt.u32 	%p8370, %r6366, 65535;
	or.pred  	%p8371, %p8370, %p8369;
	@%p8371 bra 	$L__BB4_5937;
	and.b32  	%r23284, %r6366, 7;
	setp.eq.s32 	%p8372, %r23284, 0;
	mov.u32 	%r29822, %r6366;
	mov.u32 	%r29823, %r29816;
	@%p8372 bra 	$L__BB4_5949;
	setp.eq.s32 	%p8373, %r6367, 0;
	@%p8373 bra 	$L__BB4_5937;
	cvt.u64.u32 	%rd8256, %r6366;
	shl.b64 	%rd8257, %rd8256, 32;
	cvt.u64.u32 	%rd8258, %r29816;
	or.b64  	%rd8259, %rd8257, %rd8258;
	st.local.u32 	[%rd2+280], %r6241;
	st.local.u64 	[%rd408+288], %rd8259;
	bra.uni 	$L__BB4_7675;
$L__BB4_5937:
	shr.u32 	%r6368, %r29816, 3;
	setp.gt.u32 	%p8375, %r29816, 65535;
	@%p8375 bra 	$L__BB4_5939;
	shl.b32 	%r23285, %r6368, 2;
	mov.u32 	%r23286, shared_mem;
	add.s32 	%r23287, %r23286, %r23285;
	ld.shared.u32 	%r29821, [%r23287+65536];
	bra.uni 	$L__BB4_5940;
$L__BB4_5939:
	mul.wide.u32 	%rd8260, %r6368, 4;
	add.s64 	%rd8261, %rd3, %rd8260;
	ld.global.u32 	%r29821, [%rd8261];
$L__BB4_5940:
	setp.ne.s32 	%p8376, %r29821, 0;
	@%p8376 bra 	$L__BB4_5944;
	cvt.u64.u32 	%rd8262, %r6366;
	shl.b64 	%rd8263, %rd8262, 32;
	cvt.u64.u32 	%rd8264, %r29816;
	or.b64  	%rd429, %rd8263, %rd8264;
	and.b32  	%r23288, %r6366, 7;
	setp.eq.s32 	%p8377, %r23288, 1;
	@%p8377 bra 	$L__BB4_5943;
	st.local.u32 	[%rd2+280], %r6241;
	st.local.u64 	[%rd408+288], %rd429;
	bra.uni 	$L__BB4_7675;
$L__BB4_5943:
	add.s32 	%r23289, %r6354, 1;
	st.local.u32 	[%rd2+2336], %r23289;
	shl.b32 	%r23290, %r6354, 3;
	cvt.u64.u32 	%rd8265, %r23290;
	and.b64  	%rd8266, %rd8265, 2040;
	add.s64 	%rd8267, %rd2, %rd8266;
	st.local.u64 	[%rd8267+2344], %rd429;
	bra.uni 	$L__BB4_7675;
$L__BB4_5944:
	shr.u32 	%r6372, %r29816, 3;
	setp.gt.u32 	%p8380, %r29816, 65535;
	@%p8380 bra 	$L__BB4_5947;
	shl.b32 	%r23292, %r6372, 2;
	mov.u32 	%r23293, shared_mem;
	add.s32 	%r23294, %r23293, %r23292;
	add.s32 	%r6373, %r23294, 65536;
	atom.shared.exch.b32 	%r29822, [%r23294+65536], %r6366;
	setp.eq.s32 	%p8384, %r29822, -1;
	@%p8384 bra 	$L__BB4_7675;
	atom.shared.exch.b32 	%r23295, [%r6373], 0;
	mov.u32 	%r29823, %r6366;
	bra.uni 	$L__BB4_5949;
$L__BB4_5947:
	mul.wide.u32 	%rd8268, %r6372, 4;
	add.s64 	%rd430, %rd3, %rd8268;
	atom.global.exch.b32 	%r29822, [%rd430], %r6366;
	setp.eq.s32 	%p8382, %r29822, -1;
	@%p8382 bra 	$L__BB4_7675;
	atom.global.exch.b32 	%r23291, [%rd430], 0;
	mov.u32 	%r29823, %r6366;
$L__BB4_5949:
	and.b32  	%r23296, %r29822, 7;
	setp.ne.s32 	%p8385, %r23296, 0;
	and.b32  	%r23297, %r29823, 7;
	setp.eq.s32 	%p8386, %r23297, 0;
	and.pred  	%p8387, %p8385, %p8386;
	selp.b32 	%r29816, %r29823, %r29822, %p8387;
	selp.b32 	%r6366, %r29822, %r29823, %p8387;
	and.b32  	%r23298, %r29816, 7;
	setp.eq.s32 	%p8388, %r23298, 0;
	@%p8388 bra 	$L__BB4_5920;
	bra.uni 	$L__BB4_5923;
$L__BB4_5950:
	shr.u32 	%r23318, %r6245, 3;
	and.b32  	%r23319, %r23318, 268435455;
	mul.wide.u32 	%rd8288, %r23319, 568;
	mov.u64 	%rd8289, BOOK;
	add.s64 	%rd8290, %rd8289, %rd8288;
	add.s64 	%rd431, %rd8290, 8;
	ld.global.u8 	%rs346, [%rd8290+40];
	setp.eq.s16 	%p8392, %rs346, 0;
	and.b32  	%r6382, %r6244, 7;
	setp.ne.s32 	%p8393, %r6382, 5;
	or.pred  	%p8394, %p8392, %p8393;
	@%p8394 bra 	$L__BB4_6016;
	ld.local.u32 	%r6414, [%rd2+2336];
	sub.s32 	%r24243, 256, %r6414;
	sub.s32 	%r24244, 257, %r6241;
	min.u32 	%r24245, %r24243, %r24244;
	setp.lt.u32 	%p8993, %r24245, 2;
	@%p8993 bra 	$L__BB4_7670;
	shr.u32 	%r6384, %r6244, 3;
	setp.gt.u32 	%p8994, %r6244, 65535;
	@%p8994 bra 	$L__BB4_5954;
	shl.b32 	%r24246, %r6384, 3;
	mov.u32 	%r24247, shared_mem;
	add.s32 	%r24248, %r24247, %r24246;
	atom.shared.exch.b64 	%rd11041, [%r24248], 0;
	bra.uni 	$L__BB4_5955;
$L__BB4_5954:
	mul.wide.u32 	%rd8808, %r6384, 8;
	add.s64 	%rd8809, %rd1, %rd8808;
	atom.global.exch.b64 	%rd11041, [%rd8809+201326600], 0;
$L__BB4_5955:
	cvt.u32.u64 	%r24249, %rd11041;
	{ .reg .b32 tmp; mov.b64 {tmp, %r6385}, %rd11041; }
	and.b32  	%r6386, %r6245, 7;
	setp.ne.s32 	%p8995, %r6386, 0;
	and.b32  	%r24250, %r24249, 7;
	setp.eq.s32 	%p8996, %r24250, 0;
	and.pred  	%p8997, %p8995, %p8996;
	selp.b32 	%r29828, %r24249, %r6245, %p8997;
	selp.b32 	%r6399, %r6245, %r24249, %p8997;
	and.b32  	%r24251, %r29828, 7;
	setp.ne.s32 	%p8998, %r24251, 0;
	@%p8998 bra 	$L__BB4_5959;
$L__BB4_5956:
	and.b32  	%r24252, %r6399, 7;
	setp.ne.s32 	%p8999, %r24252, 0;
	@%p8999 bra 	$L__BB4_5967;
$L__BB4_5957:
	shr.u32 	%r24253, %r6399, 3;
	setp.gt.u32 	%p9000, %r6399, 65535;
	shr.u32 	%r24254, %r6399, 1;
	mov.u32 	%r24255, shared_mem;
	add.s32 	%r24256, %r24255, %r24254;
	add.s32 	%r6395, %r24256, 65536;
	mul.wide.u32 	%rd8810, %r24253, 4;
	add.s64 	%rd436, %rd3, %rd8810;
	@%p9000 bra 	$L__BB4_5961;
	atom.shared.exch.b32 	%r29831, [%r6395], -1;
	bra.uni 	$L__BB4_5962;
$L__BB4_5959:
	cvt.u64.u32 	%rd8824, %r6399;
	shl.b64 	%rd8825, %rd8824, 32;
	cvt.u64.u32 	%rd8826, %r29828;
	or.b64  	%rd435, %rd8825, %rd8826;
	mul.wide.u32 	%rd8827, %r29828, 8;
	and.b32  	%r24276, %r6399, 7;
	cvt.u64.u32 	%rd8828, %r24276;
	mov.b64 	%rd8829, 56;
	cvt.u32.u64 	%r24277, %rd8829;
	cvt.u32.u64 	%r24278, %rd8827;
	and.b32  	%r24279, %r24278, %r24277;
	cvt.u32.u64 	%r24280, %rd8828;
	or.b32  	%r24281, %r24279, %r24280;
	mov.b64 	%rd8830, 9130730411292422402;
	shr.u64 	%rd8831, %rd8830, %r24281;
	mov.b64 	%rd8832, 1736168554312260608;
	shr.u64 	%rd8833, %rd8832, %r24281;
	mov.b64 	%rd8834, -506390041275138048;
	shr.u64 	%rd8835, %rd8834, %r24281;
	shl.b64 	%rd8836, %rd8835, 2;
	cvt.u32.u64 	%r24282, %rd8833;
	mov.b64 	%rd8837, 2;
	cvt.u32.u64 	%r24283, %rd8837;
	and.b32  	%r24284, %r24282, %r24283;
	cvt.u32.u64 	%r24285, %rd8831;
	mov.b64 	%rd8838, 1;
	cvt.u32.u64 	%r24286, %rd8838;
	and.b32  	%r24287, %r24285, %r24286;
	or.b32  	%r24288, %r24287, %r24284;
	cvt.u32.u64 	%r24289, %rd8836;
	mov.b64 	%rd8839, 4;
	cvt.u32.u64 	%r24290, %rd8839;
	and.b32  	%r24291, %r24289, %r24290;
	or.b32  	%r24292, %r24288, %r24291;
	mov.b16 	%rs353, 1;
	shl.b16 	%rs354, %rs353, %r24292;
	and.b16  	%rs355, %rs354, 29;
	setp.eq.s16 	%p9022, %rs355, 0;
	@%p9022 bra 	$L__BB4_5985;
	st.local.u32 	[%rd2+280], %r6241;
	st.local.u64 	[%rd408+288], %rd435;
	mov.u32 	%r6242, %r6241;
	bra.uni 	$L__BB4_5986;
$L__BB4_5961:
	atom.global.exch.b32 	%r29831, [%rd436], -1;
$L__BB4_5962:
	add.s32 	%r24257, %r29831, 1;
	setp.lt.u32 	%p9001, %r24257, 2;
	@%p9001 bra 	$L__BB4_5967;
	setp.gt.u32 	%p9002, %r6399, 65535;
	@%p9002 bra 	$L__BB4_5965;
	atom.shared.exch.b32 	%r24259, [%r6395], 0;
	bra.uni 	$L__BB4_5966;
$L__BB4_5965:
	atom.global.exch.b32 	%r24258, [%rd436], 0;
$L__BB4_5966:
	and.b32  	%r24260, %r29831, 7;
	setp.eq.s32 	%p9003, %r24260, 0;
	mov.u32 	%r6399, %r29831;
	@%p9003 bra 	$L__BB4_5957;
$L__BB4_5967:
	setp.lt.u32 	%p9004, %r29828, 65529;
	@%p9004 bra 	$L__BB4_5979;
	and.b32  	%r6400, %r6399, 4;
	setp.eq.s32 	%p9005, %r6400, 0;
	and.b32  	%r24261, %r6399, 3;
	setp.ne.s32 	%p9006, %r24261, 0;
	and.pred  	%p9007, %p9005, %p9006;
	setp.gt.u32 	%p9008, %r6399, 65535;
	or.pred  	%p9009, %p9008, %p9007;
	@%p9009 bra 	$L__BB4_5972;
	and.b32  	%r24262, %r6399, 7;
	setp.eq.s32 	%p9010, %r24262, 0;
	mov.u32 	%r29834, %r6399;
	mov.u32 	%r29835, %r29828;
	@%p9010 bra 	$L__BB4_5984;
	setp.eq.s32 	%p9011, %r6400, 0;
	@%p9011 bra 	$L__BB4_5972;
	cvt.u64.u32 	%rd8811, %r6399;
	shl.b64 	%rd8812, %rd8811, 32;
	cvt.u64.u32 	%rd8813, %r29828;
	or.b64  	%rd8814, %rd8812, %rd8813;
	st.local.u32 	[%rd2+280], %r6241;
	st.local.u64 	[%rd408+288], %rd8814;
	mov.u32 	%r6242, %r6241;
	bra.uni 	$L__BB4_5986;
$L__BB4_5972:
	shr.u32 	%r6401, %r29828, 3;
	setp.gt.u32 	%p9012, %r29828, 65535;
	@%p9012 bra 	$L__BB4_5974;
	shl.b32 	%r24263, %r6401, 2;
	mov.u32 	%r24264, shared_mem;
	add.s32 	%r24265, %r24264, %r24263;
	ld.shared.u32 	%r29833, [%r24265+65536];
	bra.uni 	$L__BB4_5975;
$L__BB4_5974:
	mul.wide.u32 	%rd8815, %r6401, 4;
	add.s64 	%rd8816, %rd3, %rd8815;
	ld.global.u32 	%r29833, [%rd8816];
$L__BB4_5975:
	setp.ne.s32 	%p9013, %r29833, 0;
	@%p9013 bra 	$L__BB4_5979;
	cvt.u64.u32 	%rd8817, %r6399;
	shl.b64 	%rd8818, %rd8817, 32;
	cvt.u64.u32 	%rd8819, %r29828;
	or.b64  	%rd437, %rd8818, %rd8819;
	and.b32  	%r24266, %r6399, 7;
	setp.eq.s32 	%p9014, %r24266, 1;
	@%p9014 bra 	$L__BB4_5978;
	st.local.u32 	[%rd2+280], %r6241;
	st.local.u64 	[%rd408+288], %rd437;
	mov.u32 	%r6242, %r6241;
	bra.uni 	$L__BB4_5986;
$L__BB4_5978:
	add.s32 	%r6405, %r6414, 1;
	st.local.u32 	[%rd2+2336], %r6405;
	shl.b32 	%r24267, %r6414, 3;
	cvt.u64.u32 	%rd8820, %r24267;
	and.b64  	%rd8821, %rd8820, 2040;
	add.s64 	%rd8822, %rd2, %rd8821;
	st.local.u64 	[%rd8822+2344], %rd437;
	mov.u32 	%r6414, %r6405;
	bra.uni 	$L__BB4_5986;
$L__BB4_5979:
	shr.u32 	%r6406, %r29828, 3;
	setp.gt.u32 	%p9015, %r29828, 65535;
	@%p9015 bra 	$L__BB4_5982;
	shl.b32 	%r24269, %r6406, 2;
	mov.u32 	%r24270, shared_mem;
	add.s32 	%r24271, %r24270, %r24269;
	add.s32 	%r6407, %r24271, 65536;
	atom.shared.exch.b32 	%r29834, [%r24271+65536], %r6399;
	setp.eq.s32 	%p9017, %r29834, -1;
	@%p9017 bra 	$L__BB4_5986;
	atom.shared.exch.b32 	%r24272, [%r6407], 0;
	mov.u32 	%r29835, %r6399;
	bra.uni 	$L__BB4_5984;
$L__BB4_5982:
	mul.wide.u32 	%rd8823, %r6406, 4;
	add.s64 	%rd438, %rd3, %rd8823;
	atom.global.exch.b32 	%r29834, [%rd438], %r6399;
	setp.eq.s32 	%p9016, %r29834, -1;
	@%p9016 bra 	$L__BB4_5986;
	atom.global.exch.b32 	%r24268, [%rd438], 0;
	mov.u32 	%r29835, %r6399;
$L__BB4_5984:
	and.b32  	%r24273, %r29834, 7;
	setp.ne.s32 	%p9018, %r24273, 0;
	and.b32  	%r24274, %r29835, 7;
	setp.eq.s32 	%p9019, %r24274, 0;
	and.pred  	%p9020, %p9018, %p9019;
	selp.b32 	%r29828, %r29835, %r29834, %p9020;
	selp.b32 	%r6399, %r29834, %r29835, %p9020;
	and.b32  	%r24275, %r29828, 7;
	setp.eq.s32 	%p9021, %r24275, 0;
	@%p9021 bra 	$L__BB4_5956;
	bra.uni 	$L__BB4_5959;
$L__BB4_5985:
	add.s32 	%r6393, %r6414, 1;
	st.local.u32 	[%rd2+2336], %r6393;
	shl.b32 	%r24293, %r6414, 3;
	cvt.u64.u32 	%rd8840, %r24293;
	and.b64  	%rd8841, %rd8840, 2040;
	add.s64 	%rd8842, %rd2, %rd8841;
	st.local.u64 	[%rd8842+2344], %rd435;
	mov.u32 	%r6414, %r6393;
$L__BB4_5986:
	setp.ne.s32 	%p9023, %r6386, 0;
	and.b32  	%r24294, %r6385, 7;
	setp.eq.s32 	%p9024, %r24294, 0;
	and.pred  	%p9025, %p9023, %p9024;
	selp.b32 	%r29840, %r6385, %r6245, %p9025;
	selp.b32 	%r6427, %r6245, %r6385, %p9025;
	and.b32  	%r24295, %r29840, 7;
	setp.ne.s32 	%p9026, %r24295, 0;
	@%p9026 bra 	$L__BB4_5990;
$L__BB4_5987:
	and.b32  	%r24296, %r6427, 7;
	setp.ne.s32 	%p9027, %r24296, 0;
	@%p9027 bra 	$L__BB4_5998;
$L__BB4_5988:
	shr.u32 	%r24297, %r6427, 3;
	setp.gt.u32 	%p9028, %r6427, 65535;
	shr.u32 	%r24298, %r6427, 1;
	mov.u32 	%r24299, shared_mem;
	add.s32 	%r24300, %r24299, %r24298;
	add.s32 	%r6423, %r24300, 65536;
	mul.wide.u32 	%rd8843, %r24297, 4;
	add.s64 	%rd440, %rd3, %rd8843;
	@%p9028 bra 	$L__BB4_5992;
	atom.shared.exch.b32 	%r29843, [%r6423], -1;
	bra.uni 	$L__BB4_5993;
$L__BB4_5990:
	cvt.u64.u32 	%rd8863, %r6427;
	shl.b64 	%rd8864, %rd8863, 32;
	cvt.u64.u32 	%rd8865, %r29840;
	or.b64  	%rd439, %rd8864, %rd8865;
	mul.wide.u32 	%rd8866, %r29840, 8;
	and.b32  	%r24325, %r6427, 7;
	cvt.u64.u32 	%rd8867, %r24325;
	mov.b64 	%rd8868, 56;
	cvt.u32.u64 	%r24326, %rd8868;
	cvt.u32.u64 	%r24327, %rd8866;
	and.b32  	%r24328, %r24327, %r24326;
	cvt.u32.u64 	%r24329, %rd8867;
	or.b32  	%r24330, %r24328, %r24329;
	mov.b64 	%rd8869, 9130730411292422402;
	shr.u64 	%rd8870, %rd8869, %r24330;
	mov.b64 	%rd8871, 1736168554312260608;
	shr.u64 	%rd8872, %rd8871, %r24330;
	mov.b64 	%rd8873, -506390041275138048;
	shr.u64 	%rd8874, %rd8873, %r24330;
	shl.b64 	%rd8875, %rd8874, 2;
	cvt.u32.u64 	%r24331, %rd8872;
	mov.b64 	%rd8876, 2;
	cvt.u32.u64 	%r24332, %rd8876;
	and.b32  	%r24333, %r24331, %r24332;
	cvt.u32.u64 	%r24334, %rd8870;
	mov.b64 	%rd8877, 1;
	cvt.u32.u64 	%r24335, %rd8877;
	and.b32  	%r24336, %r24334, %r24335;
	or.b32  	%r24337, %r24336, %r24333;
	cvt.u32.u64 	%r24338, %rd8875;
	mov.b64 	%rd8878, 4;
	cvt.u32.u64 	%r24339, %rd8878;
	and.b32  	%r24340, %r24338, %r24339;
	or.b32  	%r24341, %r24337, %r24340;
	mov.b16 	%rs356, 1;
	shl.b16 	%rs357, %rs356, %r24341;
	and.b16  	%rs358, %rs357, 29;
	setp.eq.s16 	%p9050, %rs358, 0;
	@%p9050 bra 	$L__BB4_7673;
	add.s32 	%r24342, %r6242, 1;
	st.local.u32 	[%rd2+280], %r24342;
	shl.b32 	%r24343, %r6242, 3;
	cvt.u64.u32 	%rd8879, %r24343;
	and.b64  	%rd8880, %rd8879, 2040;
	add.s64 	%rd8881, %rd2, %rd8880;
	st.local.u64 	[%rd8881+288], %rd439;
	bra.uni 	$L__BB4_7674;
$L__BB4_5992:
	atom.global.exch.b32 	%r29843, [%rd440], -1;
$L__BB4_5993:
	add.s32 	%r24301, %r29843, 1;
	setp.lt.u32 	%p9029, %r24301, 2;
	@%p9029 bra 	$L__BB4_5998;
	setp.gt.u32 	%p9030, %r6427, 65535;
	@%p9030 bra 	$L__BB4_5996;
	atom.shared.exch.b32 	%r24303, [%r6423], 0;
	bra.uni 	$L__BB4_5997;
$L__BB4_5996:
	atom.global.exch.b32 	%r24302, [%rd440], 0;
$L__BB4_5997:
	and.b32  	%r24304, %r29843, 7;
	setp.eq.s32 	%p9031, %r24304, 0;
	mov.u32 	%r6427, %r29843;
	@%p9031 bra 	$L__BB4_5988;
$L__BB4_5998:
	setp.lt.u32 	%p9032, %r29840, 65529;
	@%p9032 bra 	$L__BB4_6010;
	and.b32  	%r6428, %r6427, 4;
	setp.eq.s32 	%p9033, %r6428, 0;
	and.b32  	%r24305, %r6427, 3;
	setp.ne.s32 	%p9034, %r24305, 0;
	and.pred  	%p9035, %p9033, %p9034;
	setp.gt.u32 	%p9036, %r6427, 65535;
	or.pred  	%p9037, %p9036, %p9035;
	@%p9037 bra 	$L__BB4_6003;
	and.b32  	%r24306, %r6427, 7;
	setp.eq.s32 	%p9038, %r24306, 0;
	mov.u32 	%r29846, %r6427;
	mov.u32 	%r29847, %r29840;
	@%p9038 bra 	$L__BB4_6015;
	setp.eq.s32 	%p9039, %r6428, 0;
	@%p9039 bra 	$L__BB4_6003;
	cvt.u64.u32 	%rd8844, %r6427;
	shl.b64 	%rd8845, %rd8844, 32;
	cvt.u64.u32 	%rd8846, %r29840;
	or.b64  	%rd8847, %rd8845, %rd8846;
	add.s32 	%r24307, %r6242, 1;
	st.local.u32 	[%rd2+280], %r24307;
	shl.b32 	%r24308, %r6242, 3;
	cvt.u64.u32 	%rd8848, %r24308;
	and.b64  	%rd8849, %rd8848, 2040;
	add.s64 	%rd8850, %rd2, %rd8849;
	st.local.u64 	[%rd8850+288], %rd8847;
	bra.uni 	$L__BB4_7674;
$L__BB4_6003:
	shr.u32 	%r6429, %r29840, 3;
	setp.gt.u32 	%p9040, %r29840, 65535;
	@%p9040 bra 	$L__BB4_6005;
	shl.b32 	%r24309, %r6429, 2;
	mov.u32 	%r24310, shared_mem;
	add.s32 	%r24311, %r24310, %r24309;
	ld.shared.u32 	%r29845, [%r24311+65536];
	bra.uni 	$L__BB4_6006;
$L__BB4_6005:
	mul.wide.u32 	%rd8851, %r6429, 4;
	add.s64 	%rd8852, %rd3, %rd8851;
	ld.global.u32 	%r29845, [%rd8852];
$L__BB4_6006:
	setp.ne.s32 	%p9041, %r29845, 0;
	@%p9041 bra 	$L__BB4_6010;
	cvt.u64.u32 	%rd8853, %r6427;
	shl.b64 	%rd8854, %rd8853, 32;
	cvt.u64.u32 	%rd8855, %r29840;
	or.b64  	%rd441, %rd8854, %rd8855;
	and.b32  	%r24312, %r6427, 7;
	setp.eq.s32 	%p9042, %r24312, 1;
	@%p9042 bra 	$L__BB4_6009;
	add.s32 	%r24313, %r6242, 1;
	st.local.u32 	[%rd2+280], %r24313;
	shl.b32 	%r24314, %r6242, 3;
	cvt.u64.u32 	%rd8856, %r24314;
	and.b64  	%rd8857, %rd8856, 2040;
	add.s64 	%rd8858, %rd2, %rd8857;
	st.local.u64 	[%rd8858+288], %rd441;
	bra.uni 	$L__BB4_7674;
$L__BB4_6009:
	add.s32 	%r24315, %r6414, 1;
	st.local.u32 	[%rd2+2336], %r24315;
	shl.b32 	%r24316, %r6414, 3;
	cvt.u64.u32 	%rd8859, %r24316;
	and.b64  	%rd8860, %rd8859, 2040;
	add.s64 	%rd8861, %rd2, %rd8860;
	st.local.u64 	[%rd8861+2344], %rd441;
	bra.uni 	$L__BB4_7674;
$L__BB4_6010:
	shr.u32 	%r6433, %r29840, 3;
	setp.gt.u32 	%p9043, %r29840, 65535;
	@%p9043 bra 	$L__BB4_6013;
	shl.b32 	%r24318, %r6433, 2;
	mov.u32 	%r24319, shared_mem;
	add.s32 	%r24320, %r24319, %r24318;
	add.s32 	%r6434, %r24320, 65536;
	atom.shared.exch.b32 	%r29846, [%r24320+65536], %r6427;
	setp.eq.s32 	%p9045, %r29846, -1;
	@%p9045 bra 	$L__BB4_7674;
	atom.shared.exch.b32 	%r24321, [%r6434], 0;
	mov.u32 	%r29847, %r6427;
	bra.uni 	$L__BB4_6015;
$L__BB4_6013:
	mul.wide.u32 	%rd8862, %r6433, 4;
	add.s64 	%rd442, %rd3, %rd8862;
	atom.global.exch.b32 	%r29846, [%rd442], %r6427;
	setp.eq.s32 	%p9044, %r29846, -1;
	@%p9044 bra 	$L__BB4_7674;
	atom.global.exch.b32 	%r24317, [%rd442], 0;
	mov.u32 	%r29847, %r6427;
$L__BB4_6015:
	and.b32  	%r24322, %r29846, 7;
	setp.ne.s32 	%p9046, %r24322, 0;
	and.b32  	%r24323, %r29847, 7;
	setp.eq.s32 	%p9047, %r24323, 0;
	and.pred  	%p9048, %p9046, %p9047;
	selp.b32 	%r29840, %r29847, %r29846, %p9048;
	selp.b32 	%r6427, %r29846, %r29847, %p9048;
	and.b32  	%r24324, %r29840, 7;
	setp.eq.s32 	%p9049, %r24324, 0;
	@%p9049 bra 	$L__BB4_5987;
	bra.uni 	$L__BB4_5990;
$L__BB4_6016:
	ld.global.u32 	%r6441, [%rd431+36];
	ld.global.v2.u32 	{%r6442, %r6443}, [%rd431+40];
	ld.local.u32 	%r23320, [%rd2+2336];
	sub.s32 	%r23321, 256, %r23320;
	sub.s32 	%r23322, 257, %r6241;
	min.u32 	%r6444, %r23321, %r23322;
	ld.local.u32 	%r23323, [%rd2+12];
	setp.eq.s32 	%p8395, %r23323, 2;
	@%p8395 bra 	$L__BB4_6031;
	and.b32  	%r6445, %r6442, 255;
	setp.eq.s32 	%p8396, %r6445, 0;
	mov.b32 	%r29919, 0;
	@%p8396 bra 	$L__BB4_6024;
	mov.b32 	%r29848, 0;
	mov.u32 	%r29919, %r29848;
$L__BB4_6019:
	ld.global.u32 	%r23326, [%rd10];
	and.b32  	%r23327, %r23326, 32767;
	add.s32 	%r6448, %r23327, %r4190;
	mul.wide.u32 	%rd8291, %r6448, 8;
	add.s64 	%rd8292, %rd1, %rd8291;
	ld.global.u64 	%rd8293, [%rd8292+201326600];
	add.s32 	%r23328, %r23326, 1;
	st.global.u32 	[%rd10], %r23328;
	setp.lt.u32 	%p8397, %r6448, 8192;
	setp.ne.s64 	%p8398, %rd8293, 0;
	or.pred  	%p8399, %p8397, %p8398;
	@%p8399 bra 	$L__BB4_6021;
	add.s32 	%r6449, %r29919, 1;
	mul.wide.u32 	%rd8295, %r29919, 4;
	add.s64 	%rd8296, %rd2, %rd8295;
	st.local.u32 	[%rd8296+24], %r6448;
	mov.u32 	%r29919, %r6449;
$L__BB4_6021:
	add.s32 	%r29848, %r29848, 1;
	setp.lt.u32 	%p8400, %r29848, 32768;
	@%p8400 bra 	$L__BB4_6023;
	mov.u64 	%rd8297, $str$1;
	cvta.global.u64 	%rd8298, %rd8297;
	{ // callseq 36, 0
	.param .b64 param0;
	st.param.b64 	[param0], %rd8298;
	.param .b64 param1;
	st.param.b64 	[param1], 0;
	.param .b32 retval0;
	call.uni (retval0), 
	vprintf, 
	(
	param0, 
	param1
	);
	ld.param.b32 	%r23329, [retval0];
	} // callseq 36
$L__BB4_6023:
	setp.lt.u32 	%p8401, %r29919, %r6445;
	@%p8401 bra 	$L__BB4_6019;
$L__BB4_6024:
	and.b32  	%r6453, %r6443, 255;
	setp.eq.s32 	%p8402, %r6453, 0;
	mov.b32 	%r29985, 0;
	@%p8402 bra 	$L__BB4_6413;
	mov.b32 	%r29852, 0;
	mov.u32 	%r29985, %r29852;
$L__BB4_6026:
	ld.global.u32 	%r23333, [%rd10+65536];
	and.b32  	%r23334, %r23333, 32767;
	add.s32 	%r6456, %r23334, %r4190;
	mul.wide.u32 	%rd8299, %r6456, 4;
	add.s64 	%rd8300, %rd3, %rd8299;
	ld.global.u32 	%r23335, [%rd8300];
	add.s32 	%r23337, %r23333, 1;
	st.global.u32 	[%rd10+65536], %r23337;
	setp.lt.u32 	%p8403, %r6456, 8192;
	setp.ne.s32 	%p8404, %r23335, 0;
	or.pred  	%p8405, %p8403, %p8404;
	@%p8405 bra 	$L__BB4_6028;
	add.s32 	%r6457, %r29985, 1;
	mul.wide.u32 	%rd8301, %r29985, 4;
	add.s64 	%rd8302, %rd2, %rd8301;
	st.local.u32 	[%rd8302+152], %r6456;
	mov.u32 	%r29985, %r6457;
$L__BB4_6028:
	add.s32 	%r29852, %r29852, 1;
	setp.lt.u32 	%p8406, %r29852, 32768;
	@%p8406 bra 	$L__BB4_6030;
	mov.u64 	%rd8303, $str$1;
	cvta.global.u64 	%rd8304, %rd8303;
	{ // callseq 37, 0
	.param .b64 param0;
	st.param.b64 	[param0], %rd8304;
	.param .b64 param1;
	st.param.b64 	[param1], 0;
	.param .b32 retval0;
	call.uni (retval0), 
	vprintf, 
	(
	param0, 
	param1
	);
	ld.param.b32 	%r23338, [retval0];
	} // callseq 37
$L__BB4_6030:
	setp.lt.u32 	%p8407, %r29985, %r6453;
	@%p8407 bra 	$L__BB4_6026;
	bra.uni 	$L__BB4_6413;
$L__BB4_6031:
	and.b32  	%r6460, %r6442, 255;
	setp.eq.s32 	%p8408, %r6460, 0;
	mov.b32 	%r29919, 0;
	@%p8408 bra 	$L__BB4_6222;
	ld.local.u32 	%r6461, [%rd2+4];
	add.s32 	%r29918, %r6461, 1;
	shl.b32 	%r23342, %r6461, 7;
	and.b32  	%r23343, %r23342, 8064;
	add.s32 	%r6463, %r23343, %r2;
	shl.b32 	%r23344, %r6461, 10;
	and.b32  	%r23345, %r23344, 64512;
	add.s32 	%r23346, %r4, %r23345;
	ld.shared.u64 	%rd8305, [%r23346];
	setp.eq.s32 	%p8409, %r6463, 0;
	setp.ne.s64 	%p8410, %rd8305, 0;
	mov.b32 	%r29855, 0;
	or.pred  	%p8411, %p8409, %p8410;
	@%p8411 bra 	$L__BB4_6034;
	st.local.u32 	[%rd2+24], %r6463;
	mov.b32 	%r29855, 1;
$L__BB4_6034:
	setp.ge.u32 	%p8412, %r29855, %r6460;
	mov.b32 	%r29919, 1;
	@%p8412 bra 	$L__BB4_6221;
	add.s32 	%r6465, %r6461, 2;
	shl.b32 	%r23349, %r29918, 7;
	and.b32  	%r23350, %r23349, 8064;
	add.s32 	%r6466, %r23350, %r2;
	shl.b32 	%r23351, %r29918, 10;
	and.b32  	%r23352, %r23351, 64512;
	add.s32 	%r23353, %r4, %r23352;
	ld.shared.u64 	%rd8307, [%r23353];
	setp.eq.s32 	%p8413, %r6466, 0;
	setp.ne.s64 	%p8414, %rd8307, 0;
	or.pred  	%p8415, %p8413, %p8414;
	mov.u32 	%r29919, %r29855;
	@%p8415 bra 	$L__BB4_6037;
	add.s32 	%r29919, %r29855, 1;
	mul.wide.u32 	%rd8309, %r29855, 4;
	add.s64 	%rd8310, %rd2, %rd8309;
	st.local.u32 	[%rd8310+24], %r6466;
$L__BB4_6037:
	setp.ge.u32 	%p8416, %r29919, %r6460;
	mov.u32 	%r29918, %r6465;
	@%p8416 bra 	$L__BB4_6221;
	add.s32 	%r29918, %r6461, 3;
	shl.b32 	%r23354, %r6465, 7;
	and.b32  	%r23355, %r23354, 8064;
	add.s32 	%r6470, %r23355, %r2;
	shl.b32 	%r23356, %r6465, 10;
	and.b32  	%r23357, %r23356, 64512;
	add.s32 	%r23358, %r4, %r23357;
	ld.shared.u64 	%rd8311, [%r23358];
	setp.eq.s32 	%p8417, %r6470, 0;
	setp.ne.s64 	%p8418, %rd8311, 0;
	or.pred  	%p8419, %p8417, %p8418;
	@%p8419 bra 	$L__BB4_6040;
	add.s32 	%r6471, %r29919, 1;
	mul.wide.u32 	%rd8313, %r29919, 4;
	add.s64 	%rd8314, %rd2, %rd8313;
	st.local.u32 	[%rd8314+24], %r6470;
	mov.u32 	%r29919, %r6471;
$L__BB4_6040:
	setp.ge.u32 	%p8420, %r29919, %r6460;
	@%p8420 bra 	$L__BB4_6221;
	add.s32 	%r6473, %r6461, 4;
	shl.b32 	%r23359, %r29918, 7;
	and.b32  	%r23360, %r23359, 8064;
	add.s32 	%r6474, %r23360, %r2;
	shl.b32 	%r23361, %r29918, 10;
	and.b32  	%r23362, %r23361, 64512;
	add.s32 	%r23363, %r4, %r23362;
	ld.shared.u64 	%rd8315, [%r23363];
	setp.eq.s32 	%p8421, %r6474, 0;
	setp.ne.s64 	%p8422, %rd8315, 0;
	or.pred  	%p8423, %p8421, %p8422;
	@%p8423 bra 	$L__BB4_6043;
	add.s32 	%r6475, %r29919, 1;
	mul.wide.u32 	%rd8317, %r29919, 4;
	add.s64 	%rd8318, %rd2, %rd8317;
	st.local.u32 	[%rd8318+24], %r6474;
	mov.u32 	%r29919, %r6475;
$L__BB4_6043:
	setp.ge.u32 	%p8424, %r29919, %r6460;
	mov.u32 	%r29918, %r6473;
	@%p8424 bra 	$L__BB4_6221;
	add.s32 	%r29918, %r6461, 5;
	shl.b32 	%r23364, %r6473, 7;
	and.b32  	%r23365, %r23364, 8064;
	add.s32 	%r6478, %r23365, %r2;
	shl.b32 	%r23366, %r6473, 10;
	and.b32  	%r23367, %r23366, 64512;
	add.s32 	%r23368, %r4, %r23367;
	ld.shared.u64 	%rd8319, [%r23368];
	setp.eq.s32 	%p8425, %r6478, 0;
	setp.ne.s64 	%p8426, %rd8319, 0;
	or.pred  	%p8427, %p8425, %p8426;
	@%p8427 bra 	$L__BB4_6046;
	add.s32 	%r6479, %r29919, 1;
	mul.wide.u32 	%rd8321, %r29919, 4;
	add.s64 	%rd8322, %rd2, %rd8321;
	st.local.u32 	[%rd8322+24], %r6478;
	mov.u32 	%r29919, %r6479;
$L__BB4_6046:
	setp.ge.u32 	%p8428, %r29919, %r6460;
	@%p8428 bra 	$L__BB4_6221;
	add.s32 	%r6481, %r6461, 6;
	shl.b32 	%r23369, %r29918, 7;
	and.b32  	%r23370, %r23369, 8064;
	add.s32 	%r6482, %r23370, %r2;
	shl.b32 	%r23371, %r29918, 10;
	and.b32  	%r23372, %r23371, 64512;
	add.s32 	%r23373, %r4, %r23372;
	ld.shared.u64 	%rd8323, [%r23373];
	setp.eq.s32 	%p8429, %r6482, 0;
	setp.ne.s64 	%p8430, %rd8323, 0;
	or.pred  	%p8431, %p8429, %p8430;
	@%p8431 bra 	$L__BB4_6049;
	add.s32 	%r6483, %r29919, 1;
	mul.wide.u32 	%rd8325, %r29919, 4;
	add.s64 	%rd8326, %rd2, %rd8325;
	st.local.u32 	[%rd8326+24], %r6482;
	mov.u32 	%r29919, %r6483;
$L__BB4_6049:
	setp.ge.u32 	%p8432, %r29919, %r6460;
	mov.u32 	%r29918, %r6481;
	@%p8432 bra 	$L__BB4_6221;
	add.s32 	%r29918, %r6461, 7;
	shl.b32 	%r23374, %r6481, 7;
	and.b32  	%r23375, %r23374, 8064;
	add.s32 	%r6486, %r23375, %r2;
	shl.b32 	%r23376, %r6481, 10;
	and.b32  	%r23377, %r23376, 64512;
	add.s32 	%r23378, %r4, %r23377;
	ld.shared.u64 	%rd8327, [%r23378];
	setp.eq.s32 	%p8433, %r6486, 0;
	setp.ne.s64 	%p8434, %rd8327, 0;
	or.pred  	%p8435, %p8433, %p8434;
	@%p8435 bra 	$L__BB4_6052;
	add.s32 	%r6487, %r29919, 1;
	mul.wide.u32 	%rd8329, %r29919, 4;
	add.s64 	%rd8330, %rd2, %rd8329;
	st.local.u32 	[%rd8330+24], %r6486;
	mov.u32 	%r29919, %r6487;
$L__BB4_6052:
	setp.ge.u32 	%p8436, %r29919, %r6460;
	@%p8436 bra 	$L__BB4_6221;
	add.s32 	%r6489, %r6461, 8;
	shl.b32 	%r23379, %r29918, 7;
	and.b32  	%r23380, %r23379, 8064;
	add.s32 	%r6490, %r23380, %r2;
	shl.b32 	%r23381, %r29918, 10;
	and.b32  	%r23382, %r23381, 64512;
	add.s32 	%r23383, %r4, %r23382;
	ld.shared.u64 	%rd8331, [%r23383];
	setp.eq.s32 	%p8437, %r6490, 0;
	setp.ne.s64 	%p8438, %rd8331, 0;
	or.pred  	%p8439, %p8437, %p8438;
	@%p8439 bra 	$L__BB4_6055;
	add.s32 	%r6491, %r29919, 1;
	mul.wide.u32 	%rd8333, %r29919, 4;
	add.s64 	%rd8334, %rd2, %rd8333;
	st.local.u32 	[%rd8334+24], %r6490;
	mov.u32 	%r29919, %r6491;
$L__BB4_6055:
	setp.ge.u32 	%p8440, %r29919, %r6460;
	mov.u32 	%r29918, %r6489;
	@%p8440 bra 	$L__BB4_6221;
	add.s32 	%r29918, %r6461, 9;
	shl.b32 	%r23384, %r6489, 7;
	and.b32  	%r23385, %r23384, 8064;
	add.s32 	%r6494, %r23385, %r2;
	shl.b32 	%r23386, %r6489, 10;
	and.b32  	%r23387, %r23386, 64512;
	add.s32 	%r23388, %r4, %r23387;
	ld.shared.u64 	%rd8335, [%r23388];
	setp.eq.s32 	%p8441, %r6494, 0;
	setp.ne.s64 	%p8442, %rd8335, 0;
	or.pred  	%p8443, %p8441, %p8442;
	@%p8443 bra 	$L__BB4_6058;
	add.s32 	%r6495, %r29919, 1;
	mul.wide.u32 	%rd8337, %r29919, 4;
	add.s64 	%rd8338, %rd2, %rd8337;
	st.local.u32 	[%rd8338+24], %r6494;
	mov.u32 	%r29919, %r6495;
$L__BB4_6058:
	setp.ge.u32 	%p8444, %r29919, %r6460;
	@%p8444 bra 	$L__BB4_6221;
	add.s32 	%r6497, %r6461, 10;
	shl.b32 	%r23389, %r29918, 7;
	and.b32  	%r23390, %r23389, 8064;
	add.s32 	%r6498, %r23390, %r2;
	shl.b32 	%r23391, %r29918, 10;
	and.b32  	%r23392, %r23391, 64512;
	add.s32 	%r23393, %r4, %r23392;
	ld.shared.u64 	%rd8339, [%r23393];
	setp.eq.s32 	%p8445, %r6498, 0;
	setp.ne.s64 	%p8446, %rd8339, 0;
	or.pred  	%p8447, %p8445, %p8446;
	@%p8447 bra 	$L__BB4_6061;
	add.s32 	%r6499, %r29919, 1;
	mul.wide.u32 	%rd8341, %r29919, 4;
	add.s64 	%rd8342, %rd2, %rd8341;
	st.local.u32 	[%rd8342+24], %r6498;
	mov.u32 	%r29919, %r6499;
$L__BB4_6061:
	setp.ge.u32 	%p8448, %r29919, %r6460;
	mov.u32 	%r29918, %r6497;
	@%p8448 bra 	$L__BB4_6221;
	add.s32 	%r29918, %r6461, 11;
	shl.b32 	%r23394, %r6497, 7;
	and.b32  	%r23395, %r23394, 8064;
	add.s32 	%r6502, %r23395, %r2;
	shl.b32 	%r23396, %r6497, 10;
	and.b32  	%r23397, %r23396, 64512;
	add.s32 	%r23398, %r4, %r23397;
	ld.shared.u64 	%rd8343, [%r23398];
	setp.eq.s32 	%p8449, %r6502, 0;
	setp.ne.s64 	%p8450, %rd8343, 0;
	or.pred  	%p8451, %p8449, %p8450;
	@%p8451 bra 	$L__BB4_6064;
	add.s32 	%r6503, %r29919, 1;
	mul.wide.u32 	%rd8345, %r29919, 4;
	add.s64 	%rd8346, %rd2, %rd8345;
	st.local.u32 	[%rd8346+24], %r6502;
	mov.u32 	%r29919, %r6503;
$L__BB4_6064:
	setp.ge.u32 	%p8452, %r29919, %r6460;
	@%p8452 bra 	$L__BB4_6221;
	add.s32 	%r6505, %r6461, 12;
	shl.b32 	%r23399, %r29918, 7;
	and.b32  	%r23400, %r23399, 8064;
	add.s32 	%r6506, %r23400, %r2;
	shl.b32 	%r23401, %r29918, 10;
	and.b32  	%r23402, %r23401, 64512;
	add.s32 	%r23403, %r4, %r23402;
	ld.shared.u64 	%rd8347, [%r23403];
	setp.eq.s32 	%p8453, %r6506, 0;
	setp.ne.s64 	%p8454, %rd8347, 0;
	or.pred  	%p8455, %p8453, %p8454;
	@%p8455 bra 	$L__BB4_6067;
	add.s32 	%r6507, %r29919, 1;
	mul.wide.u32 	%rd8349, %r29919, 4;
	add.s64 	%rd8350, %rd2, %rd8349;
	st.local.u32 	[%rd8350+24], %r6506;
	mov.u32 	%r29919, %r6507;
$L__BB4_6067:
	setp.ge.u32 	%p8456, %r29919, %r6460;
	mov.u32 	%r29918, %r6505;
	@%p8456 bra 	$L__BB4_6221;
	add.s32 	%r29918, %r6461, 13;
	shl.b32 	%r23404, %r6505, 7;
	and.b32  	%r23405, %r23404, 8064;
	add.s32 	%r6510, %r23405, %r2;
	shl.b32 	%r23406, %r6505, 10;
	and.b32  	%r23407, %r23406, 64512;
	add.s32 	%r23408, %r4, %r23407;
	ld.shared.u64 	%rd8351, [%r23408];
	setp.eq.s32 	%p8457, %r6510, 0;
	setp.ne.s64 	%p8458, %rd8351, 0;
	or.pred  	%p8459, %p8457, %p8458;
	@%p8459 bra 	$L__BB4_6070;
	add.s32 	%r6511, %r29919, 1;
	mul.wide.u32 	%rd8353, %r29919, 4;
	add.s64 	%rd8354, %rd2, %rd8353;
	st.local.u32 	[%rd8354+24], %r6510;
	mov.u32 	%r29919, %r6511;
$L__BB4_6070:
	setp.ge.u32 	%p8460, %r29919, %r6460;
	@%p8460 bra 	$L__BB4_6221;
	add.s32 	%r6513, %r6461, 14;
	shl.b32 	%r23409, %r29918, 7;
	and.b32  	%r23410, %r23409, 8064;
	add.s32 	%r6514, %r23410, %r2;
	shl.b32 	%r23411, %r29918, 10;
	and.b32  	%r23412, %r23411, 64512;
	add.s32 	%r23413, %r4, %r23412;
	ld.shared.u64 	%rd8355, [%r23413];
	setp.eq.s32 	%p8461, %r6514, 0;
	setp.ne.s64 	%p8462, %rd8355, 0;
	or.pred  	%p8463, %p8461, %p8462;
	@%p8463 bra 	$L__BB4_6073;
	add.s32 	%r6515, %r29919, 1;
	mul.wide.u32 	%rd8357, %r29919, 4;
	add.s64 	%rd8358, %rd2, %rd8357;
	st.local.u32 	[%rd8358+24], %r6514;
	mov.u32 	%r29919, %r6515;
$L__BB4_6073:
	setp.ge.u32 	%p8464, %r29919, %r6460;
	mov.u32 	%r29918, %r6513;
	@%p8464 bra 	$L__BB4_6221;
	add.s32 	%r29918, %r6461, 15;
	shl.b32 	%r23414, %r6513, 7;
	and.b32  	%r23415, %r23414, 8064;
	add.s32 	%r6518, %r23415, %r2;
	shl.b32 	%r23416, %r6513, 10;
	and.b32  	%r23417, %r23416, 64512;
	add.s32 	%r23418, %r4, %r23417;
	ld.shared.u64 	%rd8359, [%r23418];
	setp.eq.s32 	%p8465, %r6518, 0;
	setp.ne.s64 	%p8466, %rd8359, 0;
	or.pred  	%p8467, %p8465, %p8466;
	@%p8467 bra 	$L__BB4_6076;
	add.s32 	%r6519, %r29919, 1;
	mul.wide.u32 	%rd8361, %r29919, 4;
	add.s64 	%rd8362, %rd2, %rd8361;
	st.local.u32 	[%rd8362+24], %r6518;
	mov.u32 	%r29919, %r6519;
$L__BB4_6076:
	setp.ge.u32 	%p8468, %r29919, %r6460;
	@%p8468 bra 	$L__BB4_6221;
	add.s32 	%r6521, %r6461, 16;
	shl.b32 	%r23419, %r29918, 7;
	and.b32  	%r23420, %r23419, 8064;
	add.s32 	%r6522, %r23420, %r2;
	shl.b32 	%r23421, %r29918, 10;
	and.b32  	%r23422, %r23421, 64512;
	add.s32 	%r23423, %r4, %r23422;
	ld.shared.u64 	%rd8363, [%r23423];
	setp.eq.s32 	%p8469, %r6522, 0;
	setp.ne.s64 	%p8470, %rd8363, 0;
	or.pred  	%p8471, %p8469, %p8470;
	@%p8471 bra 	$L__BB4_6079;
	add.s32 	%r6523, %r29919, 1;
	mul.wide.u32 	%rd8365, %r29919, 4;
	add.s64 	%rd8366, %rd2, %rd8365;
	st.local.u32 	[%rd8366+24], %r6522;
	mov.u32 	%r29919, %r6523;
$L__BB4_6079:
	setp.ge.u32 	%p8472, %r29919, %r6460;
	mov.u32 	%r29918, %r6521;
	@%p8472 bra 	$L__BB4_6221;
	add.s32 	%r29918, %r6461, 17;
	shl.b32 	%r23424, %r6521, 7;
	and.b32  	%r23425, %r23424, 8064;
	add.s32 	%r6526, %r23425, %r2;
	shl.b32 	%r23426, %r6521, 10;
	and.b32  	%r23427, %r23426, 64512;
	add.s32 	%r23428, %r4, %r23427;
	ld.shared.u64 	%rd8367, [%r23428];
	setp.eq.s32 	%p8473, %r6526, 0;
	setp.ne.s64 	%p8474, %rd8367, 0;
	or.pred  	%p8475, %p8473, %p8474;
	@%p8475 bra 	$L__BB4_6082;
	add.s32 	%r6527, %r29919, 1;
	mul.wide.u32 	%rd8369, %r29919, 4;
	add.s64 	%rd8370, %rd2, %rd8369;
	st.local.u32 	[%rd8370+24], %r6526;
	mov.u32 	%r29919, %r6527;
$L__BB4_6082:
	setp.ge.u32 	%p8476, %r29919, %r6460;
	@%p8476 bra 	$L__BB4_6221;
	add.s32 	%r6529, %r6461, 18;
	shl.b32 	%r23429, %r29918, 7;
	and.b32  	%r23430, %r23429, 8064;
	add.s32 	%r6530, %r23430, %r2;
	shl.b32 	%r23431, %r29918, 10;
	and.b32  	%r23432, %r23431, 64512;
	add.s32 	%r23433, %r4, %r23432;
	ld.shared.u64 	%rd8371, [%r23433];
	setp.eq.s32 	%p8477, %r6530, 0;
	setp.ne.s64 	%p8478, %rd8371, 0;
	or.pred  	%p8479, %p8477, %p8478;
	@%p8479 bra 	$L__BB4_6085;
	add.s32 	%r6531, %r29919, 1;
	mul.wide.u32 	%rd8373, %r29919, 4;
	add.s64 	%rd8374, %rd2, %rd8373;
	st.local.u32 	[%rd8374+24], %r6530;
	mov.u32 	%r29919, %r6531;
$L__BB4_6085:
	setp.ge.u32 	%p8480, %r29919, %r6460;
	mov.u32 	%r29918, %r6529;
	@%p8480 bra 	$L__BB4_6221;
	add.s32 	%r29918, %r6461, 19;
	shl.b32 	%r23434, %r6529, 7;
	and.b32  	%r23435, %r23434, 8064;
	add.s32 	%r6534, %r23435, %r2;
	shl.b32 	%r23436, %r6529, 10;
	and.b32  	%r23437, %r23436, 64512;
	add.s32 	%r23438, %r4, %r23437;
	ld.shared.u64 	%rd8375, [%r23438];
	setp.eq.s32 	%p8481, %r6534, 0;
	setp.ne.s64 	%p8482, %rd8375, 0;
	or.pred  	%p8483, %p8481, %p8482;
	@%p8483 bra 	$L__BB4_6088;
	add.s32 	%r6535, %r29919, 1;
	mul.wide.u32 	%rd8377, %r29919, 4;
	add.s64 	%rd8378, %rd2, %rd8377;
	st.local.u32 	[%rd8378+24], %r6534;
	mov.u32 	%r29919, %r6535;
$L__BB4_6088:
	setp.ge.u32 	%p8484, %r29919, %r6460;
	@%p8484 bra 	$L__BB4_6221;
	add.s32 	%r6537, %r6461, 20;
	shl.b32 	%r23439, %r29918, 7;
	and.b32  	%r23440, %r23439, 8064;
	add.s32 	%r6538, %r23440, %r2;
	shl.b32 	%r23441, %r29918, 10;
	and.b32  	%r23442, %r23441, 64512;
	add.s32 	%r23443, %r4, %r23442;
	ld.shared.u64 	%rd8379, [%r23443];
	setp.eq.s32 	%p8485, %r6538, 0;
	setp.ne.s64 	%p8486, %rd8379, 0;
	or.pred  	%p8487, %p8485, %p8486;
	@%p8487 bra 	$L__BB4_6091;
	add.s32 	%r6539, %r29919, 1;
	mul.wide.u32 	%rd8381, %r29919, 4;
	add.s64 	%rd8382, %rd2, %rd8381;
	st.local.u32 	[%rd8382+24], %r6538;
	mov.u32 	%r29919, %r6539;
$L__BB4_6091:
	setp.ge.u32 	%p8488, %r29919, %r6460;
	mov.u32 	%r29918, %r6537;
	@%p8488 bra 	$L__BB4_6221;
	add.s32 	%r29918, %r6461, 21;
	shl.b32 	%r23444, %r6537, 7;
	and.b32  	%r23445, %r23444, 8064;
	add.s32 	%r6542, %r23445, %r2;
	shl.b32 	%r23446, %r6537, 10;
	and.b32  	%r23447, %r23446, 64512;
	add.s32 	%r23448, %r4, %r23447;
	ld.shared.u64 	%rd8383, [%r23448];
	setp.eq.s32 	%p8489, %r6542, 0;
	setp.ne.s64 	%p8490, %rd8383, 0;
	or.pred  	%p8491, %p8489, %p8490;
	@%p8491 bra 	$L__BB4_6094;
	add.s32 	%r6543, %r29919, 1;
	mul.wide.u32 	%rd8385, %r29919, 4;
	add.s64 	%rd8386, %rd2, %rd8385;
	st.local.u32 	[%rd8386+24], %r6542;
	mov.u32 	%r29919, %r6543;
$L__BB4_6094:
	setp.ge.u32 	%p8492, %r29919, %r6460;
	@%p8492 bra 	$L__BB4_6221;
	add.s32 	%r6545, %r6461, 22;
	shl.b32 	%r23449, %r29918, 7;
	and.b32  	%r23450, %r23449, 8064;
	add.s32 	%r6546, %r23450, %r2;
	shl.b32 	%r23451, %r29918, 10;
	and.b32  	%r23452, %r23451, 64512;
	add.s32 	%r23453, %r4, %r23452;
	ld.shared.u64 	%rd8387, [%r23453];
	setp.eq.s32 	%p8493, %r6546, 0;
	setp.ne.s64 	%p8494, %rd8387, 0;
	or.pred  	%p8495, %p8493, %p8494;
	@%p8495 bra 	$L__BB4_6097;
	add.s32 	%r6547, %r29919, 1;
	mul.wide.u32 	%rd8389, %r29919, 4;
	add.s64 	%rd8390, %rd2, %rd8389;
	st.local.u32 	[%rd8390+24], %r6546;
	mov.u32 	%r29919, %r6547;
$L__BB4_6097:
	setp.ge.u32 	%p8496, %r29919, %r6460;
	mov.u32 	%r29918, %r6545;
	@%p8496 bra 	$L__BB4_6221;
	add.s32 	%r29918, %r6461, 23;
	shl.b32 	%r23454, %r6545, 7;
	and.b32  	%r23455, %r23454, 8064;
	add.s32 	%r6550, %r23455, %r2;
	shl.b32 	%r23456, %r6545, 10;
	and.b32  	%r23457, %r23456, 64512;
	add.s32 	%r23458, %r4, %r23457;
	ld.shared.u64 	%rd8391, [%r23458];
	setp.eq.s32 	%p8497, %r6550, 0;
	setp.ne.s64 	%p8498, %rd8391, 0;
	or.pred  	%p8499, %p8497, %p8498;
	@%p8499 bra 	$L__BB4_6100;
	add.s32 	%r6551, %r29919, 1;
	mul.wide.u32 	%rd8393, %r29919, 4;
	add.s64 	%rd8394, %rd2, %rd8393;
	st.local.u32 	[%rd8394+24], %r6550;
	mov.u32 	%r29919, %r6551;
$L__BB4_6100:
	setp.ge.u32 	%p8500, %r29919, %r6460;
	@%p8500 bra 	$L__BB4_6221;
	add.s32 	%r6553, %r6461, 24;
	shl.b32 	%r23459, %r29918, 7;
	and.b32  	%r23460, %r23459, 8064;
	add.s32 	%r6554, %r23460, %r2;
	shl.b32 	%r23461, %r29918, 10;
	and.b32  	%r23462, %r23461, 64512;
	add.s32 	%r23463, %r4, %r23462;
	ld.shared.u64 	%rd8395, [%r23463];
	setp.eq.s32 	%p8501, %r6554, 0;
	setp.ne.s64 	%p8502, %rd8395, 0;
	or.pred  	%p8503, %p8501, %p8502;
	@%p8503 bra 	$L__BB4_6103;
	add.s32 	%r6555, %r29919, 1;
	mul.wide.u32 	%rd8397, %r29919, 4;
	add.s64 	%rd8398, %rd2, %rd8397;
	st.local.u32 	[%rd8398+24], %r6554;
	mov.u32 	%r29919, %r6555;
$L__BB4_6103:
	setp.ge.u32 	%p8504, %r29919, %r6460;
	mov.u32 	%r29918, %r6553;
	@%p8504 bra 	$L__BB4_6221;
	add.s32 	%r29918, %r6461, 25;
	shl.b32 	%r23464, %r6553, 7;
	and.b32  	%r23465, %r23464, 8064;
	add.s32 	%r6558, %r23465, %r2;
	shl.b32 	%r23466, %r6553, 10;
	and.b32  	%r23467, %r23466, 64512;
	add.s32 	%r23468, %r4, %r23467;
	ld.shared.u64 	%rd8399, [%r23468];
	setp.eq.s32 	%p8505, %r6558, 0;
	setp.ne.s64 	%p8506, %rd8399, 0;
	or.pred  	%p8507, %p8505, %p8506;
	@%p8507 bra 	$L__BB4_6106;
	add.s32 	%r6559, %r29919, 1;
	mul.wide.u32 	%rd8401, %r29919, 4;
	add.s64 	%rd8402, %rd2, %rd8401;
	st.local.u32 	[%rd8402+24], %r6558;
	mov.u32 	%r29919, %r6559;
$L__BB4_6106:
	setp.ge.u32 	%p8508, %r29919, %r6460;
	@%p8508 bra 	$L__BB4_6221;
	add.s32 	%r6561, %r6461, 26;
	shl.b32 	%r23469, %r29918, 7;
	and.b32  	%r23470, %r23469, 8064;
	add.s32 	%r6562, %r23470, %r2;
	shl.b32 	%r23471, %r29918, 10;
	and.b32  	%r23472, %r23471, 64512;
	add.s32 	%r23473, %r4, %r23472;
	ld.shared.u64 	%rd8403, [%r23473];
	setp.eq.s32 	%p8509, %r6562, 0;
	setp.ne.s64 	%p8510, %rd8403, 0;
	or.pred  	%p8511, %p8509, %p8510;
	@%p8511 bra 	$L__BB4_6109;
	add.s32 	%r6563, %r29919, 1;
	mul.wide.u32 	%rd8405, %r29919, 4;
	add.s64 	%rd8406, %rd2, %rd8405;
	st.local.u32 	[%rd8406+24], %r6562;
	mov.u32 	%r29919, %r6563;
$L__BB4_6109:
	setp.ge.u32 	%p8512, %r29919, %r6460;
	mov.u32 	%r29918, %r6561;
	@%p8512 bra 	$L__BB4_6221;
	add.s32 	%r29918, %r6461, 27;
	shl.b32 	%r23474, %r6561, 7;
	and.b32  	%r23475, %r23474, 8064;
	add.s32 	%r6566, %r23475, %r2;
	shl.b32 	%r23476, %r6561, 10;
	and.b32  	%r23477, %r23476, 64512;
	add.s32 	%r23478, %r4, %r23477;
	ld.shared.u64 	%rd8407, [%r23478];
	setp.eq.s32 	%p8513, %r6566, 0;
	setp.ne.s64 	%p8514, %rd8407, 0;
	or.pred  	%p8515, %p8513, %p8514;
	@%p8515 bra 	$L__BB4_6112;
	add.s32 	%r6567, %r29919, 1;
	mul.wide.u32 	%rd8409, %r29919, 4;
	add.s64 	%rd8410, %rd2, %rd8409;
	st.local.u32 	[%rd8410+24], %r6566;
	mov.u32 	%r29919, %r6567;
$L__BB4_6112:
	setp.ge.u32 	%p8516, %r29919, %r6460;
	@%p8516 bra 	$L__BB4_6221;
	add.s32 	%r6569, %r6461, 28;
	shl.b32 	%r23479, %r29918, 7;
	and.b32  	%r23480, %r23479, 8064;
	add.s32 	%r6570, %r23480, %r2;
	shl.b32 	%r23481, %r29918, 10;
	and.b32  	%r23482, %r23481, 64512;
	add.s32 	%r23483, %r4, %r23482;
	ld.shared.u64 	%rd8411, [%r23483];
	setp.eq.s32 	%p8517, %r6570, 0;
	setp.ne.s64 	%p8518, %rd8411, 0;
	or.pred  	%p8519, %p8517, %p8518;
	@%p8519 bra 	$L__BB4_6115;
	add.s32 	%r6571, %r29919, 1;
	mul.wide.u32 	%rd8413, %r29919, 4;
	add.s64 	%rd8414, %rd2, %rd8413;
	st.local.u32 	[%rd8414+24], %r6570;
	mov.u32 	%r29919, %r6571;
$L__BB4_6115:
	setp.ge.u32 	%p8520, %r29919, %r6460;
	mov.u32 	%r29918, %r6569;
	@%p8520 bra 	$L__BB4_6221;
	add.s32 	%r29918, %r6461, 29;
	shl.b32 	%r23484, %r6569, 7;
	and.b32  	%r23485, %r23484, 8064;
	add.s32 	%r6574, %r23485, %r2;
	shl.b32 	%r23486, %r6569, 10;
	and.b32  	%r23487, %r23486, 64512;
	add.s32 	%r23488, %r4, %r23487;
	ld.shared.u64 	%rd8415, [%r23488];
	setp.eq.s32 	%p8521, %r6574, 0;
	setp.ne.s64 	%p8522, %rd8415, 0;
	or.pred  	%p8523, %p8521, %p8522;
	@%p8523 bra 	$L__BB4_6118;
	add.s32 	%r6575, %r29919, 1;
	mul.wide.u32 	%rd8417, %r29919, 4;
	add.s64 	%rd8418, %rd2, %rd8417;
	st.local.u32 	[%rd8418+24], %r6574;
	mov.u32 	%r29919, %r6575;
$L__BB4_6118:
	setp.ge.u32 	%p8524, %r29919, %r6460;
	@%p8524 bra 	$L__BB4_6221;
	add.s32 	%r6577, %r6461, 30;
	shl.b32 	%r23489, %r29918, 7;
	and.b32  	%r23490, %r23489, 8064;
	add.s32 	%r6578, %r23490, %r2;
	shl.b32 	%r23491, %r29918, 10;
	and.b32  	%r23492, %r23491, 64512;
	add.s32 	%r23493, %r4, %r23492;
	ld.shared.u64 	%rd8419, [%r23493];
	setp.eq.s32 	%p8525, %r6578, 0;
	setp.ne.s64 	%p8526, %rd8419, 0;
	or.pred  	%p8527, %p8525, %p8526;
	@%p8527 bra 	$L__BB4_6121;
	add.s32 	%r6579, %r29919, 1;
	mul.wide.u32 	%rd8421, %r29919, 4;
	add.s64 	%rd8422, %rd2, %rd8421;
	st.local.u32 	[%rd8422+24], %r6578;
	mov.u32 	%r29919, %r6579;
$L__BB4_6121:
	setp.ge.u32 	%p8528, %r29919, %r6460;
	mov.u32 	%r29918, %r6577;
	@%p8528 bra 	$L__BB4_6221;
	add.s32 	%r29918, %r6461, 31;
	shl.b32 	%r23494, %r6577, 7;
	and.b32  	%r23495, %r23494, 8064;
	add.s32 	%r6582, %r23495, %r2;
	shl.b32 	%r23496, %r6577, 10;
	and.b32  	%r23497, %r23496, 64512;
	add.s32 	%r23498, %r4, %r23497;
	ld.shared.u64 	%rd8423, [%r23498];
	setp.eq.s32 	%p8529, %r6582, 0;
	setp.ne.s64 	%p8530, %rd8423, 0;
	or.pred  	%p8531, %p8529, %p8530;
	@%p8531 bra 	$L__BB4_6124;
	add.s32 	%r6583, %r29919, 1;
	mul.wide.u32 	%rd8425, %r29919, 4;
	add.s64 	%rd8426, %rd2, %rd8425;
	st.local.u32 	[%rd8426+24], %r6582;
	mov.u32 	%r29919, %r6583;
$L__BB4_6124:
	setp.ge.u32 	%p8532, %r29919, %r6460;
	@%p8532 bra 	$L__BB4_6221;
	add.s32 	%r6585, %r6461, 32;
	shl.b32 	%r23499, %r29918, 7;
	and.b32  	%r23500, %r23499, 8064;
	add.s32 	%r6586, %r23500, %r2;
	shl.b32 	%r23501, %r29918, 10;
	and.b32  	%r23502, %r23501, 64512;
	add.s32 	%r23503, %r4, %r23502;
	ld.shared.u64 	%rd8427, [%r23503];
	setp.eq.s32 	%p8533, %r6586, 0;
	setp.ne.s64 	%p8534, %rd8427, 0;
	or.pred  	%p8535, %p8533, %p8534;
	@%p8535 bra 	$L__BB4_6127;
	add.s32 	%r6587, %r29919, 1;
	mul.wide.u32 	%rd8429, %r29919, 4;
	add.s64 	%rd8430, %rd2, %rd8429;
	st.local.u32 	[%rd8430+24], %r6586;
	mov.u32 	%r29919, %r6587;
$L__BB4_6127:
	setp.ge.u32 	%p8536, %r29919, %r6460;
	mov.u32 	%r29918, %r6585;
	@%p8536 bra 	$L__BB4_6221;
	add.s32 	%r29918, %r6461, 33;
	shl.b32 	%r23504, %r6585, 7;
	and.b32  	%r23505, %r23504, 8064;
	add.s32 	%r6590, %r23505, %r2;
	shl.b32 	%r23506, %r6585, 10;
	and.b32  	%r23507, %r23506, 64512;
	add.s32 	%r23508, %r4, %r23507;
	ld.shared.u64 	%rd8431, [%r23508];
	setp.eq.s32 	%p8537, %r6590, 0;
	setp.ne.s64 	%p8538, %rd8431, 0;
	or.pred  	%p8539, %p8537, %p8538;
	@%p8539 bra 	$L__BB4_6130;
	add.s32 	%r6591, %r29919, 1;
	mul.wide.u32 	%rd8433, %r29919, 4;
	add.s64 	%rd8434, %rd2, %rd8433;
	st.local.u32 	[%rd8434+24], %r6590;
	mov.u32 	%r29919, %r6591;
$L__BB4_6130:
	setp.ge.u32 	%p8540, %r29919, %r6460;
	@%p8540 bra 	$L__BB4_6221;
	add.s32 	%r6593, %r6461, 34;
	shl.b32 	%r23509, %r29918, 7;
	and.b32  	%r23510, %r23509, 8064;
	add.s32 	%r6594, %r23510, %r2;
	shl.b32 	%r23511, %r29918, 10;
	and.b32  	%r23512, %r23511, 64512;
	add.s32 	%r23513, %r4, %r23512;
	ld.shared.u64 	%rd8435, [%r23513];
	setp.eq.s32 	%p8541, %r6594, 0;
	setp.ne.s64 	%p8542, %rd8435, 0;
	or.pred  	%p8543, %p8541, %p8542;
	@%p8543 bra 	$L__BB4_6133;
	add.s32 	%r6595, %r29919, 1;
	mul.wide.u32 	%rd8437, %r29919, 4;
	add.s64 	%rd8438, %rd2, %rd8437;
	st.local.u32 	[%rd8438+24], %r6594;
	mov.u32 	%r29919, %r6595;
$L__BB4_6133:
	setp.ge.u32 	%p8544, %r29919, %r6460;
	mov.u32 	%r29918, %r6593;
	@%p8544 bra 	$L__BB4_6221;
	add.s32 	%r29918, %r6461, 35;
	shl.b32 	%r23514, %r6593, 7;
	and.b32  	%r23515, %r23514, 8064;
	add.s32 	%r6598, %r23515, %r2;
	shl.b32 	%r23516, %r6593, 10;
	and.b32  	%r23517, %r23516, 64512;
	add.s32 	%r23518, %r4, %r23517;
	ld.shared.u64 	%rd8439, [%r23518];
	setp.eq.s32 	%p8545, %r6598, 0;
	setp.ne.s64 	%p8546, %rd8439, 0;
	or.pred  	%p8547, %p8545, %p8546;
	@%p8547 bra 	$L__BB4_6136;
	add.s32 	%r6599, %r29919, 1;
	mul.wide.u32 	%rd8441, %r29919, 4;
	add.s64 	%rd8442, %rd2, %rd8441;
	st.local.u32 	[%rd8442+24], %r6598;
	mov.u32 	%r29919, %r6599;
$L__BB4_6136:
	setp.ge.u32 	%p8548, %r29919, %r6460;
	@%p8548 bra 	$L__BB4_6221;
	add.s32 	%r6601, %r6461, 36;
	shl.b32 	%r23519, %r29918, 7;
	and.b32  	%r23520, %r23519, 8064;
	add.s32 	%r6602, %r23520, %r2;
	shl.b32 	%r23521, %r29918, 10;
	and.b32  	%r23522, %r23521, 64512;
	add.s32 	%r23523, %r4, %r23522;
	ld.shared.u64 	%rd8443, [%r23523];
	setp.eq.s32 	%p8549, %r6602, 0;
	setp.ne.s64 	%p8550, %rd8443, 0;
	or.pred  	%p8551, %p8549, %p8550;
	@%p8551 bra 	$L__BB4_6139;
	add.s32 	%r6603, %r29919, 1;
	mul.wide.u32 	%rd8445, %r29919, 4;
	add.s64 	%rd8446, %rd2, %rd8445;
	st.local.u32 	[%rd8446+24], %r6602;
	mov.u32 	%r29919, %r6603;
$L__BB4_6139:
	setp.ge.u32 	%p8552, %r29919, %r6460;
	mov.u32 	%r29918, %r6601;
	@%p8552 bra 	$L__BB4_6221;
	add.s32 	%r29918, %r6461, 37;
	shl.b32 	%r23524, %r6601, 7;
	and.b32  	%r23525, %r23524, 8064;
	add.s32 	%r6606, %r23525, %r2;
	shl.b32 	%r23526, %r6601, 10;
	and.b32  	%r23527, %r23526, 64512;
	add.s32 	%r23528, %r4, %r23527;
	ld.shared.u64 	%rd8447, [%r23528];
	setp.eq.s32 	%p8553, %r6606, 0;
	setp.ne.s64 	%p8554, %rd8447, 0;
	or.pred  	%p8555, %p8553, %p8554;
	@%p8555 bra 	$L__BB4_6142;
	add.s32 	%r6607, %r29919, 1;
	mul.wide.u32 	%rd8449, %r29919, 4;
	add.s64 	%rd8450, %rd2, %rd8449;
	st.local.u32 	[%rd8450+24], %r6606;
	mov.u32 	%r29919, %r6607;
$L__BB4_6142:
	setp.ge.u32 	%p8556, %r29919, %r6460;
	@%p8556 bra 	$L__BB4_6221;
	add.s32 	%r6609, %r6461, 38;
	shl.b32 	%r23529, %r29918, 7;
	and.b32  	%r23530, %r23529, 8064;
	add.s32 	%r6610, %r23530, %r2;
	shl.b32 	%r23531, %r29918, 10;
	and.b32  	%r23532, %r23531, 64512;
	add.s32 	%r23533, %r4, %r23532;
	ld.shared.u64 	%rd8451, [%r23533];
	setp.eq.s32 	%p8557, %r6610, 0;
	setp.ne.s64 	%p8558, %rd8451, 0;
	or.pred  	%p8559, %p8557, %p8558;
	@%p8559 bra 	$L__BB4_6145;
	add.s32 	%r6611, %r29919, 1;
	mul.wide.u32 	%rd8453, %r29919, 4;
	add.s64 	%rd8454, %rd2, %rd8453;
	st.local.u32 	[%rd8454+24], %r6610;
	mov.u32 	%r29919, %r6611;
$L__BB4_6145:
	setp.ge.u32 	%p8560, %r29919, %r6460;
	mov.u32 	%r29918, %r6609;
	@%p8560 bra 	$L__BB4_6221;
	add.s32 	%r29918, %r6461, 39;
	shl.b32 	%r23534, %r6609, 7;
	and.b32  	%r23535, %r23534, 8064;
	add.s32 	%r6614, %r23535, %r2;
	shl.b32 	%r23536, %r6609, 10;
	and.b32  	%r23537, %r23536, 64512;
	add.s32 	%r23538, %r4, %r23537;
	ld.shared.u64 	%rd8455, [%r23538];
	setp.eq.s32 	%p8561, %r6614, 0;
	setp.ne.s64 	%p8562, %rd8455, 0;
	or.pred  	%p8563, %p8561, %p8562;
	@%p8563 bra 	$L__BB4_6148;
	add.s32 	%r6615, %r29919, 1;
	mul.wide.u32 	%rd8457, %r29919, 4;
	add.s64 	%rd8458, %rd2, %rd8457;
	st.local.u32 	[%rd8458+24], %r6614;
	mov.u32 	%r29919, %r6615;
$L__BB4_6148:
	setp.ge.u32 	%p8564, %r29919, %r6460;
	@%p8564 bra 	$L__BB4_6221;
	add.s32 	%r6617, %r6461, 40;
	shl.b32 	%r23539, %r29918, 7;
	and.b32  	%r23540, %r23539, 8064;
	add.s32 	%r6618, %r23540, %r2;
	shl.b32 	%r23541, %r29918, 10;
	and.b32  	%r23542, %r23541, 64512;
	add.s32 	%r23543, %r4, %r23542;
	ld.shared.u64 	%rd8459, [%r23543];
	setp.eq.s32 	%p8565, %r6618, 0;
	setp.ne.s64 	%p8566, %rd8459, 0;
	or.pred  	%p8567, %p8565, %p8566;
	@%p8567 bra 	$L__BB4_6151;
	add.s32 	%r6619, %r29919, 1;
	mul.wide.u32 	%rd8461, %r29919, 4;
	add.s64 	%rd8462, %rd2, %rd8461;
	st.local.u32 	[%rd8462+24], %r6618;
	mov.u32 	%r29919, %r6619;
$L__BB4_6151:
	setp.ge.u32 	%p8568, %r29919, %r6460;
	mov.u32 	%r29918, %r6617;
	@%p8568 bra 	$L__BB4_6221;
	add.s32 	%r29918, %r6461, 41;
	shl.b32 	%r23544, %r6617, 7;
	and.b32  	%r23545, %r23544, 8064;
	add.s32 	%r6622, %r23545, %r2;
	shl.b32 	%r23546, %r6617, 10;
	and.b32  	%r23547, %r23546, 64512;
	add.s32 	%r23548, %r4, %r23547;
	ld.shared.u64 	%rd8463, [%r23548];
	setp.eq.s32 	%p8569, %r6622, 0;
	setp.ne.s64 	%p8570, %rd8463, 0;
	or.pred  	%p8571, %p8569, %p8570;
	@%p8571 bra 	$L__BB4_6154;
	add.s32 	%r6623, %r29919, 1;
	mul.wide.u32 	%rd8465, %r29919, 4;
	add.s64 	%rd8466, %rd2, %rd8465;
	st.local.u32 	[%rd8466+24], %r6622;
	mov.u32 	%r29919, %r6623;
$L__BB4_6154:
	setp.ge.u32 	%p8572, %r29919, %r6460;
	@%p8572 bra 	$L__BB4_6221;
	add.s32 	%r6625, %r6461, 42;
	shl.b32 	%r23549, %r29918, 7;
	and.b32  	%r23550, %r23549, 8064;
	add.s32 	%r6626, %r23550, %r2;
	shl.b32 	%r23551, %r29918, 10;
	and.b32  	%r23552, %r23551, 64512;
	add.s32 	%r23553, %r4, %r23552;
	ld.shared.u64 	%rd8467, [%r23553];
	setp.eq.s32 	%p8573, %r6626, 0;
	setp.ne.s64 	%p8574, %rd8467, 0;
	or.pred  	%p8575, %p8573, %p8574;
	@%p8575 bra 	$L__BB4_6157;
	add.s32 	%r6627, %r29919, 1;
	mul.wide.u32 	%rd8469, %r29919, 4;
	add.s64 	%rd8470, %rd2, %rd8469;
	st.local.u32 	[%rd8470+24], %r6626;
	mov.u32 	%r29919, %r6627;
$L__BB4_6157:
	setp.ge.u32 	%p8576, %r29919, %r6460;
	mov.u32 	%r29918, %r6625;
	@%p8576 bra 	$L__BB4_6221;
	add.s32 	%r29918, %r6461, 43;
	shl.b32 	%r23554, %r6625, 7;
	and.b32  	%r23555, %r23554, 8064;
	add.s32 	%r6630, %r23555, %r2;
	shl.b32 	%r23556, %r6625, 10;
	and.b32  	%r23557, %r23556, 64512;
	add.s32 	%r23558, %r4, %r23557;
	ld.shared.u64 	%rd8471, [%r23558];
	setp.eq.s32 	%p8577, %r6630, 0;
	setp.ne.s64 	%p8578, %rd8471, 0;
	or.pred  	%p8579, %p8577, %p8578;
	@%p8579 bra 	$L__BB4_6160;
	add.s32 	%r6631, %r29919, 1;
	mul.wide.u32 	%rd8473, %r29919, 4;
	add.s64 	%rd8474, %rd2, %rd8473;
	st.local.u32 	[%rd8474+24], %r6630;
	mov.u32 	%r29919, %r6631;
$L__BB4_6160:
	setp.ge.u32 	%p8580, %r29919, %r6460;
	@%p8580 bra 	$L__BB4_6221;
	add.s32 	%r6633, %r6461, 44;
	shl.b32 	%r23559, %r29918, 7;
	and.b32  	%r23560, %r23559, 8064;
	add.s32 	%r6634, %r23560, %r2;
	shl.b32 	%r23561, %r29918, 10;
	and.b32  	%r23562, %r23561, 64512;
	add.s32 	%r23563, %r4, %r23562;
	ld.shared.u64 	%rd8475, [%r23563];
	setp.eq.s32 	%p8581, %r6634, 0;
	setp.ne.s64 	%p8582, %rd8475, 0;
	or.pred  	%p8583, %p8581, %p8582;
	@%p8583 bra 	$L__BB4_6163;
	add.s32 	%r6635, %r29919, 1;
	mul.wide.u32 	%rd8477, %r29919, 4;
	add.s64 	%rd8478, %rd2, %rd8477;
	st.local.u32 	[%rd8478+24], %r6634;
	mov.u32 	%r29919, %r6635;
$L__BB4_6163:
	setp.ge.u32 	%p8584, %r29919, %r6460;
	mov.u32 	%r29918, %r6633;
	@%p8584 bra 	$L__BB4_6221;
	add.s32 	%r29918, %r6461, 45;
	shl.b32 	%r23564, %r6633, 7;
	and.b32  	%r23565, %r23564, 8064;
	add.s32 	%r6638, %r23565, %r2;
	shl.b32 	%r23566, %r6633, 10;
	and.b32  	%r23567, %r23566, 64512;
	add.s32 	%r23568, %r4, %r23567;
	ld.shared.u64 	%rd8479, [%r23568];
	setp.eq.s32 	%p8585, %r6638, 0;
	setp.ne.s64 	%p8586, %rd8479, 0;
	or.pred  	%p8587, %p8585, %p8586;
	@%p8587 bra 	$L__BB4_6166;
	add.s32 	%r6639, %r29919, 1;
	mul.wide.u32 	%rd8481, %r29919, 4;
	add.s64 	%rd8482, %rd2, %rd8481;
	st.local.u32 	[%rd8482+24], %r6638;
	mov.u32 	%r29919, %r6639;
$L__BB4_6166:
	setp.ge.u32 	%p8588, %r29919, %r6460;
	@%p8588 bra 	$L__BB4_6221;
	add.s32 	%r6641, %r6461, 46;
	shl.b32 	%r23569, %r29918, 7;
	and.b32  	%r23570, %r23569, 8064;
	add.s32 	%r6642, %r23570, %r2;
	shl.b32 	%r23571, %r29918, 10;
	and.b32  	%r23572, %r23571, 64512;
	add.s32 	%r23573, %r4, %r23572;
	ld.shared.u64 	%rd8483, [%r23573];
	setp.eq.s32 	%p8589, %r6642, 0;
	setp.ne.s64 	%p8590, %rd8483, 0;
	or.pred  	%p8591, %p8589, %p8590;
	@%p8591 bra 	$L__BB4_6169;
	add.s32 	%r6643, %r29919, 1;
	mul.wide.u32 	%rd8485, %r29919, 4;
	add.s64 	%rd8486, %rd2, %rd8485;
	st.local.u32 	[%rd8486+24], %r6642;
	mov.u32 	%r29919, %r6643;
$L__BB4_6169:
	setp.ge.u32 	%p8592, %r29919, %r6460;
	mov.u32 	%r29918, %r6641;
	@%p8592 bra 	$L__BB4_6221;
	add.s32 	%r29918, %r6461, 47;
	shl.b32 	%r23574, %r6641, 7;
	and.b32  	%r23575, %r23574, 8064;
	add.s32 	%r6646, %r23575, %r2;
	shl.b32 	%r23576, %r6641, 10;
	and.b32  	%r23577, %r23576, 64512;
	add.s32 	%r23578, %r4, %r23577;
	ld.shared.u64 	%rd8487, [%r23578];
	setp.eq.s32 	%p8593, %r6646, 0;
	setp.ne.s64 	%p8594, %rd8487, 0;
	or.pred  	%p8595, %p8593, %p8594;
	@%p8595 bra 	$L__BB4_6172;
	add.s32 	%r6647, %r29919, 1;
	mul.wide.u32 	%rd8489, %r29919, 4;
	add.s64 	%rd8490, %rd2, %rd8489;
	st.local.u32 	[%rd8490+24], %r6646;
	mov.u32 	%r29919, %r6647;
$L__BB4_6172:
	setp.ge.u32 	%p8596, %r29919, %r6460;
	@%p8596 bra 	$L__BB4_6221;
	add.s32 	%r6649, %r6461, 48;
	shl.b32 	%r23579, %r29918, 7;
	and.b32  	%r23580, %r23579, 8064;
	add.s32 	%r6650, %r23580, %r2;
	shl.b32 	%r23581, %r29918, 10;
	and.b32  	%r23582, %r23581, 64512;
	add.s32 	%r23583, %r4, %r23582;
	ld.shared.u64 	%rd8491, [%r23583];
	setp.eq.s32 	%p8597, %r6650, 0;
	setp.ne.s64 	%p8598, %rd8491, 0;
	or.pred  	%p8599, %p8597, %p8598;
	@%p8599 bra 	$L__BB4_6175;
	add.s32 	%r6651, %r29919, 1;
	mul.wide.u32 	%rd8493, %r29919, 4;
	add.s64 	%rd8494, %rd2, %rd8493;
	st.local.u32 	[%rd8494+24], %r6650;
	mov.u32 	%r29919, %r6651;
$L__BB4_6175:
	setp.ge.u32 	%p8600, %r29919, %r6460;
	mov.u32 	%r29918, %r6649;
	@%p8600 bra 	$L__BB4_6221;
	add.s32 	%r29918, %r6461, 49;
	shl.b32 	%r23584, %r6649, 7;
	and.b32  	%r23585, %r23584, 8064;
	add.s32 	%r6654, %r23585, %r2;
	shl.b32 	%r23586, %r6649, 10;
	and.b32  	%r23587, %r23586, 64512;
	add.s32 	%r23588, %r4, %r23587;
	ld.shared.u64 	%rd8495, [%r23588];
	setp.eq.s32 	%p8601, %r6654, 0;
	setp.ne.s64 	%p8602, %rd8495, 0;
	or.pred  	%p8603, %p8601, %p8602;
	@%p8603 bra 	$L__BB4_6178;
	add.s32 	%r6655, %r29919, 1;
	mul.wide.u32 	%rd8497, %r29919, 4;
	add.s64 	%rd8498, %rd2, %rd8497;
	st.local.u32 	[%rd8498+24], %r6654;
	mov.u32 	%r29919, %r6655;
$L__BB4_6178:
	setp.ge.u32 	%p8604, %r29919, %r6460;
	@%p8604 bra 	$L__BB4_6221;
	add.s32 	%r6657, %r6461, 50;
	shl.b32 	%r23589, %r29918, 7;
	and.b32  	%r23590, %r23589, 8064;
	add.s32 	%r6658, %r23590, %r2;
	shl.b32 	%r23591, %r29918, 10;
	and.b32  	%r23592, %r23591, 64512;
	add.s32 	%r23593, %r4, %r23592;
	ld.shared.u64 	%rd8499, [%r23593];
	setp.eq.s32 	%p8605, %r6658, 0;
	setp.ne.s64 	%p8606, %rd8499, 0;
	or.pred  	%p8607, %p8605, %p8606;
	@%p8607 bra 	$L__BB4_6181;
	add.s32 	%r6659, %r29919, 1;
	mul.wide.u32 	%rd8501, %r29919, 4;
	add.s64 	%rd8502, %rd2, %rd8501;
	st.local.u32 	[%rd8502+24], %r6658;
	mov.u32 	%r29919, %r6659;
$L__BB4_6181:
	setp.ge.u32 	%p8608, %r29919, %r6460;
	mov.u32 	%r29918, %r6657;
	@%p8608 bra 	$L__BB4_6221;
	add.s32 	%r29918, %r6461, 51;
	shl.b32 	%r23594, %r6657, 7;
	and.b32  	%r23595, %r23594, 8064;
	add.s32 	%r6662, %r23595, %r2;
	shl.b32 	%r23596, %r6657, 10;
	and.b32  	%r23597, %r23596, 64512;
	add.s32 	%r23598, %r4, %r23597;
	ld.shared.u64 	%rd8503, [%r23598];
	setp.eq.s32 	%p8609, %r6662, 0;
	setp.ne.s64 	%p8610, %rd8503, 0;
	or.pred  	%p8611, %p8609, %p8610;
	@%p8611 bra 	$L__BB4_6184;
	add.s32 	%r6663, %r29919, 1;
	mul.wide.u32 	%rd8505, %r29919, 4;
	add.s64 	%rd8506, %rd2, %rd8505;
	st.local.u32 	[%rd8506+24], %r6662;
	mov.u32 	%r29919, %r6663;
$L__BB4_6184:
	setp.ge.u32 	%p8612, %r29919, %r6460;
	@%p8612 bra 	$L__BB4_6221;
	add.s32 	%r6665, %r6461, 52;
	shl.b32 	%r23599, %r29918, 7;
	and.b32  	%r23600, %r23599, 8064;
	add.s32 	%r6666, %r23600, %r2;
	shl.b32 	%r23601, %r29918, 10;
	and.b32  	%r23602, %r23601, 64512;
	add.s32 	%r23603, %r4, %r23602;
	ld.shared.u64 	%rd8507, [%r23603];
	setp.eq.s32 	%p8613, %r6666, 0;
	setp.ne.s64 	%p8614, %rd8507, 0;
	or.pred  	%p8615, %p8613, %p8614;
	@%p8615 bra 	$L__BB4_6187;
	add.s32 	%r6667, %r29919, 1;
	mul.wide.u32 	%rd8509, %r29919, 4;
	add.s64 	%rd8510, %rd2, %rd8509;
	st.local.u32 	[%rd8510+24], %r6666;
	mov.u32 	%r29919, %r6667;
$L__BB4_6187:
	setp.ge.u32 	%p8616, %r29919, %r6460;
	mov.u32 	%r29918, %r6665;
	@%p8616 bra 	$L__BB4_6221;
	add.s32 	%r29918, %r6461, 53;
	shl.b32 	%r23604, %r6665, 7;
	and.b32  	%r23605, %r23604, 8064;
	add.s32 	%r6670, %r23605, %r2;
	shl.b32 	%r23606, %r6665, 10;
	and.b32  	%r23607, %r23606, 64512;
	add.s32 	%r23608, %r4, %r23607;
	ld.shared.u64 	%rd8511, [%r23608];
	setp.eq.s32 	%p8617, %r6670, 0;
	setp.ne.s64 	%p8618, %rd8511, 0;
	or.pred  	%p8619, %p8617, %p8618;
	@%p8619 bra 	$L__BB4_6190;
	add.s32 	%r6671, %r29919, 1;
	mul.wide.u32 	%rd8513, %r29919, 4;
	add.s64 	%rd8514, %rd2, %rd8513;
	st.local.u32 	[%rd8514+24], %r6670;
	mov.u32 	%r29919, %r6671;
$L__BB4_6190:
	setp.ge.u32 	%p8620, %r29919, %r6460;
	@%p8620 bra 	$L__BB4_6221;
	add.s32 	%r6673, %r6461, 54;
	shl.b32 	%r23609, %r29918, 7;
	and.b32  	%r23610, %r23609, 8064;
	add.s32 	%r6674, %r23610, %r2;
	shl.b32 	%r23611, %r29918, 10;
	and.b32  	%r23612, %r23611, 64512;
	add.s32 	%r23613, %r4, %r23612;
	ld.shared.u64 	%rd8515, [%r23613];
	setp.eq.s32 	%p8621, %r6674, 0;
	setp.ne.s64 	%p8622, %rd8515, 0;
	or.pred  	%p8623, %p8621, %p8622;
	@%p8623 bra 	$L__BB4_6193;
	add.s32 	%r6675, %r29919, 1;
	mul.wide.u32 	%rd8517, %r29919, 4;
	add.s64 	%rd8518, %rd2, %rd8517;
	st.local.u32 	[%rd8518+24], %r6674;
	mov.u32 	%r29919, %r6675;
$L__BB4_6193:
	setp.ge.u32 	%p8624, %r29919, %r6460;
	mov.u32 	%r29918, %r6673;
	@%p8624 bra 	$L__BB4_6221;
	add.s32 	%r29918, %r6461, 55;
	shl.b32 	%r23614, %r6673, 7;
	and.b32  	%r23615, %r23614, 8064;
	add.s32 	%r6678, %r23615, %r2;
	shl.b32 	%r23616, %r6673, 10;
	and.b32  	%r23617, %r23616, 64512;
	add.s32 	%r23618, %r4, %r23617;
	ld.shared.u64 	%rd8519, [%r23618];
	setp.eq.s32 	%p8625, %r6678, 0;
	setp.ne.s64 	%p8626, %rd8519, 0;
	or.pred  	%p8627, %p8625, %p8626;
	@%p8627 bra 	$L__BB4_6196;
	add.s32 	%r6679, %r29919, 1;
	mul.wide.u32 	%rd8521, %r29919, 4;
	add.s64 	%rd8522, %rd2, %rd8521;
	st.local.u32 	[%rd8522+24], %r6678;
	mov.u32 	%r29919, %r6679;
$L__BB4_6196:
	setp.ge.u32 	%p8628, %r29919, %r6460;
	@%p8628 bra 	$L__BB4_6221;
	add.s32 	%r6681, %r6461, 56;
	shl.b32 	%r23619, %r29918, 7;
	and.b32  	%r23620, %r23619, 8064;
	add.s32 	%r6682, %r23620, %r2;
	shl.b32 	%r23621, %r29918, 10;
	and.b32  	%r23622, %r23621, 64512;
	add.s32 	%r23623, %r4, %r23622;
	ld.shared.u64 	%rd8523, [%r23623];
	setp.eq.s32 	%p8629, %r6682, 0;
	setp.ne.s64 	%p8630, %rd8523, 0;
	or.pred  	%p8631, %p8629, %p8630;
	@%p8631 bra 	$L__BB4_6199;
	add.s32 	%r6683, %r29919, 1;
	mul.wide.u32 	%rd8525, %r29919, 4;
	add.s64 	%rd8526, %rd2, %rd8525;
	st.local.u32 	[%rd8526+24], %r6682;
	mov.u32 	%r29919, %r6683;
$L__BB4_6199:
	setp.ge.u32 	%p8632, %r29919, %r6460;
	mov.u32 	%r29918, %r6681;
	@%p8632 bra 	$L__BB4_6221;
	add.s32 	%r29918, %r6461, 57;
	shl.b32 	%r23624, %r6681, 7;
	and.b32  	%r23625, %r23624, 8064;
	add.s32 	%r6686, %r23625, %r2;
	shl.b32 	%r23626, %r6681, 10;
	and.b32  	%r23627, %r23626, 64512;
	add.s32 	%r23628, %r4, %r23627;
	ld.shared.u64 	%rd8527, [%r23628];
	setp.eq.s32 	%p8633, %r6686, 0;
	setp.ne.s64 	%p8634, %rd8527, 0;
	or.pred  	%p8635, %p8633, %p8634;
	@%p8635 bra 	$L__BB4_6202;
	add.s32 	%r6687, %r29919, 1;
	mul.wide.u32 	%rd8529, %r29919, 4;
	add.s64 	%rd8530, %rd2, %rd8529;
	st.local.u32 	[%rd8530+24], %r6686;
	mov.u32 	%r29919, %r6687;
$L__BB4_6202:
	setp.ge.u32 	%p8636, %r29919, %r6460;
	@%p8636 bra 	$L__BB4_6221;
	add.s32 	%r6689, %r6461, 58;
	shl.b32 	%r23629, %r29918, 7;
	and.b32  	%r23630, %r23629, 8064;
	add.s32 	%r6690, %r23630, %r2;
	shl.b32 	%r23631, %r29918, 10;
	and.b32  	%r23632, %r23631, 64512;
	add.s32 	%r23633, %r4, %r23632;
	ld.shared.u64 	%rd8531, [%r23633];
	setp.eq.s32 	%p8637, %r6690, 0;
	setp.ne.s64 	%p8638, %rd8531, 0;
	or.pred  	%p8639, %p8637, %p8638;
	@%p8639 bra 	$L__BB4_6205;
	add.s32 	%r6691, %r29919, 1;
	mul.wide.u32 	%rd8533, %r29919, 4;
	add.s64 	%rd8534, %rd2, %rd8533;
	st.local.u32 	[%rd8534+24], %r6690;
	mov.u32 	%r29919, %r6691;
$L__BB4_6205:
	setp.ge.u32 	%p8640, %r29919, %r6460;
	mov.u32 	%r29918, %r6689;
	@%p8640 bra 	$L__BB4_6221;
	add.s32 	%r29918, %r6461, 59;
	shl.b32 	%r23634, %r6689, 7;
	and.b32  	%r23635, %r23634, 8064;
	add.s32 	%r6694, %r23635, %r2;
	shl.b32 	%r23636, %r6689, 10;
	and.b32  	%r23637, %r23636, 64512;
	add.s32 	%r23638, %r4, %r23637;
	ld.shared.u64 	%rd8535, [%r23638];
	setp.eq.s32 	%p8641, %r6694, 0;
	setp.ne.s64 	%p8642, %rd8535, 0;
	or.pred  	%p8643, %p8641, %p8642;
	@%p8643 bra 	$L__BB4_6208;
	add.s32 	%r6695, %r29919, 1;
	mul.wide.u32 	%rd8537, %r29919, 4;
	add.s64 	%rd8538, %rd2, %rd8537;
	st.local.u32 	[%rd8538+24], %r6694;
	mov.u32 	%r29919, %r6695;
$L__BB4_6208:
	setp.ge.u32 	%p8644, %r29919, %r6460;
	@%p8644 bra 	$L__BB4_6221;
	add.s32 	%r6697, %r6461, 60;
	shl.b32 	%r23639, %r29918, 7;
	and.b32  	%r23640, %r23639, 8064;
	add.s32 	%r6698, %r23640, %r2;
	shl.b32 	%r23641, %r29918, 10;
	and.b32  	%r23642, %r23641, 64512;
	add.s32 	%r23643, %r4, %r23642;
	ld.shared.u64 	%rd8539, [%r23643];
	setp.eq.s32 	%p8645, %r6698, 0;
	setp.ne.s64 	%p8646, %rd8539, 0;
	or.pred  	%p8647, %p8645, %p8646;
	@%p8647 bra 	$L__BB4_6211;
	add.s32 	%r6699, %r29919, 1;
	mul.wide.u32 	%rd8541, %r29919, 4;
	add.s64 	%rd8542, %rd2, %rd8541;
	st.local.u32 	[%rd8542+24], %r6698;
	mov.u32 	%r29919, %r6699;
$L__BB4_6211:
	setp.ge.u32 	%p8648, %r29919, %r6460;
	mov.u32 	%r29918, %r6697;
	@%p8648 bra 	$L__BB4_6221;
	add.s32 	%r29918, %r6461, 61;
	shl.b32 	%r23644, %r6697, 7;
	and.b32  	%r23645, %r23644, 8064;
	add.s32 	%r6702, %r23645, %r2;
	shl.b32 	%r23646, %r6697, 10;
	and.b32  	%r23647, %r23646, 64512;
	add.s32 	%r23648, %r4, %r23647;
	ld.shared.u64 	%rd8543, [%r23648];
	setp.eq.s32 	%p8649, %r6702, 0;
	setp.ne.s64 	%p8650, %rd8543, 0;
	or.pred  	%p8651, %p8649, %p8650;
	@%p8651 bra 	$L__BB4_6214;
	add.s32 	%r6703, %r29919, 1;
	mul.wide.u32 	%rd8545, %r29919, 4;
	add.s64 	%rd8546, %rd2, %rd8545;
	st.local.u32 	[%rd8546+24], %r6702;
	mov.u32 	%r29919, %r6703;
$L__BB4_6214:
	setp.ge.u32 	%p8652, %r29919, %r6460;
	@%p8652 bra 	$L__BB4_6221;
	add.s32 	%r6705, %r6461, 62;
	shl.b32 	%r23649, %r29918, 7;
	and.b32  	%r23650, %r23649, 8064;
	add.s32 	%r6706, %r23650, %r2;
	shl.b32 	%r23651, %r29918, 10;
	and.b32  	%r23652, %r23651, 64512;
	add.s32 	%r23653, %r4, %r23652;
	ld.shared.u64 	%rd8547, [%r23653];
	setp.eq.s32 	%p8653, %r6706, 0;
	setp.ne.s64 	%p8654, %rd8547, 0;
	or.pred  	%p8655, %p8653, %p8654;
	@%p8655 bra 	$L__BB4_6217;
	add.s32 	%r6707, %r29919, 1;
	mul.wide.u32 	%rd8549, %r29919, 4;
	add.s64 	%rd8550, %rd2, %rd8549;
	st.local.u32 	[%rd8550+24], %r6706;
	mov.u32 	%r29919, %r6707;
$L__BB4_6217:
	setp.ge.u32 	%p8656, %r29919, %r6460;
	mov.u32 	%r29918, %r6705;
	@%p8656 bra 	$L__BB4_6221;
	shl.b32 	%r23654, %r6705, 7;
	and.b32  	%r23655, %r23654, 8064;
	add.s32 	%r6709, %r23655, %r2;
	shl.b32 	%r23656, %r6705, 10;
	and.b32  	%r23657, %r23656, 64512;
	add.s32 	%r23658, %r4, %r23657;
	ld.shared.u64 	%rd8551, [%r23658];
	setp.eq.s32 	%p8657, %r6709, 0;
	setp.ne.s64 	%p8658, %rd8551, 0;
	or.pred  	%p8659, %p8657, %p8658;
	@%p8659 bra 	$L__BB4_6220;
	add.s32 	%r6710, %r29919, 1;
	mul.wide.u32 	%rd8553, %r29919, 4;
	add.s64 	%rd8554, %rd2, %rd8553;
	st.local.u32 	[%rd8554+24], %r6709;
	mov.u32 	%r29919, %r6710;
$L__BB4_6220:
	setp.lt.u32 	%p8660, %r29919, %r6460;
	selp.b32 	%r23659, 64, 63, %p8660;
	add.s32 	%r29918, %r6461, %r23659;
$L__BB4_6221:
	st.local.u32 	[%rd2+4], %r29918;
$L__BB4_6222:
	and.b32  	%r6716, %r6443, 255;
	setp.eq.s32 	%p8661, %r6716, 0;
	mov.b32 	%r29985, 0;
	@%p8661 bra 	$L__BB4_6413;
	ld.local.u32 	%r6717, [%rd2+8];
	add.s32 	%r29984, %r6717, 1;
	shl.b32 	%r23662, %r6717, 7;
	and.b32  	%r23663, %r23662, 8064;
	add.s32 	%r6719, %r23663, %r2;
	shl.b32 	%r23664, %r6717, 9;
	and.b32  	%r23665, %r23664, 32256;
	add.s32 	%r23666, %r5, %r23665;
	ld.shared.u32 	%r23667, [%r23666];
	setp.eq.s32 	%p8662, %r6719, 0;
	setp.ne.s32 	%p8663, %r23667, 0;
	mov.b32 	%r29921, 0;
	or.pred  	%p8664, %p8662, %p8663;
	@%p8664 bra 	$L__BB4_6225;
	st.local.u32 	[%rd2+152], %r6719;
	mov.b32 	%r29921, 1;
$L__BB4_6225:
	setp.ge.u32 	%p8665, %r29921, %r6716;
	mov.b32 	%r29985, 1;
	@%p8665 bra 	$L__BB4_6412;
	add.s32 	%r6721, %r6717, 2;
	shl.b32 	%r23671, %r29984, 7;
	and.b32  	%r23672, %r23671, 8064;
	add.s32 	%r6722, %r23672, %r2;
	shl.b32 	%r23673, %r29984, 9;
	and.b32  	%r23674, %r23673, 32256;
	add.s32 	%r23675, %r5, %r23674;
	ld.shared.u32 	%r23676, [%r23675];
	setp.eq.s32 	%p8666, %r6722, 0;
	setp.ne.s32 	%p8667, %r23676, 0;
	or.pred  	%p8668, %p8666, %p8667;
	mov.u32 	%r29985, %r29921;
	@%p8668 bra 	$L__BB4_6228;
	add.s32 	%r29985, %r29921, 1;
	mul.wide.u32 	%rd8555, %r29921, 4;
	add.s64 	%rd8556, %rd2, %rd8555;
	st.local.u32 	[%rd8556+152], %r6722;
$L__BB4_6228:
	setp.ge.u32 	%p8669, %r29985, %r6716;
	mov.u32 	%r29984, %r6721;
	@%p8669 bra 	$L__BB4_6412;
	add.s32 	%r29984, %r6717, 3;
	shl.b32 	%r23678, %r6721, 7;
	and.b32  	%r23679, %r23678, 8064;
	add.s32 	%r6726, %r23679, %r2;
	shl.b32 	%r23680, %r6721, 9;
	and.b32  	%r23681, %r23680, 32256;
	add.s32 	%r23682, %r5, %r23681;
	ld.shared.u32 	%r23683, [%r23682];
	setp.eq.s32 	%p8670, %r6726, 0;
	setp.ne.s32 	%p8671, %r23683, 0;
	or.pred  	%p8672, %p8670, %p8671;
	@%p8672 bra 	$L__BB4_6231;
	add.s32 	%r6727, %r29985, 1;
	mul.wide.u32 	%rd8557, %r29985, 4;
	add.s64 	%rd8558, %rd2, %rd8557;
	st.local.u32 	[%rd8558+152], %r6726;
	mov.u32 	%r29985, %r6727;
$L__BB4_6231:
	setp.ge.u32 	%p8673, %r29985, %r6716;
	@%p8673 bra 	$L__BB4_6412;
	add.s32 	%r6729, %r6717, 4;
	shl.b32 	%r23685, %r29984, 7;
	and.b32  	%r23686, %r23685, 8064;
	add.s32 	%r6730, %r23686, %r2;
	shl.b32 	%r23687, %r29984, 9;
	and.b32  	%r23688, %r23687, 32256;
	add.s32 	%r23689, %r5, %r23688;
	ld.shared.u32 	%r23690, [%r23689];
	setp.eq.s32 	%p8674, %r6730, 0;
	setp.ne.s32 	%p8675, %r23690, 0;
	or.pred  	%p8676, %p8674, %p8675;
	@%p8676 bra 	$L__BB4_6234;
	add.s32 	%r6731, %r29985, 1;
	mul.wide.u32 	%rd8559, %r29985, 4;
	add.s64 	%rd8560, %rd2, %rd8559;
	st.local.u32 	[%rd8560+152], %r6730;
	mov.u32 	%r29985, %r6731;
$L__BB4_6234:
	setp.ge.u32 	%p8677, %r29985, %r6716;
	mov.u32 	%r29984, %r6729;
	@%p8677 bra 	$L__BB4_6412;
	add.s32 	%r29984, %r6717, 5;
	shl.b32 	%r23692, %r6729, 7;
	and.b32  	%r23693, %r23692, 8064;
	add.s32 	%r6734, %r23693, %r2;
	shl.b32 	%r23694, %r6729, 9;
	and.b32  	%r23695, %r23694, 32256;
	add.s32 	%r23696, %r5, %r23695;
	ld.shared.u32 	%r23697, [%r23696];
	setp.eq.s32 	%p8678, %r6734, 0;
	setp.ne.s32 	%p8679, %r23697, 0;
	or.pred  	%p8680, %p8678, %p8679;
	@%p8680 bra 	$L__BB4_6237;
	add.s32 	%r6735, %r29985, 1;
	mul.wide.u32 	%rd8561, %r29985, 4;
	add.s64 	%rd8562, %rd2, %rd8561;
	st.local.u32 	[%rd8562+152], %r6734;
	mov.u32 	%r29985, %r6735;
$L__BB4_6237:
	setp.ge.u32 	%p8681, %r29985, %r6716;
	@%p8681 bra 	$L__BB4_6412;
	add.s32 	%r6737, %r6717, 6;
	shl.b32 	%r23699, %r29984, 7;
	and.b32  	%r23700, %r23699, 8064;
	add.s32 	%r6738, %r23700, %r2;
	shl.b32 	%r23701, %r29984, 9;
	and.b32  	%r23702, %r23701, 32256;
	add.s32 	%r23703, %r5, %r23702;
	ld.shared.u32 	%r23704, [%r23703];
	setp.eq.s32 	%p8682, %r6738, 0;
	setp.ne.s32 	%p8683, %r23704, 0;
	or.pred  	%p8684, %p8682, %p8683;
	@%p8684 bra 	$L__BB4_6240;
	add.s32 	%r6739, %r29985, 1;
	mul.wide.u32 	%rd8563, %r29985, 4;
	add.s64 	%rd8564, %rd2, %rd8563;
	st.local.u32 	[%rd8564+152], %r6738;
	mov.u32 	%r29985, %r6739;
$L__BB4_6240:
	setp.ge.u32 	%p8685, %r29985, %r6716;
	mov.u32 	%r29984, %r6737;
	@%p8685 bra 	$L__BB4_6412;
	add.s32 	%r29984, %r6717, 7;
	shl.b32 	%r23706, %r6737, 7;
	and.b32  	%r23707, %r23706, 8064;
	add.s32 	%r6742, %r23707, %r2;
	shl.b32 	%r23708, %r6737, 9;
	and.b32  	%r23709, %r23708, 32256;
	add.s32 	%r23710, %r5, %r23709;
	ld.shared.u32 	%r23711, [%r23710];
	setp.eq.s32 	%p8686, %r6742, 0;
	setp.ne.s32 	%p8687, %r23711, 0;
	or.pred  	%p8688, %p8686, %p8687;
	@%p8688 bra 	$L__BB4_6243;
	add.s32 	%r6743, %r29985, 1;
	mul.wide.u32 	%rd8565, %r29985, 4;
	add.s64 	%rd8566, %rd2, %rd8565;
	st.local.u32 	[%rd8566+152], %r6742;
	mov.u32 	%r29985, %r6743;
$L__BB4_6243:
	setp.ge.u32 	%p8689, %r29985, %r6716;
	@%p8689 bra 	$L__BB4_6412;
	add.s32 	%r6745, %r6717, 8;
	shl.b32 	%r23713, %r29984, 7;
	and.b32  	%r23714, %r23713, 8064;
	add.s32 	%r6746, %r23714, %r2;
	shl.b32 	%r23715, %r29984, 9;
	and.b32  	%r23716, %r23715, 32256;
	add.s32 	%r23717, %r5, %r23716;
	ld.shared.u32 	%r23718, [%r23717];
	setp.eq.s32 	%p8690, %r6746, 0;
	setp.ne.s32 	%p8691, %r23718, 0;
	or.pred  	%p8692, %p8690, %p8691;
	@%p8692 bra 	$L__BB4_6246;
	add.s32 	%r6747, %r29985, 1;
	mul.wide.u32 	%rd8567, %r29985, 4;
	add.s64 	%rd8568, %rd2, %rd8567;
	st.local.u32 	[%rd8568+152], %r6746;
	mov.u32 	%r29985, %r6747;
$L__BB4_6246:
	setp.ge.u32 	%p8693, %r29985, %r6716;
	mov.u32 	%r29984, %r6745;
	@%p8693 bra 	$L__BB4_6412;
	add.s32 	%r29984, %r6717, 9;
	shl.b32 	%r23720, %r6745, 7;
	and.b32  	%r23721, %r23720, 8064;
	add.s32 	%r6750, %r23721, %r2;
	shl.b32 	%r23722, %r6745, 9;
	and.b32  	%r23723, %r23722, 32256;
	add.s32 	%r23724, %r5, %r23723;
	ld.shared.u32 	%r23725, [%r23724];
	setp.eq.s32 	%p8694, %r6750, 0;
	setp.ne.s32 	%p8695, %r23725, 0;
	or.pred  	%p8696, %p8694, %p8695;
	@%p8696 bra 	$L__BB4_6249;
	add.s32 	%r6751, %r29985, 1;
	mul.wide.u32 	%rd8569, %r29985, 4;
	add.s64 	%rd8570, %rd2, %rd8569;
	st.local.u32 	[%rd8570+152], %r6750;
	mov.u32 	%r29985, %r6751;
$L__BB4_6249:
	setp.ge.u32 	%p8697, %r29985, %r6716;
	@%p8697 bra 	$L__BB4_6412;
	add.s32 	%r6753, %r6717, 10;
	shl.b32 	%r23727, %r29984, 7;
	and.b32  	%r23728, %r23727, 8064;
	add.s32 	%r6754, %r23728, %r2;
	shl.b32 	%r23729, %r29984, 9;
	and.b32  	%r23730, %r23729, 32256;
	add.s32 	%r23731, %r5, %r23730;
	ld.shared.u32 	%r23732, [%r23731];
	setp.eq.s32 	%p8698, %r6754, 0;
	setp.ne.s32 	%p8699, %r23732, 0;
	or.pred  	%p8700, %p8698, %p8699;
	@%p8700 bra 	$L__BB4_6252;
	add.s32 	%r6755, %r29985, 1;
	mul.wide.u32 	%rd8571, %r29985, 4;
	add.s64 	%rd8572, %rd2, %rd8571;
	st.local.u32 	[%rd8572+152], %r6754;
	mov.u32 	%r29985, %r6755;
$L__BB4_6252:
	setp.ge.u32 	%p8701, %r29985, %r6716;
	mov.u32 	%r29984, %r6753;
	@%p8701 bra 	$L__BB4_6412;
	add.s32 	%r29984, %r6717, 11;
	shl.b32 	%r23734, %r6753, 7;
	and.b32  	%r23735, %r23734, 8064;
	add.s32 	%r6758, %r23735, %r2;
	shl.b32 	%r23736, %r6753, 9;
	and.b32  	%r23737, %r23736, 32256;
	add.s32 	%r23738, %r5, %r23737;
	ld.shared.u32 	%r23739, [%r23738];
	setp.eq.s32 	%p8702, %r6758, 0;
	setp.ne.s32 	%p8703, %r23739, 0;
	or.pred  	%p8704, %p8702, %p8703;
	@%p8704 bra 	$L__BB4_6255;
	add.s32 	%r6759, %r29985, 1;
	mul.wide.u32 	%rd8573, %r29985, 4;
	add.s64 	%rd8574, %rd2, %rd8573;
	st.local.u32 	[%rd8574+152], %r6758;
	mov.u32 	%r29985, %r6759;
$L__BB4_6255:
	setp.ge.u32 	%p8705, %r29985, %r6716;
	@%p8705 bra 	$L__BB4_6412;
	add.s32 	%r6761, %r6717, 12;
	shl.b32 	%r23741, %r29984, 7;
	and.b32  	%r23742, %r23741, 8064;
	add.s32 	%r6762, %r23742, %r2;
	shl.b32 	%r23743, %r29984, 9;
	and.b32  	%r23744, %r23743, 32256;
	add.s32 	%r23745, %r5, %r23744;
	ld.shared.u32 	%r23746, [%r23745];
	setp.eq.s32 	%p8706, %r6762, 0;
	setp.ne.s32 	%p8707, %r23746, 0;
	or.pred  	%p8708, %p8706, %p8707;
	@%p8708 bra 	$L__BB4_6258;
	add.s32 	%r6763, %r29985, 1;
	mul.wide.u32 	%rd8575, %r29985, 4;
	add.s64 	%rd8576, %rd2, %rd8575;
	st.local.u32 	[%rd8576+152], %r6762;
	mov.u32 	%r29985, %r6763;
$L__BB4_6258:
	setp.ge.u32 	%p8709, %r29985, %r6716;
	mov.u32 	%r29984, %r6761;
	@%p8709 bra 	$L__BB4_6412;
	add.s32 	%r29984, %r6717, 13;
	shl.b32 	%r23748, %r6761, 7;
	and.b32  	%r23749, %r23748, 8064;
	add.s32 	%r6766, %r23749, %r2;
	shl.b32 	%r23750, %r6761, 9;
	and.b32  	%r23751, %r23750, 32256;
	add.s32 	%r23752, %r5, %r23751;
	ld.shared.u32 	%r23753, [%r23752];
	setp.eq.s32 	%p8710, %r6766, 0;
	setp.ne.s32 	%p8711, %r23753, 0;
	or.pred  	%p8712, %p8710, %p8711;
	@%p8712 bra 	$L__BB4_6261;
	add.s32 	%r6767, %r29985, 1;
	mul.wide.u32 	%rd8577, %r29985, 4;
	add.s64 	%rd8578, %rd2, %rd8577;
	st.local.u32 	[%rd8578+152], %r6766;
	mov.u32 	%r29985, %r6767;
$L__BB4_6261:
	setp.ge.u32 	%p8713, %r29985, %r6716;
	@%p8713 bra 	$L__BB4_6412;
	add.s32 	%r6769, %r6717, 14;
	shl.b32 	%r23755, %r29984, 7;
	and.b32  	%r23756, %r23755, 8064;
	add.s32 	%r6770, %r23756, %r2;
	shl.b32 	%r23757, %r29984, 9;
	and.b32  	%r23758, %r23757, 32256;
	add.s32 	%r23759, %r5, %r23758;
	ld.shared.u32 	%r23760, [%r23759];
	setp.eq.s32 	%p8714, %r6770, 0;
	setp.ne.s32 	%p8715, %r23760, 0;
	or.pred  	%p8716, %p8714, %p8715;
	@%p8716 bra 	$L__BB4_6264;
	add.s32 	%r6771, %r29985, 1;
	mul.wide.u32 	%rd8579, %r29985, 4;
	add.s64 	%rd8580, %rd2, %rd8579;
	st.local.u32 	[%rd8580+152], %r6770;
	mov.u32 	%r29985, %r6771;
$L__BB4_6264:
	setp.ge.u32 	%p8717, %r29985, %r6716;
	mov.u32 	%r29984, %r6769;
	@%p8717 bra 	$L__BB4_6412;
	add.s32 	%r29984, %r6717, 15;
	shl.b32 	%r23762, %r6769, 7;
	and.b32  	%r23763, %r23762, 8064;
	add.s32 	%r6774, %r23763, %r2;
	shl.b32 	%r23764, %r6769, 9;
	and.b32  	%r23765, %r23764, 32256;
	add.s32 	%r23766, %r5, %r23765;
	ld.shared.u32 	%r23767, [%r23766];
	setp.eq.s32 	%p8718, %r6774, 0;
	setp.ne.s32 	%p8719, %r23767, 0;
	or.pred  	%p8720, %p8718, %p8719;
	@%p8720 bra 	$L__BB4_6267;
	add.s32 	%r6775, %r29985, 1;
	mul.wide.u32 	%rd8581, %r29985, 4;
	add.s64 	%rd8582, %rd2, %rd8581;
	st.local.u32 	[%rd8582+152], %r6774;
	mov.u32 	%r29985, %r6775;
$L__BB4_6267:
	setp.ge.u32 	%p8721, %r29985, %r6716;
	@%p8721 bra 	$L__BB4_6412;
	add.s32 	%r6777, %r6717, 16;
	shl.b32 	%r23769, %r29984, 7;
	and.b32  	%r23770, %r23769, 8064;
	add.s32 	%r6778, %r23770, %r2;
	shl.b32 	%r23771, %r29984, 9;
	and.b32  	%r23772, %r23771, 32256;
	add.s32 	%r23773, %r5, %r23772;
	ld.shared.u32 	%r23774, [%r23773];
	setp.eq.s32 	%p8722, %r6778, 0;
	setp.ne.s32 	%p8723, %r23774, 0;
	or.pred  	%p8724, %p8722, %p8723;
	@%p8724 bra 	$L__BB4_6270;
	add.s32 	%r6779, %r29985, 1;
	mul.wide.u32 	%rd8583, %r29985, 4;
	add.s64 	%rd8584, %rd2, %rd8583;
	st.local.u32 	[%rd8584+152], %r6778;
	mov.u32 	%r29985, %r6779;
$L__BB4_6270:
	setp.ge.u32 	%p8725, %r29985, %r6716;
	mov.u32 	%r29984, %r6777;
	@%p8725 bra 	$L__BB4_6412;
	add.s32 	%r29984, %r6717, 17;
	shl.b32 	%r23776, %r6777, 7;
	and.b32  	%r23777, %r23776, 8064;
	add.s32 	%r6782, %r23777, %r2;
	shl.b32 	%r23778, %r6777, 9;
	and.b32  	%r23779, %r23778, 32256;
	add.s32 	%r23780, %r5, %r23779;
	ld.shared.u32 	%r23781, [%r23780];
	setp.eq.s32 	%p8726, %r6782, 0;
	setp.ne.s32 	%p8727, %r23781, 0;
	or.pred  	%p8728, %p8726, %p8727;
	@%p8728 bra 	$L__BB4_6273;
	add.s32 	%r6783, %r29985, 1;
	mul.wide.u32 	%rd8585, %r29985, 4;
	add.s64 	%rd8586, %rd2, %rd8585;
	st.local.u32 	[%rd8586+152], %r6782;
	mov.u32 	%r29985, %r6783;
$L__BB4_6273:
	setp.ge.u32 	%p8729, %r29985, %r6716;
	@%p8729 bra 	$L__BB4_6412;
	add.s32 	%r6785, %r6717, 18;
	shl.b32 	%r23783, %r29984, 7;
	and.b32  	%r23784, %r23783, 8064;
	add.s32 	%r6786, %r23784, %r2;
	shl.b32 	%r23785, %r29984, 9;
	and.b32  	%r23786, %r23785, 32256;
	add.s32 	%r23787, %r5, %r23786;
	ld.shared.u32 	%r23788, [%r23787];
	setp.eq.s32 	%p8730, %r6786, 0;
	setp.ne.s32 	%p8731, %r23788, 0;
	or.pred  	%p8732, %p8730, %p8731;
	@%p8732 bra 	$L__BB4_6276;
	add.s32 	%r6787, %r29985, 1;
	mul.wide.u32 	%rd8587, %r29985, 4;
	add.s64 	%rd8588, %rd2, %rd8587;
	st.local.u32 	[%rd8588+152], %r6786;
	mov.u32 	%r29985, %r6787;
$L__BB4_6276:
	setp.ge.u32 	%p8733, %r29985, %r6716;
	mov.u32 	%r29984, %r6785;
	@%p8733 bra 	$L__BB4_6412;
	add.s32 	%r29984, %r6717, 19;
	shl.b32 	%r23790, %r6785, 7;
	and.b32  	%r23791, %r23790, 8064;
	add.s32 	%r6790, %r23791, %r2;
	shl.b32 	%r23792, %r6785, 9;
	and.b32  	%r23793, %r23792, 32256;
	add.s32 	%r23794, %r5, %r23793;
	ld.shared.u32 	%r23795, [%r23794];
	setp.eq.s32 	%p8734, %r6790, 0;
	setp.ne.s32 	%p8735, %r23795, 0;
	or.pred  	%p8736, %p8734, %p8735;
	@%p8736 bra 	$L__BB4_6279;
	add.s32 	%r6791, %r29985, 1;
	mul.wide.u32 	%rd8589, %r29985, 4;
	add.s64 	%rd8590, %rd2, %rd8589;
	st.local.u32 	[%rd8590+152], %r6790;
	mov.u32 	%r29985, %r6791;
$L__BB4_6279:
	setp.ge.u32 	%p8737, %r29985, %r6716;
	@%p8737 bra 	$L__BB4_6412;
	add.s32 	%r6793, %r6717, 20;
	shl.b32 	%r23797, %r29984, 7;
	and.b32  	%r23798, %r23797, 8064;
	add.s32 	%r6794, %r23798, %r2;
	shl.b32 	%r23799, %r29984, 9;
	and.b32  	%r23800, %r23799, 32256;
	add.s32 	%r23801, %r5, %r23800;
	ld.shared.u32 	%r23802, [%r23801];
	setp.eq.s32 	%p8738, %r6794, 0;
	setp.ne.s32 	%p8739, %r23802, 0;
	or.pred  	%p8740, %p8738, %p8739;
	@%p8740 bra 	$L__BB4_6282;
	add.s32 	%r6795, %r29985, 1;
	mul.wide.u32 	%rd8591, %r29985, 4;
	add.s64 	%rd8592, %rd2, %rd8591;
	st.local.u32 	[%rd8592+152], %r6794;
	mov.u32 	%r29985, %r6795;
$L__BB4_6282:
	setp.ge.u32 	%p8741, %r29985, %r6716;
	mov.u32 	%r29984, %r6793;
	@%p8741 bra 	$L__BB4_6412;
	add.s32 	%r29984, %r6717, 21;
	shl.b32 	%r23804, %r6793, 7;
	and.b32  	%r23805, %r23804, 8064;
	add.s32 	%r6798, %r23805, %r2;
	shl.b32 	%r23806, %r6793, 9;
	and.b32  	%r23807, %r23806, 32256;
	add.s32 	%r23808, %r5, %r23807;
	ld.shared.u32 	%r23809, [%r23808];
	setp.eq.s32 	%p8742, %r6798, 0;
	setp.ne.s32 	%p8743, %r23809, 0;
	or.pred  	%p8744, %p8742, %p8743;
	@%p8744 bra 	$L__BB4_6285;
	add.s32 	%r6799, %r29985, 1;
	mul.wide.u32 	%rd8593, %r29985, 4;
	add.s64 	%rd8594, %rd2, %rd8593;
	st.local.u32 	[%rd8594+152], %r6798;
	mov.u32 	%r29985, %r6799;
$L__BB4_6285:
	setp.ge.u32 	%p8745, %r29985, %r6716;
	@%p8745 bra 	$L__BB4_6412;
	add.s32 	%r6801, %r6717, 22;
	shl.b32 	%r23811, %r29984, 7;
	and.b32  	%r23812, %r23811, 8064;
	add.s32 	%r6802, %r23812, %r2;
	shl.b32 	%r23813, %r29984, 9;
	and.b32  	%r23814, %r23813, 32256;
	add.s32 	%r23815, %r5, %r23814;
	ld.shared.u32 	%r23816, [%r23815];
	setp.eq.s32 	%p8746, %r6802, 0;
	setp.ne.s32 	%p8747, %r23816, 0;
	or.pred  	%p8748, %p8746, %p8747;
	@%p8748 bra 	$L__BB4_6288;
	add.s32 	%r6803, %r29985, 1;
	mul.wide.u32 	%rd8595, %r29985, 4;
	add.s64 	%rd8596, %rd2, %rd8595;
	st.local.u32 	[%rd8596+152], %r6802;
	mov.u32 	%r29985, %r6803;
$L__BB4_6288:
	setp.ge.u32 	%p8749, %r29985, %r6716;
	mov.u32 	%r29984, %r6801;
	@%p8749 bra 	$L__BB4_6412;
	add.s32 	%r29984, %r6717, 23;
	shl.b32 	%r23818, %r6801, 7;
	and.b32  	%r23819, %r23818, 8064;
	add.s32 	%r6806, %r23819, %r2;
	shl.b32 	%r23820, %r6801, 9;
	and.b32  	%r23821, %r23820, 32256;
	add.s32 	%r23822, %r5, %r23821;
	ld.shared.u32 	%r23823, [%r23822];
	setp.eq.s32 	%p8750, %r6806, 0;
	setp.ne.s32 	%p8751, %r23823, 0;
	or.pred  	%p8752, %p8750, %p8751;
	@%p8752 bra 	$L__BB4_6291;
	add.s32 	%r6807, %r29985, 1;
	mul.wide.u32 	%rd8597, %r29985, 4;
	add.s64 	%rd8598, %rd2, %rd8597;
	st.local.u32 	[%rd8598+152], %r6806;
	mov.u32 	%r29985, %r6807;
$L__BB4_6291:
	setp.ge.u32 	%p8753, %r29985, %r6716;
	@%p8753 bra 	$L__BB4_6412;
	add.s32 	%r6809, %r6717, 24;
	shl.b32 	%r23825, %r29984, 7;
	and.b32  	%r23826, %r23825, 8064;
	add.s32 	%r6810, %r23826, %r2;
	shl.b32 	%r23827, %r29984, 9;
	and.b32  	%r23828, %r23827, 32256;
	add.s32 	%r23829, %r5, %r23828;
	ld.shared.u32 	%r23830, [%r23829];
	setp.eq.s32 	%p8754, %r6810, 0;
	setp.ne.s32 	%p8755, %r23830, 0;
	or.pred  	%p8756, %p8754, %p8755;
	@%p8756 bra 	$L__BB4_6294;
	add.s32 	%r6811, %r29985, 1;
	mul.wide.u32 	%rd8599, %r29985, 4;
	add.s64 	%rd8600, %rd2, %rd8599;
	st.local.u32 	[%rd8600+152], %r6810;
	mov.u32 	%r29985, %r6811;
$L__BB4_6294:
	setp.ge.u32 	%p8757, %r29985, %r6716;
	mov.u32 	%r29984, %r6809;
	@%p8757 bra 	$L__BB4_6412;
	add.s32 	%r29984, %r6717, 25;
	shl.b32 	%r23832, %r6809, 7;
	and.b32  	%r23833, %r23832, 8064;
	add.s32 	%r6814, %r23833, %r2;
	shl.b32 	%r23834, %r6809, 9;
	and.b32  	%r23835, %r23834, 32256;
	add.s32 	%r23836, %r5, %r23835;
	ld.shared.u32 	%r23837, [%r23836];
	setp.eq.s32 	%p8758, %r6814, 0;
	setp.ne.s32 	%p8759, %r23837, 0;
	or.pred  	%p8760, %p8758, %p8759;
	@%p8760 bra 	$L__BB4_6297;
	add.s32 	%r6815, %r29985, 1;
	mul.wide.u32 	%rd8601, %r29985, 4;
	add.s64 	%rd8602, %rd2, %rd8601;
	st.local.u32 	[%rd8602+152], %r6814;
	mov.u32 	%r29985, %r6815;
$L__BB4_6297:
	setp.ge.u32 	%p8761, %r29985, %r6716;
	@%p8761 bra 	$L__BB4_6412;
	add.s32 	%r6817, %r6717, 26;
	shl.b32 	%r23839, %r29984, 7;
	and.b32  	%r23840, %r23839, 8064;
	add.s32 	%r6818, %r23840, %r2;
	shl.b32 	%r23841, %r29984, 9;
	and.b32  	%r23842, %r23841, 32256;
	add.s32 	%r23843, %r5, %r23842;
	ld.shared.u32 	%r23844, [%r23843];
	setp.eq.s32 	%p8762, %r6818, 0;
	setp.ne.s32 	%p8763, %r23844, 0;
	or.pred  	%p8764, %p8762, %p8763;
	@%p8764 bra 	$L__BB4_6300;
	add.s32 	%r6819, %r29985, 1;
	mul.wide.u32 	%rd8603, %r29985, 4;
	add.s64 	%rd8604, %rd2, %rd8603;
	st.local.u32 	[%rd8604+152], %r6818;
	mov.u32 	%r29985, %r6819;
$L__BB4_6300:
	setp.ge.u32 	%p8765, %r29985, %r6716;
	mov.u32 	%r29984, %r6817;
	@%p8765 bra 	$L__BB4_6412;
	add.s32 	%r29984, %r6717, 27;
	shl.b32 	%r23846, %r6817, 7;
	and.b32  	%r23847, %r23846, 8064;
	add.s32 	%r6822, %r23847, %r2;
	shl.b32 	%r23848, %r6817, 9;
	and.b32  	%r23849, %r23848, 32256;
	add.s32 	%r23850, %r5, %r23849;
	ld.shared.u32 	%r23851, [%r23850];
	setp.eq.s32 	%p8766, %r6822, 0;
	setp.ne.s32 	%p8767, %r23851, 0;
	or.pred  	%p8768, %p8766, %p8767;
	@%p8768 bra 	$L__BB4_6303;
	add.s32 	%r6823, %r29985, 1;
	mul.wide.u32 	%rd8605, %r29985, 4;
	add.s64 	%rd8606, %rd2, %rd8605;
	st.local.u32 	[%rd8606+152], %r6822;
	mov.u32 	%r29985, %r6823;
$L__BB4_6303:
	setp.ge.u32 	%p8769, %r29985, %r6716;
	@%p8769 bra 	$L__BB4_6412;
	add.s32 	%r6825, %r6717, 28;
	shl.b32 	%r23853, %r29984, 7;
	and.b32  	%r23854, %r23853, 8064;
	add.s32 	%r6826, %r23854, %r2;
	shl.b32 	%r23855, %r29984, 9;
	and.b32  	%r23856, %r23855, 32256;
	add.s32 	%r23857, %r5, %r23856;
	ld.shared.u32 	%r23858, [%r23857];
	setp.eq.s32 	%p8770, %r6826, 0;
	setp.ne.s32 	%p8771, %r23858, 0;
	or.pred  	%p8772, %p8770, %p8771;
	@%p8772 bra 	$L__BB4_6306;
	add.s32 	%r6827, %r29985, 1;
	mul.wide.u32 	%rd8607, %r29985, 4;
	add.s64 	%rd8608, %rd2, %rd8607;
	st.local.u32 	[%rd8608+152], %r6826;
	mov.u32 	%r29985, %r6827;
$L__BB4_6306:
	setp.ge.u32 	%p8773, %r29985, %r6716;
	mov.u32 	%r29984, %r6825;
	@%p8773 bra 	$L__BB4_6412;
	add.s32 	%r29984, %r6717, 29;
	shl.b32 	%r23860, %r6825, 7;
	and.b32  	%r23861, %r23860, 8064;
	add.s32 	%r6830, %r23861, %r2;
	shl.b32 	%r23862, %r6825, 9;
	and.b32  	%r23863, %r23862, 32256;
	add.s32 	%r23864, %r5, %r23863;
	ld.shared.u32 	%r23865, [%r23864];
	setp.eq.s32 	%p8774, %r6830, 0;
	setp.ne.s32 	%p8775, %r23865, 0;
	or.pred  	%p8776, %p8774, %p8775;
	@%p8776 bra 	$L__BB4_6309;
	add.s32 	%r6831, %r29985, 1;
	mul.wide.u32 	%rd8609, %r29985, 4;
	add.s64 	%rd8610, %rd2, %rd8609;
	st.local.u32 	[%rd8610+152], %r6830;
	mov.u32 	%r29985, %r6831;
$L__BB4_6309:
	setp.ge.u32 	%p8777, %r29985, %r6716;
	@%p8777 bra 	$L__BB4_6412;
	add.s32 	%r6833, %r6717, 30;
	shl.b32 	%r23867, %r29984, 7;
	and.b32  	%r23868, %r23867, 8064;
	add.s32 	%r6834, %r23868, %r2;
	shl.b32 	%r23869, %r29984, 9;
	and.b32  	%r23870, %r23869, 32256;
	add.s32 	%r23871, %r5, %r23870;
	ld.shared.u32 	%r23872, [%r23871];
	setp.eq.s32 	%p8778, %r6834, 0;
	setp.ne.s32 	%p8779, %r23872, 0;
	or.pred  	%p8780, %p8778, %p8779;
	@%p8780 bra 	$L__BB4_6312;
	add.s32 	%r6835, %r29985, 1;
	mul.wide.u32 	%rd8611, %r29985, 4;
	add.s64 	%rd8612, %rd2, %rd8611;
	st.local.u32 	[%rd8612+152], %r6834;
	mov.u32 	%r29985, %r6835;
$L__BB4_6312:
	setp.ge.u32 	%p8781, %r29985, %r6716;
	mov.u32 	%r29984, %r6833;
	@%p8781 bra 	$L__BB4_6412;
	add.s32 	%r29984, %r6717, 31;
	shl.b32 	%r23874, %r6833, 7;
	and.b32  	%r23875, %r23874, 8064;
	add.s32 	%r6838, %r23875, %r2;
	shl.b32 	%r23876, %r6833, 9;
	and.b32  	%r23877, %r23876, 32256;
	add.s32 	%r23878, %r5, %r23877;
	ld.shared.u32 	%r23879, [%r23878];
	setp.eq.s32 	%p8782, %r6838, 0;
	setp.ne.s32 	%p8783, %r23879, 0;
	or.pred  	%p8784, %p8782, %p8783;
	@%p8784 bra 	$L__BB4_6315;
	add.s32 	%r6839, %r29985, 1;
	mul.wide.u32 	%rd8613, %r29985, 4;
	add.s64 	%rd8614, %rd2, %rd8613;
	st.local.u32 	[%rd8614+152], %r6838;
	mov.u32 	%r29985, %r6839;
$L__BB4_6315:
	setp.ge.u32 	%p8785, %r29985, %r6716;
	@%p8785 bra 	$L__BB4_6412;
	add.s32 	%r6841, %r6717, 32;
	shl.b32 	%r23881, %r29984, 7;
	and.b32  	%r23882, %r23881, 8064;
	add.s32 	%r6842, %r23882, %r2;
	shl.b32 	%r23883, %r29984, 9;
	and.b32  	%r23884, %r23883, 32256;
	add.s32 	%r23885, %r5, %r23884;
	ld.shared.u32 	%r23886, [%r23885];
	setp.eq.s32 	%p8786, %r6842, 0;
	setp.ne.s32 	%p8787, %r23886, 0;
	or.pred  	%p8788, %p8786, %p8787;
	@%p8788 bra 	$L__BB4_6318;
	add.s32 	%r6843, %r29985, 1;
	mul.wide.u32 	%rd8615, %r29985, 4;
	add.s64 	%rd8616, %rd2, %rd8615;
	st.local.u32 	[%rd8616+152], %r6842;
	mov.u32 	%r29985, %r6843;
$L__BB4_6318:
	setp.ge.u32 	%p8789, %r29985, %r6716;
	mov.u32 	%r29984, %r6841;
	@%p8789 bra 	$L__BB4_6412;
	add.s32 	%r29984, %r6717, 33;
	shl.b32 	%r23888, %r6841, 7;
	and.b32  	%r23889, %r23888, 8064;
	add.s32 	%r6846, %r23889, %r2;
	shl.b32 	%r23890, %r6841, 9;
	and.b32  	%r23891, %r23890, 32256;
	add.s32 	%r23892, %r5, %r23891;
	ld.shared.u32 	%r23893, [%r23892];
	setp.eq.s32 	%p8790, %r6846, 0;
	setp.ne.s32 	%p8791, %r23893, 0;
	or.pred  	%p8792, %p8790, %p8791;
	@%p8792 bra 	$L__BB4_6321;
	add.s32 	%r6847, %r29985, 1;
	mul.wide.u32 	%rd8617, %r29985, 4;
	add.s64 	%rd8618, %rd2, %rd8617;
	st.local.u32 	[%rd8618+152], %r6846;
	mov.u32 	%r29985, %r6847;
$L__BB4_6321:
	setp.ge.u32 	%p8793, %r29985, %r6716;
	@%p8793 bra 	$L__BB4_6412;
	add.s32 	%r6849, %r6717, 34;
	shl.b32 	%r23895, %r29984, 7;
	and.b32  	%r23896, %r23895, 8064;
	add.s32 	%r6850, %r23896, %r2;
	shl.b32 	%r23897, %r29984, 9;
	and.b32  	%r23898, %r23897, 32256;
	add.s32 	%r23899, %r5, %r23898;
	ld.shared.u32 	%r23900, [%r23899];
	setp.eq.s32 	%p8794, %r6850, 0;
	setp.ne.s32 	%p8795, %r23900, 0;
	or.pred  	%p8796, %p8794, %p8795;
	@%p8796 bra 	$L__BB4_6324;
	add.s32 	%r6851, %r29985, 1;
	mul.wide.u32 	%rd8619, %r29985, 4;
	add.s64 	%rd8620, %rd2, %rd8619;
	st.local.u32 	[%rd8620+152], %r6850;
	mov.u32 	%r29985, %r6851;
$L__BB4_6324:
	setp.ge.u32 	%p8797, %r29985, %r6716;
	mov.u32 	%r29984, %r6849;
	@%p8797 bra 	$L__BB4_6412;
	add.s32 	%r29984, %r6717, 35;
	shl.b32 	%r23902, %r6849, 7;
	and.b32  	%r23903, %r23902, 8064;
	add.s32 	%r6854, %r23903, %r2;
	shl.b32 	%r23904, %r6849, 9;
	and.b32  	%r23905, %r23904, 32256;
	add.s32 	%r23906, %r5, %r23905;
	ld.shared.u32 	%r23907, [%r23906];
	setp.eq.s32 	%p8798, %r6854, 0;
	setp.ne.s32 	%p8799, %r23907, 0;
	or.pred  	%p8800, %p8798, %p8799;
	@%p8800 bra 	$L__BB4_6327;
	add.s32 	%r6855, %r29985, 1;
	mul.wide.u32 	%rd8621, %r29985, 4;
	add.s64 	%rd8622, %rd2, %rd8621;
	st.local.u32 	[%rd8622+152], %r6854;
	mov.u32 	%r29985, %r6855;
$L__BB4_6327:
	setp.ge.u32 	%p8801, %r29985, %r6716;
	@%p8801 bra 	$L__BB4_6412;
	add.s32 	%r6857, %r6717, 36;
	shl.b32 	%r23909, %r29984, 7;
	and.b32  	%r23910, %r23909, 8064;
	add.s32 	%r6858, %r23910, %r2;
	shl.b32 	%r23911, %r29984, 9;
	and.b32  	%r23912, %r23911, 32256;
	add.s32 	%r23913, %r5, %r23912;
	ld.shared.u32 	%r23914, [%r23913];
	setp.eq.s32 	%p8802, %r6858, 0;
	setp.ne.s32 	%p8803, %r23914, 0;
	or.pred  	%p8804, %p8802, %p8803;
	@%p8804 bra 	$L__BB4_6330;
	add.s32 	%r6859, %r29985, 1;
	mul.wide.u32 	%rd8623, %r29985, 4;
	add.s64 	%rd8624, %rd2, %rd8623;
	st.local.u32 	[%rd8624+152], %r6858;
	mov.u32 	%r29985, %r6859;
$L__BB4_6330:
	setp.ge.u32 	%p8805, %r29985, %r6716;
	mov.u32 	%r29984, %r6857;
	@%p8805 bra 	$L__BB4_6412;
	add.s32 	%r29984, %r6717, 37;
	shl.b32 	%r23916, %r6857, 7;
	and.b32  	%r23917, %r23916, 8064;
	add.s32 	%r6862, %r23917, %r2;
	shl.b32 	%r23918, %r6857, 9;
	and.b32  	%r23919, %r23918, 32256;
	add.s32 	%r23920, %r5, %r23919;
	ld.shared.u32 	%r23921, [%r23920];
	setp.eq.s32 	%p8806, %r6862, 0;
	setp.ne.s32 	%p8807, %r23921, 0;
	or.pred  	%p8808, %p8806, %p8807;
	@%p8808 bra 	$L__BB4_6333;
	add.s32 	%r6863, %r29985, 1;
	mul.wide.u32 	%rd8625, %r29985, 4;
	add.s64 	%rd8626, %rd2, %rd8625;
	st.local.u32 	[%rd8626+152], %r6862;
	mov.u32 	%r29985, %r6863;
$L__BB4_6333:
	setp.ge.u32 	%p8809, %r29985, %r6716;
	@%p8809 bra 	$L__BB4_6412;
	add.s32 	%r6865, %r6717, 38;
	shl.b32 	%r23923, %r29984, 7;
	and.b32  	%r23924, %r23923, 8064;
	add.s32 	%r6866, %r23924, %r2;
	shl.b32 	%r23925, %r29984, 9;
	and.b32  	%r23926, %r23925, 32256;
	add.s32 	%r23927, %r5, %r23926;
	ld.shared.u32 	%r23928, [%r23927];
	setp.eq.s32 	%p8810, %r6866, 0;
	setp.ne.s32 	%p8811, %r23928, 0;
	or.pred  	%p8812, %p8810, %p8811;
	@%p8812 bra 	$L__BB4_6336;
	add.s32 	%r6867, %r29985, 1;
	mul.wide.u32 	%rd8627, %r29985, 4;
	add.s64 	%rd8628, %rd2, %rd8627;
	st.local.u32 	[%rd8628+152], %r6866;
	mov.u32 	%r29985, %r6867;
$L__BB4_6336:
	setp.ge.u32 	%p8813, %r29985, %r6716;
	mov.u32 	%r29984, %r6865;
	@%p8813 bra 	$L__BB4_6412;
	add.s32 	%r29984, %r6717, 39;
	shl.b32 	%r23930, %r6865, 7;
	and.b32  	%r23931, %r23930, 8064;
	add.s32 	%r6870, %r23931, %r2;
	shl.b32 	%r23932, %r6865, 9;
	and.b32  	%r23933, %r23932, 32256;
	add.s32 	%r23934, %r5, %r23933;
	ld.shared.u32 	%r23935, [%r23934];
	setp.eq.s32 	%p8814, %r6870, 0;
	setp.ne.s32 	%p8815, %r23935, 0;
	or.pred  	%p8816, %p8814, %p8815;
	@%p8816 bra 	$L__BB4_6339;
	add.s32 	%r6871, %r29985, 1;
	mul.wide.u32 	%rd8629, %r29985, 4;
	add.s64 	%rd8630, %rd2, %rd8629;
	st.local.u32 	[%rd8630+152], %r6870;
	mov.u32 	%r29985, %r6871;
$L__BB4_6339:
	setp.ge.u32 	%p8817, %r29985, %r6716;
	@%p8817 bra 	$L__BB4_6412;
	add.s32 	%r6873, %r6717, 40;
	shl.b32 	%r23937, %r29984, 7;
	and.b32  	%r23938, %r23937, 8064;
	add.s32 	%r6874, %r23938, %r2;
	shl.b32 	%r23939, %r29984, 9;
	and.b32  	%r23940, %r23939, 32256;
	add.s32 	%r23941, %r5, %r23940;
	ld.shared.u32 	%r23942, [%r23941];
	setp.eq.s32 	%p8818, %r6874, 0;
	setp.ne.s32 	%p8819, %r23942, 0;
	or.pred  	%p8820, %p8818, %p8819;
	@%p8820 bra 	$L__BB4_6342;
	add.s32 	%r6875, %r29985, 1;
	mul.wide.u32 	%rd8631, %r29985, 4;
	add.s64 	%rd8632, %rd2, %rd8631;
	st.local.u32 	[%rd8632+152], %r6874;
	mov.u32 	%r29985, %r6875;
$L__BB4_6342:
	setp.ge.u32 	%p8821, %r29985, %r6716;
	mov.u32 	%r29984, %r6873;
	@%p8821 bra 	$L__BB4_6412;
	add.s32 	%r29984, %r6717, 41;
	shl.b32 	%r23944, %r6873, 7;
	and.b32  	%r23945, %r23944, 8064;
	add.s32 	%r6878, %r23945, %r2;
	shl.b32 	%r23946, %r6873, 9;
	and.b32  	%r23947, %r23946, 32256;
	add.s32 	%r23948, %r5, %r23947;
	ld.shared.u32 	%r23949, [%r23948];
	setp.eq.s32 	%p8822, %r6878, 0;
	setp.ne.s32 	%p8823, %r23949, 0;
	or.pred  	%p8824, %p8822, %p8823;
	@%p8824 bra 	$L__BB4_6345;
	add.s32 	%r6879, %r29985, 1;
	mul.wide.u32 	%rd8633, %r29985, 4;
	add.s64 	%rd8634, %rd2, %rd8633;
	st.local.u32 	[%rd8634+152], %r6878;
	mov.u32 	%r29985, %r6879;
$L__BB4_6345:
	setp.ge.u32 	%p8825, %r29985, %r6716;
	@%p8825 bra 	$L__BB4_6412;
	add.s32 	%r6881, %r6717, 42;
	shl.b32 	%r23951, %r29984, 7;
	and.b32  	%r23952, %r23951, 8064;
	add.s32 	%r6882, %r23952, %r2;
	shl.b32 	%r23953, %r29984, 9;
	and.b32  	%r23954, %r23953, 32256;
	add.s32 	%r23955, %r5, %r23954;
	ld.shared.u32 	%r23956, [%r23955];
	setp.eq.s32 	%p8826, %r6882, 0;
	setp.ne.s32 	%p8827, %r23956, 0;
	or.pred  	%p8828, %p8826, %p8827;
	@%p8828 bra 	$L__BB4_6348;
	add.s32 	%r6883, %r29985, 1;
	mul.wide.u32 	%rd8635, %r29985, 4;
	add.s64 	%rd8636, %rd2, %rd8635;
	st.local.u32 	[%rd8636+152], %r6882;
	mov.u32 	%r29985, %r6883;
$L__BB4_6348:
	setp.ge.u32 	%p8829, %r29985, %r6716;
	mov.u32 	%r29984, %r6881;
	@%p8829 bra 	$L__BB4_6412;
	add.s32 	%r29984, %r6717, 43;
	shl.b32 	%r23958, %r6881, 7;
	and.b32  	%r23959, %r23958, 8064;
	add.s32 	%r6886, %r23959, %r2;
	shl.b32 	%r23960, %r6881, 9;
	and.b32  	%r23961, %r23960, 32256;
	add.s32 	%r23962, %r5, %r23961;
	ld.shared.u32 	%r23963, [%r23962];
	setp.eq.s32 	%p8830, %r6886, 0;
	setp.ne.s32 	%p8831, %r23963, 0;
	or.pred  	%p8832, %p8830, %p8831;
	@%p8832 bra 	$L__BB4_6351;
	add.s32 	%r6887, %r29985, 1;
	mul.wide.u32 	%rd8637, %r29985, 4;
	add.s64 	%rd8638, %rd2, %rd8637;
	st.local.u32 	[%rd8638+152], %r6886;
	mov.u32 	%r29985, %r6887;
$L__BB4_6351:
	setp.ge.u32 	%p8833, %r29985, %r6716;
	@%p8833 bra 	$L__BB4_6412;
	add.s32 	%r6889, %r6717, 44;
	shl.b32 	%r23965, %r29984, 7;
	and.b32  	%r23966, %r23965, 8064;
	add.s32 	%r6890, %r23966, %r2;
	shl.b32 	%r23967, %r29984, 9;
	and.b32  	%r23968, %r23967, 32256;
	add.s32 	%r23969, %r5, %r23968;
	ld.shared.u32 	%r23970, [%r23969];
	setp.eq.s32 	%p8834, %r6890, 0;
	setp.ne.s32 	%p8835, %r23970, 0;
	or.pred  	%p8836, %p8834, %p8835;
	@%p8836 bra 	$L__BB4_6354;
	add.s32 	%r6891, %r29985, 1;
	mul.wide.u32 	%rd8639, %r29985, 4;
	add.s64 	%rd8640, %rd2, %rd8639;
	st.local.u32 	[%rd8640+152], %r6890;
	mov.u32 	%r29985, %r6891;
$L__BB4_6354:
	setp.ge.u32 	%p8837, %r29985, %r6716;
	mov.u32 	%r29984, %r6889;
	@%p8837 bra 	$L__BB4_6412;
	add.s32 	%r29984, %r6717, 45;
	shl.b32 	%r23972, %r6889, 7;
	and.b32  	%r23973, %r23972, 8064;
	add.s32 	%r6894, %r23973, %r2;
	shl.b32 	%r23974, %r6889, 9;
	and.b32  	%r23975, %r23974, 32256;
	add.s32 	%r23976, %r5, %r23975;
	ld.shared.u32 	%r23977, [%r23976];
	setp.eq.s32 	%p8838, %r6894, 0;
	setp.ne.s32 	%p8839, %r23977, 0;
	or.pred  	%p8840, %p8838, %p8839;
	@%p8840 bra 	$L__BB4_6357;
	add.s32 	%r6895, %r29985, 1;
	mul.wide.u32 	%rd8641, %r29985, 4;
	add.s64 	%rd8642, %rd2, %rd8641;
	st.local.u32 	[%rd8642+152], %r6894;
	mov.u32 	%r29985, %r6895;
$L__BB4_6357:
	setp.ge.u32 	%p8841, %r29985, %r6716;
	@%p8841 bra 	$L__BB4_6412;
	add.s32 	%r6897, %r6717, 46;
	shl.b32 	%r23979, %r29984, 7;
	and.b32  	%r23980, %r23979, 8064;
	add.s32 	%r6898, %r23980, %r2;
	shl.b32 	%r23981, %r29984, 9;
	and.b32  	%r23982, %r23981, 32256;
	add.s32 	%r23983, %r5, %r23982;
	ld.shared.u32 	%r23984, [%r23983];
	setp.eq.s32 	%p8842, %r6898, 0;
	setp.ne.s32 	%p8843, %r23984, 0;
	or.pred  	%p8844, %p8842, %p8843;
	@%p8844 bra 	$L__BB4_6360;
	add.s32 	%r6899, %r29985, 1;
	mul.wide.u32 	%rd8643, %r29985, 4;
	add.s64 	%rd8644, %rd2, %rd8643;
	st.local.u32 	[%rd8644+152], %r6898;
	mov.u32 	%r29985, %r6899;
$L__BB4_6360:
	setp.ge.u32 	%p8845, %r29985, %r6716;
	mov.u32 	%r29984, %r6897;
	@%p8845 bra 	$L__BB4_6412;
	add.s32 	%r29984, %r6717, 47;
	shl.b32 	%r23986, %r6897, 7;
	and.b32  	%r23987, %r23986, 8064;
	add.s32 	%r6902, %r23987, %r2;
	shl.b32 	%r23988, %r6897, 9;
	and.b32  	%r23989, %r23988, 32256;
	add.s32 	%r23990, %r5, %r23989;
	ld.shared.u32 	%r23991, [%r23990];
	setp.eq.s32 	%p8846, %r6902, 0;
	setp.ne.s32 	%p8847, %r23991, 0;
	or.pred  	%p8848, %p8846, %p8847;
	@%p8848 bra 	$L__BB4_6363;
	add.s32 	%r6903, %r29985, 1;
	mul.wide.u32 	%rd8645, %r29985, 4;
	add.s64 	%rd8646, %rd2, %rd8645;
	st.local.u32 	[%rd8646+152], %r6902;
	mov.u32 	%r29985, %r6903;
$L__BB4_6363:
	setp.ge.u32 	%p8849, %r29985, %r6716;
	@%p8849 bra 	$L__BB4_6412;
	add.s32 	%r6905, %r6717, 48;
	shl.b32 	%r23993, %r29984, 7;
	and.b32  	%r23994, %r23993, 8064;
	add.s32 	%r6906, %r23994, %r2;
	shl.b32 	%r23995, %r29984, 9;
	and.b32  	%r23996, %r23995, 32256;
	add.s32 	%r23997, %r5, %r23996;
	ld.shared.u32 	%r23998, [%r23997];
	setp.eq.s32 	%p8850, %r6906, 0;
	setp.ne.s32 	%p8851, %r23998, 0;
	or.pred  	%p8852, %p8850, %p8851;
	@%p8852 bra 	$L__BB4_6366;
	add.s32 	%r6907, %r29985, 1;
	mul.wide.u32 	%rd8647, %r29985, 4;
	add.s64 	%rd8648, %rd2, %rd8647;
	st.local.u32 	[%rd8648+152], %r6906;
	mov.u32 	%r29985, %r6907;
$L__BB4_6366:
	setp.ge.u32 	%p8853, %r29985, %r6716;
	mov.u32 	%r29984, %r6905;
	@%p8853 bra 	$L__BB4_6412;
	add.s32 	%r29984, %r6717, 49;
	shl.b32 	%r24000, %r6905, 7;
	and.b32  	%r24001, %r24000, 8064;
	add.s32 	%r6910, %r24001, %r2;
	shl.b32 	%r24002, %r6905, 9;
	and.b32  	%r24003, %r24002, 32256;
	add.s32 	%r24004, %r5, %r24003;
	ld.shared.u32 	%r24005, [%r24004];
	setp.eq.s32 	%p8854, %r6910, 0;
	setp.ne.s32 	%p8855, %r24005, 0;
	or.pred  	%p8856, %p8854, %p8855;
	@%p8856 bra 	$L__BB4_6369;
	add.s32 	%r6911, %r29985, 1;
	mul.wide.u32 	%rd8649, %r29985, 4;
	add.s64 	%rd8650, %rd2, %rd8649;
	st.local.u32 	[%rd8650+152], %r6910;
	mov.u32 	%r29985, %r6911;
$L__BB4_6369:
	setp.ge.u32 	%p8857, %r29985, %r6716;
	@%p8857 bra 	$L__BB4_6412;
	add.s32 	%r6913, %r6717, 50;
	shl.b32 	%r24007, %r29984, 7;
	and.b32  	%r24008, %r24007, 8064;
	add.s32 	%r6914, %r24008, %r2;
	shl.b32 	%r24009, %r29984, 9;
	and.b32  	%r24010, %r24009, 32256;
	add.s32 	%r24011, %r5, %r24010;
	ld.shared.u32 	%r24012, [%r24011];
	setp.eq.s32 	%p8858, %r6914, 0;
	setp.ne.s32 	%p8859, %r24012, 0;
	or.pred  	%p8860, %p8858, %p8859;
	@%p8860 bra 	$L__BB4_6372;
	add.s32 	%r6915, %r29985, 1;
	mul.wide.u32 	%rd8651, %r29985, 4;
	add.s64 	%rd8652, %rd2, %rd8651;
	st.local.u32 	[%rd8652+152], %r6914;
	mov.u32 	%r29985, %r6915;
$L__BB4_6372:
	setp.ge.u32 	%p8861, %r29985, %r6716;
	mov.u32 	%r29984, %r6913;
	@%p8861 bra 	$L__BB4_6412;
	add.s32 	%r29984, %r6717, 51;
	shl.b32 	%r24014, %r6913, 7;
	and.b32  	%r24015, %r24014, 8064;
	add.s32 	%r6918, %r24015, %r2;
	shl.b32 	%r24016, %r6913, 9;
	and.b32  	%r24017, %r24016, 32256;
	add.s32 	%r24018, %r5, %r24017;
	ld.shared.u32 	%r24019, [%r24018];
	setp.eq.s32 	%p8862, %r6918, 0;
	setp.ne.s32 	%p8863, %r24019, 0;
	or.pred  	%p8864, %p8862, %p8863;
	@%p8864 bra 	$L__BB4_6375;
	add.s32 	%r6919, %r29985, 1;
	mul.wide.u32 	%rd8653, %r29985, 4;
	add.s64 	%rd8654, %rd2, %rd8653;
	st.local.u32 	[%rd8654+152], %r6918;
	mov.u32 	%r29985, %r6919;
$L__BB4_6375:
	setp.ge.u32 	%p8865, %r29985, %r6716;
	@%p8865 bra 	$L__BB4_6412;
	add.s32 	%r6921, %r6717, 52;
	shl.b32 	%r24021, %r29984, 7;
	and.b32  	%r24022, %r24021, 8064;
	add.s32 	%r6922, %r24022, %r2;
	shl.b32 	%r24023, %r29984, 9;
	and.b32  	%r24024, %r24023, 32256;
	add.s32 	%r24025, %r5, %r24024;
	ld.shared.u32 	%r24026, [%r24025];
	setp.eq.s32 	%p8866, %r6922, 0;
	setp.ne.s32 	%p8867, %r24026, 0;
	or.pred  	%p8868, %p8866, %p8867;
	@%p8868 bra 	$L__BB4_6378;
	add.s32 	%r6923, %r29985, 1;
	mul.wide.u32 	%rd8655, %r29985, 4;
	add.s64 	%rd8656, %rd2, %rd8655;
	st.local.u32 	[%rd8656+152], %r6922;
	mov.u32 	%r29985, %r6923;
$L__BB4_6378:
	setp.ge.u32 	%p8869, %r29985, %r6716;
	mov.u32 	%r29984, %r6921;
	@%p8869 bra 	$L__BB4_6412;
	add.s32 	%r29984, %r6717, 53;
	shl.b32 	%r24028, %r6921, 7;
	and.b32  	%r24029, %r24028, 8064;
	add.s32 	%r6926, %r24029, %r2;
	shl.b32 	%r24030, %r6921, 9;
	and.b32  	%r24031, %r24030, 32256;
	add.s32 	%r24032, %r5, %r24031;
	ld.shared.u32 	%r24033, [%r24032];
	setp.eq.s32 	%p8870, %r6926, 0;
	setp.ne.s32 	%p8871, %r24033, 0;
	or.pred  	%p8872, %p8870, %p8871;
	@%p8872 bra 	$L__BB4_6381;
	add.s32 	%r6927, %r29985, 1;
	mul.wide.u32 	%rd8657, %r29985, 4;
	add.s64 	%rd8658, %rd2, %rd8657;
	st.local.u32 	[%rd8658+152], %r6926;
	mov.u32 	%r29985, %r6927;
$L__BB4_6381:
	setp.ge.u32 	%p8873, %r29985, %r6716;
	@%p8873 bra 	$L__BB4_6412;
	add.s32 	%r6929, %r6717, 54;
	shl.b32 	%r24035, %r29984, 7;
	and.b32  	%r24036, %r24035, 8064;
	add.s32 	%r6930, %r24036, %r2;
	shl.b32 	%r24037, %r29984, 9;
	and.b32  	%r24038, %r24037, 32256;
	add.s32 	%r24039, %r5, %r24038;
	ld.shared.u32 	%r24040, [%r24039];
	setp.eq.s32 	%p8874, %r6930, 0;
	setp.ne.s32 	%p8875, %r24040, 0;
	or.pred  	%p8876, %p8874, %p8875;
	@%p8876 bra 	$L__BB4_6384;
	add.s32 	%r6931, %r29985, 1;
	mul.wide.u32 	%rd8659, %r29985, 4;
	add.s64 	%rd8660, %rd2, %rd8659;
	st.local.u32 	[%rd8660+152], %r6930;
	mov.u32 	%r29985, %r6931;
$L__BB4_6384:
	setp.ge.u32 	%p8877, %r29985, %r6716;
	mov.u32 	%r29984, %r6929;
	@%p8877 bra 	$L__BB4_6412;
	add.s32 	%r29984, %r6717, 55;
	shl.b32 	%r24042, %r6929, 7;
	and.b32  	%r24043, %r24042, 8064;
	add.s32 	%r6934, %r24043, %r2;
	shl.b32 	%r24044, %r6929, 9;
	and.b32  	%r24045, %r24044, 32256;
	add.s32 	%r24046, %r5, %r24045;
	ld.shared.u32 	%r24047, [%r24046];
	setp.eq.s32 	%p8878, %r6934, 0;
	setp.ne.s32 	%p8879, %r24047, 0;
	or.pred  	%p8880, %p8878, %p8879;
	@%p8880 bra 	$L__BB4_6387;
	add.s32 	%r6935, %r29985, 1;
	mul.wide.u32 	%rd8661, %r29985, 4;
	add.s64 	%rd8662, %rd2, %rd8661;
	st.local.u32 	[%rd8662+152], %r6934;
	mov.u32 	%r29985, %r6935;
$L__BB4_6387:
	setp.ge.u32 	%p8881, %r29985, %r6716;
	@%p8881 bra 	$L__BB4_6412;
	add.s32 	%r6937, %r6717, 56;
	shl.b32 	%r24049, %r29984, 7;
	and.b32  	%r24050, %r24049, 8064;
	add.s32 	%r6938, %r24050, %r2;
	shl.b32 	%r24051, %r29984, 9;
	and.b32  	%r24052, %r24051, 32256;
	add.s32 	%r24053, %r5, %r24052;
	ld.shared.u32 	%r24054, [%r24053];
	setp.eq.s32 	%p8882, %r6938, 0;
	setp.ne.s32 	%p8883, %r24054, 0;
	or.pred  	%p8884, %p8882, %p8883;
	@%p8884 bra 	$L__BB4_6390;
	add.s32 	%r6939, %r29985, 1;
	mul.wide.u32 	%rd8663, %r29985, 4;
	add.s64 	%rd8664, %rd2, %rd8663;
	st.local.u32 	[%rd8664+152], %r6938;
	mov.u32 	%r29985, %r6939;
$L__BB4_6390:
	setp.ge.u32 	%p8885, %r29985, %r6716;
	mov.u32 	%r29984, %r6937;
	@%p8885 bra 	$L__BB4_6412;
	add.s32 	%r29984, %r6717, 57;
	shl.b32 	%r24056, %r6937, 7;
	and.b32  	%r24057, %r24056, 8064;
	add.s32 	%r6942, %r24057, %r2;
	shl.b32 	%r24058, %r6937, 9;
	and.b32  	%r24059, %r24058, 32256;
	add.s32 	%r24060, %r5, %r24059;
	ld.shared.u32 	%r24061, [%r24060];
	setp.eq.s32 	%p8886, %r6942, 0;
	setp.ne.s32 	%p8887, %r24061, 0;
	or.pred  	%p8888, %p8886, %p8887;
	@%p8888 bra 	$L__BB4_6393;
	add.s32 	%r6943, %r29985, 1;
	mul.wide.u32 	%rd8665, %r29985, 4;
	add.s64 	%rd8666, %rd2, %rd8665;
	st.local.u32 	[%rd8666+152], %r6942;
	mov.u32 	%r29985, %r6943;
$L__BB4_6393:
	setp.ge.u32 	%p8889, %r29985, %r6716;
	@%p8889 bra 	$L__BB4_6412;
	add.s32 	%r6945, %r6717, 58;
	shl.b32 	%r24063, %r29984, 7;
	and.b32  	%r24064, %r24063, 8064;
	add.s32 	%r6946, %r24064, %r2;
	shl.b32 	%r24065, %r29984, 9;
	and.b32  	%r24066, %r24065, 32256;
	add.s32 	%r24067, %r5, %r24066;
	ld.shared.u32 	%r24068, [%r24067];
	setp.eq.s32 	%p8890, %r6946, 0;
	setp.ne.s32 	%p8891, %r24068, 0;
	or.pred  	%p8892, %p8890, %p8891;
	@%p8892 bra 	$L__BB4_6396;
	add.s32 	%r6947, %r29985, 1;
	mul.wide.u32 	%rd8667, %r29985, 4;
	add.s64 	%rd8668, %rd2, %rd8667;
	st.local.u32 	[%rd8668+152], %r6946;
	mov.u32 	%r29985, %r6947;
$L__BB4_6396:
	setp.ge.u32 	%p8893, %r29985, %r6716;
	mov.u32 	%r29984, %r6945;
	@%p8893 bra 	$L__BB4_6412;
	add.s32 	%r29984, %r6717, 59;
	shl.b32 	%r24070, %r6945, 7;
	and.b32  	%r24071, %r24070, 8064;
	add.s32 	%r6950, %r24071, %r2;
	shl.b32 	%r24072, %r6945, 9;
	and.b32  	%r24073, %r24072, 32256;
	add.s32 	%r24074, %r5, %r24073;
	ld.shared.u32 	%r24075, [%r24074];
	setp.eq.s32 	%p8894, %r6950, 0;
	setp.ne.s32 	%p8895, %r24075, 0;
	or.pred  	%p8896, %p8894, %p8895;
	@%p8896 bra 	$L__BB4_6399;
	add.s32 	%r6951, %r29985, 1;
	mul.wide.u32 	%rd8669, %r29985, 4;
	add.s64 	%rd8670, %rd2, %rd8669;
	st.local.u32 	[%rd8670+152], %r6950;
	mov.u32 	%r29985, %r6951;
$L__BB4_6399:
	setp.ge.u32 	%p8897, %r29985, %r6716;
	@%p8897 bra 	$L__BB4_6412;
	add.s32 	%r6953, %r6717, 60;
	shl.b32 	%r24077, %r29984, 7;
	and.b32  	%r24078, %r24077, 8064;
	add.s32 	%r6954, %r24078, %r2;
	shl.b32 	%r24079, %r29984, 9;
	and.b32  	%r24080, %r24079, 32256;
	add.s32 	%r24081, %r5, %r24080;
	ld.shared.u32 	%r24082, [%r24081];
	setp.eq.s32 	%p8898, %r6954, 0;
	setp.ne.s32 	%p8899, %r24082, 0;
	or.pred  	%p8900, %p8898, %p8899;
	@%p8900 bra 	$L__BB4_6402;
	add.s32 	%r6955, %r29985, 1;
	mul.wide.u32 	%rd8671, %r29985, 4;
	add.s64 	%rd8672, %rd2, %rd8671;
	st.local.u32 	[%rd8672+152], %r6954;
	mov.u32 	%r29985, %r6955;
$L__BB4_6402:
	setp.ge.u32 	%p8901, %r29985, %r6716;
	mov.u32 	%r29984, %r6953;
	@%p8901 bra 	$L__BB4_6412;
	add.s32 	%r29984, %r6717, 61;
	shl.b32 	%r24084, %r6953, 7;
	and.b32  	%r24085, %r24084, 8064;
	add.s32 	%r6958, %r24085, %r2;
	shl.b32 	%r24086, %r6953, 9;
	and.b32  	%r24087, %r24086, 32256;
	add.s32 	%r24088, %r5, %r24087;
	ld.shared.u32 	%r24089, [%r24088];
	setp.eq.s32 	%p8902, %r6958, 0;
	setp.ne.s32 	%p8903, %r24089, 0;
	or.pred  	%p8904, %p8902, %p8903;
	@%p8904 bra 	$L__BB4_6405;
	add.s32 	%r6959, %r29985, 1;
	mul.wide.u32 	%rd8673, %r29985, 4;
	add.s64 	%rd8674, %rd2, %rd8673;
	st.local.u32 	[%rd8674+152], %r6958;
	mov.u32 	%r29985, %r6959;
$L__BB4_6405:
	setp.ge.u32 	%p8905, %r29985, %r6716;
	@%p8905 bra 	$L__BB4_6412;
	add.s32 	%r6961, %r6717, 62;
	shl.b32 	%r24091, %r29984, 7;
	and.b32  	%r24092, %r24091, 8064;
	add.s32 	%r6962, %r24092, %r2;
	shl.b32 	%r24093, %r29984, 9;
	and.b32  	%r24094, %r24093, 32256;
	add.s32 	%r24095, %r5, %r24094;
	ld.shared.u32 	%r24096, [%r24095];
	setp.eq.s32 	%p8906, %r6962, 0;
	setp.ne.s32 	%p8907, %r24096, 0;
	or.pred  	%p8908, %p8906, %p8907;
	@%p8908 bra 	$L__BB4_6408;
	add.s32 	%r6963, %r29985, 1;
	mul.wide.u32 	%rd8675, %r29985, 4;
	add.s64 	%rd8676, %rd2, %rd8675;
	st.local.u32 	[%rd8676+152], %r6962;
	mov.u32 	%r29985, %r6963;
$L__BB4_6408:
	setp.ge.u32 	%p8909, %r29985, %r6716;
	mov.u32 	%r29984, %r6961;
	@%p8909 bra 	$L__BB4_6412;
	shl.b32 	%r24098, %r6961, 7;
	and.b32  	%r24099, %r24098, 8064;
	add.s32 	%r6965, %r24099, %r2;
	shl.b32 	%r24100, %r6961, 9;
	and.b32  	%r24101, %r24100, 32256;
	add.s32 	%r24102, %r5, %r24101;
	ld.shared.u32 	%r24103, [%r24102];
	setp.eq.s32 	%p8910, %r6965, 0;
	setp.ne.s32 	%p8911, %r24103, 0;
	or.pred  	%p8912, %p8910, %p8911;
	@%p8912 bra 	$L__BB4_6411;
	add.s32 	%r6966, %r29985, 1;
	mul.wide.u32 	%rd8677, %r29985, 4;
	add.s64 	%rd8678, %rd2, %rd8677;
	st.local.u32 	[%rd8678+152], %r6965;
	mov.u32 	%r29985, %r6966;
$L__BB4_6411:
	setp.lt.u32 	%p8913, %r29985, %r6716;
	selp.b32 	%r24105, 64, 63, %p8913;
	add.s32 	%r29984, %r6717, %r24105;
$L__BB4_6412:
	st.local.u32 	[%rd2+8], %r29984;
$L__BB4_6413:
	add.s32 	%r24106, %r6441, 1;
	and.b32  	%r24107, %r24106, 255;
	setp.lt.u32 	%p8914, %r6444, %r24107;
	and.b32  	%r24108, %r6442, 255;
	setp.lt.u32 	%p8915, %r29919, %r24108;
	or.pred  	%p8916, %p8914, %p8915;
	and.b32  	%r24109, %r6443, 255;
	setp.lt.u32 	%p8917, %r29985, %r24109;
	or.pred  	%p8918, %p8916, %p8917;
	@%p8918 bra 	$L__BB4_7670;
	ld.global.u32 	%r29988, [%rd431+44];
	setp.eq.s32 	%p8919, %r29988, 0;
	@%p8919 bra 	$L__BB4_6418;
	mov.b32 	%r29989, 0;
$L__BB4_6416:
	mul.wide.u32 	%rd8679, %r29989, 4;
	add.s64 	%rd8680, %rd2, %rd8679;
	ld.local.u32 	%r6977, [%rd8680+152];
	setp.gt.u32 	%p8920, %r6977, 8191;
	@%p8920 bra 	$L__BB4_6422;
	shl.b32 	%r24112, %r6977, 2;
	mov.u32 	%r24113, shared_mem;
	add.s32 	%r24114, %r24113, %r24112;
	atom.shared.exch.b32 	%r24115, [%r24114+65536], -1;
	bra.uni 	$L__BB4_6423;
$L__BB4_6418:
	ld.global.u32 	%r29991, [%rd431+40];
	setp.eq.s32 	%p8922, %r29991, 0;
	@%p8922 bra 	$L__BB4_6424;
	mov.b32 	%r29992, 0;
$L__BB4_6420:
	mul.wide.u32 	%rd8683, %r29992, 4;
	add.s64 	%rd8684, %rd2, %rd8683;
	ld.local.u32 	%r6985, [%rd8684+24];
	mul.wide.u32 	%rd8685, %r29992, 8;
	add.s64 	%rd8686, %rd431, %rd8685;
	ld.global.u64 	%rd443, [%rd8686+312];
	cvt.u32.u64 	%r6986, %rd443;
	shr.u32 	%r29993, %r6986, 3;
	and.b64  	%rd8687, %rd443, 4;
	setp.eq.s64 	%p8923, %rd8687, 0;
	@%p8923 bra 	$L__BB4_6428;
	mul.wide.u32 	%rd8688, %r29993, 4;
	add.s64 	%rd8689, %rd2, %rd8688;
	ld.local.u32 	%r29993, [%rd8689+24];
	bra.uni 	$L__BB4_6430;
$L__BB4_6422:
	mul.wide.u32 	%rd8681, %r6977, 4;
	add.s64 	%rd8682, %rd3, %rd8681;
	atom.global.exch.b32 	%r24111, [%rd8682], -1;
	ld.global.u32 	%r29988, [%rd431+44];
$L__BB4_6423:
	add.s32 	%r29989, %r29989, 1;
	setp.lt.u32 	%p8921, %r29989, %r29988;
	@%p8921 bra 	$L__BB4_6416;
	bra.uni 	$L__BB4_6418;
$L__BB4_6424:
	ld.global.u32 	%r24126, [%rd431+36];
	setp.eq.s32 	%p8929, %r24126, 0;
	@%p8929 bra 	$L__BB4_6476;
	ld.local.u32 	%r30012, [%rd2+280];
	ld.local.u32 	%r30011, [%rd2+2336];
	mov.b32 	%r29998, 0;
$L__BB4_6426:
	mul.wide.u32 	%rd8706, %r29998, 8;
	add.s64 	%rd8707, %rd431, %rd8706;
	ld.global.u64 	%rd446, [%rd8707+56];
	cvt.u32.u64 	%r7002, %rd446;
	shr.u32 	%r29999, %r7002, 3;
	and.b64  	%rd8708, %rd446, 4;
	setp.eq.s64 	%p8930, %rd8708, 0;
	@%p8930 bra 	$L__BB4_6438;
	mul.wide.u32 	%rd8709, %r29999, 4;
	add.s64 	%rd8710, %rd2, %rd8709;
	ld.local.u32 	%r29999, [%rd8710+24];
	bra.uni 	$L__BB4_6440;
$L__BB4_6428:
	and.b64  	%rd8690, %rd443, 3;
	setp.ne.s64 	%p8924, %rd8690, 0;
	@%p8924 bra 	$L__BB4_6430;
	mul.wide.u32 	%rd8691, %r29993, 4;
	add.s64 	%rd8692, %rd2, %rd8691;
	ld.local.u32 	%r29993, [%rd8692+152];
$L__BB4_6430:
	shl.b32 	%r24117, %r29993, 3;
	and.b32  	%r24118, %r6986, 7;
	or.b32  	%r6991, %r24117, %r24118;
	shr.u64 	%rd444, %rd443, 35;
	and.b64  	%rd8693, %rd443, 17179869184;
	setp.eq.s64 	%p8925, %rd8693, 0;
	@%p8925 bra 	$L__BB4_6432;
	shl.b64 	%rd8694, %rd444, 2;
	add.s64 	%rd8695, %rd2, %rd8694;
	ld.local.u32 	%r29994, [%rd8695+24];
	bra.uni 	$L__BB4_6434;
$L__BB4_6432:
	cvt.u32.u64 	%r29994, %rd444;
	and.b64  	%rd8696, %rd443, 12884901888;
	setp.ne.s64 	%p8926, %rd8696, 0;
	@%p8926 bra 	$L__BB4_6434;
	shl.b64 	%rd8697, %rd444, 2;
	add.s64 	%rd8698, %rd2, %rd8697;
	ld.local.u32 	%r29994, [%rd8698+152];
$L__BB4_6434:
	shl.b32 	%r24119, %r29994, 3;
	{ .reg .b32 tmp; mov.b64 {tmp, %r24120}, %rd443; }
	and.b32  	%r24121, %r24120, 7;
	or.b32  	%r24122, %r24119, %r24121;
	cvt.u64.u32 	%rd8699, %r24122;
	shl.b64 	%rd8700, %rd8699, 32;
	cvt.u64.u32 	%rd8701, %r6991;
	or.b64  	%rd445, %rd8700, %rd8701;
	setp.gt.u32 	%p8927, %r6985, 8191;
	@%p8927 bra 	$L__BB4_6436;
	shl.b32 	%r24123, %r6985, 3;
	mov.u32 	%r24124, shared_mem;
	add.s32 	%r24125, %r24124, %r24123;
	atom.shared.exch.b64 	%rd8705, [%r24125], %rd445;
	bra.uni 	$L__BB4_6437;
$L__BB4_6436:
	mul.wide.u32 	%rd8702, %r6985, 8;
	add.s64 	%rd8703, %rd1, %rd8702;
	atom.global.exch.b64 	%rd8704, [%rd8703+201326600], %rd445;
	ld.global.u32 	%r29991, [%rd431+40];
$L__BB4_6437:
	add.s32 	%r29992, %r29992, 1;
	setp.lt.u32 	%p8928, %r29992, %r29991;
	@%p8928 bra 	$L__BB4_6420;
	bra.uni 	$L__BB4_6424;
$L__BB4_6438:
	and.b64  	%rd8711, %rd446, 3;
	setp.ne.s64 	%p8931, %rd8711, 0;
	@%p8931 bra 	$L__BB4_6440;
	mul.wide.u32 	%rd8712, %r29999, 4;
	add.s64 	%rd8713, %rd2, %rd8712;
	ld.local.u32 	%r29999, [%rd8713+152];
$L__BB4_6440:
	shl.b32 	%r7007, %r29999, 3;
	shr.u64 	%rd447, %rd446, 35;
	and.b64  	%rd8714, %rd446, 17179869184;
	setp.eq.s64 	%p8932, %rd8714, 0;
	@%p8932 bra 	$L__BB4_6442;
	shl.b64 	%rd8715, %rd447, 2;
	add.s64 	%rd8716, %rd2, %rd8715;
	ld.local.u32 	%r30000, [%rd8716+24];
	bra.uni 	$L__BB4_6444;
$L__BB4_6442:
	cvt.u32.u64 	%r30000, %rd447;
	and.b64  	%rd8717, %rd446, 12884901888;
	setp.ne.s64 	%p8933, %rd8717, 0;
	@%p8933 bra 	$L__BB4_6444;
	shl.b64 	%rd8718, %rd447, 2;
	add.s64 	%rd8719, %rd2, %rd8718;
	ld.local.u32 	%r30000, [%rd8719+152];
$L__BB4_6444:
	and.b32  	%r24128, %r7002, 7;
	add.s32 	%r24129, %r7007, %r24128;
	{ .reg .b32 tmp; mov.b64 {tmp, %r24130}, %rd446; }
	and.b32  	%r24131, %r24130, 7;
	shl.b32 	%r24132, %r30000, 3;
	or.b32  	%r24133, %r24132, %r24131;
	setp.ne.s32 	%p8934, %r24128, 0;
	setp.eq.s32 	%p8935, %r24131, 0;
	and.pred  	%p8936, %p8934, %p8935;
	selp.b32 	%r30003, %r24133, %r24129, %p8936;
	selp.b32 	%r7025, %r24129, %r24133, %p8936;
	and.b32  	%r24134, %r30003, 7;
	setp.ne.s32 	%p8937, %r24134, 0;
	@%p8937 bra 	$L__BB4_6448;
$L__BB4_6445:
	and.b32  	%r24135, %r7025, 7;
	setp.ne.s32 	%p8938, %r24135, 0;
	@%p8938 bra 	$L__BB4_6456;
$L__BB4_6446:
	shr.u32 	%r24136, %r7025, 3;
	setp.gt.u32 	%p8939, %r7025, 65535;
	shr.u32 	%r24137, %r7025, 1;
	mov.u32 	%r24138, shared_mem;
	add.s32 	%r24139, %r24138, %r24137;
	add.s32 	%r7021, %r24139, 65536;
	mul.wide.u32 	%rd8720, %r24136, 4;
	add.s64 	%rd449, %rd3, %rd8720;
	@%p8939 bra 	$L__BB4_6450;
	atom.shared.exch.b32 	%r30006, [%r7021], -1;
	bra.uni 	$L__BB4_6451;
$L__BB4_6448:
	cvt.u64.u32 	%rd8740, %r7025;
	shl.b64 	%rd8741, %rd8740, 32;
	cvt.u64.u32 	%rd8742, %r30003;
	or.b64  	%rd448, %rd8741, %rd8742;
	mul.wide.u32 	%rd8743, %r30003, 8;
	and.b32  	%r24161, %r7025, 7;
	cvt.u64.u32 	%rd8744, %r24161;
	mov.b64 	%rd8745, 56;
	cvt.u32.u64 	%r24162, %rd8745;
	cvt.u32.u64 	%r24163, %rd8743;
	and.b32  	%r24164, %r24163, %r24162;
	cvt.u32.u64 	%r24165, %rd8744;
	or.b32  	%r24166, %r24164, %r24165;
	mov.b64 	%rd8746, 9130730411292422402;
	shr.u64 	%rd8747, %rd8746, %r24166;
	mov.b64 	%rd8748, 1736168554312260608;
	shr.u64 	%rd8749, %rd8748, %r24166;
	mov.b64 	%rd8750, -506390041275138048;
	shr.u64 	%rd8751, %rd8750, %r24166;
	shl.b64 	%rd8752, %rd8751, 2;
	cvt.u32.u64 	%r24167, %rd8749;
	mov.b64 	%rd8753, 2;
	cvt.u32.u64 	%r24168, %rd8753;
	and.b32  	%r24169, %r24167, %r24168;
	cvt.u32.u64 	%r24170, %rd8747;
	mov.b64 	%rd8754, 1;
	cvt.u32.u64 	%r24171, %rd8754;
	and.b32  	%r24172, %r24170, %r24171;
	or.b32  	%r24173, %r24172, %r24169;
	cvt.u32.u64 	%r24174, %rd8752;
	mov.b64 	%rd8755, 4;
	cvt.u32.u64 	%r24175, %rd8755;
	and.b32  	%r24176, %r24174, %r24175;
	or.b32  	%r24177, %r24173, %r24176;
	mov.b16 	%rs347, 1;
	shl.b16 	%rs348, %rs347, %r24177;
	and.b16  	%rs349, %rs348, 29;
	setp.eq.s16 	%p8961, %rs349, 0;
	@%p8961 bra 	$L__BB4_6474;
	add.s32 	%r7018, %r30012, 1;
	st.local.u32 	[%rd2+280], %r7018;
	shl.b32 	%r24178, %r30012, 3;
	cvt.u64.u32 	%rd8756, %r24178;
	and.b64  	%rd8757, %rd8756, 2040;
	add.s64 	%rd8758, %rd2, %rd8757;
	st.local.u64 	[%rd8758+288], %rd448;
	mov.u32 	%r30012, %r7018;
	bra.uni 	$L__BB4_6475;
$L__BB4_6450:
	atom.global.exch.b32 	%r30006, [%rd449], -1;
$L__BB4_6451:
	add.s32 	%r24140, %r30006, 1;
	setp.lt.u32 	%p8940, %r24140, 2;
	@%p8940 bra 	$L__BB4_6456;
	setp.gt.u32 	%p8941, %r7025, 65535;
	@%p8941 bra 	$L__BB4_6454;
	atom.shared.exch.b32 	%r24142, [%r7021], 0;
	bra.uni 	$L__BB4_6455;
$L__BB4_6454:
	atom.global.exch.b32 	%r24141, [%rd449], 0;
$L__BB4_6455:
	and.b32  	%r24143, %r30006, 7;
	setp.eq.s32 	%p8942, %r24143, 0;
	mov.u32 	%r7025, %r30006;
	@%p8942 bra 	$L__BB4_6446;
$L__BB4_6456:
	setp.lt.u32 	%p8943, %r30003, 65529;
	@%p8943 bra 	$L__BB4_6468;
	and.b32  	%r7026, %r7025, 4;
	setp.eq.s32 	%p8944, %r7026, 0;
	and.b32  	%r24144, %r7025, 3;
	setp.ne.s32 	%p8945, %r24144, 0;
	and.pred  	%p8946, %p8944, %p8945;
	setp.gt.u32 	%p8947, %r7025, 65535;
	or.pred  	%p8948, %p8947, %p8946;
	@%p8948 bra 	$L__BB4_6461;
	and.b32  	%r24145, %r7025, 7;
	setp.eq.s32 	%p8949, %r24145, 0;
	mov.u32 	%r30009, %r7025;
	mov.u32 	%r30010, %r30003;
	@%p8949 bra 	$L__BB4_6473;
	setp.eq.s32 	%p8950, %r7026, 0;
	@%p8950 bra 	$L__BB4_6461;
	cvt.u64.u32 	%rd8721, %r7025;
	shl.b64 	%rd8722, %rd8721, 32;
	cvt.u64.u32 	%rd8723, %r30003;
	or.b64  	%rd8724, %rd8722, %rd8723;
	add.s32 	%r7027, %r30012, 1;
	st.local.u32 	[%rd2+280], %r7027;
	shl.b32 	%r24146, %r30012, 3;
	cvt.u64.u32 	%rd8725, %r24146;
	and.b64  	%rd8726, %rd8725, 2040;
	add.s64 	%rd8727, %rd2, %rd8726;
	st.local.u64 	[%rd8727+288], %rd8724;
	mov.u32 	%r30012, %r7027;
	bra.uni 	$L__BB4_6475;
$L__BB4_6461:
	shr.u32 	%r7028, %r30003, 3;
	setp.gt.u32 	%p8951, %r30003, 65535;
	@%p8951 bra 	$L__BB4_6463;
	shl.b32 	%r24147, %r7028, 2;
	mov.u32 	%r24148, shared_mem;
	add.s32 	%r24149, %r24148, %r24147;
	ld.shared.u32 	%r30008, [%r24149+65536];
	bra.uni 	$L__BB4_6464;
$L__BB4_6463:
	mul.wide.u32 	%rd8728, %r7028, 4;
	add.s64 	%rd8729, %rd3, %rd8728;
	ld.global.u32 	%r30008, [%rd8729];
$L__BB4_6464:
	setp.ne.s32 	%p8952, %r30008, 0;
	@%p8952 bra 	$L__BB4_6468;
	cvt.u64.u32 	%rd8730, %r7025;
	shl.b64 	%rd8731, %rd8730, 32;
	cvt.u64.u32 	%rd8732, %r30003;
	or.b64  	%rd450, %rd8731, %rd8732;
	and.b32  	%r24150, %r7025, 7;
	setp.eq.s32 	%p8953, %r24150, 1;
	@%p8953 bra 	$L__BB4_6467;
	add.s32 	%r7032, %r30012, 1;
	st.local.u32 	[%rd2+280], %r7032;
	shl.b32 	%r24151, %r30012, 3;
	cvt.u64.u32 	%rd8733, %r24151;
	and.b64  	%rd8734, %rd8733, 2040;
	add.s64 	%rd8735, %rd2, %rd8734;
	st.local.u64 	[%rd8735+288], %rd450;
	mov.u32 	%r30012, %r7032;
	bra.uni 	$L__BB4_6475;
$L__BB4_6467:
	add.s32 	%r7033, %r30011, 1;
	st.local.u32 	[%rd2+2336], %r7033;
	shl.b32 	%r24152, %r30011, 3;
	cvt.u64.u32 	%rd8736, %r24152;
	and.b64  	%rd8737, %rd8736, 2040;
	add.s64 	%rd8738, %rd2, %rd8737;
	st.local.u64 	[%rd8738+2344], %rd450;
	mov.u32 	%r30011, %r7033;
	bra.uni 	$L__BB4_6475;
$L__BB4_6468:
	shr.u32 	%r7034, %r30003, 3;
	setp.gt.u32 	%p8954, %r30003, 65535;
	@%p8954 bra 	$L__BB4_6471;
	shl.b32 	%r24154, %r7034, 2;
	mov.u32 	%r24155, shared_mem;
	add.s32 	%r24156, %r24155, %r24154;
	add.s32 	%r7035, %r24156, 65536;
	atom.shared.exch.b32 	%r30009, [%r24156+65536], %r7025;
	setp.eq.s32 	%p8956, %r30009, -1;
	@%p8956 bra 	$L__BB4_6475;
	atom.shared.exch.b32 	%r24157, [%r7035], 0;
	mov.u32 	%r30010, %r7025;
	bra.uni 	$L__BB4_6473;
$L__BB4_6471:
	mul.wide.u32 	%rd8739, %r7034, 4;
	add.s64 	%rd451, %rd3, %rd8739;
	atom.global.exch.b32 	%r30009, [%rd451], %r7025;
	setp.eq.s32 	%p8955, %r30009, -1;
	@%p8955 bra 	$L__BB4_6475;
	atom.global.exch.b32 	%r24153, [%rd451], 0;
	mov.u32 	%r30010, %r7025;
$L__BB4_6473:
	and.b32  	%r24158, %r30009, 7;
	setp.ne.s32 	%p8957, %r24158, 0;
	and.b32  	%r24159, %r30010, 7;
	setp.eq.s32 	%p8958, %r24159, 0;
	and.pred  	%p8959, %p8957, %p8958;
	selp.b32 	%r30003, %r30010, %r30009, %p8959;
	selp.b32 	%r7025, %r30009, %r30010, %p8959;
	and.b32  	%r24160, %r30003, 7;
	setp.eq.s32 	%p8960, %r24160, 0;
	@%p8960 bra 	$L__BB4_6445;
	bra.uni 	$L__BB4_6448;
$L__BB4_6474:
	add.s32 	%r7019, %r30011, 1;
	st.local.u32 	[%rd2+2336], %r7019;
	shl.b32 	%r24179, %r30011, 3;
	cvt.u64.u32 	%rd8759, %r24179;
	and.b64  	%rd8760, %rd8759, 2040;
	add.s64 	%rd8761, %rd2, %rd8760;
	st.local.u64 	[%rd8761+2344], %rd448;
	mov.u32 	%r30011, %r7019;
$L__BB4_6475:
	add.s32 	%r29998, %r29998, 1;
	ld.global.u32 	%r24180, [%rd431+36];
	setp.lt.u32 	%p8962, %r29998, %r24180;
	@%p8962 bra 	$L__BB4_6426;
$L__BB4_6476:
	ld.global.u32 	%r7045, [%rd431+48];
	shr.u32 	%r30013, %r7045, 3;
	and.b32  	%r24181, %r7045, 4;
	setp.eq.s32 	%p8963, %r24181, 0;
	@%p8963 bra 	$L__BB4_6478;
	mul.wide.u32 	%rd8762, %r30013, 4;
	add.s64 	%rd8763, %rd2, %rd8762;
	ld.local.u32 	%r30013, [%rd8763+24];
	bra.uni 	$L__BB4_6480;
$L__BB4_6478:
	and.b32  	%r24182, %r7045, 3;
	setp.ne.s32 	%p8964, %r24182, 0;
	@%p8964 bra 	$L__BB4_6480;
	mul.wide.u32 	%rd8764, %r30013, 4;
	add.s64 	%rd8765, %rd2, %rd8764;
	ld.local.u32 	%r30013, [%rd8765+152];
$L__BB4_6480:
	and.b32  	%r24183, %r7045, 7;
	shl.b32 	%r24184, %r30013, 3;
	or.b32  	%r24185, %r24184, %r24183;
	setp.ne.s32 	%p8965, %r24183, 0;
	setp.eq.s32 	%p8966, %r6382, 0;
	and.pred  	%p8967, %p8965, %p8966;
	selp.b32 	%r30016, %r6244, %r24185, %p8967;
	selp.b32 	%r7061, %r24185, %r6244, %p8967;
	and.b32  	%r24187, %r30016, 7;
	setp.ne.s32 	%p8968, %r24187, 0;
	@%p8968 bra 	$L__BB4_6484;
$L__BB4_6481:
	and.b32  	%r24188, %r7061, 7;
	setp.ne.s32 	%p8969, %r24188, 0;
	@%p8969 bra 	$L__BB4_6493;
$L__BB4_6482:
	shr.u32 	%r24189, %r7061, 3;
	setp.gt.u32 	%p8970, %r7061, 65535;
	shr.u32 	%r24190, %r7061, 1;
	mov.u32 	%r24191, shared_mem;
	add.s32 	%r24192, %r24191, %r24190;
	add.s32 	%r7057, %r24192, 65536;
	mul.wide.u32 	%rd8766, %r24189, 4;
	add.s64 	%rd453, %rd3, %rd8766;
	@%p8970 bra 	$L__BB4_6487;
	atom.shared.exch.b32 	%r30019, [%r7057], -1;
	bra.uni 	$L__BB4_6488;
$L__BB4_6484:
	cvt.u64.u32 	%rd8786, %r7061;
	shl.b64 	%rd8787, %rd8786, 32;
	cvt.u64.u32 	%rd8788, %r30016;
	or.b64  	%rd452, %rd8787, %rd8788;
	mul.wide.u32 	%rd8789, %r30016, 8;
	and.b32  	%r24220, %r7061, 7;
	cvt.u64.u32 	%rd8790, %r24220;
	mov.b64 	%rd8791, 56;
	cvt.u32.u64 	%r24221, %rd8791;
	cvt.u32.u64 	%r24222, %rd8789;
	and.b32  	%r24223, %r24222, %r24221;
	cvt.u32.u64 	%r24224, %rd8790;
	or.b32  	%r24225, %r24223, %r24224;
	mov.b64 	%rd8792, 9130730411292422402;
	shr.u64 	%rd8793, %rd8792, %r24225;
	mov.b64 	%rd8794, 1736168554312260608;
	shr.u64 	%rd8795, %rd8794, %r24225;
	mov.b64 	%rd8796, -506390041275138048;
	shr.u64 	%rd8797, %rd8796, %r24225;
	shl.b64 	%rd8798, %rd8797, 2;
	cvt.u32.u64 	%r24226, %rd8795;
	mov.b64 	%rd8799, 2;
	cvt.u32.u64 	%r24227, %rd8799;
	and.b32  	%r24228, %r24226, %r24227;
	cvt.u32.u64 	%r24229, %rd8793;
	mov.b64 	%rd8800, 1;
	cvt.u32.u64 	%r24230, %rd8800;
	and.b32  	%r24231, %r24229, %r24230;
	or.b32  	%r24232, %r24231, %r24228;
	cvt.u32.u64 	%r24233, %rd8798;
	mov.b64 	%rd8801, 4;
	cvt.u32.u64 	%r24234, %rd8801;
	and.b32  	%r24235, %r24233, %r24234;
	or.b32  	%r24236, %r24232, %r24235;
	mov.b16 	%rs350, 1;
	shl.b16 	%rs351, %rs350, %r24236;
	and.b16  	%rs352, %rs351, 29;
	setp.eq.s16 	%p8992, %rs352, 0;
	@%p8992 bra 	$L__BB4_6486;
	ld.local.u32 	%r24237, [%rd2+280];
	add.s32 	%r24238, %r24237, 1;
	st.local.u32 	[%rd2+280], %r24238;
	shl.b32 	%r24239, %r24237, 3;
	cvt.u64.u32 	%rd8802, %r24239;
	and.b64  	%rd8803, %rd8802, 2040;
	add.s64 	%rd8804, %rd2, %rd8803;
	st.local.u64 	[%rd8804+288], %rd452;
	bra.uni 	$L__BB4_7674;
$L__BB4_6486:
	ld.local.u32 	%r24240, [%rd2+2336];
	add.s32 	%r24241, %r24240, 1;
	st.local.u32 	[%rd2+2336], %r24241;
	shl.b32 	%r24242, %r24240, 3;
	cvt.u64.u32 	%rd8805, %r24242;
	and.b64  	%rd8806, %rd8805, 2040;
	add.s64 	%rd8807, %rd2, %rd8806;
	st.local.u64 	[%rd8807+2344], %rd452;
	bra.uni 	$L__BB4_7674;
$L__BB4_6487:
	atom.global.exch.b32 	%r30019, [%rd453], -1;
$L__BB4_6488:
	add.s32 	%r24193, %r30019, 1;
	setp.lt.u32 	%p8971, %r24193, 2;
	@%p8971 bra 	$L__BB4_6493;
	setp.gt.u32 	%p8972, %r7061, 65535;
	@%p8972 bra 	$L__BB4_6491;
	atom.shared.exch.b32 	%r24195, [%r7057], 0;
	bra.uni 	$L__BB4_6492;
$L__BB4_6491:
	atom.global.exch.b32 	%r24194, [%rd453], 0;
$L__BB4_6492:
	and.b32  	%r24196, %r30019, 7;
	setp.eq.s32 	%p8973, %r24196, 0;
	mov.u32 	%r7061, %r30019;
	@%p8973 bra 	$L__BB4_6482;
$L__BB4_6493:
	setp.lt.u32 	%p8974, %r30016, 65529;
	@%p8974 bra 	$L__BB4_6505;
	and.b32  	%r7062, %r7061, 4;
	setp.eq.s32 	%p8975, %r7062, 0;
	and.b32  	%r24197, %r7061, 3;
	setp.ne.s32 	%p8976, %r24197, 0;
	and.pred  	%p8977, %p8975, %p8976;
	setp.gt.u32 	%p8978, %r7061, 65535;
	or.pred  	%p8979, %p8978, %p8977;
	@%p8979 bra 	$L__BB4_6498;
	and.b32  	%r24198, %r7061, 7;
	setp.eq.s32 	%p8980, %r24198, 0;
	mov.u32 	%r30022, %r7061;
	mov.u32 	%r30023, %r30016;
	@%p8980 bra 	$L__BB4_6510;
	setp.eq.s32 	%p8981, %r7062, 0;
	@%p8981 bra 	$L__BB4_6498;
	cvt.u64.u32 	%rd8767, %r7061;
	shl.b64 	%rd8768, %rd8767, 32;
	cvt.u64.u32 	%rd8769, %r30016;
	or.b64  	%rd8770, %rd8768, %rd8769;
	ld.local.u32 	%r24199, [%rd2+280];
	add.s32 	%r24200, %r24199, 1;
	st.local.u32 	[%rd2+280], %r24200;
	shl.b32 	%r24201, %r24199, 3;
	cvt.u64.u32 	%rd8771, %r24201;
	and.b64  	%rd8772, %rd8771, 2040;
	add.s64 	%rd8773, %rd2, %rd8772;
	st.local.u64 	[%rd8773+288], %rd8770;
	bra.uni 	$L__BB4_7674;
$L__BB4_6498:
	shr.u32 	%r7063, %r30016, 3;
	setp.gt.u32 	%p8982, %r30016, 65535;
	@%p8982 bra 	$L__BB4_6500;
	shl.b32 	%r24202, %r7063, 2;
	mov.u32 	%r24203, shared_mem;
	add.s32 	%r24204, %r24203, %r24202;
	ld.shared.u32 	%r30021, [%r24204+65536];
	bra.uni 	$L__BB4_6501;
$L__BB4_6500:
	mul.wide.u32 	%rd8774, %r7063, 4;
	add.s64 	%rd8775, %rd3, %rd8774;
	ld.global.u32 	%r30021, [%rd8775];
$L__BB4_6501:
	setp.ne.s32 	%p8983, %r30021, 0;
	@%p8983 bra 	$L__BB4_6505;
	cvt.u64.u32 	%rd8776, %r7061;
	shl.b64 	%rd8777, %rd8776, 32;
	cvt.u64.u32 	%rd8778, %r30016;
	or.b64  	%rd454, %rd8777, %rd8778;
	and.b32  	%r24205, %r7061, 7;
	setp.eq.s32 	%p8984, %r24205, 1;
	@%p8984 bra 	$L__BB4_6504;
	ld.local.u32 	%r24206, [%rd2+280];
	add.s32 	%r24207, %r24206, 1;
	st.local.u32 	[%rd2+280], %r24207;
	shl.b32 	%r24208, %r24206, 3;
	cvt.u64.u32 	%rd8779, %r24208;
	and.b64  	%rd8780, %rd8779, 2040;
	add.s64 	%rd8781, %rd2, %rd8780;
	st.local.u64 	[%rd8781+288], %rd454;
	bra.uni 	$L__BB4_7674;
$L__BB4_6504:
	ld.local.u32 	%r24209, [%rd2+2336];
	add.s32 	%r24210, %r24209, 1;
	st.local.u32 	[%rd2+2336], %r24210;
	shl.b32 	%r24211, %r24209, 3;
	cvt.u64.u32 	%rd8782, %r24211;
	and.b64  	%rd8783, %rd8782, 2040;
	add.s64 	%rd8784, %rd2, %rd8783;
	st.local.u64 	[%rd8784+2344], %rd454;
	bra.uni 	$L__BB4_7674;
$L__BB4_6505:
	shr.u32 	%r7067, %r30016, 3;
	setp.gt.u32 	%p8985, %r30016, 65535;
	@%p8985 bra 	$L__BB4_6508;
	shl.b32 	%r24213, %r7067, 2;
	mov.u32 	%r24214, shared_mem;
	add.s32 	%r24215, %r24214, %r24213;
	add.s32 	%r7068, %r24215, 65536;
	atom.shared.exch.b32 	%r30022, [%r24215+65536], %r7061;
	setp.eq.s32 	%p8987, %r30022, -1;
	@%p8987 bra 	$L__BB4_7674;
	atom.shared.exch.b32 	%r24216, [%r7068], 0;
	mov.u32 	%r30023, %r7061;
	bra.uni 	$L__BB4_6510;
$L__BB4_6508:
	mul.wide.u32 	%rd8785, %r7067, 4;
	add.s64 	%rd455, %rd3, %rd8785;
	atom.global.exch.b32 	%r30022, [%rd455], %r7061;
	setp.eq.s32 	%p8986, %r30022, -1;
	@%p8986 bra 	$L__BB4_7674;
	atom.global.exch.b32 	%r24212, [%rd455], 0;
	mov.u32 	%r30023, %r7061;
$L__BB4_6510:
	and.b32  	%r24217, %r30022, 7;
	setp.ne.s32 	%p8988, %r24217, 0;
	and.b32  	%r24218, %r30023, 7;
	setp.eq.s32 	%p8989, %r24218, 0;
	and.pred  	%p8990, %p8988, %p8989;
	selp.b32 	%r30016, %r30023, %r30022, %p8990;
	selp.b32 	%r7061, %r30022, %r30023, %p8990;
	and.b32  	%r24219, %r30016, 7;
	setp.eq.s32 	%p8991, %r24219, 0;
	@%p8991 bra 	$L__BB4_6481;
	bra.uni 	$L__BB4_6484;
$L__BB4_6511:
	setp.eq.s16 	%p6820, %rs15, 2;
	@%p6820 bra 	$L__BB4_7674;
	ld.local.u32 	%r7106, [%rd2+2336];
	sub.s32 	%r22496, 256, %r7106;
	sub.s32 	%r22497, 257, %r6241;
	min.u32 	%r22498, %r22496, %r22497;
	setp.lt.u32 	%p7797, %r22498, 2;
	@%p7797 bra 	$L__BB4_7670;
	shr.u32 	%r7076, %r6244, 3;
	setp.gt.u32 	%p7798, %r6244, 65535;
	@%p7798 bra 	$L__BB4_6515;
	shl.b32 	%r22499, %r7076, 3;
	mov.u32 	%r22500, shared_mem;
	add.s32 	%r22501, %r22500, %r22499;
	atom.shared.exch.b64 	%rd11042, [%r22501], 0;
	bra.uni 	$L__BB4_6516;
$L__BB4_6515:
	mul.wide.u32 	%rd7673, %r7076, 8;
	add.s64 	%rd7674, %rd1, %rd7673;
	atom.global.exch.b64 	%rd11042, [%rd7674+201326600], 0;
$L__BB4_6516:
	cvt.u32.u64 	%r22502, %rd11042;
	{ .reg .b32 tmp; mov.b64 {tmp, %r7077}, %rd11042; }
	and.b32  	%r7078, %r6245, 7;
	setp.ne.s32 	%p7799, %r7078, 0;
	and.b32  	%r22503, %r22502, 7;
	setp.eq.s32 	%p7800, %r22503, 0;
	and.pred  	%p7801, %p7799, %p7800;
	selp.b32 	%r30026, %r22502, %r6245, %p7801;
	selp.b32 	%r7091, %r6245, %r22502, %p7801;
	and.b32  	%r22504, %r30026, 7;
	setp.ne.s32 	%p7802, %r22504, 0;
	@%p7802 bra 	$L__BB4_6520;
$L__BB4_6517:
	and.b32  	%r22505, %r7091, 7;
	setp.ne.s32 	%p7803, %r22505, 0;
	@%p7803 bra 	$L__BB4_6528;
$L__BB4_6518:
	shr.u32 	%r22506, %r7091, 3;
	setp.gt.u32 	%p7804, %r7091, 65535;
	shr.u32 	%r22507, %r7091, 1;
	mov.u32 	%r22508, shared_mem;
	add.s32 	%r22509, %r22508, %r22507;
	add.s32 	%r7087, %r22509, 65536;
	mul.wide.u32 	%rd7675, %r22506, 4;
	add.s64 	%rd460, %rd3, %rd7675;
	@%p7804 bra 	$L__BB4_6522;
	atom.shared.exch.b32 	%r30029, [%r7087], -1;
	bra.uni 	$L__BB4_6523;
$L__BB4_6520:
	cvt.u64.u32 	%rd7689, %r7091;
	shl.b64 	%rd7690, %rd7689, 32;
	cvt.u64.u32 	%rd7691, %r30026;
	or.b64  	%rd459, %rd7690, %rd7691;
	mul.wide.u32 	%rd7692, %r30026, 8;
	and.b32  	%r22529, %r7091, 7;
	cvt.u64.u32 	%rd7693, %r22529;
	mov.b64 	%rd7694, 56;
	cvt.u32.u64 	%r22530, %rd7694;
	cvt.u32.u64 	%r22531, %rd7692;
	and.b32  	%r22532, %r22531, %r22530;
	cvt.u32.u64 	%r22533, %rd7693;
	or.b32  	%r22534, %r22532, %r22533;
	mov.b64 	%rd7695, 9130730411292422402;
	shr.u64 	%rd7696, %rd7695, %r22534;
	mov.b64 	%rd7697, 1736168554312260608;
	shr.u64 	%rd7698, %rd7697, %r22534;
	mov.b64 	%rd7699, -506390041275138048;
	shr.u64 	%rd7700, %rd7699, %r22534;
	shl.b64 	%rd7701, %rd7700, 2;
	cvt.u32.u64 	%r22535, %rd7698;
	mov.b64 	%rd7702, 2;
	cvt.u32.u64 	%r22536, %rd7702;
	and.b32  	%r22537, %r22535, %r22536;
	cvt.u32.u64 	%r22538, %rd7696;
	mov.b64 	%rd7703, 1;
	cvt.u32.u64 	%r22539, %rd7703;
	and.b32  	%r22540, %r22538, %r22539;
	or.b32  	%r22541, %r22540, %r22537;
	cvt.u32.u64 	%r22542, %rd7701;
	mov.b64 	%rd7704, 4;
	cvt.u32.u64 	%r22543, %rd7704;
	and.b32  	%r22544, %r22542, %r22543;
	or.b32  	%r22545, %r22541, %r22544;
	mov.b16 	%rs322, 1;
	shl.b16 	%rs323, %rs322, %r22545;
	and.b16  	%rs324, %rs323, 29;
	setp.eq.s16 	%p7826, %rs324, 0;
	@%p7826 bra 	$L__BB4_6546;
	st.local.u32 	[%rd2+280], %r6241;
	st.local.u64 	[%rd408+288], %rd459;
	mov.u32 	%r6242, %r6241;
	bra.uni 	$L__BB4_6547;
$L__BB4_6522:
	atom.global.exch.b32 	%r30029, [%rd460], -1;
$L__BB4_6523:
	add.s32 	%r22510, %r30029, 1;
	setp.lt.u32 	%p7805, %r22510, 2;
	@%p7805 bra 	$L__BB4_6528;
	setp.gt.u32 	%p7806, %r7091, 65535;
	@%p7806 bra 	$L__BB4_6526;
	atom.shared.exch.b32 	%r22512, [%r7087], 0;
	bra.uni 	$L__BB4_6527;
$L__BB4_6526:
	atom.global.exch.b32 	%r22511, [%rd460], 0;
$L__BB4_6527:
	and.b32  	%r22513, %r30029, 7;
	setp.eq.s32 	%p7807, %r22513, 0;
	mov.u32 	%r7091, %r30029;
	@%p7807 bra 	$L__BB4_6518;
$L__BB4_6528:
	setp.lt.u32 	%p7808, %r30026, 65529;
	@%p7808 bra 	$L__BB4_6540;
	and.b32  	%r7092, %r7091, 4;
	setp.eq.s32 	%p7809, %r7092, 0;
	and.b32  	%r22514, %r7091, 3;
	setp.ne.s32 	%p7810, %r22514, 0;
	and.pred  	%p7811, %p7809, %p7810;
	setp.gt.u32 	%p7812, %r7091, 65535;
	or.pred  	%p7813, %p7812, %p7811;
	@%p7813 bra 	$L__BB4_6533;
	and.b32  	%r22515, %r7091, 7;
	setp.eq.s32 	%p7814, %r22515, 0;
	mov.u32 	%r30032, %r7091;
	mov.u32 	%r30033, %r30026;
	@%p7814 bra 	$L__BB4_6545;
	setp.eq.s32 	%p7815, %r7092, 0;
	@%p7815 bra 	$L__BB4_6533;
	cvt.u64.u32 	%rd7676, %r7091;
	shl.b64 	%rd7677, %rd7676, 32;
	cvt.u64.u32 	%rd7678, %r30026;
	or.b64  	%rd7679, %rd7677, %rd7678;
	st.local.u32 	[%rd2+280], %r6241;
	st.local.u64 	[%rd408+288], %rd7679;
	mov.u32 	%r6242, %r6241;
	bra.uni 	$L__BB4_6547;
$L__BB4_6533:
	shr.u32 	%r7093, %r30026, 3;
	setp.gt.u32 	%p7816, %r30026, 65535;
	@%p7816 bra 	$L__BB4_6535;
	shl.b32 	%r22516, %r7093, 2;
	mov.u32 	%r22517, shared_mem;
	add.s32 	%r22518, %r22517, %r22516;
	ld.shared.u32 	%r30031, [%r22518+65536];
	bra.uni 	$L__BB4_6536;
$L__BB4_6535:
	mul.wide.u32 	%rd7680, %r7093, 4;
	add.s64 	%rd7681, %rd3, %rd7680;
	ld.global.u32 	%r30031, [%rd7681];
$L__BB4_6536:
	setp.ne.s32 	%p7817, %r30031, 0;
	@%p7817 bra 	$L__BB4_6540;
	cvt.u64.u32 	%rd7682, %r7091;
	shl.b64 	%rd7683, %rd7682, 32;
	cvt.u64.u32 	%rd7684, %r30026;
	or.b64  	%rd461, %rd7683, %rd7684;
	and.b32  	%r22519, %r7091, 7;
	setp.eq.s32 	%p7818, %r22519, 1;
	@%p7818 bra 	$L__BB4_6539;
	st.local.u32 	[%rd2+280], %r6241;
	st.local.u64 	[%rd408+288], %rd461;
	mov.u32 	%r6242, %r6241;
	bra.uni 	$L__BB4_6547;
$L__BB4_6539:
	add.s32 	%r7097, %r7106, 1;
	st.local.u32 	[%rd2+2336], %r7097;
	shl.b32 	%r22520, %r7106, 3;
	cvt.u64.u32 	%rd7685, %r22520;
	and.b64  	%rd7686, %rd7685, 2040;
	add.s64 	%rd7687, %rd2, %rd7686;
	st.local.u64 	[%rd7687+2344], %rd461;
	mov.u32 	%r7106, %r7097;
	bra.uni 	$L__BB4_6547;
$L__BB4_6540:
	shr.u32 	%r7098, %r30026, 3;
	setp.gt.u32 	%p7819, %r30026, 65535;
	@%p7819 bra 	$L__BB4_6543;
	shl.b32 	%r22522, %r7098, 2;
	mov.u32 	%r22523, shared_mem;
	add.s32 	%r22524, %r22523, %r22522;
	add.s32 	%r7099, %r22524, 65536;
	atom.shared.exch.b32 	%r30032, [%r22524+65536], %r7091;
	setp.eq.s32 	%p7821, %r30032, -1;
	@%p7821 bra 	$L__BB4_6547;
	atom.shared.exch.b32 	%r22525, [%r7099], 0;
	mov.u32 	%r30033, %r7091;
	bra.uni 	$L__BB4_6545;
$L__BB4_6543:
	mul.wide.u32 	%rd7688, %r7098, 4;
	add.s64 	%rd462, %rd3, %rd7688;
	atom.global.exch.b32 	%r30032, [%rd462], %r7091;
	setp.eq.s32 	%p7820, %r30032, -1;
	@%p7820 bra 	$L__BB4_6547;
	atom.global.exch.b32 	%r22521, [%rd462], 0;
	mov.u32 	%r30033, %r7091;
$L__BB4_6545:
	and.b32  	%r22526, %r30032, 7;
	setp.ne.s32 	%p7822, %r22526, 0;
	and.b32  	%r22527, %r30033, 7;
	setp.eq.s32 	%p7823, %r22527, 0;
	and.pred  	%p7824, %p7822, %p7823;
	selp.b32 	%r30026, %r30033, %r30032, %p7824;
	selp.b32 	%r7091, %r30032, %r30033, %p7824;
	and.b32  	%r22528, %r30026, 7;
	setp.eq.s32 	%p7825, %r22528, 0;
	@%p7825 bra 	$L__BB4_6517;
	bra.uni 	$L__BB4_6520;
$L__BB4_6546:
	add.s32 	%r7085, %r7106, 1;
	st.local.u32 	[%rd2+2336], %r7085;
	shl.b32 	%r22546, %r7106, 3;
	cvt.u64.u32 	%rd7705, %r22546;
	and.b64  	%rd7706, %rd7705, 2040;
	add.s64 	%rd7707, %rd2, %rd7706;
	st.local.u64 	[%rd7707+2344], %rd459;
	mov.u32 	%r7106, %r7085;
$L__BB4_6547:
	setp.ne.s32 	%p7827, %r7078, 0;
	and.b32  	%r22547, %r7077, 7;
	setp.eq.s32 	%p7828, %r22547, 0;
	and.pred  	%p7829, %p7827, %p7828;
	selp.b32 	%r30038, %r7077, %r6245, %p7829;
	selp.b32 	%r7119, %r6245, %r7077, %p7829;
	and.b32  	%r22548, %r30038, 7;
	setp.ne.s32 	%p7830, %r22548, 0;
	@%p7830 bra 	$L__BB4_6551;
$L__BB4_6548:
	and.b32  	%r22549, %r7119, 7;
	setp.ne.s32 	%p7831, %r22549, 0;
	@%p7831 bra 	$L__BB4_6560;
$L__BB4_6549:
	shr.u32 	%r22550, %r7119, 3;
	setp.gt.u32 	%p7832, %r7119, 65535;
	shr.u32 	%r22551, %r7119, 1;
	mov.u32 	%r22552, shared_mem;
	add.s32 	%r22553, %r22552, %r22551;
	add.s32 	%r7115, %r22553, 65536;
	mul.wide.u32 	%rd7708, %r22550, 4;
	add.s64 	%rd464, %rd3, %rd7708;
	@%p7832 bra 	$L__BB4_6554;
	atom.shared.exch.b32 	%r30041, [%r7115], -1;
	bra.uni 	$L__BB4_6555;
$L__BB4_6551:
	cvt.u64.u32 	%rd7728, %r7119;
	shl.b64 	%rd7729, %rd7728, 32;
	cvt.u64.u32 	%rd7730, %r30038;
	or.b64  	%rd463, %rd7729, %rd7730;
	mul.wide.u32 	%rd7731, %r30038, 8;
	and.b32  	%r22578, %r7119, 7;
	cvt.u64.u32 	%rd7732, %r22578;
	mov.b64 	%rd7733, 56;
	cvt.u32.u64 	%r22579, %rd7733;
	cvt.u32.u64 	%r22580, %rd7731;
	and.b32  	%r22581, %r22580, %r22579;
	cvt.u32.u64 	%r22582, %rd7732;
	or.b32  	%r22583, %r22581, %r22582;
	mov.b64 	%rd7734, 9130730411292422402;
	shr.u64 	%rd7735, %rd7734, %r22583;
	mov.b64 	%rd7736, 1736168554312260608;
	shr.u64 	%rd7737, %rd7736, %r22583;
	mov.b64 	%rd7738, -506390041275138048;
	shr.u64 	%rd7739, %rd7738, %r22583;
	shl.b64 	%rd7740, %rd7739, 2;
	cvt.u32.u64 	%r22584, %rd7737;
	mov.b64 	%rd7741, 2;
	cvt.u32.u64 	%r22585, %rd7741;
	and.b32  	%r22586, %r22584, %r22585;
	cvt.u32.u64 	%r22587, %rd7735;
	mov.b64 	%rd7742, 1;
	cvt.u32.u64 	%r22588, %rd7742;
	and.b32  	%r22589, %r22587, %r22588;
	or.b32  	%r22590, %r22589, %r22586;
	cvt.u32.u64 	%r22591, %rd7740;
	mov.b64 	%rd7743, 4;
	cvt.u32.u64 	%r22592, %rd7743;
	and.b32  	%r22593, %r22591, %r22592;
	or.b32  	%r22594, %r22590, %r22593;
	mov.b16 	%rs325, 1;
	shl.b16 	%rs326, %rs325, %r22594;
	and.b16  	%rs327, %rs326, 29;
	setp.eq.s16 	%p7854, %rs327, 0;
	@%p7854 bra 	$L__BB4_6553;
	add.s32 	%r22595, %r6242, 1;
	st.local.u32 	[%rd2+280], %r22595;
	shl.b32 	%r22596, %r6242, 3;
	cvt.u64.u32 	%rd7744, %r22596;
	and.b64  	%rd7745, %rd7744, 2040;
	add.s64 	%rd7746, %rd2, %rd7745;
	st.local.u64 	[%rd7746+288], %rd463;
	bra.uni 	$L__BB4_7674;
$L__BB4_6553:
	add.s32 	%r22597, %r7106, 1;
	st.local.u32 	[%rd2+2336], %r22597;
	shl.b32 	%r22598, %r7106, 3;
	cvt.u64.u32 	%rd7747, %r22598;
	and.b64  	%rd7748, %rd7747, 2040;
	add.s64 	%rd7749, %rd2, %rd7748;
	st.local.u64 	[%rd7749+2344], %rd463;
	bra.uni 	$L__BB4_7674;
$L__BB4_6554:
	atom.global.exch.b32 	%r30041, [%rd464], -1;
$L__BB4_6555:
	add.s32 	%r22554, %r30041, 1;
	setp.lt.u32 	%p7833, %r22554, 2;
	@%p7833 bra 	$L__BB4_6560;
	setp.gt.u32 	%p7834, %r7119, 65535;
	@%p7834 bra 	$L__BB4_6558;
	atom.shared.exch.b32 	%r22556, [%r7115], 0;
	bra.uni 	$L__BB4_6559;
$L__BB4_6558:
	atom.global.exch.b32 	%r22555, [%rd464], 0;
$L__BB4_6559:
	and.b32  	%r22557, %r30041, 7;
	setp.eq.s32 	%p7835, %r22557, 0;
	mov.u32 	%r7119, %r30041;
	@%p7835 bra 	$L__BB4_6549;
$L__BB4_6560:
	setp.lt.u32 	%p7836, %r30038, 65529;
	@%p7836 bra 	$L__BB4_6572;
	and.b32  	%r7120, %r7119, 4;
	setp.eq.s32 	%p7837, %r7120, 0;
	and.b32  	%r22558, %r7119, 3;
	setp.ne.s32 	%p7838, %r22558, 0;
	and.pred  	%p7839, %p7837, %p7838;
	setp.gt.u32 	%p7840, %r7119, 65535;
	or.pred  	%p7841, %p7840, %p7839;
	@%p7841 bra 	$L__BB4_6565;
	and.b32  	%r22559, %r7119, 7;
	setp.eq.s32 	%p7842, %r22559, 0;
	mov.u32 	%r30044, %r7119;
	mov.u32 	%r30045, %r30038;
	@%p7842 bra 	$L__BB4_6577;
	setp.eq.s32 	%p7843, %r7120, 0;
	@%p7843 bra 	$L__BB4_6565;
	cvt.u64.u32 	%rd7709, %r7119;
	shl.b64 	%rd7710, %rd7709, 32;
	cvt.u64.u32 	%rd7711, %r30038;
	or.b64  	%rd7712, %rd7710, %rd7711;
	add.s32 	%r22560, %r6242, 1;
	st.local.u32 	[%rd2+280], %r22560;
	shl.b32 	%r22561, %r6242, 3;
	cvt.u64.u32 	%rd7713, %r22561;
	and.b64  	%rd7714, %rd7713, 2040;
	add.s64 	%rd7715, %rd2, %rd7714;
	st.local.u64 	[%rd7715+288], %rd7712;
	bra.uni 	$L__BB4_7674;
$L__BB4_6565:
	shr.u32 	%r7121, %r30038, 3;
	setp.gt.u32 	%p7844, %r30038, 65535;
	@%p7844 bra 	$L__BB4_6567;
	shl.b32 	%r22562, %r7121, 2;
	mov.u32 	%r22563, shared_mem;
	add.s32 	%r22564, %r22563, %r22562;
	ld.shared.u32 	%r30043, [%r22564+65536];
	bra.uni 	$L__BB4_6568;
$L__BB4_6567:
	mul.wide.u32 	%rd7716, %r7121, 4;
	add.s64 	%rd7717, %rd3, %rd7716;
	ld.global.u32 	%r30043, [%rd7717];
$L__BB4_6568:
	setp.ne.s32 	%p7845, %r30043, 0;
	@%p7845 bra 	$L__BB4_6572;
	cvt.u64.u32 	%rd7718, %r7119;
	shl.b64 	%rd7719, %rd7718, 32;
	cvt.u64.u32 	%rd7720, %r30038;
	or.b64  	%rd465, %rd7719, %rd7720;
	and.b32  	%r22565, %r7119, 7;
	setp.eq.s32 	%p7846, %r22565, 1;
	@%p7846 bra 	$L__BB4_6571;
	add.s32 	%r22566, %r6242, 1;
	st.local.u32 	[%rd2+280], %r22566;
	shl.b32 	%r22567, %r6242, 3;
	cvt.u64.u32 	%rd7721, %r22567;
	and.b64  	%rd7722, %rd7721, 2040;
	add.s64 	%rd7723, %rd2, %rd7722;
	st.local.u64 	[%rd7723+288], %rd465;
	bra.uni 	$L__BB4_7674;
$L__BB4_6571:
	add.s32 	%r22568, %r7106, 1;
	st.local.u32 	[%rd2+2336], %r22568;
	shl.b32 	%r22569, %r7106, 3;
	cvt.u64.u32 	%rd7724, %r22569;
	and.b64  	%rd7725, %rd7724, 2040;
	add.s64 	%rd7726, %rd2, %rd7725;
	st.local.u64 	[%rd7726+2344], %rd465;
	bra.uni 	$L__BB4_7674;
$L__BB4_6572:
	shr.u32 	%r7125, %r30038, 3;
	setp.gt.u32 	%p7847, %r30038, 65535;
	@%p7847 bra 	$L__BB4_6575;
	shl.b32 	%r22571, %r7125, 2;
	mov.u32 	%r22572, shared_mem;
	add.s32 	%r22573, %r22572, %r22571;
	add.s32 	%r7126, %r22573, 65536;
	atom.shared.exch.b32 	%r30044, [%r22573+65536], %r7119;
	setp.eq.s32 	%p7849, %r30044, -1;
	@%p7849 bra 	$L__BB4_7674;
	atom.shared.exch.b32 	%r22574, [%r7126], 0;
	mov.u32 	%r30045, %r7119;
	bra.uni 	$L__BB4_6577;
$L__BB4_6575:
	mul.wide.u32 	%rd7727, %r7125, 4;
	add.s64 	%rd466, %rd3, %rd7727;
	atom.global.exch.b32 	%r30044, [%rd466], %r7119;
	setp.eq.s32 	%p7848, %r30044, -1;
	@%p7848 bra 	$L__BB4_7674;
	atom.global.exch.b32 	%r22570, [%rd466], 0;
	mov.u32 	%r30045, %r7119;
$L__BB4_6577:
	and.b32  	%r22575, %r30044, 7;
	setp.ne.s32 	%p7850, %r22575, 0;
	and.b32  	%r22576, %r30045, 7;
	setp.eq.s32 	%p7851, %r22576, 0;
	and.pred  	%p7852, %p7850, %p7851;
	selp.b32 	%r30038, %r30045, %r30044, %p7852;
	selp.b32 	%r7119, %r30044, %r30045, %p7852;
	and.b32  	%r22577, %r30038, 7;
	setp.eq.s32 	%p7853, %r22577, 0;
	@%p7853 bra 	$L__BB4_6548;
	bra.uni 	$L__BB4_6551;
$L__BB4_6578:
	mul.wide.u32 	%rd7594, %r7134, 8;
	add.s64 	%rd7595, %rd1, %rd7594;
	atom.global.exch.b64 	%rd11043, [%rd7595+201326600], 0;
$L__BB4_6579:
	shr.u32 	%r7135, %r6244, 3;
	setp.gt.u32 	%p7740, %r6244, 65535;
	@%p7740 bra 	$L__BB4_6581;
	shl.b32 	%r22392, %r7135, 3;
	mov.u32 	%r22393, shared_mem;
	add.s32 	%r22394, %r22393, %r22392;
	atom.shared.exch.b64 	%rd11044, [%r22394], 0;
	bra.uni 	$L__BB4_6582;
$L__BB4_6581:
	mul.wide.u32 	%rd7596, %r7135, 8;
	add.s64 	%rd7597, %rd1, %rd7596;
	atom.global.exch.b64 	%rd11044, [%rd7597+201326600], 0;
$L__BB4_6582:
	cvt.u32.u64 	%r22395, %rd11044;
	{ .reg .b32 tmp; mov.b64 {tmp, %r7136}, %rd11044; }
	cvt.u32.u64 	%r22396, %rd11043;
	and.b32  	%r22397, %r22396, 7;
	setp.ne.s32 	%p7741, %r22397, 0;
	and.b32  	%r22398, %r22395, 7;
	setp.eq.s32 	%p7742, %r22398, 0;
	and.pred  	%p7743, %p7741, %p7742;
	selp.b32 	%r30048, %r22395, %r22396, %p7743;
	selp.b32 	%r7149, %r22396, %r22395, %p7743;
	and.b32  	%r22399, %r30048, 7;
	setp.ne.s32 	%p7744, %r22399, 0;
	@%p7744 bra 	$L__BB4_6586;
$L__BB4_6583:
	and.b32  	%r22400, %r7149, 7;
	setp.ne.s32 	%p7745, %r22400, 0;
	@%p7745 bra 	$L__BB4_6594;
$L__BB4_6584:
	shr.u32 	%r22401, %r7149, 3;
	setp.gt.u32 	%p7746, %r7149, 65535;
	shr.u32 	%r22402, %r7149, 1;
	mov.u32 	%r22403, shared_mem;
	add.s32 	%r22404, %r22403, %r22402;
	add.s32 	%r7145, %r22404, 65536;
	mul.wide.u32 	%rd7598, %r22401, 4;
	add.s64 	%rd474, %rd3, %rd7598;
	@%p7746 bra 	$L__BB4_6588;
	atom.shared.exch.b32 	%r30051, [%r7145], -1;
	bra.uni 	$L__BB4_6589;
$L__BB4_6586:
	cvt.u64.u32 	%rd7612, %r7149;
	shl.b64 	%rd7613, %rd7612, 32;
	cvt.u64.u32 	%rd7614, %r30048;
	or.b64  	%rd473, %rd7613, %rd7614;
	mul.wide.u32 	%rd7615, %r30048, 8;
	and.b32  	%r22424, %r7149, 7;
	cvt.u64.u32 	%rd7616, %r22424;
	mov.b64 	%rd7617, 56;
	cvt.u32.u64 	%r22425, %rd7617;
	cvt.u32.u64 	%r22426, %rd7615;
	and.b32  	%r22427, %r22426, %r22425;
	cvt.u32.u64 	%r22428, %rd7616;
	or.b32  	%r22429, %r22427, %r22428;
	mov.b64 	%rd7618, 9130730411292422402;
	shr.u64 	%rd7619, %rd7618, %r22429;
	mov.b64 	%rd7620, 1736168554312260608;
	shr.u64 	%rd7621, %rd7620, %r22429;
	mov.b64 	%rd7622, -506390041275138048;
	shr.u64 	%rd7623, %rd7622, %r22429;
	shl.b64 	%rd7624, %rd7623, 2;
	cvt.u32.u64 	%r22430, %rd7621;
	mov.b64 	%rd7625, 2;
	cvt.u32.u64 	%r22431, %rd7625;
	and.b32  	%r22432, %r22430, %r22431;
	cvt.u32.u64 	%r22433, %rd7619;
	mov.b64 	%rd7626, 1;
	cvt.u32.u64 	%r22434, %rd7626;
	and.b32  	%r22435, %r22433, %r22434;
	or.b32  	%r22436, %r22435, %r22432;
	cvt.u32.u64 	%r22437, %rd7624;
	mov.b64 	%rd7627, 4;
	cvt.u32.u64 	%r22438, %rd7627;
	and.b32  	%r22439, %r22437, %r22438;
	or.b32  	%r22440, %r22436, %r22439;
	mov.b16 	%rs316, 1;
	shl.b16 	%rs317, %rs316, %r22440;
	and.b16  	%rs318, %rs317, 29;
	setp.eq.s16 	%p7768, %rs318, 0;
	@%p7768 bra 	$L__BB4_6612;
	st.local.u32 	[%rd2+280], %r6241;
	st.local.u64 	[%rd408+288], %rd473;
	mov.u32 	%r6242, %r6241;
	bra.uni 	$L__BB4_6613;
$L__BB4_6588:
	atom.global.exch.b32 	%r30051, [%rd474], -1;
$L__BB4_6589:
	add.s32 	%r22405, %r30051, 1;
	setp.lt.u32 	%p7747, %r22405, 2;
	@%p7747 bra 	$L__BB4_6594;
	setp.gt.u32 	%p7748, %r7149, 65535;
	@%p7748 bra 	$L__BB4_6592;
	atom.shared.exch.b32 	%r22407, [%r7145], 0;
	bra.uni 	$L__BB4_6593;
$L__BB4_6592:
	atom.global.exch.b32 	%r22406, [%rd474], 0;
$L__BB4_6593:
	and.b32  	%r22408, %r30051, 7;
	setp.eq.s32 	%p7749, %r22408, 0;
	mov.u32 	%r7149, %r30051;
	@%p7749 bra 	$L__BB4_6584;
$L__BB4_6594:
	setp.lt.u32 	%p7750, %r30048, 65529;
	@%p7750 bra 	$L__BB4_6606;
	and.b32  	%r7150, %r7149, 4;
	setp.eq.s32 	%p7751, %r7150, 0;
	and.b32  	%r22409, %r7149, 3;
	setp.ne.s32 	%p7752, %r22409, 0;
	and.pred  	%p7753, %p7751, %p7752;
	setp.gt.u32 	%p7754, %r7149, 65535;
	or.pred  	%p7755, %p7754, %p7753;
	@%p7755 bra 	$L__BB4_6599;
	and.b32  	%r22410, %r7149, 7;
	setp.eq.s32 	%p7756, %r22410, 0;
	mov.u32 	%r30054, %r7149;
	mov.u32 	%r30055, %r30048;
	@%p7756 bra 	$L__BB4_6611;
	setp.eq.s32 	%p7757, %r7150, 0;
	@%p7757 bra 	$L__BB4_6599;
	cvt.u64.u32 	%rd7599, %r7149;
	shl.b64 	%rd7600, %rd7599, 32;
	cvt.u64.u32 	%rd7601, %r30048;
	or.b64  	%rd7602, %rd7600, %rd7601;
	st.local.u32 	[%rd2+280], %r6241;
	st.local.u64 	[%rd408+288], %rd7602;
	mov.u32 	%r6242, %r6241;
	bra.uni 	$L__BB4_6613;
$L__BB4_6599:
	shr.u32 	%r7151, %r30048, 3;
	setp.gt.u32 	%p7758, %r30048, 65535;
	@%p7758 bra 	$L__BB4_6601;
	shl.b32 	%r22411, %r7151, 2;
	mov.u32 	%r22412, shared_mem;
	add.s32 	%r22413, %r22412, %r22411;
	ld.shared.u32 	%r30053, [%r22413+65536];
	bra.uni 	$L__BB4_6602;
$L__BB4_6601:
	mul.wide.u32 	%rd7603, %r7151, 4;
	add.s64 	%rd7604, %rd3, %rd7603;
	ld.global.u32 	%r30053, [%rd7604];
$L__BB4_6602:
	setp.ne.s32 	%p7759, %r30053, 0;
	@%p7759 bra 	$L__BB4_6606;
	cvt.u64.u32 	%rd7605, %r7149;
	shl.b64 	%rd7606, %rd7605, 32;
	cvt.u64.u32 	%rd7607, %r30048;
	or.b64  	%rd475, %rd7606, %rd7607;
	and.b32  	%r22414, %r7149, 7;
	setp.eq.s32 	%p7760, %r22414, 1;
	@%p7760 bra 	$L__BB4_6605;
	st.local.u32 	[%rd2+280], %r6241;
	st.local.u64 	[%rd408+288], %rd475;
	mov.u32 	%r6242, %r6241;
	bra.uni 	$L__BB4_6613;
$L__BB4_6605:
	add.s32 	%r7155, %r7164, 1;
	st.local.u32 	[%rd2+2336], %r7155;
	shl.b32 	%r22415, %r7164, 3;
	cvt.u64.u32 	%rd7608, %r22415;
	and.b64  	%rd7609, %rd7608, 2040;
	add.s64 	%rd7610, %rd2, %rd7609;
	st.local.u64 	[%rd7610+2344], %rd475;
	mov.u32 	%r7164, %r7155;
	bra.uni 	$L__BB4_6613;
$L__BB4_6606:
	shr.u32 	%r7156, %r30048, 3;
	setp.gt.u32 	%p7761, %r30048, 65535;
	@%p7761 bra 	$L__BB4_6609;
	shl.b32 	%r22417, %r7156, 2;
	mov.u32 	%r22418, shared_mem;
	add.s32 	%r22419, %r22418, %r22417;
	add.s32 	%r7157, %r22419, 65536;
	atom.shared.exch.b32 	%r30054, [%r22419+65536], %r7149;
	setp.eq.s32 	%p7763, %r30054, -1;
	@%p7763 bra 	$L__BB4_6613;
	atom.shared.exch.b32 	%r22420, [%r7157], 0;
	mov.u32 	%r30055, %r7149;
	bra.uni 	$L__BB4_6611;
$L__BB4_6609:
	mul.wide.u32 	%rd7611, %r7156, 4;
	add.s64 	%rd476, %rd3, %rd7611;
	atom.global.exch.b32 	%r30054, [%rd476], %r7149;
	setp.eq.s32 	%p7762, %r30054, -1;
	@%p7762 bra 	$L__BB4_6613;
	atom.global.exch.b32 	%r22416, [%rd476], 0;
	mov.u32 	%r30055, %r7149;
$L__BB4_6611:
	and.b32  	%r22421, %r30054, 7;
	setp.ne.s32 	%p7764, %r22421, 0;
	and.b32  	%r22422, %r30055, 7;
	setp.eq.s32 	%p7765, %r22422, 0;
	and.pred  	%p7766, %p7764, %p7765;
	selp.b32 	%r30048, %r30055, %r30054, %p7766;
	selp.b32 	%r7149, %r30054, %r30055, %p7766;
	and.b32  	%r22423, %r30048, 7;
	setp.eq.s32 	%p7767, %r22423, 0;
	@%p7767 bra 	$L__BB4_6583;
	bra.uni 	$L__BB4_6586;
$L__BB4_6612:
	add.s32 	%r7143, %r7164, 1;
	st.local.u32 	[%rd2+2336], %r7143;
	shl.b32 	%r22441, %r7164, 3;
	cvt.u64.u32 	%rd7628, %r22441;
	and.b64  	%rd7629, %rd7628, 2040;
	add.s64 	%rd7630, %rd2, %rd7629;
	st.local.u64 	[%rd7630+2344], %rd473;
	mov.u32 	%r7164, %r7143;
$L__BB4_6613:
	{ .reg .b32 tmp; mov.b64 {tmp, %r22442}, %rd11043; }
	and.b32  	%r22443, %r22442, 7;
	setp.ne.s32 	%p7769, %r22443, 0;
	and.b32  	%r22444, %r7136, 7;
	setp.eq.s32 	%p7770, %r22444, 0;
	and.pred  	%p7771, %p7769, %p7770;
	selp.b32 	%r30060, %r7136, %r22442, %p7771;
	selp.b32 	%r7177, %r22442, %r7136, %p7771;
	and.b32  	%r22445, %r30060, 7;
	setp.ne.s32 	%p7772, %r22445, 0;
	@%p7772 bra 	$L__BB4_6617;
$L__BB4_6614:
	and.b32  	%r22446, %r7177, 7;
	setp.ne.s32 	%p7773, %r22446, 0;
	@%p7773 bra 	$L__BB4_6626;
$L__BB4_6615:
	shr.u32 	%r22447, %r7177, 3;
	setp.gt.u32 	%p7774, %r7177, 65535;
	shr.u32 	%r22448, %r7177, 1;
	mov.u32 	%r22449, shared_mem;
	add.s32 	%r22450, %r22449, %r22448;
	add.s32 	%r7173, %r22450, 65536;
	mul.wide.u32 	%rd7631, %r22447, 4;
	add.s64 	%rd478, %rd3, %rd7631;
	@%p7774 bra 	$L__BB4_6620;
	atom.shared.exch.b32 	%r30063, [%r7173], -1;
	bra.uni 	$L__BB4_6621;
$L__BB4_6617:
	cvt.u64.u32 	%rd7651, %r7177;
	shl.b64 	%rd7652, %rd7651, 32;
	cvt.u64.u32 	%rd7653, %r30060;
	or.b64  	%rd477, %rd7652, %rd7653;
	mul.wide.u32 	%rd7654, %r30060, 8;
	and.b32  	%r22475, %r7177, 7;
	cvt.u64.u32 	%rd7655, %r22475;
	mov.b64 	%rd7656, 56;
	cvt.u32.u64 	%r22476, %rd7656;
	cvt.u32.u64 	%r22477, %rd7654;
	and.b32  	%r22478, %r22477, %r22476;
	cvt.u32.u64 	%r22479, %rd7655;
	or.b32  	%r22480, %r22478, %r22479;
	mov.b64 	%rd7657, 9130730411292422402;
	shr.u64 	%rd7658, %rd7657, %r22480;
	mov.b64 	%rd7659, 1736168554312260608;
	shr.u64 	%rd7660, %rd7659, %r22480;
	mov.b64 	%rd7661, -506390041275138048;
	shr.u64 	%rd7662, %rd7661, %r22480;
	shl.b64 	%rd7663, %rd7662, 2;
	cvt.u32.u64 	%r22481, %rd7660;
	mov.b64 	%rd7664, 2;
	cvt.u32.u64 	%r22482, %rd7664;
	and.b32  	%r22483, %r22481, %r22482;
	cvt.u32.u64 	%r22484, %rd7658;
	mov.b64 	%rd7665, 1;
	cvt.u32.u64 	%r22485, %rd7665;
	and.b32  	%r22486, %r22484, %r22485;
	or.b32  	%r22487, %r22486, %r22483;
	cvt.u32.u64 	%r22488, %rd7663;
	mov.b64 	%rd7666, 4;
	cvt.u32.u64 	%r22489, %rd7666;
	and.b32  	%r22490, %r22488, %r22489;
	or.b32  	%r22491, %r22487, %r22490;
	mov.b16 	%rs319, 1;
	shl.b16 	%rs320, %rs319, %r22491;
	and.b16  	%rs321, %rs320, 29;
	setp.eq.s16 	%p7796, %rs321, 0;
	@%p7796 bra 	$L__BB4_6619;
	add.s32 	%r22492, %r6242, 1;
	st.local.u32 	[%rd2+280], %r22492;
	shl.b32 	%r22493, %r6242, 3;
	cvt.u64.u32 	%rd7667, %r22493;
	and.b64  	%rd7668, %rd7667, 2040;
	add.s64 	%rd7669, %rd2, %rd7668;
	st.local.u64 	[%rd7669+288], %rd477;
	bra.uni 	$L__BB4_7674;
$L__BB4_6619:
	add.s32 	%r22494, %r7164, 1;
	st.local.u32 	[%rd2+2336], %r22494;
	shl.b32 	%r22495, %r7164, 3;
	cvt.u64.u32 	%rd7670, %r22495;
	and.b64  	%rd7671, %rd7670, 2040;
	add.s64 	%rd7672, %rd2, %rd7671;
	st.local.u64 	[%rd7672+2344], %rd477;
	bra.uni 	$L__BB4_7674;
$L__BB4_6620:
	atom.global.exch.b32 	%r30063, [%rd478], -1;
$L__BB4_6621:
	add.s32 	%r22451, %r30063, 1;
	setp.lt.u32 	%p7775, %r22451, 2;
	@%p7775 bra 	$L__BB4_6626;
	setp.gt.u32 	%p7776, %r7177, 65535;
	@%p7776 bra 	$L__BB4_6624;
	atom.shared.exch.b32 	%r22453, [%r7173], 0;
	bra.uni 	$L__BB4_6625;
$L__BB4_6624:
	atom.global.exch.b32 	%r22452, [%rd478], 0;
$L__BB4_6625:
	and.b32  	%r22454, %r30063, 7;
	setp.eq.s32 	%p7777, %r22454, 0;
	mov.u32 	%r7177, %r30063;
	@%p7777 bra 	$L__BB4_6615;
$L__BB4_6626:
	setp.lt.u32 	%p7778, %r30060, 65529;
	@%p7778 bra 	$L__BB4_6638;
	and.b32  	%r7178, %r7177, 4;
	setp.eq.s32 	%p7779, %r7178, 0;
	and.b32  	%r22455, %r7177, 3;
	setp.ne.s32 	%p7780, %r22455, 0;
	and.pred  	%p7781, %p7779, %p7780;
	setp.gt.u32 	%p7782, %r7177, 65535;
	or.pred  	%p7783, %p7782, %p7781;
	@%p7783 bra 	$L__BB4_6631;
	and.b32  	%r22456, %r7177, 7;
	setp.eq.s32 	%p7784, %r22456, 0;
	mov.u32 	%r30066, %r7177;
	mov.u32 	%r30067, %r30060;
	@%p7784 bra 	$L__BB4_6643;
	setp.eq.s32 	%p7785, %r7178, 0;
	@%p7785 bra 	$L__BB4_6631;
	cvt.u64.u32 	%rd7632, %r7177;
	shl.b64 	%rd7633, %rd7632, 32;
	cvt.u64.u32 	%rd7634, %r30060;
	or.b64  	%rd7635, %rd7633, %rd7634;
	add.s32 	%r22457, %r6242, 1;
	st.local.u32 	[%rd2+280], %r22457;
	shl.b32 	%r22458, %r6242, 3;
	cvt.u64.u32 	%rd7636, %r22458;
	and.b64  	%rd7637, %rd7636, 2040;
	add.s64 	%rd7638, %rd2, %rd7637;
	st.local.u64 	[%rd7638+288], %rd7635;
	bra.uni 	$L__BB4_7674;
$L__BB4_6631:
	shr.u32 	%r7179, %r30060, 3;
	setp.gt.u32 	%p7786, %r30060, 65535;
	@%p7786 bra 	$L__BB4_6633;
	shl.b32 	%r22459, %r7179, 2;
	mov.u32 	%r22460, shared_mem;
	add.s32 	%r22461, %r22460, %r22459;
	ld.shared.u32 	%r30065, [%r22461+65536];
	bra.uni 	$L__BB4_6634;
$L__BB4_6633:
	mul.wide.u32 	%rd7639, %r7179, 4;
	add.s64 	%rd7640, %rd3, %rd7639;
	ld.global.u32 	%r30065, [%rd7640];
$L__BB4_6634:
	setp.ne.s32 	%p7787, %r30065, 0;
	@%p7787 bra 	$L__BB4_6638;
	cvt.u64.u32 	%rd7641, %r7177;
	shl.b64 	%rd7642, %rd7641, 32;
	cvt.u64.u32 	%rd7643, %r30060;
	or.b64  	%rd479, %rd7642, %rd7643;
	and.b32  	%r22462, %r7177, 7;
	setp.eq.s32 	%p7788, %r22462, 1;
	@%p7788 bra 	$L__BB4_6637;
	add.s32 	%r22463, %r6242, 1;
	st.local.u32 	[%rd2+280], %r22463;
	shl.b32 	%r22464, %r6242, 3;
	cvt.u64.u32 	%rd7644, %r22464;
	and.b64  	%rd7645, %rd7644, 2040;
	add.s64 	%rd7646, %rd2, %rd7645;
	st.local.u64 	[%rd7646+288], %rd479;
	bra.uni 	$L__BB4_7674;
$L__BB4_6637:
	add.s32 	%r22465, %r7164, 1;
	st.local.u32 	[%rd2+2336], %r22465;
	shl.b32 	%r22466, %r7164, 3;
	cvt.u64.u32 	%rd7647, %r22466;
	and.b64  	%rd7648, %rd7647, 2040;
	add.s64 	%rd7649, %rd2, %rd7648;
	st.local.u64 	[%rd7649+2344], %rd479;
	bra.uni 	$L__BB4_7674;
$L__BB4_6638:
	shr.u32 	%r7183, %r30060, 3;
	setp.gt.u32 	%p7789, %r30060, 65535;
	@%p7789 bra 	$L__BB4_6641;
	shl.b32 	%r22468, %r7183, 2;
	mov.u32 	%r22469, shared_mem;
	add.s32 	%r22470, %r22469, %r22468;
	add.s32 	%r7184, %r22470, 65536;
	atom.shared.exch.b32 	%r30066, [%r22470+65536], %r7177;
	setp.eq.s32 	%p7791, %r30066, -1;
	@%p7791 bra 	$L__BB4_7674;
	atom.shared.exch.b32 	%r22471, [%r7184], 0;
	mov.u32 	%r30067, %r7177;
	bra.uni 	$L__BB4_6643;
$L__BB4_6641:
	mul.wide.u32 	%rd7650, %r7183, 4;
	add.s64 	%rd480, %rd3, %rd7650;
	atom.global.exch.b32 	%r30066, [%rd480], %r7177;
	setp.eq.s32 	%p7790, %r30066, -1;
	@%p7790 bra 	$L__BB4_7674;
	atom.global.exch.b32 	%r22467, [%rd480], 0;
	mov.u32 	%r30067, %r7177;
$L__BB4_6643:
	and.b32  	%r22472, %r30066, 7;
	setp.ne.s32 	%p7792, %r22472, 0;
	and.b32  	%r22473, %r30067, 7;
	setp.eq.s32 	%p7793, %r22473, 0;
	and.pred  	%p7794, %p7792, %p7793;
	selp.b32 	%r30060, %r30067, %r30066, %p7794;
	selp.b32 	%r7177, %r30066, %r30067, %p7794;
	and.b32  	%r22474, %r30060, 7;
	setp.eq.s32 	%p7795, %r22474, 0;
	@%p7795 bra 	$L__BB4_6614;
	bra.uni 	$L__BB4_6617;
$L__BB4_6644:
	ld.local.u32 	%r21267, [%rd2+2336];
	sub.s32 	%r21268, 256, %r21267;
	sub.s32 	%r21269, 257, %r6241;
	min.u32 	%r7191, %r21268, %r21269;
	ld.local.u32 	%r21270, [%rd2+12];
	setp.eq.s32 	%p7045, %r21270, 2;
	@%p7045 bra 	$L__BB4_6657;
	mov.b32 	%r30068, 0;
	mov.u32 	%r30138, %r30068;
$L__BB4_6646:
	ld.global.u32 	%r21272, [%rd10];
	and.b32  	%r21273, %r21272, 32767;
	add.s32 	%r7194, %r21273, %r4190;
	mul.wide.u32 	%rd7006, %r7194, 8;
	add.s64 	%rd7007, %rd1, %rd7006;
	ld.global.u64 	%rd7008, [%rd7007+201326600];
	add.s32 	%r21274, %r21272, 1;
	st.global.u32 	[%rd10], %r21274;
	setp.lt.u32 	%p7046, %r7194, 8192;
	setp.ne.s64 	%p7047, %rd7008, 0;
	or.pred  	%p7048, %p7046, %p7047;
	@%p7048 bra 	$L__BB4_6648;
	add.s32 	%r7195, %r30138, 1;
	mul.wide.u32 	%rd7010, %r30138, 4;
	add.s64 	%rd7011, %rd2, %rd7010;
	st.local.u32 	[%rd7011+24], %r7194;
	mov.u32 	%r30138, %r7195;
$L__BB4_6648:
	add.s32 	%r30068, %r30068, 1;
	setp.lt.u32 	%p7049, %r30068, 32768;
	@%p7049 bra 	$L__BB4_6650;
	mov.u64 	%rd7012, $str$1;
	cvta.global.u64 	%rd7013, %rd7012;
	{ // callseq 30, 0
	.param .b64 param0;
	st.param.b64 	[param0], %rd7013;
	.param .b64 param1;
	st.param.b64 	[param1], 0;
	.param .b32 retval0;
	call.uni (retval0), 
	vprintf, 
	(
	param0, 
	param1
	);
	ld.param.b32 	%r21275, [retval0];
	} // callseq 30
$L__BB4_6650:
	setp.lt.u32 	%p7050, %r30138, 4;
	@%p7050 bra 	$L__BB4_6646;
	mov.b32 	%r30071, 0;
	mov.u32 	%r30073, %r30071;
$L__BB4_6652:
	ld.global.u32 	%r21278, [%rd10+65536];
	and.b32  	%r21279, %r21278, 32767;
	add.s32 	%r7200, %r21279, %r4190;
	mul.wide.u32 	%rd7014, %r7200, 4;
	add.s64 	%rd7015, %rd3, %rd7014;
	ld.global.u32 	%r21280, [%rd7015];
	add.s32 	%r21282, %r21278, 1;
	st.global.u32 	[%rd10+65536], %r21282;
	setp.lt.u32 	%p7051, %r7200, 8192;
	setp.ne.s32 	%p7052, %r21280, 0;
	or.pred  	%p7053, %p7051, %p7052;
	@%p7053 bra 	$L__BB4_6654;
	add.s32 	%r7201, %r30073, 1;
	mul.wide.u32 	%rd7016, %r30073, 4;
	add.s64 	%rd7017, %rd2, %rd7016;
	st.local.u32 	[%rd7017+152], %r7200;
	mov.u32 	%r30073, %r7201;
$L__BB4_6654:
	add.s32 	%r30071, %r30071, 1;
	setp.lt.u32 	%p7054, %r30071, 32768;
	@%p7054 bra 	$L__BB4_6656;
	mov.u64 	%rd7018, $str$1;
	cvta.global.u64 	%rd7019, %rd7018;
	{ // callseq 31, 0
	.param .b64 param0;
	st.param.b64 	[param0], %rd7019;
	.param .b64 param1;
	st.param.b64 	[param1], 0;
	.param .b32 retval0;
	call.uni (retval0), 
	vprintf, 
	(
	param0, 
	param1
	);
	ld.param.b32 	%r21283, [retval0];
	} // callseq 31
$L__BB4_6656:
	setp.lt.u32 	%p7056, %r30073, 4;
	mov.pred 	%p11383, 0;
	@%p7056 bra 	$L__BB4_6652;
	bra.uni 	$L__BB4_7030;
$L__BB4_6657:
	ld.local.u32 	%r7204, [%rd2+4];
	shl.b32 	%r7205, %r7204, 7;
	and.b32  	%r21286, %r7205, 8064;
	add.s32 	%r7206, %r21286, %r2;
	shl.b32 	%r21287, %r7204, 10;
	and.b32  	%r21288, %r21287, 64512;
	add.s32 	%r21289, %r4, %r21288;
	ld.shared.u64 	%rd7020, [%r21289];
	setp.eq.s32 	%p7057, %r7206, 0;
	setp.ne.s64 	%p7058, %rd7020, 0;
	mov.b32 	%r30075, 0;
	or.pred  	%p7059, %p7057, %p7058;
	@%p7059 bra 	$L__BB4_6659;
	st.local.u32 	[%rd2+24], %r7206;
	mov.b32 	%r30075, 1;
$L__BB4_6659:
	add.s32 	%r21291, %r7205, 128;
	and.b32  	%r21292, %r21291, 8064;
	add.s32 	%r7208, %r21292, %r2;
	shl.b32 	%r21293, %r21291, 3;
	and.b32  	%r21294, %r21293, 64512;
	add.s32 	%r21295, %r4, %r21294;
	ld.shared.u64 	%rd7022, [%r21295];
	setp.eq.s32 	%p7060, %r7208, 0;
	setp.ne.s64 	%p7061, %rd7022, 0;
	or.pred  	%p7062, %p7060, %p7061;
	@%p7062 bra 	$L__BB4_6661;
	add.s32 	%r7209, %r30075, 1;
	mul.wide.u32 	%rd7024, %r30075, 4;
	add.s64 	%rd7025, %rd2, %rd7024;
	st.local.u32 	[%rd7025+24], %r7208;
	mov.u32 	%r30075, %r7209;
$L__BB4_6661:
	add.s32 	%r21296, %r7205, 256;
	and.b32  	%r21297, %r21296, 8064;
	add.s32 	%r7211, %r21297, %r2;
	shl.b32 	%r21298, %r21296, 3;
	and.b32  	%r21299, %r21298, 64512;
	add.s32 	%r21300, %r4, %r21299;
	ld.shared.u64 	%rd7026, [%r21300];
	setp.eq.s32 	%p7063, %r7211, 0;
	setp.ne.s64 	%p7064, %rd7026, 0;
	or.pred  	%p7065, %p7063, %p7064;
	@%p7065 bra 	$L__BB4_6663;
	add.s32 	%r7212, %r30075, 1;
	mul.wide.u32 	%rd7028, %r30075, 4;
	add.s64 	%rd7029, %rd2, %rd7028;
	st.local.u32 	[%rd7029+24], %r7211;
	mov.u32 	%r30075, %r7212;
$L__BB4_6663:
	add.s32 	%r30137, %r7204, 4;
	add.s32 	%r21301, %r7205, 384;
	and.b32  	%r21302, %r21301, 8064;
	add.s32 	%r7215, %r21302, %r2;
	shl.b32 	%r21303, %r21301, 3;
	and.b32  	%r21304, %r21303, 64512;
	add.s32 	%r21305, %r4, %r21304;
	ld.shared.u64 	%rd7030, [%r21305];
	setp.eq.s32 	%p7066, %r7215, 0;
	setp.ne.s64 	%p7067, %rd7030, 0;
	or.pred  	%p7068, %p7066, %p7067;
	@%p7068 bra 	$L__BB4_6665;
	add.s32 	%r7216, %r30075, 1;
	mul.wide.u32 	%rd7032, %r30075, 4;
	add.s64 	%rd7033, %rd2, %rd7032;
	st.local.u32 	[%rd7033+24], %r7215;
	mov.u32 	%r30075, %r7216;
$L__BB4_6665:
	setp.gt.u32 	%p7069, %r30075, 3;
	mov.b32 	%r30138, 4;
	@%p7069 bra 	$L__BB4_6843;
	add.s32 	%r7218, %r7204, 5;
	shl.b32 	%r21307, %r30137, 7;
	and.b32  	%r21308, %r21307, 8064;
	add.s32 	%r7219, %r21308, %r2;
	shl.b32 	%r21309, %r30137, 10;
	and.b32  	%r21310, %r21309, 64512;
	add.s32 	%r21311, %r4, %r21310;
	ld.shared.u64 	%rd7034, [%r21311];
	setp.eq.s32 	%p7070, %r7219, 0;
	setp.ne.s64 	%p7071, %rd7034, 0;
	or.pred  	%p7072, %p7070, %p7071;
	@%p7072 bra 	$L__BB4_6668;
	add.s32 	%r7220, %r30075, 1;
	mul.wide.u32 	%rd7036, %r30075, 4;
	add.s64 	%rd7037, %rd2, %rd7036;
	st.local.u32 	[%rd7037+24], %r7219;
	mov.u32 	%r30075, %r7220;
$L__BB4_6668:
	setp.gt.u32 	%p7073, %r30075, 3;
	mov.u32 	%r30137, %r7218;
	@%p7073 bra 	$L__BB4_6843;
	add.s32 	%r30137, %r7204, 6;
	shl.b32 	%r21313, %r7218, 7;
	and.b32  	%r21314, %r21313, 8064;
	add.s32 	%r7223, %r21314, %r2;
	shl.b32 	%r21315, %r7218, 10;
	and.b32  	%r21316, %r21315, 64512;
	add.s32 	%r21317, %r4, %r21316;
	ld.shared.u64 	%rd7038, [%r21317];
	setp.eq.s32 	%p7074, %r7223, 0;
	setp.ne.s64 	%p7075, %rd7038, 0;
	or.pred  	%p7076, %p7074, %p7075;
	@%p7076 bra 	$L__BB4_6671;
	add.s32 	%r7224, %r30075, 1;
	mul.wide.u32 	%rd7040, %r30075, 4;
	add.s64 	%rd7041, %rd2, %rd7040;
	st.local.u32 	[%rd7041+24], %r7223;
	mov.u32 	%r30075, %r7224;
$L__BB4_6671:
	setp.gt.u32 	%p7077, %r30075, 3;
	@%p7077 bra 	$L__BB4_6843;
	add.s32 	%r7226, %r7204, 7;
	shl.b32 	%r21319, %r30137, 7;
	and.b32  	%r21320, %r21319, 8064;
	add.s32 	%r7227, %r21320, %r2;
	shl.b32 	%r21321, %r30137, 10;
	and.b32  	%r21322, %r21321, 64512;
	add.s32 	%r21323, %r4, %r21322;
	ld.shared.u64 	%rd7042, [%r21323];
	setp.eq.s32 	%p7078, %r7227, 0;
	setp.ne.s64 	%p7079, %rd7042, 0;
	or.pred  	%p7080, %p7078, %p7079;
	@%p7080 bra 	$L__BB4_6674;
	add.s32 	%r7228, %r30075, 1;
	mul.wide.u32 	%rd7044, %r30075, 4;
	add.s64 	%rd7045, %rd2, %rd7044;
	st.local.u32 	[%rd7045+24], %r7227;
	mov.u32 	%r30075, %r7228;
$L__BB4_6674:
	setp.gt.u32 	%p7081, %r30075, 3;
	mov.u32 	%r30137, %r7226;
	@%p7081 bra 	$L__BB4_6843;
	add.s32 	%r30137, %r7204, 8;
	shl.b32 	%r21325, %r7226, 7;
	and.b32  	%r21326, %r21325, 8064;
	add.s32 	%r7231, %r21326, %r2;
	shl.b32 	%r21327, %r7226, 10;
	and.b32  	%r21328, %r21327, 64512;
	add.s32 	%r21329, %r4, %r21328;
	ld.shared.u64 	%rd7046, [%r21329];
	setp.eq.s32 	%p7082, %r7231, 0;
	setp.ne.s64 	%p7083, %rd7046, 0;
	or.pred  	%p7084, %p7082, %p7083;
	@%p7084 bra 	$L__BB4_6677;
	add.s32 	%r7232, %r30075, 1;
	mul.wide.u32 	%rd7048, %r30075, 4;
	add.s64 	%rd7049, %rd2, %rd7048;
	st.local.u32 	[%rd7049+24], %r7231;
	mov.u32 	%r30075, %r7232;
$L__BB4_6677:
	setp.gt.u32 	%p7085, %r30075, 3;
	@%p7085 bra 	$L__BB4_6843;
	add.s32 	%r7234, %r7204, 9;
	shl.b32 	%r21331, %r30137, 7;
	and.b32  	%r21332, %r21331, 8064;
	add.s32 	%r7235, %r21332, %r2;
	shl.b32 	%r21333, %r30137, 10;
	and.b32  	%r21334, %r21333, 64512;
	add.s32 	%r21335, %r4, %r21334;
	ld.shared.u64 	%rd7050, [%r21335];
	setp.eq.s32 	%p7086, %r7235, 0;
	setp.ne.s64 	%p7087, %rd7050, 0;
	or.pred  	%p7088, %p7086, %p7087;
	@%p7088 bra 	$L__BB4_6680;
	add.s32 	%r7236, %r30075, 1;
	mul.wide.u32 	%rd7052, %r30075, 4;
	add.s64 	%rd7053, %rd2, %rd7052;
	st.local.u32 	[%rd7053+24], %r7235;
	mov.u32 	%r30075, %r7236;
$L__BB4_6680:
	setp.gt.u32 	%p7089, %r30075, 3;
	mov.u32 	%r30137, %r7234;
	@%p7089 bra 	$L__BB4_6843;
	add.s32 	%r30137, %r7204, 10;
	shl.b32 	%r21337, %r7234, 7;
	and.b32  	%r21338, %r21337, 8064;
	add.s32 	%r7239, %r21338, %r2;
	shl.b32 	%r21339, %r7234, 10;
	and.b32  	%r21340, %r21339, 64512;
	add.s32 	%r21341, %r4, %r21340;
	ld.shared.u64 	%rd7054, [%r21341];
	setp.eq.s32 	%p7090, %r7239, 0;
	setp.ne.s64 	%p7091, %rd7054, 0;
	or.pred  	%p7092, %p7090, %p7091;
	@%p7092 bra 	$L__BB4_6683;
	add.s32 	%r7240, %r30075, 1;
	mul.wide.u32 	%rd7056, %r30075, 4;
	add.s64 	%rd7057, %rd2, %rd7056;
	st.local.u32 	[%rd7057+24], %r7239;
	mov.u32 	%r30075, %r7240;
$L__BB4_6683:
	setp.gt.u32 	%p7093, %r30075, 3;
	@%p7093 bra 	$L__BB4_6843;
	add.s32 	%r7242, %r7204, 11;
	shl.b32 	%r21343, %r30137, 7;
	and.b32  	%r21344, %r21343, 8064;
	add.s32 	%r7243, %r21344, %r2;
	shl.b32 	%r21345, %r30137, 10;
	and.b32  	%r21346, %r21345, 64512;
	add.s32 	%r21347, %r4, %r21346;
	ld.shared.u64 	%rd7058, [%r21347];
	setp.eq.s32 	%p7094, %r7243, 0;
	setp.ne.s64 	%p7095, %rd7058, 0;
	or.pred  	%p7096, %p7094, %p7095;
	@%p7096 bra 	$L__BB4_6686;
	add.s32 	%r7244, %r30075, 1;
	mul.wide.u32 	%rd7060, %r30075, 4;
	add.s64 	%rd7061, %rd2, %rd7060;
	st.local.u32 	[%rd7061+24], %r7243;
	mov.u32 	%r30075, %r7244;
$L__BB4_6686:
	setp.gt.u32 	%p7097, %r30075, 3;
	mov.u32 	%r30137, %r7242;
	@%p7097 bra 	$L__BB4_6843;
	add.s32 	%r30137, %r7204, 12;
	shl.b32 	%r21349, %r7242, 7;
	and.b32  	%r21350, %r21349, 8064;
	add.s32 	%r7247, %r21350, %r2;
	shl.b32 	%r21351, %r7242, 10;
	and.b32  	%r21352, %r21351, 64512;
	add.s32 	%r21353, %r4, %r21352;
	ld.shared.u64 	%rd7062, [%r21353];
	setp.eq.s32 	%p7098, %r7247, 0;
	setp.ne.s64 	%p7099, %rd7062, 0;
	or.pred  	%p7100, %p7098, %p7099;
	@%p7100 bra 	$L__BB4_6689;
	add.s32 	%r7248, %r30075, 1;
	mul.wide.u32 	%rd7064, %r30075, 4;
	add.s64 	%rd7065, %rd2, %rd7064;
	st.local.u32 	[%rd7065+24], %r7247;
	mov.u32 	%r30075, %r7248;
$L__BB4_6689:
	setp.gt.u32 	%p7101, %r30075, 3;
	@%p7101 bra 	$L__BB4_6843;
	add.s32 	%r7250, %r7204, 13;
	shl.b32 	%r21355, %r30137, 7;
	and.b32  	%r21356, %r21355, 8064;
	add.s32 	%r7251, %r21356, %r2;
	shl.b32 	%r21357, %r30137, 10;
	and.b32  	%r21358, %r21357, 64512;
	add.s32 	%r21359, %r4, %r21358;
	ld.shared.u64 	%rd7066, [%r21359];
	setp.eq.s32 	%p7102, %r7251, 0;
	setp.ne.s64 	%p7103, %rd7066, 0;
	or.pred  	%p7104, %p7102, %p7103;
	@%p7104 bra 	$L__BB4_6692;
	add.s32 	%r7252, %r30075, 1;
	mul.wide.u32 	%rd7068, %r30075, 4;
	add.s64 	%rd7069, %rd2, %rd7068;
	st.local.u32 	[%rd7069+24], %r7251;
	mov.u32 	%r30075, %r7252;
$L__BB4_6692:
	setp.gt.u32 	%p7105, %r30075, 3;
	mov.u32 	%r30137, %r7250;
	@%p7105 bra 	$L__BB4_6843;
	add.s32 	%r30137, %r7204, 14;
	shl.b32 	%r21361, %r7250, 7;
	and.b32  	%r21362, %r21361, 8064;
	add.s32 	%r7255, %r21362, %r2;
	shl.b32 	%r21363, %r7250, 10;
	and.b32  	%r21364, %r21363, 64512;
	add.s32 	%r21365, %r4, %r21364;
	ld.shared.u64 	%rd7070, [%r21365];
	setp.eq.s32 	%p7106, %r7255, 0;
	setp.ne.s64 	%p7107, %rd7070, 0;
	or.pred  	%p7108, %p7106, %p7107;
	@%p7108 bra 	$L__BB4_6695;
	add.s32 	%r7256, %r30075, 1;
	mul.wide.u32 	%rd7072, %r30075, 4;
	add.s64 	%rd7073, %rd2, %rd7072;
	st.local.u32 	[%rd7073+24], %r7255;
	mov.u32 	%r30075, %r7256;
$L__BB4_6695:
	setp.gt.u32 	%p7109, %r30075, 3;
	@%p7109 bra 	$L__BB4_6843;
	add.s32 	%r7258, %r7204, 15;
	shl.b32 	%r21367, %r30137, 7;
	and.b32  	%r21368, %r21367, 8064;
	add.s32 	%r7259, %r21368, %r2;
	shl.b32 	%r21369, %r30137, 10;
	and.b32  	%r21370, %r21369, 64512;
	add.s32 	%r21371, %r4, %r21370;
	ld.shared.u64 	%rd7074, [%r21371];
	setp.eq.s32 	%p7110, %r7259, 0;
	setp.ne.s64 	%p7111, %rd7074, 0;
	or.pred  	%p7112, %p7110, %p7111;
	@%p7112 bra 	$L__BB4_6698;
	add.s32 	%r7260, %r30075, 1;
	mul.wide.u32 	%rd7076, %r30075, 4;
	add.s64 	%rd7077, %rd2, %rd7076;
	st.local.u32 	[%rd7077+24], %r7259;
	mov.u32 	%r30075, %r7260;
$L__BB4_6698:
	setp.gt.u32 	%p7113, %r30075, 3;
	mov.u32 	%r30137, %r7258;
	@%p7113 bra 	$L__BB4_6843;
	add.s32 	%r30137, %r7204, 16;
	shl.b32 	%r21373, %r7258, 7;
	and.b32  	%r21374, %r21373, 8064;
	add.s32 	%r7263, %r21374, %r2;
	shl.b32 	%r21375, %r7258, 10;
	and.b32  	%r21376, %r21375, 64512;
	add.s32 	%r21377, %r4, %r21376;
	ld.shared.u64 	%rd7078, [%r21377];
	setp.eq.s32 	%p7114, %r7263, 0;
	setp.ne.s64 	%p7115, %rd7078, 0;
	or.pred  	%p7116, %p7114, %p7115;
	@%p7116 bra 	$L__BB4_6701;
	add.s32 	%r7264, %r30075, 1;
	mul.wide.u32 	%rd7080, %r30075, 4;
	add.s64 	%rd7081, %rd2, %rd7080;
	st.local.u32 	[%rd7081+24], %r7263;
	mov.u32 	%r30075, %r7264;
$L__BB4_6701:
	setp.gt.u32 	%p7117, %r30075, 3;
	@%p7117 bra 	$L__BB4_6843;
	add.s32 	%r7266, %r7204, 17;
	shl.b32 	%r21379, %r30137, 7;
	and.b32  	%r21380, %r21379, 8064;
	add.s32 	%r7267, %r21380, %r2;
	shl.b32 	%r21381, %r30137, 10;
	and.b32  	%r21382, %r21381, 64512;
	add.s32 	%r21383, %r4, %r21382;
	ld.shared.u64 	%rd7082, [%r21383];
	setp.eq.s32 	%p7118, %r7267, 0;
	setp.ne.s64 	%p7119, %rd7082, 0;
	or.pred  	%p7120, %p7118, %p7119;
	@%p7120 bra 	$L__BB4_6704;
	add.s32 	%r7268, %r30075, 1;
	mul.wide.u32 	%rd7084, %r30075, 4;
	add.s64 	%rd7085, %rd2, %rd7084;
	st.local.u32 	[%rd7085+24], %r7267;
	mov.u32 	%r30075, %r7268;
$L__BB4_6704:
	setp.gt.u32 	%p7121, %r30075, 3;
	mov.u32 	%r30137, %r7266;
	@%p7121 bra 	$L__BB4_6843;
	add.s32 	%r30137, %r7204, 18;
	shl.b32 	%r21385, %r7266, 7;
	and.b32  	%r21386, %r21385, 8064;
	add.s32 	%r7271, %r21386, %r2;
	shl.b32 	%r21387, %r7266, 10;
	and.b32  	%r21388, %r21387, 64512;
	add.s32 	%r21389, %r4, %r21388;
	ld.shared.u64 	%rd7086, [%r21389];
	setp.eq.s32 	%p7122, %r7271, 0;
	setp.ne.s64 	%p7123, %rd7086, 0;
	or.pred  	%p7124, %p7122, %p7123;
	@%p7124 bra 	$L__BB4_6707;
	add.s32 	%r7272, %r30075, 1;
	mul.wide.u32 	%rd7088, %r30075, 4;
	add.s64 	%rd7089, %rd2, %rd7088;
	st.local.u32 	[%rd7089+24], %r7271;
	mov.u32 	%r30075, %r7272;
$L__BB4_6707:
	setp.gt.u32 	%p7125, %r30075, 3;
	@%p7125 bra 	$L__BB4_6843;
	add.s32 	%r7274, %r7204, 19;
	shl.b32 	%r21391, %r30137, 7;
	and.b32  	%r21392, %r21391, 8064;
	add.s32 	%r7275, %r21392, %r2;
	shl.b32 	%r21393, %r30137, 10;
	and.b32  	%r21394, %r21393, 64512;
	add.s32 	%r21395, %r4, %r21394;
	ld.shared.u64 	%rd7090, [%r21395];
	setp.eq.s32 	%p7126, %r7275, 0;
	setp.ne.s64 	%p7127, %rd7090, 0;
	or.pred  	%p7128, %p7126, %p7127;
	@%p7128 bra 	$L__BB4_6710;
	add.s32 	%r7276, %r30075, 1;
	mul.wide.u32 	%rd7092, %r30075, 4;
	add.s64 	%rd7093, %rd2, %rd7092;
	st.local.u32 	[%rd7093+24], %r7275;
	mov.u32 	%r30075, %r7276;
$L__BB4_6710:
	setp.gt.u32 	%p7129, %r30075, 3;
	mov.u32 	%r30137, %r7274;
	@%p7129 bra 	$L__BB4_6843;
	add.s32 	%r30137, %r7204, 20;
	shl.b32 	%r21397, %r7274, 7;
	and.b32  	%r21398, %r21397, 8064;
	add.s32 	%r7279, %r21398, %r2;
	shl.b32 	%r21399, %r7274, 10;
	and.b32  	%r21400, %r21399, 64512;
	add.s32 	%r21401, %r4, %r21400;
	ld.shared.u64 	%rd7094, [%r21401];
	setp.eq.s32 	%p7130, %r7279, 0;
	setp.ne.s64 	%p7131, %rd7094, 0;
	or.pred  	%p7132, %p7130, %p7131;
	@%p7132 bra 	$L__BB4_6713;
	add.s32 	%r7280, %r30075, 1;
	mul.wide.u32 	%rd7096, %r30075, 4;
	add.s64 	%rd7097, %rd2, %rd7096;
	st.local.u32 	[%rd7097+24], %r7279;
	mov.u32 	%r30075, %r7280;
$L__BB4_6713:
	setp.gt.u32 	%p7133, %r30075, 3;
	@%p7133 bra 	$L__BB4_6843;
	add.s32 	%r7282, %r7204, 21;
	shl.b32 	%r21403, %r30137, 7;
	and.b32  	%r21404, %r21403, 8064;
	add.s32 	%r7283, %r21404, %r2;
	shl.b32 	%r21405, %r30137, 10;
	and.b32  	%r21406, %r21405, 64512;
	add.s32 	%r21407, %r4, %r21406;
	ld.shared.u64 	%rd7098, [%r21407];
	setp.eq.s32 	%p7134, %r7283, 0;
	setp.ne.s64 	%p7135, %rd7098, 0;
	or.pred  	%p7136, %p7134, %p7135;
	@%p7136 bra 	$L__BB4_6716;
	add.s32 	%r7284, %r30075, 1;
	mul.wide.u32 	%rd7100, %r30075, 4;
	add.s64 	%rd7101, %rd2, %rd7100;
	st.local.u32 	[%rd7101+24], %r7283;
	mov.u32 	%r30075, %r7284;
$L__BB4_6716:
	setp.gt.u32 	%p7137, %r30075, 3;
	mov.u32 	%r30137, %r7282;
	@%p7137 bra 	$L__BB4_6843;
	add.s32 	%r30137, %r7204, 22;
	shl.b32 	%r21409, %r7282, 7;
	and.b32  	%r21410, %r21409, 8064;
	add.s32 	%r7287, %r21410, %r2;
	shl.b32 	%r21411, %r7282, 10;
	and.b32  	%r21412, %r21411, 64512;
	add.s32 	%r21413, %r4, %r21412;
	ld.shared.u64 	%rd7102, [%r21413];
	setp.eq.s32 	%p7138, %r7287, 0;
	setp.ne.s64 	%p7139, %rd7102, 0;
	or.pred  	%p7140, %p7138, %p7139;
	@%p7140 bra 	$L__BB4_6719;
	add.s32 	%r7288, %r30075, 1;
	mul.wide.u32 	%rd7104, %r30075, 4;
	add.s64 	%rd7105, %rd2, %rd7104;
	st.local.u32 	[%rd7105+24], %r7287;
	mov.u32 	%r30075, %r7288;
$L__BB4_6719:
	setp.gt.u32 	%p7141, %r30075, 3;
	@%p7141 bra 	$L__BB4_6843;
	add.s32 	%r7290, %r7204, 23;
	shl.b32 	%r21415, %r30137, 7;
	and.b32  	%r21416, %r21415, 8064;
	add.s32 	%r7291, %r21416, %r2;
	shl.b32 	%r21417, %r30137, 10;
	and.b32  	%r21418, %r21417, 64512;
	add.s32 	%r21419, %r4, %r21418;
	ld.shared.u64 	%rd7106, [%r21419];
	setp.eq.s32 	%p7142, %r7291, 0;
	setp.ne.s64 	%p7143, %rd7106, 0;
	or.pred  	%p7144, %p7142, %p7143;
	@%p7144 bra 	$L__BB4_6722;
	add.s32 	%r7292, %r30075, 1;
	mul.wide.u32 	%rd7108, %r30075, 4;
	add.s64 	%rd7109, %rd2, %rd7108;
	st.local.u32 	[%rd7109+24], %r7291;
	mov.u32 	%r30075, %r7292;
$L__BB4_6722:
	setp.gt.u32 	%p7145, %r30075, 3;
	mov.u32 	%r30137, %r7290;
	@%p7145 bra 	$L__BB4_6843;
	add.s32 	%r30137, %r7204, 24;
	shl.b32 	%r21421, %r7290, 7;
	and.b32  	%r21422, %r21421, 8064;
	add.s32 	%r7295, %r21422, %r2;
	shl.b32 	%r21423, %r7290, 10;
	and.b32  	%r21424, %r21423, 64512;
	add.s32 	%r21425, %r4, %r21424;
	ld.shared.u64 	%rd7110, [%r21425];
	setp.eq.s32 	%p7146, %r7295, 0;
	setp.ne.s64 	%p7147, %rd7110, 0;
	or.pred  	%p7148, %p7146, %p7147;
	@%p7148 bra 	$L__BB4_6725;
	add.s32 	%r7296, %r30075, 1;
	mul.wide.u32 	%rd7112, %r30075, 4;
	add.s64 	%rd7113, %rd2, %rd7112;
	st.local.u32 	[%rd7113+24], %r7295;
	mov.u32 	%r30075, %r7296;
$L__BB4_6725:
	setp.gt.u32 	%p7149, %r30075, 3;
	@%p7149 bra 	$L__BB4_6843;
	add.s32 	%r7298, %r7204, 25;
	shl.b32 	%r21427, %r30137, 7;
	and.b32  	%r21428, %r21427, 8064;
	add.s32 	%r7299, %r21428, %r2;
	shl.b32 	%r21429, %r30137, 10;
	and.b32  	%r21430, %r21429, 64512;
	add.s32 	%r21431, %r4, %r21430;
	ld.shared.u64 	%rd7114, [%r21431];
	setp.eq.s32 	%p7150, %r7299, 0;
	setp.ne.s64 	%p7151, %rd7114, 0;
	or.pred  	%p7152, %p7150, %p7151;
	@%p7152 bra 	$L__BB4_6728;
	add.s32 	%r7300, %r30075, 1;
	mul.wide.u32 	%rd7116, %r30075, 4;
	add.s64 	%rd7117, %rd2, %rd7116;
	st.local.u32 	[%rd7117+24], %r7299;
	mov.u32 	%r30075, %r7300;
$L__BB4_6728:
	setp.gt.u32 	%p7153, %r30075, 3;
	mov.u32 	%r30137, %r7298;
	@%p7153 bra 	$L__BB4_6843;
	add.s32 	%r30137, %r7204, 26;
	shl.b32 	%r21433, %r7298, 7;
	and.b32  	%r21434, %r21433, 8064;
	add.s32 	%r7303, %r21434, %r2;
	shl.b32 	%r21435, %r7298, 10;
	and.b32  	%r21436, %r21435, 64512;
	add.s32 	%r21437, %r4, %r21436;
	ld.shared.u64 	%rd7118, [%r21437];
	setp.eq.s32 	%p7154, %r7303, 0;
	setp.ne.s64 	%p7155, %rd7118, 0;
	or.pred  	%p7156, %p7154, %p7155;
	@%p7156 bra 	$L__BB4_6731;
	add.s32 	%r7304, %r30075, 1;
	mul.wide.u32 	%rd7120, %r30075, 4;
	add.s64 	%rd7121, %rd2, %rd7120;
	st.local.u32 	[%rd7121+24], %r7303;
	mov.u32 	%r30075, %r7304;
$L__BB4_6731:
	setp.gt.u32 	%p7157, %r30075, 3;
	@%p7157 bra 	$L__BB4_6843;
	add.s32 	%r7306, %r7204, 27;
	shl.b32 	%r21439, %r30137, 7;
	and.b32  	%r21440, %r21439, 8064;
	add.s32 	%r7307, %r21440, %r2;
	shl.b32 	%r21441, %r30137, 10;
	and.b32  	%r21442, %r21441, 64512;
	add.s32 	%r21443, %r4, %r21442;
	ld.shared.u64 	%rd7122, [%r21443];
	setp.eq.s32 	%p7158, %r7307, 0;
	setp.ne.s64 	%p7159, %rd7122, 0;
	or.pred  	%p7160, %p7158, %p7159;
	@%p7160 bra 	$L__BB4_6734;
	add.s32 	%r7308, %r30075, 1;
	mul.wide.u32 	%rd7124, %r30075, 4;
	add.s64 	%rd7125, %rd2, %rd7124;
	st.local.u32 	[%rd7125+24], %r7307;
	mov.u32 	%r30075, %r7308;
$L__BB4_6734:
	setp.gt.u32 	%p7161, %r30075, 3;
	mov.u32 	%r30137, %r7306;
	@%p7161 bra 	$L__BB4_6843;
	add.s32 	%r30137, %r7204, 28;
	shl.b32 	%r21445, %r7306, 7;
	and.b32  	%r21446, %r21445, 8064;
	add.s32 	%r7311, %r21446, %r2;
	shl.b32 	%r21447, %r7306, 10;
	and.b32  	%r21448, %r21447, 64512;
	add.s32 	%r21449, %r4, %r21448;
	ld.shared.u64 	%rd7126, [%r21449];
	setp.eq.s32 	%p7162, %r7311, 0;
	setp.ne.s64 	%p7163, %rd7126, 0;
	or.pred  	%p7164, %p7162, %p7163;
	@%p7164 bra 	$L__BB4_6737;
	add.s32 	%r7312, %r30075, 1;
	mul.wide.u32 	%rd7128, %r30075, 4;
	add.s64 	%rd7129, %rd2, %rd7128;
	st.local.u32 	[%rd7129+24], %r7311;
	mov.u32 	%r30075, %r7312;
$L__BB4_6737:
	setp.gt.u32 	%p7165, %r30075, 3;
	@%p7165 bra 	$L__BB4_6843;
	add.s32 	%r7314, %r7204, 29;
	shl.b32 	%r21451, %r30137, 7;
	and.b32  	%r21452, %r21451, 8064;
	add.s32 	%r7315, %r21452, %r2;
	shl.b32 	%r21453, %r30137, 10;
	and.b32  	%r21454, %r21453, 64512;
	add.s32 	%r21455, %r4, %r21454;
	ld.shared.u64 	%rd7130, [%r21455];
	setp.eq.s32 	%p7166, %r7315, 0;
	setp.ne.s64 	%p7167, %rd7130, 0;
	or.pred  	%p7168, %p7166, %p7167;
	@%p7168 bra 	$L__BB4_6740;
	add.s32 	%r7316, %r30075, 1;
	mul.wide.u32 	%rd7132, %r30075, 4;
	add.s64 	%rd7133, %rd2, %rd7132;
	st.local.u32 	[%rd7133+24], %r7315;
	mov.u32 	%r30075, %r7316;
$L__BB4_6740:
	setp.gt.u32 	%p7169, %r30075, 3;
	mov.u32 	%r30137, %r7314;
	@%p7169 bra 	$L__BB4_6843;
	add.s32 	%r30137, %r7204, 30;
	shl.b32 	%r21457, %r7314, 7;
	and.b32  	%r21458, %r21457, 8064;
	add.s32 	%r7319, %r21458, %r2;
	shl.b32 	%r21459, %r7314, 10;
	and.b32  	%r21460, %r21459, 64512;
	add.s32 	%r21461, %r4, %r21460;
	ld.shared.u64 	%rd7134, [%r21461];
	setp.eq.s32 	%p7170, %r7319, 0;
	setp.ne.s64 	%p7171, %rd7134, 0;
	or.pred  	%p7172, %p7170, %p7171;
	@%p7172 bra 	$L__BB4_6743;
	add.s32 	%r7320, %r30075, 1;
	mul.wide.u32 	%rd7136, %r30075, 4;
	add.s64 	%rd7137, %rd2, %rd7136;
	st.local.u32 	[%rd7137+24], %r7319;
	mov.u32 	%r30075, %r7320;
$L__BB4_6743:
	setp.gt.u32 	%p7173, %r30075, 3;
	@%p7173 bra 	$L__BB4_6843;
	add.s32 	%r7322, %r7204, 31;
	shl.b32 	%r21463, %r30137, 7;
	and.b32  	%r21464, %r21463, 8064;
	add.s32 	%r7323, %r21464, %r2;
	shl.b32 	%r21465, %r30137, 10;
	and.b32  	%r21466, %r21465, 64512;
	add.s32 	%r21467, %r4, %r21466;
	ld.shared.u64 	%rd7138, [%r21467];
	setp.eq.s32 	%p7174, %r7323, 0;
	setp.ne.s64 	%p7175, %rd7138, 0;
	or.pred  	%p7176, %p7174, %p7175;
	@%p7176 bra 	$L__BB4_6746;
	add.s32 	%r7324, %r30075, 1;
	mul.wide.u32 	%rd7140, %r30075, 4;
	add.s64 	%rd7141, %rd2, %rd7140;
	st.local.u32 	[%rd7141+24], %r7323;
	mov.u32 	%r30075, %r7324;
$L__BB4_6746:
	setp.gt.u32 	%p7177, %r30075, 3;
	mov.u32 	%r30137, %r7322;
	@%p7177 bra 	$L__BB4_6843;
	add.s32 	%r30137, %r7204, 32;
	shl.b32 	%r21469, %r7322, 7;
	and.b32  	%r21470, %r21469, 8064;
	add.s32 	%r7327, %r21470, %r2;
	shl.b32 	%r21471, %r7322, 10;
	and.b32  	%r21472, %r21471, 64512;
	add.s32 	%r21473, %r4, %r21472;
	ld.shared.u64 	%rd7142, [%r21473];
	setp.eq.s32 	%p7178, %r7327, 0;
	setp.ne.s64 	%p7179, %rd7142, 0;
	or.pred  	%p7180, %p7178, %p7179;
	@%p7180 bra 	$L__BB4_6749;
	add.s32 	%r7328, %r30075, 1;
	mul.wide.u32 	%rd7144, %r30075, 4;
	add.s64 	%rd7145, %rd2, %rd7144;
	st.local.u32 	[%rd7145+24], %r7327;
	mov.u32 	%r30075, %r7328;
$L__BB4_6749:
	setp.gt.u32 	%p7181, %r30075, 3;
	@%p7181 bra 	$L__BB4_6843;
	add.s32 	%r7330, %r7204, 33;
	shl.b32 	%r21475, %r30137, 7;
	and.b32  	%r21476, %r21475, 8064;
	add.s32 	%r7331, %r21476, %r2;
	shl.b32 	%r21477, %r30137, 10;
	and.b32  	%r21478, %r21477, 64512;
	add.s32 	%r21479, %r4, %r21478;
	ld.shared.u64 	%rd7146, [%r21479];
	setp.eq.s32 	%p7182, %r7331, 0;
	setp.ne.s64 	%p7183, %rd7146, 0;
	or.pred  	%p7184, %p7182, %p7183;
	@%p7184 bra 	$L__BB4_6752;
	add.s32 	%r7332, %r30075, 1;
	mul.wide.u32 	%rd7148, %r30075, 4;
	add.s64 	%rd7149, %rd2, %rd7148;
	st.local.u32 	[%rd7149+24], %r7331;
	mov.u32 	%r30075, %r7332;
$L__BB4_6752:
	setp.gt.u32 	%p7185, %r30075, 3;
	mov.u32 	%r30137, %r7330;
	@%p7185 bra 	$L__BB4_6843;
	add.s32 	%r30137, %r7204, 34;
	shl.b32 	%r21481, %r7330, 7;
	and.b32  	%r21482, %r21481, 8064;
	add.s32 	%r7335, %r21482, %r2;
	shl.b32 	%r21483, %r7330, 10;
	and.b32  	%r21484, %r21483, 64512;
	add.s32 	%r21485, %r4, %r21484;
	ld.shared.u64 	%rd7150, [%r21485];
	setp.eq.s32 	%p7186, %r7335, 0;
	setp.ne.s64 	%p7187, %rd7150, 0;
	or.pred  	%p7188, %p7186, %p7187;
	@%p7188 bra 	$L__BB4_6755;
	add.s32 	%r7336, %r30075, 1;
	mul.wide.u32 	%rd7152, %r30075, 4;
	add.s64 	%rd7153, %rd2, %rd7152;
	st.local.u32 	[%rd7153+24], %r7335;
	mov.u32 	%r30075, %r7336;
$L__BB4_6755:
	setp.gt.u32 	%p7189, %r30075, 3;
	@%p7189 bra 	$L__BB4_6843;
	add.s32 	%r7338, %r7204, 35;
	shl.b32 	%r21487, %r30137, 7;
	and.b32  	%r21488, %r21487, 8064;
	add.s32 	%r7339, %r21488, %r2;
	shl.b32 	%r21489, %r30137, 10;
	and.b32  	%r21490, %r21489, 64512;
	add.s32 	%r21491, %r4, %r21490;
	ld.shared.u64 	%rd7154, [%r21491];
	setp.eq.s32 	%p7190, %r7339, 0;
	setp.ne.s64 	%p7191, %rd7154, 0;
	or.pred  	%p7192, %p7190, %p7191;
	@%p7192 bra 	$L__BB4_6758;
	add.s32 	%r7340, %r30075, 1;
	mul.wide.u32 	%rd7156, %r30075, 4;
	add.s64 	%rd7157, %rd2, %rd7156;
	st.local.u32 	[%rd7157+24], %r7339;
	mov.u32 	%r30075, %r7340;
$L__BB4_6758:
	setp.gt.u32 	%p7193, %r30075, 3;
	mov.u32 	%r30137, %r7338;
	@%p7193 bra 	$L__BB4_6843;
	add.s32 	%r30137, %r7204, 36;
	shl.b32 	%r21493, %r7338, 7;
	and.b32  	%r21494, %r21493, 8064;
	add.s32 	%r7343, %r21494, %r2;
	shl.b32 	%r21495, %r7338, 10;
	and.b32  	%r21496, %r21495, 64512;
	add.s32 	%r21497, %r4, %r21496;
	ld.shared.u64 	%rd7158, [%r21497];
	setp.eq.s32 	%p7194, %r7343, 0;
	setp.ne.s64 	%p7195, %rd7158, 0;
	or.pred  	%p7196, %p7194, %p7195;
	@%p7196 bra 	$L__BB4_6761;
	add.s32 	%r7344, %r30075, 1;
	mul.wide.u32 	%rd7160, %r30075, 4;
	add.s64 	%rd7161, %rd2, %rd7160;
	st.local.u32 	[%rd7161+24], %r7343;
	mov.u32 	%r30075, %r7344;
$L__BB4_6761:
	setp.gt.u32 	%p7197, %r30075, 3;
	@%p7197 bra 	$L__BB4_6843;
	add.s32 	%r7346, %r7204, 37;
	shl.b32 	%r21499, %r30137, 7;
	and.b32  	%r21500, %r21499, 8064;
	add.s32 	%r7347, %r21500, %r2;
	shl.b32 	%r21501, %r30137, 10;
	and.b32  	%r21502, %r21501, 64512;
	add.s32 	%r21503, %r4, %r21502;
	ld.shared.u64 	%rd7162, [%r21503];
	setp.eq.s32 	%p7198, %r7347, 0;
	setp.ne.s64 	%p7199, %rd7162, 0;
	or.pred  	%p7200, %p7198, %p7199;
	@%p7200 bra 	$L__BB4_6764;
	add.s32 	%r7348, %r30075, 1;
	mul.wide.u32 	%rd7164, %r30075, 4;
	add.s64 	%rd7165, %rd2, %rd7164;
	st.local.u32 	[%rd7165+24], %r7347;
	mov.u32 	%r30075, %r7348;
$L__BB4_6764:
	setp.gt.u32 	%p7201, %r30075, 3;
	mov.u32 	%r30137, %r7346;
	@%p7201 bra 	$L__BB4_6843;
	add.s32 	%r30137, %r7204, 38;
	shl.b32 	%r21505, %r7346, 7;
	and.b32  	%r21506, %r21505, 8064;
	add.s32 	%r7351, %r21506, %r2;
	shl.b32 	%r21507, %r7346, 10;
	and.b32  	%r21508, %r21507, 64512;
	add.s32 	%r21509, %r4, %r21508;
	ld.shared.u64 	%rd7166, [%r21509];
	setp.eq.s32 	%p7202, %r7351, 0;
	setp.ne.s64 	%p7203, %rd7166, 0;
	or.pred  	%p7204, %p7202, %p7203;
	@%p7204 bra 	$L__BB4_6767;
	add.s32 	%r7352, %r30075, 1;
	mul.wide.u32 	%rd7168, %r30075, 4;
	add.s64 	%rd7169, %rd2, %rd7168;
	st.local.u32 	[%rd7169+24], %r7351;
	mov.u32 	%r30075, %r7352;
$L__BB4_6767:
	setp.gt.u32 	%p7205, %r30075, 3;
	@%p7205 bra 	$L__BB4_6843;
	add.s32 	%r7354, %r7204, 39;
	shl.b32 	%r21511, %r30137, 7;
	and.b32  	%r21512, %r21511, 8064;
	add.s32 	%r7355, %r21512, %r2;
	shl.b32 	%r21513, %r30137, 10;
	and.b32  	%r21514, %r21513, 64512;
	add.s32 	%r21515, %r4, %r21514;
	ld.shared.u64 	%rd7170, [%r21515];
	setp.eq.s32 	%p7206, %r7355, 0;
	setp.ne.s64 	%p7207, %rd7170, 0;
	or.pred  	%p7208, %p7206, %p7207;
	@%p7208 bra 	$L__BB4_6770;
	add.s32 	%r7356, %r30075, 1;
	mul.wide.u32 	%rd7172, %r30075, 4;
	add.s64 	%rd7173, %rd2, %rd7172;
	st.local.u32 	[%rd7173+24], %r7355;
	mov.u32 	%r30075, %r7356;
$L__BB4_6770:
	setp.gt.u32 	%p7209, %r30075, 3;
	mov.u32 	%r30137, %r7354;
	@%p7209 bra 	$L__BB4_6843;
	add.s32 	%r30137, %r7204, 40;
	shl.b32 	%r21517, %r7354, 7;
	and.b32  	%r21518, %r21517, 8064;
	add.s32 	%r7359, %r21518, %r2;
	shl.b32 	%r21519, %r7354, 10;
	and.b32  	%r21520, %r21519, 64512;
	add.s32 	%r21521, %r4, %r21520;
	ld.shared.u64 	%rd7174, [%r21521];
	setp.eq.s32 	%p7210, %r7359, 0;
	setp.ne.s64 	%p7211, %rd7174, 0;
	or.pred  	%p7212, %p7210, %p7211;
	@%p7212 bra 	$L__BB4_6773;
	add.s32 	%r7360, %r30075, 1;
	mul.wide.u32 	%rd7176, %r30075, 4;
	add.s64 	%rd7177, %rd2, %rd7176;
	st.local.u32 	[%rd7177+24], %r7359;
	mov.u32 	%r30075, %r7360;
$L__BB4_6773:
	setp.gt.u32 	%p7213, %r30075, 3;
	@%p7213 bra 	$L__BB4_6843;
	add.s32 	%r7362, %r7204, 41;
	shl.b32 	%r21523, %r30137, 7;
	and.b32  	%r21524, %r21523, 8064;
	add.s32 	%r7363, %r21524, %r2;
	shl.b32 	%r21525, %r30137, 10;
	and.b32  	%r21526, %r21525, 64512;
	add.s32 	%r21527, %r4, %r21526;
	ld.shared.u64 	%rd7178, [%r21527];
	setp.eq.s32 	%p7214, %r7363, 0;
	setp.ne.s64 	%p7215, %rd7178, 0;
	or.pred  	%p7216, %p7214, %p7215;
	@%p7216 bra 	$L__BB4_6776;
	add.s32 	%r7364, %r30075, 1;
	mul.wide.u32 	%rd7180, %r30075, 4;
	add.s64 	%rd7181, %rd2, %rd7180;
	st.local.u32 	[%rd7181+24], %r7363;
	mov.u32 	%r30075, %r7364;
$L__BB4_6776:
	setp.gt.u32 	%p7217, %r30075, 3;
	mov.u32 	%r30137, %r7362;
	@%p7217 bra 	$L__BB4_6843;
	add.s32 	%r30137, %r7204, 42;
	shl.b32 	%r21529, %r7362, 7;
	and.b32  	%r21530, %r21529, 8064;
	add.s32 	%r7367, %r21530, %r2;
	shl.b32 	%r21531, %r7362, 10;
	and.b32  	%r21532, %r21531, 64512;
	add.s32 	%r21533, %r4, %r21532;
	ld.shared.u64 	%rd7182, [%r21533];
	setp.eq.s32 	%p7218, %r7367, 0;
	setp.ne.s64 	%p7219, %rd7182, 0;
	or.pred  	%p7220, %p7218, %p7219;
	@%p7220 bra 	$L__BB4_6779;
	add.s32 	%r7368, %r30075, 1;
	mul.wide.u32 	%rd7184, %r30075, 4;
	add.s64 	%rd7185, %rd2, %rd7184;
	st.local.u32 	[%rd7185+24], %r7367;
	mov.u32 	%r30075, %r7368;
$L__BB4_6779:
	setp.gt.u32 	%p7221, %r30075, 3;
	@%p7221 bra 	$L__BB4_6843;
	add.s32 	%r7370, %r7204, 43;
	shl.b32 	%r21535, %r30137, 7;
	and.b32  	%r21536, %r21535, 8064;
	add.s32 	%r7371, %r21536, %r2;
	shl.b32 	%r21537, %r30137, 10;
	and.b32  	%r21538, %r21537, 64512;
	add.s32 	%r21539, %r4, %r21538;
	ld.shared.u64 	%rd7186, [%r21539];
	setp.eq.s32 	%p7222, %r7371, 0;
	setp.ne.s64 	%p7223, %rd7186, 0;
	or.pred  	%p7224, %p7222, %p7223;
	@%p7224 bra 	$L__BB4_6782;
	add.s32 	%r7372, %r30075, 1;
	mul.wide.u32 	%rd7188, %r30075, 4;
	add.s64 	%rd7189, %rd2, %rd7188;
	st.local.u32 	[%rd7189+24], %r7371;
	mov.u32 	%r30075, %r7372;
$L__BB4_6782:
	setp.gt.u32 	%p7225, %r30075, 3;
	mov.u32 	%r30137, %r7370;
	@%p7225 bra 	$L__BB4_6843;
	add.s32 	%r30137, %r7204, 44;
	shl.b32 	%r21541, %r7370, 7;
	and.b32  	%r21542, %r21541, 8064;
	add.s32 	%r7375, %r21542, %r2;
	shl.b32 	%r21543, %r7370, 10;
	and.b32  	%r21544, %r21543, 64512;
	add.s32 	%r21545, %r4, %r21544;
	ld.shared.u64 	%rd7190, [%r21545];
	setp.eq.s32 	%p7226, %r7375, 0;
	setp.ne.s64 	%p7227, %rd7190, 0;
	or.pred  	%p7228, %p7226, %p7227;
	@%p7228 bra 	$L__BB4_6785;
	add.s32 	%r7376, %r30075, 1;
	mul.wide.u32 	%rd7192, %r30075, 4;
	add.s64 	%rd7193, %rd2, %rd7192;
	st.local.u32 	[%rd7193+24], %r7375;
	mov.u32 	%r30075, %r7376;
$L__BB4_6785:
	setp.gt.u32 	%p7229, %r30075, 3;
	@%p7229 bra 	$L__BB4_6843;
	add.s32 	%r7378, %r7204, 45;
	shl.b32 	%r21547, %r30137, 7;
	and.b32  	%r21548, %r21547, 8064;
	add.s32 	%r7379, %r21548, %r2;
	shl.b32 	%r21549, %r30137, 10;
	and.b32  	%r21550, %r21549, 64512;
	add.s32 	%r21551, %r4, %r21550;
	ld.shared.u64 	%rd7194, [%r21551];
	setp.eq.s32 	%p7230, %r7379, 0;
	setp.ne.s64 	%p7231, %rd7194, 0;
	or.pred  	%p7232, %p7230, %p7231;
	@%p7232 bra 	$L__BB4_6788;
	add.s32 	%r7380, %r30075, 1;
	mul.wide.u32 	%rd7196, %r30075, 4;
	add.s64 	%rd7197, %rd2, %rd7196;
	st.local.u32 	[%rd7197+24], %r7379;
	mov.u32 	%r30075, %r7380;
$L__BB4_6788:
	setp.gt.u32 	%p7233, %r30075, 3;
	mov.u32 	%r30137, %r7378;
	@%p7233 bra 	$L__BB4_6843;
	add.s32 	%r30137, %r7204, 46;
	shl.b32 	%r21553, %r7378, 7;
	and.b32  	%r21554, %r21553, 8064;
	add.s32 	%r7383, %r21554, %r2;
	shl.b32 	%r21555, %r7378, 10;
	and.b32  	%r21556, %r21555, 64512;
	add.s32 	%r21557, %r4, %r21556;
	ld.shared.u64 	%rd7198, [%r21557];
	setp.eq.s32 	%p7234, %r7383, 0;
	setp.ne.s64 	%p7235, %rd7198, 0;
	or.pred  	%p7236, %p7234, %p7235;
	@%p7236 bra 	$L__BB4_6791;
	add.s32 	%r7384, %r30075, 1;
	mul.wide.u32 	%rd7200, %r30075, 4;
	add.s64 	%rd7201, %rd2, %rd7200;
	st.local.u32 	[%rd7201+24], %r7383;
	mov.u32 	%r30075, %r7384;
$L__BB4_6791:
	setp.gt.u32 	%p7237, %r30075, 3;
	@%p7237 bra 	$L__BB4_6843;
	add.s32 	%r7386, %r7204, 47;
	shl.b32 	%r21559, %r30137, 7;
	and.b32  	%r21560, %r21559, 8064;
	add.s32 	%r7387, %r21560, %r2;
	shl.b32 	%r21561, %r30137, 10;
	and.b32  	%r21562, %r21561, 64512;
	add.s32 	%r21563, %r4, %r21562;
	ld.shared.u64 	%rd7202, [%r21563];
	setp.eq.s32 	%p7238, %r7387, 0;
	setp.ne.s64 	%p7239, %rd7202, 0;
	or.pred  	%p7240, %p7238, %p7239;
	@%p7240 bra 	$L__BB4_6794;
	add.s32 	%r7388, %r30075, 1;
	mul.wide.u32 	%rd7204, %r30075, 4;
	add.s64 	%rd7205, %rd2, %rd7204;
	st.local.u32 	[%rd7205+24], %r7387;
	mov.u32 	%r30075, %r7388;
$L__BB4_6794:
	setp.gt.u32 	%p7241, %r30075, 3;
	mov.u32 	%r30137, %r7386;
	@%p7241 bra 	$L__BB4_6843;
	add.s32 	%r30137, %r7204, 48;
	shl.b32 	%r21565, %r7386, 7;
	and.b32  	%r21566, %r21565, 8064;
	add.s32 	%r7391, %r21566, %r2;
	shl.b32 	%r21567, %r7386, 10;
	and.b32  	%r21568, %r21567, 64512;
	add.s32 	%r21569, %r4, %r21568;
	ld.shared.u64 	%rd7206, [%r21569];
	setp.eq.s32 	%p7242, %r7391, 0;
	setp.ne.s64 	%p7243, %rd7206, 0;
	or.pred  	%p7244, %p7242, %p7243;
	@%p7244 bra 	$L__BB4_6797;
	add.s32 	%r7392, %r30075, 1;
	mul.wide.u32 	%rd7208, %r30075, 4;
	add.s64 	%rd7209, %rd2, %rd7208;
	st.local.u32 	[%rd7209+24], %r7391;
	mov.u32 	%r30075, %r7392;
$L__BB4_6797:
	setp.gt.u32 	%p7245, %r30075, 3;
	@%p7245 bra 	$L__BB4_6843;
	add.s32 	%r7394, %r7204, 49;
	shl.b32 	%r21571, %r30137, 7;
	and.b32  	%r21572, %r21571, 8064;
	add.s32 	%r7395, %r21572, %r2;
	shl.b32 	%r21573, %r30137, 10;
	and.b32  	%r21574, %r21573, 64512;
	add.s32 	%r21575, %r4, %r21574;
	ld.shared.u64 	%rd7210, [%r21575];
	setp.eq.s32 	%p7246, %r7395, 0;
	setp.ne.s64 	%p7247, %rd7210, 0;
	or.pred  	%p7248, %p7246, %p7247;
	@%p7248 bra 	$L__BB4_6800;
	add.s32 	%r7396, %r30075, 1;
	mul.wide.u32 	%rd7212, %r30075, 4;
	add.s64 	%rd7213, %rd2, %rd7212;
	st.local.u32 	[%rd7213+24], %r7395;
	mov.u32 	%r30075, %r7396;
$L__BB4_6800:
	setp.gt.u32 	%p7249, %r30075, 3;
	mov.u32 	%r30137, %r7394;
	@%p7249 bra 	$L__BB4_6843;
	add.s32 	%r30137, %r7204, 50;
	shl.b32 	%r21577, %r7394, 7;
	and.b32  	%r21578, %r21577, 8064;
	add.s32 	%r7399, %r21578, %r2;
	shl.b32 	%r21579, %r7394, 10;
	and.b32  	%r21580, %r21579, 64512;
	add.s32 	%r21581, %r4, %r21580;
	ld.shared.u64 	%rd7214, [%r21581];
	setp.eq.s32 	%p7250, %r7399, 0;
	setp.ne.s64 	%p7251, %rd7214, 0;
	or.pred  	%p7252, %p7250, %p7251;
	@%p7252 bra 	$L__BB4_6803;
	add.s32 	%r7400, %r30075, 1;
	mul.wide.u32 	%rd7216, %r30075, 4;
	add.s64 	%rd7217, %rd2, %rd7216;
	st.local.u32 	[%rd7217+24], %r7399;
	mov.u32 	%r30075, %r7400;
$L__BB4_6803:
	setp.gt.u32 	%p7253, %r30075, 3;
	@%p7253 bra 	$L__BB4_6843;
	add.s32 	%r7402, %r7204, 51;
	shl.b32 	%r21583, %r30137, 7;
	and.b32  	%r21584, %r21583, 8064;
	add.s32 	%r7403, %r21584, %r2;
	shl.b32 	%r21585, %r30137, 10;
	and.b32  	%r21586, %r21585, 64512;
	add.s32 	%r21587, %r4, %r21586;
	ld.shared.u64 	%rd7218, [%r21587];
	setp.eq.s32 	%p7254, %r7403, 0;
	setp.ne.s64 	%p7255, %rd7218, 0;
	or.pred  	%p7256, %p7254, %p7255;
	@%p7256 bra 	$L__BB4_6806;
	add.s32 	%r7404, %r30075, 1;
	mul.wide.u32 	%rd7220, %r30075, 4;
	add.s64 	%rd7221, %rd2, %rd7220;
	st.local.u32 	[%rd7221+24], %r7403;
	mov.u32 	%r30075, %r7404;
$L__BB4_6806:
	setp.gt.u32 	%p7257, %r30075, 3;
	mov.u32 	%r30137, %r7402;
	@%p7257 bra 	$L__BB4_6843;
	add.s32 	%r30137, %r7204, 52;
	shl.b32 	%r21589, %r7402, 7;
	and.b32  	%r21590, %r21589, 8064;
	add.s32 	%r7407, %r21590, %r2;
	shl.b32 	%r21591, %r7402, 10;
	and.b32  	%r21592, %r21591, 64512;
	add.s32 	%r21593, %r4, %r21592;
	ld.shared.u64 	%rd7222, [%r21593];
	setp.eq.s32 	%p7258, %r7407, 0;
	setp.ne.s64 	%p7259, %rd7222, 0;
	or.pred  	%p7260, %p7258, %p7259;
	@%p7260 bra 	$L__BB4_6809;
	add.s32 	%r7408, %r30075, 1;
	mul.wide.u32 	%rd7224, %r30075, 4;
	add.s64 	%rd7225, %rd2, %rd7224;
	st.local.u32 	[%rd7225+24], %r7407;
	mov.u32 	%r30075, %r7408;
$L__BB4_6809:
	setp.gt.u32 	%p7261, %r30075, 3;
	@%p7261 bra 	$L__BB4_6843;
	add.s32 	%r7410, %r7204, 53;
	shl.b32 	%r21595, %r30137, 7;
	and.b32  	%r21596, %r21595, 8064;
	add.s32 	%r7411, %r21596, %r2;
	shl.b32 	%r21597, %r30137, 10;
	and.b32  	%r21598, %r21597, 64512;
	add.s32 	%r21599, %r4, %r21598;
	ld.shared.u64 	%rd7226, [%r21599];
	setp.eq.s32 	%p7262, %r7411, 0;
	setp.ne.s64 	%p7263, %rd7226, 0;
	or.pred  	%p7264, %p7262, %p7263;
	@%p7264 bra 	$L__BB4_6812;
	add.s32 	%r7412, %r30075, 1;
	mul.wide.u32 	%rd7228, %r30075, 4;
	add.s64 	%rd7229, %rd2, %rd7228;
	st.local.u32 	[%rd7229+24], %r7411;
	mov.u32 	%r30075, %r7412;
$L__BB4_6812:
	setp.gt.u32 	%p7265, %r30075, 3;
	mov.u32 	%r30137, %r7410;
	@%p7265 bra 	$L__BB4_6843;
	add.s32 	%r30137, %r7204, 54;
	shl.b32 	%r21601, %r7410, 7;
	and.b32  	%r21602, %r21601, 8064;
	add.s32 	%r7415, %r21602, %r2;
	shl.b32 	%r21603, %r7410, 10;
	and.b32  	%r21604, %r21603, 64512;
	add.s32 	%r21605, %r4, %r21604;
	ld.shared.u64 	%rd7230, [%r21605];
	setp.eq.s32 	%p7266, %r7415, 0;
	setp.ne.s64 	%p7267, %rd7230, 0;
	or.pred  	%p7268, %p7266, %p7267;
	@%p7268 bra 	$L__BB4_6815;
	add.s32 	%r7416, %r30075, 1;
	mul.wide.u32 	%rd7232, %r30075, 4;
	add.s64 	%rd7233, %rd2, %rd7232;
	st.local.u32 	[%rd7233+24], %r7415;
	mov.u32 	%r30075, %r7416;
$L__BB4_6815:
	setp.gt.u32 	%p7269, %r30075, 3;
	@%p7269 bra 	$L__BB4_6843;
	add.s32 	%r7418, %r7204, 55;
	shl.b32 	%r21607, %r30137, 7;
	and.b32  	%r21608, %r21607, 8064;
	add.s32 	%r7419, %r21608, %r2;
	shl.b32 	%r21609, %r30137, 10;
	and.b32  	%r21610, %r21609, 64512;
	add.s32 	%r21611, %r4, %r21610;
	ld.shared.u64 	%rd7234, [%r21611];
	setp.eq.s32 	%p7270, %r7419, 0;
	setp.ne.s64 	%p7271, %rd7234, 0;
	or.pred  	%p7272, %p7270, %p7271;
	@%p7272 bra 	$L__BB4_6818;
	add.s32 	%r7420, %r30075, 1;
	mul.wide.u32 	%rd7236, %r30075, 4;
	add.s64 	%rd7237, %rd2, %rd7236;
	st.local.u32 	[%rd7237+24], %r7419;
	mov.u32 	%r30075, %r7420;
$L__BB4_6818:
	setp.gt.u32 	%p7273, %r30075, 3;
	mov.u32 	%r30137, %r7418;
	@%p7273 bra 	$L__BB4_6843;
	add.s32 	%r30137, %r7204, 56;
	shl.b32 	%r21613, %r7418, 7;
	and.b32  	%r21614, %r21613, 8064;
	add.s32 	%r7423, %r21614, %r2;
	shl.b32 	%r21615, %r7418, 10;
	and.b32  	%r21616, %r21615, 64512;
	add.s32 	%r21617, %r4, %r21616;
	ld.shared.u64 	%rd7238, [%r21617];
	setp.eq.s32 	%p7274, %r7423, 0;
	setp.ne.s64 	%p7275, %rd7238, 0;
	or.pred  	%p7276, %p7274, %p7275;
	@%p7276 bra 	$L__BB4_6821;
	add.s32 	%r7424, %r30075, 1;
	mul.wide.u32 	%rd7240, %r30075, 4;
	add.s64 	%rd7241, %rd2, %rd7240;
	st.local.u32 	[%rd7241+24], %r7423;
	mov.u32 	%r30075, %r7424;
$L__BB4_6821:
	setp.gt.u32 	%p7277, %r30075, 3;
	@%p7277 bra 	$L__BB4_6843;
	add.s32 	%r7426, %r7204, 57;
	shl.b32 	%r21619, %r30137, 7;
	and.b32  	%r21620, %r21619, 8064;
	add.s32 	%r7427, %r21620, %r2;
	shl.b32 	%r21621, %r30137, 10;
	and.b32  	%r21622, %r21621, 64512;
	add.s32 	%r21623, %r4, %r21622;
	ld.shared.u64 	%rd7242, [%r21623];
	setp.eq.s32 	%p7278, %r7427, 0;
	setp.ne.s64 	%p7279, %rd7242, 0;
	or.pred  	%p7280, %p7278, %p7279;
	@%p7280 bra 	$L__BB4_6824;
	add.s32 	%r7428, %r30075, 1;
	mul.wide.u32 	%rd7244, %r30075, 4;
	add.s64 	%rd7245, %rd2, %rd7244;
	st.local.u32 	[%rd7245+24], %r7427;
	mov.u32 	%r30075, %r7428;
$L__BB4_6824:
	setp.gt.u32 	%p7281, %r30075, 3;
	mov.u32 	%r30137, %r7426;
	@%p7281 bra 	$L__BB4_6843;
	add.s32 	%r30137, %r7204, 58;
	shl.b32 	%r21625, %r7426, 7;
	and.b32  	%r21626, %r21625, 8064;
	add.s32 	%r7431, %r21626, %r2;
	shl.b32 	%r21627, %r7426, 10;
	and.b32  	%r21628, %r21627, 64512;
	add.s32 	%r21629, %r4, %r21628;
	ld.shared.u64 	%rd7246, [%r21629];
	setp.eq.s32 	%p7282, %r7431, 0;
	setp.ne.s64 	%p7283, %rd7246, 0;
	or.pred  	%p7284, %p7282, %p7283;
	@%p7284 bra 	$L__BB4_6827;
	add.s32 	%r7432, %r30075, 1;
	mul.wide.u32 	%rd7248, %r30075, 4;
	add.s64 	%rd7249, %rd2, %rd7248;
	st.local.u32 	[%rd7249+24], %r7431;
	mov.u32 	%r30075, %r7432;
$L__BB4_6827:
	setp.gt.u32 	%p7285, %r30075, 3;
	@%p7285 bra 	$L__BB4_6843;
	add.s32 	%r7434, %r7204, 59;
	shl.b32 	%r21631, %r30137, 7;
	and.b32  	%r21632, %r21631, 8064;
	add.s32 	%r7435, %r21632, %r2;
	shl.b32 	%r21633, %r30137, 10;
	and.b32  	%r21634, %r21633, 64512;
	add.s32 	%r21635, %r4, %r21634;
	ld.shared.u64 	%rd7250, [%r21635];
	setp.eq.s32 	%p7286, %r7435, 0;
	setp.ne.s64 	%p7287, %rd7250, 0;
	or.pred  	%p7288, %p7286, %p7287;
	@%p7288 bra 	$L__BB4_6830;
	add.s32 	%r7436, %r30075, 1;
	mul.wide.u32 	%rd7252, %r30075, 4;
	add.s64 	%rd7253, %rd2, %rd7252;
	st.local.u32 	[%rd7253+24], %r7435;
	mov.u32 	%r30075, %r7436;
$L__BB4_6830:
	setp.gt.u32 	%p7289, %r30075, 3;
	mov.u32 	%r30137, %r7434;
	@%p7289 bra 	$L__BB4_6843;
	add.s32 	%r30137, %r7204, 60;
	shl.b32 	%r21637, %r7434, 7;
	and.b32  	%r21638, %r21637, 8064;
	add.s32 	%r7439, %r21638, %r2;
	shl.b32 	%r21639, %r7434, 10;
	and.b32  	%r21640, %r21639, 64512;
	add.s32 	%r21641, %r4, %r21640;
	ld.shared.u64 	%rd7254, [%r21641];
	setp.eq.s32 	%p7290, %r7439, 0;
	setp.ne.s64 	%p7291, %rd7254, 0;
	or.pred  	%p7292, %p7290, %p7291;
	@%p7292 bra 	$L__BB4_6833;
	add.s32 	%r7440, %r30075, 1;
	mul.wide.u32 	%rd7256, %r30075, 4;
	add.s64 	%rd7257, %rd2, %rd7256;
	st.local.u32 	[%rd7257+24], %r7439;
	mov.u32 	%r30075, %r7440;
$L__BB4_6833:
	setp.gt.u32 	%p7293, %r30075, 3;
	@%p7293 bra 	$L__BB4_6843;
	add.s32 	%r7442, %r7204, 61;
	shl.b32 	%r21643, %r30137, 7;
	and.b32  	%r21644, %r21643, 8064;
	add.s32 	%r7443, %r21644, %r2;
	shl.b32 	%r21645, %r30137, 10;
	and.b32  	%r21646, %r21645, 64512;
	add.s32 	%r21647, %r4, %r21646;
	ld.shared.u64 	%rd7258, [%r21647];
	setp.eq.s32 	%p7294, %r7443, 0;
	setp.ne.s64 	%p7295, %rd7258, 0;
	or.pred  	%p7296, %p7294, %p7295;
	@%p7296 bra 	$L__BB4_6836;
	add.s32 	%r7444, %r30075, 1;
	mul.wide.u32 	%rd7260, %r30075, 4;
	add.s64 	%rd7261, %rd2, %rd7260;
	st.local.u32 	[%rd7261+24], %r7443;
	mov.u32 	%r30075, %r7444;
$L__BB4_6836:
	setp.gt.u32 	%p7297, %r30075, 3;
	mov.u32 	%r30137, %r7442;
	@%p7297 bra 	$L__BB4_6843;
	add.s32 	%r30137, %r7204, 62;
	shl.b32 	%r21649, %r7442, 7;
	and.b32  	%r21650, %r21649, 8064;
	add.s32 	%r7447, %r21650, %r2;
	shl.b32 	%r21651, %r7442, 10;
	and.b32  	%r21652, %r21651, 64512;
	add.s32 	%r21653, %r4, %r21652;
	ld.shared.u64 	%rd7262, [%r21653];
	setp.eq.s32 	%p7298, %r7447, 0;
	setp.ne.s64 	%p7299, %rd7262, 0;
	or.pred  	%p7300, %p7298, %p7299;
	@%p7300 bra 	$L__BB4_6839;
	add.s32 	%r7448, %r30075, 1;
	mul.wide.u32 	%rd7264, %r30075, 4;
	add.s64 	%rd7265, %rd2, %rd7264;
	st.local.u32 	[%rd7265+24], %r7447;
	mov.u32 	%r30075, %r7448;
$L__BB4_6839:
	setp.gt.u32 	%p7301, %r30075, 3;
	@%p7301 bra 	$L__BB4_6843;
	shl.b32 	%r21655, %r30137, 7;
	and.b32  	%r21656, %r21655, 8064;
	add.s32 	%r7450, %r21656, %r2;
	shl.b32 	%r21657, %r30137, 10;
	and.b32  	%r21658, %r21657, 64512;
	add.s32 	%r21659, %r4, %r21658;
	ld.shared.u64 	%rd7266, [%r21659];
	setp.eq.s32 	%p7302, %r7450, 0;
	setp.ne.s64 	%p7303, %rd7266, 0;
	or.pred  	%p7304, %p7302, %p7303;
	@%p7304 bra 	$L__BB4_6842;
	add.s32 	%r7451, %r30075, 1;
	mul.wide.u32 	%rd7268, %r30075, 4;
	add.s64 	%rd7269, %rd2, %rd7268;
	st.local.u32 	[%rd7269+24], %r7450;
	mov.u32 	%r30075, %r7451;
$L__BB4_6842:
	setp.lt.u32 	%p7305, %r30075, 4;
	selp.b32 	%r21660, 64, 63, %p7305;
	add.s32 	%r30137, %r7204, %r21660;
	mov.u32 	%r30138, %r30075;
$L__BB4_6843:
	st.local.u32 	[%rd2+4], %r30137;
	ld.local.u32 	%r7456, [%rd2+8];
	shl.b32 	%r7457, %r7456, 7;
	and.b32  	%r21662, %r7457, 8064;
	add.s32 	%r7458, %r21662, %r2;
	shl.b32 	%r21663, %r7456, 9;
	and.b32  	%r21664, %r21663, 32256;
	add.s32 	%r21665, %r5, %r21664;
	ld.shared.u32 	%r21666, [%r21665];
	setp.eq.s32 	%p7306, %r7458, 0;
	setp.ne.s32 	%p7307, %r21666, 0;
	mov.b32 	%r30140, 0;
	or.pred  	%p7308, %p7306, %p7307;
	@%p7308 bra 	$L__BB4_6845;
	st.local.u32 	[%rd2+152], %r7458;
	mov.b32 	%r30140, 1;
$L__BB4_6845:
	add.s32 	%r21669, %r7457, 128;
	and.b32  	%r21670, %r21669, 8064;
	add.s32 	%r7460, %r21670, %r2;
	shl.b32 	%r21671, %r21669, 2;
	and.b32  	%r21672, %r21671, 32256;
	add.s32 	%r21673, %r5, %r21672;
	ld.shared.u32 	%r21674, [%r21673];
	setp.eq.s32 	%p7309, %r7460, 0;
	setp.ne.s32 	%p7310, %r21674, 0;
	or.pred  	%p7311, %p7309, %p7310;
	@%p7311 bra 	$L__BB4_6847;
	add.s32 	%r7461, %r30140, 1;
	mul.wide.u32 	%rd7270, %r30140, 4;
	add.s64 	%rd7271, %rd2, %rd7270;
	st.local.u32 	[%rd7271+152], %r7460;
	mov.u32 	%r30140, %r7461;
$L__BB4_6847:
	add.s32 	%r21676, %r7457, 256;
	and.b32  	%r21677, %r21676, 8064;
	add.s32 	%r7463, %r21677, %r2;
	shl.b32 	%r21678, %r21676, 2;
	and.b32  	%r21679, %r21678, 32256;
	add.s32 	%r21680, %r5, %r21679;
	ld.shared.u32 	%r21681, [%r21680];
	setp.eq.s32 	%p7312, %r7463, 0;
	setp.ne.s32 	%p7313, %r21681, 0;
	or.pred  	%p7314, %p7312, %p7313;
	@%p7314 bra 	$L__BB4_6849;
	add.s32 	%r7464, %r30140, 1;
	mul.wide.u32 	%rd7272, %r30140, 4;
	add.s64 	%rd7273, %rd2, %rd7272;
	st.local.u32 	[%rd7273+152], %r7463;
	mov.u32 	%r30140, %r7464;
$L__BB4_6849:
	add.s32 	%r30201, %r7456, 4;
	add.s32 	%r21683, %r7457, 384;
	and.b32  	%r21684, %r21683, 8064;
	add.s32 	%r7467, %r21684, %r2;
	shl.b32 	%r21685, %r21683, 2;
	and.b32  	%r21686, %r21685, 32256;
	add.s32 	%r21687, %r5, %r21686;
	ld.shared.u32 	%r21688, [%r21687];
	setp.eq.s32 	%p7315, %r7467, 0;
	setp.ne.s32 	%p7316, %r21688, 0;
	or.pred  	%p7317, %p7315, %p7316;
	@%p7317 bra 	$L__BB4_6851;
	add.s32 	%r7468, %r30140, 1;
	mul.wide.u32 	%rd7274, %r30140, 4;
	add.s64 	%rd7275, %rd2, %rd7274;
	st.local.u32 	[%rd7275+152], %r7467;
	mov.u32 	%r30140, %r7468;
$L__BB4_6851:
	setp.gt.u32 	%p7319, %r30140, 3;
	mov.pred 	%p11383, 0;
	@%p7319 bra 	$L__BB4_7029;
	add.s32 	%r7470, %r7456, 5;
	shl.b32 	%r21690, %r30201, 7;
	and.b32  	%r21691, %r21690, 8064;
	add.s32 	%r7471, %r21691, %r2;
	shl.b32 	%r21692, %r30201, 9;
	and.b32  	%r21693, %r21692, 32256;
	add.s32 	%r21694, %r5, %r21693;
	ld.shared.u32 	%r21695, [%r21694];
	setp.eq.s32 	%p7320, %r7471, 0;
	setp.ne.s32 	%p7321, %r21695, 0;
	or.pred  	%p7322, %p7320, %p7321;
	@%p7322 bra 	$L__BB4_6854;
	add.s32 	%r7472, %r30140, 1;
	mul.wide.u32 	%rd7276, %r30140, 4;
	add.s64 	%rd7277, %rd2, %rd7276;
	st.local.u32 	[%rd7277+152], %r7471;
	mov.u32 	%r30140, %r7472;
$L__BB4_6854:
	setp.gt.u32 	%p7324, %r30140, 3;
	mov.u32 	%r30201, %r7470;
	@%p7324 bra 	$L__BB4_7029;
	add.s32 	%r30201, %r7456, 6;
	shl.b32 	%r21697, %r7470, 7;
	and.b32  	%r21698, %r21697, 8064;
	add.s32 	%r7475, %r21698, %r2;
	shl.b32 	%r21699, %r7470, 9;
	and.b32  	%r21700, %r21699, 32256;
	add.s32 	%r21701, %r5, %r21700;
	ld.shared.u32 	%r21702, [%r21701];
	setp.eq.s32 	%p7325, %r7475, 0;
	setp.ne.s32 	%p7326, %r21702, 0;
	or.pred  	%p7327, %p7325, %p7326;
	@%p7327 bra 	$L__BB4_6857;
	add.s32 	%r7476, %r30140, 1;
	mul.wide.u32 	%rd7278, %r30140, 4;
	add.s64 	%rd7279, %rd2, %rd7278;
	st.local.u32 	[%rd7279+152], %r7475;
	mov.u32 	%r30140, %r7476;
$L__BB4_6857:
	setp.gt.u32 	%p7329, %r30140, 3;
	@%p7329 bra 	$L__BB4_7029;
	add.s32 	%r7478, %r7456, 7;
	shl.b32 	%r21704, %r30201, 7;
	and.b32  	%r21705, %r21704, 8064;
	add.s32 	%r7479, %r21705, %r2;
	shl.b32 	%r21706, %r30201, 9;
	and.b32  	%r21707, %r21706, 32256;
	add.s32 	%r21708, %r5, %r21707;
	ld.shared.u32 	%r21709, [%r21708];
	setp.eq.s32 	%p7330, %r7479, 0;
	setp.ne.s32 	%p7331, %r21709, 0;
	or.pred  	%p7332, %p7330, %p7331;
	@%p7332 bra 	$L__BB4_6860;
	add.s32 	%r7480, %r30140, 1;
	mul.wide.u32 	%rd7280, %r30140, 4;
	add.s64 	%rd7281, %rd2, %rd7280;
	st.local.u32 	[%rd7281+152], %r7479;
	mov.u32 	%r30140, %r7480;
$L__BB4_6860:
	setp.gt.u32 	%p7334, %r30140, 3;
	mov.u32 	%r30201, %r7478;
	@%p7334 bra 	$L__BB4_7029;
	add.s32 	%r30201, %r7456, 8;
	shl.b32 	%r21711, %r7478, 7;
	and.b32  	%r21712, %r21711, 8064;
	add.s32 	%r7483, %r21712, %r2;
	shl.b32 	%r21713, %r7478, 9;
	and.b32  	%r21714, %r21713, 32256;
	add.s32 	%r21715, %r5, %r21714;
	ld.shared.u32 	%r21716, [%r21715];
	setp.eq.s32 	%p7335, %r7483, 0;
	setp.ne.s32 	%p7336, %r21716, 0;
	or.pred  	%p7337, %p7335, %p7336;
	@%p7337 bra 	$L__BB4_6863;
	add.s32 	%r7484, %r30140, 1;
	mul.wide.u32 	%rd7282, %r30140, 4;
	add.s64 	%rd7283, %rd2, %rd7282;
	st.local.u32 	[%rd7283+152], %r7483;
	mov.u32 	%r30140, %r7484;
$L__BB4_6863:
	setp.gt.u32 	%p7339, %r30140, 3;
	@%p7339 bra 	$L__BB4_7029;
	add.s32 	%r7486, %r7456, 9;
	shl.b32 	%r21718, %r30201, 7;
	and.b32  	%r21719, %r21718, 8064;
	add.s32 	%r7487, %r21719, %r2;
	shl.b32 	%r21720, %r30201, 9;
	and.b32  	%r21721, %r21720, 32256;
	add.s32 	%r21722, %r5, %r21721;
	ld.shared.u32 	%r21723, [%r21722];
	setp.eq.s32 	%p7340, %r7487, 0;
	setp.ne.s32 	%p7341, %r21723, 0;
	or.pred  	%p7342, %p7340, %p7341;
	@%p7342 bra 	$L__BB4_6866;
	add.s32 	%r7488, %r30140, 1;
	mul.wide.u32 	%rd7284, %r30140, 4;
	add.s64 	%rd7285, %rd2, %rd7284;
	st.local.u32 	[%rd7285+152], %r7487;
	mov.u32 	%r30140, %r7488;
$L__BB4_6866:
	setp.gt.u32 	%p7344, %r30140, 3;
	mov.u32 	%r30201, %r7486;
	@%p7344 bra 	$L__BB4_7029;
	add.s32 	%r30201, %r7456, 10;
	shl.b32 	%r21725, %r7486, 7;
	and.b32  	%r21726, %r21725, 8064;
	add.s32 	%r7491, %r21726, %r2;
	shl.b32 	%r21727, %r7486, 9;
	and.b32  	%r21728, %r21727, 32256;
	add.s32 	%r21729, %r5, %r21728;
	ld.shared.u32 	%r21730, [%r21729];
	setp.eq.s32 	%p7345, %r7491, 0;
	setp.ne.s32 	%p7346, %r21730, 0;
	or.pred  	%p7347, %p7345, %p7346;
	@%p7347 bra 	$L__BB4_6869;
	add.s32 	%r7492, %r30140, 1;
	mul.wide.u32 	%rd7286, %r30140, 4;
	add.s64 	%rd7287, %rd2, %rd7286;
	st.local.u32 	[%rd7287+152], %r7491;
	mov.u32 	%r30140, %r7492;
$L__BB4_6869:
	setp.gt.u32 	%p7349, %r30140, 3;
	@%p7349 bra 	$L__BB4_7029;
	add.s32 	%r7494, %r7456, 11;
	shl.b32 	%r21732, %r30201, 7;
	and.b32  	%r21733, %r21732, 8064;
	add.s32 	%r7495, %r21733, %r2;
	shl.b32 	%r21734, %r30201, 9;
	and.b32  	%r21735, %r21734, 32256;
	add.s32 	%r21736, %r5, %r21735;
	ld.shared.u32 	%r21737, [%r21736];
	setp.eq.s32 	%p7350, %r7495, 0;
	setp.ne.s32 	%p7351, %r21737, 0;
	or.pred  	%p7352, %p7350, %p7351;
	@%p7352 bra 	$L__BB4_6872;
	add.s32 	%r7496, %r30140, 1;
	mul.wide.u32 	%rd7288, %r30140, 4;
	add.s64 	%rd7289, %rd2, %rd7288;
	st.local.u32 	[%rd7289+152], %r7495;
	mov.u32 	%r30140, %r7496;
$L__BB4_6872:
	setp.gt.u32 	%p7354, %r30140, 3;
	mov.u32 	%r30201, %r7494;
	@%p7354 bra 	$L__BB4_7029;
	add.s32 	%r30201, %r7456, 12;
	shl.b32 	%r21739, %r7494, 7;
	and.b32  	%r21740, %r21739, 8064;
	add.s32 	%r7499, %r21740, %r2;
	shl.b32 	%r21741, %r7494, 9;
	and.b32  	%r21742, %r21741, 32256;
	add.s32 	%r21743, %r5, %r21742;
	ld.shared.u32 	%r21744, [%r21743];
	setp.eq.s32 	%p7355, %r7499, 0;
	setp.ne.s32 	%p7356, %r21744, 0;
	or.pred  	%p7357, %p7355, %p7356;
	@%p7357 bra 	$L__BB4_6875;
	add.s32 	%r7500, %r30140, 1;
	mul.wide.u32 	%rd7290, %r30140, 4;
	add.s64 	%rd7291, %rd2, %rd7290;
	st.local.u32 	[%rd7291+152], %r7499;
	mov.u32 	%r30140, %r7500;
$L__BB4_6875:
	setp.gt.u32 	%p7359, %r30140, 3;
	@%p7359 bra 	$L__BB4_7029;
	add.s32 	%r7502, %r7456, 13;
	shl.b32 	%r21746, %r30201, 7;
	and.b32  	%r21747, %r21746, 8064;
	add.s32 	%r7503, %r21747, %r2;
	shl.b32 	%r21748, %r30201, 9;
	and.b32  	%r21749, %r21748, 32256;
	add.s32 	%r21750, %r5, %r21749;
	ld.shared.u32 	%r21751, [%r21750];
	setp.eq.s32 	%p7360, %r7503, 0;
	setp.ne.s32 	%p7361, %r21751, 0;
	or.pred  	%p7362, %p7360, %p7361;
	@%p7362 bra 	$L__BB4_6878;
	add.s32 	%r7504, %r30140, 1;
	mul.wide.u32 	%rd7292, %r30140, 4;
	add.s64 	%rd7293, %rd2, %rd7292;
	st.local.u32 	[%rd7293+152], %r7503;
	mov.u32 	%r30140, %r7504;
$L__BB4_6878:
	setp.gt.u32 	%p7364, %r30140, 3;
	mov.u32 	%r30201, %r7502;
	@%p7364 bra 	$L__BB4_7029;
	add.s32 	%r30201, %r7456, 14;
	shl.b32 	%r21753, %r7502, 7;
	and.b32  	%r21754, %r21753, 8064;
	add.s32 	%r7507, %r21754, %r2;
	shl.b32 	%r21755, %r7502, 9;
	and.b32  	%r21756, %r21755, 32256;
	add.s32 	%r21757, %r5, %r21756;
	ld.shared.u32 	%r21758, [%r21757];
	setp.eq.s32 	%p7365, %r7507, 0;
	setp.ne.s32 	%p7366, %r21758, 0;
	or.pred  	%p7367, %p7365, %p7366;
	@%p7367 bra 	$L__BB4_6881;
	add.s32 	%r7508, %r30140, 1;
	mul.wide.u32 	%rd7294, %r30140, 4;
	add.s64 	%rd7295, %rd2, %rd7294;
	st.local.u32 	[%rd7295+152], %r7507;
	mov.u32 	%r30140, %r7508;
$L__BB4_6881:
	setp.gt.u32 	%p7369, %r30140, 3;
	@%p7369 bra 	$L__BB4_7029;
	add.s32 	%r7510, %r7456, 15;
	shl.b32 	%r21760, %r30201, 7;
	and.b32  	%r21761, %r21760, 8064;
	add.s32 	%r7511, %r21761, %r2;
	shl.b32 	%r21762, %r30201, 9;
	and.b32  	%r21763, %r21762, 32256;
	add.s32 	%r21764, %r5, %r21763;
	ld.shared.u32 	%r21765, [%r21764];
	setp.eq.s32 	%p7370, %r7511, 0;
	setp.ne.s32 	%p7371, %r21765, 0;
	or.pred  	%p7372, %p7370, %p7371;
	@%p7372 bra 	$L__BB4_6884;
	add.s32 	%r7512, %r30140, 1;
	mul.wide.u32 	%rd7296, %r30140, 4;
	add.s64 	%rd7297, %rd2, %rd7296;
	st.local.u32 	[%rd7297+152], %r7511;
	mov.u32 	%r30140, %r7512;
$L__BB4_6884:
	setp.gt.u32 	%p7374, %r30140, 3;
	mov.u32 	%r30201, %r7510;
	@%p7374 bra 	$L__BB4_7029;
	add.s32 	%r30201, %r7456, 16;
	shl.b32 	%r21767, %r7510, 7;
	and.b32  	%r21768, %r21767, 8064;
	add.s32 	%r7515, %r21768, %r2;
	shl.b32 	%r21769, %r7510, 9;
	and.b32  	%r21770, %r21769, 32256;
	add.s32 	%r21771, %r5, %r21770;
	ld.shared.u32 	%r21772, [%r21771];
	setp.eq.s32 	%p7375, %r7515, 0;
	setp.ne.s32 	%p7376, %r21772, 0;
	or.pred  	%p7377, %p7375, %p7376;
	@%p7377 bra 	$L__BB4_6887;
	add.s32 	%r7516, %r30140, 1;
	mul.wide.u32 	%rd7298, %r30140, 4;
	add.s64 	%rd7299, %rd2, %rd7298;
	st.local.u32 	[%rd7299+152], %r7515;
	mov.u32 	%r30140, %r7516;
$L__BB4_6887:
	setp.gt.u32 	%p7379, %r30140, 3;
	@%p7379 bra 	$L__BB4_7029;
	add.s32 	%r7518, %r7456, 17;
	shl.b32 	%r21774, %r30201, 7;
	and.b32  	%r21775, %r21774, 8064;
	add.s32 	%r7519, %r21775, %r2;
	shl.b32 	%r21776, %r30201, 9;
	and.b32  	%r21777, %r21776, 32256;
	add.s32 	%r21778, %r5, %r21777;
	ld.shared.u32 	%r21779, [%r21778];
	setp.eq.s32 	%p7380, %r7519, 0;
	setp.ne.s32 	%p7381, %r21779, 0;
	or.pred  	%p7382, %p7380, %p7381;
	@%p7382 bra 	$L__BB4_6890;
	add.s32 	%r7520, %r30140, 1;
	mul.wide.u32 	%rd7300, %r30140, 4;
	add.s64 	%rd7301, %rd2, %rd7300;
	st.local.u32 	[%rd7301+152], %r7519;
	mov.u32 	%r30140, %r7520;
$L__BB4_6890:
	setp.gt.u32 	%p7384, %r30140, 3;
	mov.u32 	%r30201, %r7518;
	@%p7384 bra 	$L__BB4_7029;
	add.s32 	%r30201, %r7456, 18;
	shl.b32 	%r21781, %r7518, 7;
	and.b32  	%r21782, %r21781, 8064;
	add.s32 	%r7523, %r21782, %r2;
	shl.b32 	%r21783, %r7518, 9;
	and.b32  	%r21784, %r21783, 32256;
	add.s32 	%r21785, %r5, %r21784;
	ld.shared.u32 	%r21786, [%r21785];
	setp.eq.s32 	%p7385, %r7523, 0;
	setp.ne.s32 	%p7386, %r21786, 0;
	or.pred  	%p7387, %p7385, %p7386;
	@%p7387 bra 	$L__BB4_6893;
	add.s32 	%r7524, %r30140, 1;
	mul.wide.u32 	%rd7302, %r30140, 4;
	add.s64 	%rd7303, %rd2, %rd7302;
	st.local.u32 	[%rd7303+152], %r7523;
	mov.u32 	%r30140, %r7524;
$L__BB4_6893:
	setp.gt.u32 	%p7389, %r30140, 3;
	@%p7389 bra 	$L__BB4_7029;
	add.s32 	%r7526, %r7456, 19;
	shl.b32 	%r21788, %r30201, 7;
	and.b32  	%r21789, %r21788, 8064;
	add.s32 	%r7527, %r21789, %r2;
	shl.b32 	%r21790, %r30201, 9;
	and.b32  	%r21791, %r21790, 32256;
	add.s32 	%r21792, %r5, %r21791;
	ld.shared.u32 	%r21793, [%r21792];
	setp.eq.s32 	%p7390, %r7527, 0;
	setp.ne.s32 	%p7391, %r21793, 0;
	or.pred  	%p7392, %p7390, %p7391;
	@%p7392 bra 	$L__BB4_6896;
	add.s32 	%r7528, %r30140, 1;
	mul.wide.u32 	%rd7304, %r30140, 4;
	add.s64 	%rd7305, %rd2, %rd7304;
	st.local.u32 	[%rd7305+152], %r7527;
	mov.u32 	%r30140, %r7528;
$L__BB4_6896:
	setp.gt.u32 	%p7394, %r30140, 3;
	mov.u32 	%r30201, %r7526;
	@%p7394 bra 	$L__BB4_7029;
	add.s32 	%r30201, %r7456, 20;
	shl.b32 	%r21795, %r7526, 7;
	and.b32  	%r21796, %r21795, 8064;
	add.s32 	%r7531, %r21796, %r2;
	shl.b32 	%r21797, %r7526, 9;
	and.b32  	%r21798, %r21797, 32256;
	add.s32 	%r21799, %r5, %r21798;
	ld.shared.u32 	%r21800, [%r21799];
	setp.eq.s32 	%p7395, %r7531, 0;
	setp.ne.s32 	%p7396, %r21800, 0;
	or.pred  	%p7397, %p7395, %p7396;
	@%p7397 bra 	$L__BB4_6899;
	add.s32 	%r7532, %r30140, 1;
	mul.wide.u32 	%rd7306, %r30140, 4;
	add.s64 	%rd7307, %rd2, %rd7306;
	st.local.u32 	[%rd7307+152], %r7531;
	mov.u32 	%r30140, %r7532;
$L__BB4_6899:
	setp.gt.u32 	%p7399, %r30140, 3;
	@%p7399 bra 	$L__BB4_7029;
	add.s32 	%r7534, %r7456, 21;
	shl.b32 	%r21802, %r30201, 7;
	and.b32  	%r21803, %r21802, 8064;
	add.s32 	%r7535, %r21803, %r2;
	shl.b32 	%r21804, %r30201, 9;
	and.b32  	%r21805, %r21804, 32256;
	add.s32 	%r21806, %r5, %r21805;
	ld.shared.u32 	%r21807, [%r21806];
	setp.eq.s32 	%p7400, %r7535, 0;
	setp.ne.s32 	%p7401, %r21807, 0;
	or.pred  	%p7402, %p7400, %p7401;
	@%p7402 bra 	$L__BB4_6902;
	add.s32 	%r7536, %r30140, 1;
	mul.wide.u32 	%rd7308, %r30140, 4;
	add.s64 	%rd7309, %rd2, %rd7308;
	st.local.u32 	[%rd7309+152], %r7535;
	mov.u32 	%r30140, %r7536;
$L__BB4_6902:
	setp.gt.u32 	%p7404, %r30140, 3;
	mov.u32 	%r30201, %r7534;
	@%p7404 bra 	$L__BB4_7029;
	add.s32 	%r30201, %r7456, 22;
	shl.b32 	%r21809, %r7534, 7;
	and.b32  	%r21810, %r21809, 8064;
	add.s32 	%r7539, %r21810, %r2;
	shl.b32 	%r21811, %r7534, 9;
	and.b32  	%r21812, %r21811, 32256;
	add.s32 	%r21813, %r5, %r21812;
	ld.shared.u32 	%r21814, [%r21813];
	setp.eq.s32 	%p7405, %r7539, 0;
	setp.ne.s32 	%p7406, %r21814, 0;
	or.pred  	%p7407, %p7405, %p7406;
	@%p7407 bra 	$L__BB4_6905;
	add.s32 	%r7540, %r30140, 1;
	mul.wide.u32 	%rd7310, %r30140, 4;
	add.s64 	%rd7311, %rd2, %rd7310;
	st.local.u32 	[%rd7311+152], %r7539;
	mov.u32 	%r30140, %r7540;
$L__BB4_6905:
	setp.gt.u32 	%p7409, %r30140, 3;
	@%p7409 bra 	$L__BB4_7029;
	add.s32 	%r7542, %r7456, 23;
	shl.b32 	%r21816, %r30201, 7;
	and.b32  	%r21817, %r21816, 8064;
	add.s32 	%r7543, %r21817, %r2;
	shl.b32 	%r21818, %r30201, 9;
	and.b32  	%r21819, %r21818, 32256;
	add.s32 	%r21820, %r5, %r21819;
	ld.shared.u32 	%r21821, [%r21820];
	setp.eq.s32 	%p7410, %r7543, 0;
	setp.ne.s32 	%p7411, %r21821, 0;
	or.pred  	%p7412, %p7410, %p7411;
	@%p7412 bra 	$L__BB4_6908;
	add.s32 	%r7544, %r30140, 1;
	mul.wide.u32 	%rd7312, %r30140, 4;
	add.s64 	%rd7313, %rd2, %rd7312;
	st.local.u32 	[%rd7313+152], %r7543;
	mov.u32 	%r30140, %r7544;
$L__BB4_6908:
	setp.gt.u32 	%p7414, %r30140, 3;
	mov.u32 	%r30201, %r7542;
	@%p7414 bra 	$L__BB4_7029;
	add.s32 	%r30201, %r7456, 24;
	shl.b32 	%r21823, %r7542, 7;
	and.b32  	%r21824, %r21823, 8064;
	add.s32 	%r7547, %r21824, %r2;
	shl.b32 	%r21825, %r7542, 9;
	and.b32  	%r21826, %r21825, 32256;
	add.s32 	%r21827, %r5, %r21826;
	ld.shared.u32 	%r21828, [%r21827];
	setp.eq.s32 	%p7415, %r7547, 0;
	setp.ne.s32 	%p7416, %r21828, 0;
	or.pred  	%p7417, %p7415, %p7416;
	@%p7417 bra 	$L__BB4_6911;
	add.s32 	%r7548, %r30140, 1;
	mul.wide.u32 	%rd7314, %r30140, 4;
	add.s64 	%rd7315, %rd2, %rd7314;
	st.local.u32 	[%rd7315+152], %r7547;
	mov.u32 	%r30140, %r7548;
$L__BB4_6911:
	setp.gt.u32 	%p7419, %r30140, 3;
	@%p7419 bra 	$L__BB4_7029;
	add.s32 	%r7550, %r7456, 25;
	shl.b32 	%r21830, %r30201, 7;
	and.b32  	%r21831, %r21830, 8064;
	add.s32 	%r7551, %r21831, %r2;
	shl.b32 	%r21832, %r30201, 9;
	and.b32  	%r21833, %r21832, 32256;
	add.s32 	%r21834, %r5, %r21833;
	ld.shared.u32 	%r21835, [%r21834];
	setp.eq.s32 	%p7420, %r7551, 0;
	setp.ne.s32 	%p7421, %r21835, 0;
	or.pred  	%p7422, %p7420, %p7421;
	@%p7422 bra 	$L__BB4_6914;
	add.s32 	%r7552, %r30140, 1;
	mul.wide.u32 	%rd7316, %r30140, 4;
	add.s64 	%rd7317, %rd2, %rd7316;
	st.local.u32 	[%rd7317+152], %r7551;
	mov.u32 	%r30140, %r7552;
$L__BB4_6914:
	setp.gt.u32 	%p7424, %r30140, 3;
	mov.u32 	%r30201, %r7550;
	@%p7424 bra 	$L__BB4_7029;
	add.s32 	%r30201, %r7456, 26;
	shl.b32 	%r21837, %r7550, 7;
	and.b32  	%r21838, %r21837, 8064;
	add.s32 	%r7555, %r21838, %r2;
	shl.b32 	%r21839, %r7550, 9;
	and.b32  	%r21840, %r21839, 32256;
	add.s32 	%r21841, %r5, %r21840;
	ld.shared.u32 	%r21842, [%r21841];
	setp.eq.s32 	%p7425, %r7555, 0;
	setp.ne.s32 	%p7426, %r21842, 0;
	or.pred  	%p7427, %p7425, %p7426;
	@%p7427 bra 	$L__BB4_6917;
	add.s32 	%r7556, %r30140, 1;
	mul.wide.u32 	%rd7318, %r30140, 4;
	add.s64 	%rd7319, %rd2, %rd7318;
	st.local.u32 	[%rd7319+152], %r7555;
	mov.u32 	%r30140, %r7556;
$L__BB4_6917:
	setp.gt.u32 	%p7429, %r30140, 3;
	@%p7429 bra 	$L__BB4_7029;
	add.s32 	%r7558, %r7456, 27;
	shl.b32 	%r21844, %r30201, 7;
	and.b32  	%r21845, %r21844, 8064;
	add.s32 	%r7559, %r21845, %r2;
	shl.b32 	%r21846, %r30201, 9;
	and.b32  	%r21847, %r21846, 32256;
	add.s32 	%r21848, %r5, %r21847;
	ld.shared.u32 	%r21849, [%r21848];
	setp.eq.s32 	%p7430, %r7559, 0;
	setp.ne.s32 	%p7431, %r21849, 0;
	or.pred  	%p7432, %p7430, %p7431;
	@%p7432 bra 	$L__BB4_6920;
	add.s32 	%r7560, %r30140, 1;
	mul.wide.u32 	%rd7320, %r30140, 4;
	add.s64 	%rd7321, %rd2, %rd7320;
	st.local.u32 	[%rd7321+152], %r7559;
	mov.u32 	%r30140, %r7560;
$L__BB4_6920:
	setp.gt.u32 	%p7434, %r30140, 3;
	mov.u32 	%r30201, %r7558;
	@%p7434 bra 	$L__BB4_7029;
	add.s32 	%r30201, %r7456, 28;
	shl.b32 	%r21851, %r7558, 7;
	and.b32  	%r21852, %r21851, 8064;
	add.s32 	%r7563, %r21852, %r2;
	shl.b32 	%r21853, %r7558, 9;
	and.b32  	%r21854, %r21853, 32256;
	add.s32 	%r21855, %r5, %r21854;
	ld.shared.u32 	%r21856, [%r21855];
	setp.eq.s32 	%p7435, %r7563, 0;
	setp.ne.s32 	%p7436, %r21856, 0;
	or.pred  	%p7437, %p7435, %p7436;
	@%p7437 bra 	$L__BB4_6923;
	add.s32 	%r7564, %r30140, 1;
	mul.wide.u32 	%rd7322, %r30140, 4;
	add.s64 	%rd7323, %rd2, %rd7322;
	st.local.u32 	[%rd7323+152], %r7563;
	mov.u32 	%r30140, %r7564;
$L__BB4_6923:
	setp.gt.u32 	%p7439, %r30140, 3;
	@%p7439 bra 	$L__BB4_7029;
	add.s32 	%r7566, %r7456, 29;
	shl.b32 	%r21858, %r30201, 7;
	and.b32  	%r21859, %r21858, 8064;
	add.s32 	%r7567, %r21859, %r2;
	shl.b32 	%r21860, %r30201, 9;
	and.b32  	%r21861, %r21860, 32256;
	add.s32 	%r21862, %r5, %r21861;
	ld.shared.u32 	%r21863, [%r21862];
	setp.eq.s32 	%p7440, %r7567, 0;
	setp.ne.s32 	%p7441, %r21863, 0;
	or.pred  	%p7442, %p7440, %p7441;
	@%p7442 bra 	$L__BB4_6926;
	add.s32 	%r7568, %r30140, 1;
	mul.wide.u32 	%rd7324, %r30140, 4;
	add.s64 	%rd7325, %rd2, %rd7324;
	st.local.u32 	[%rd7325+152], %r7567;
	mov.u32 	%r30140, %r7568;
$L__BB4_6926:
	setp.gt.u32 	%p7444, %r30140, 3;
	mov.u32 	%r30201, %r7566;
	@%p7444 bra 	$L__BB4_7029;
	add.s32 	%r30201, %r7456, 30;
	shl.b32 	%r21865, %r7566, 7;
	and.b32  	%r21866, %r21865, 8064;
	add.s32 	%r7571, %r21866, %r2;
	shl.b32 	%r21867, %r7566, 9;
	and.b32  	%r21868, %r21867, 32256;
	add.s32 	%r21869, %r5, %r21868;
	ld.shared.u32 	%r21870, [%r21869];
	setp.eq.s32 	%p7445, %r7571, 0;
	setp.ne.s32 	%p7446, %r21870, 0;
	or.pred  	%p7447, %p7445, %p7446;
	@%p7447 bra 	$L__BB4_6929;
	add.s32 	%r7572, %r30140, 1;
	mul.wide.u32 	%rd7326, %r30140, 4;
	add.s64 	%rd7327, %rd2, %rd7326;
	st.local.u32 	[%rd7327+152], %r7571;
	mov.u32 	%r30140, %r7572;
$L__BB4_6929:
	setp.gt.u32 	%p7449, %r30140, 3;
	@%p7449 bra 	$L__BB4_7029;
	add.s32 	%r7574, %r7456, 31;
	shl.b32 	%r21872, %r30201, 7;
	and.b32  	%r21873, %r21872, 8064;
	add.s32 	%r7575, %r21873, %r2;
	shl.b32 	%r21874, %r30201, 9;
	and.b32  	%r21875, %r21874, 32256;
	add.s32 	%r21876, %r5, %r21875;
	ld.shared.u32 	%r21877, [%r21876];
	setp.eq.s32 	%p7450, %r7575, 0;
	setp.ne.s32 	%p7451, %r21877, 0;
	or.pred  	%p7452, %p7450, %p7451;
	@%p7452 bra 	$L__BB4_6932;
	add.s32 	%r7576, %r30140, 1;
	mul.wide.u32 	%rd7328, %r30140, 4;
	add.s64 	%rd7329, %rd2, %rd7328;
	st.local.u32 	[%rd7329+152], %r7575;
	mov.u32 	%r30140, %r7576;
$L__BB4_6932:
	setp.gt.u32 	%p7454, %r30140, 3;
	mov.u32 	%r30201, %r7574;
	@%p7454 bra 	$L__BB4_7029;
	add.s32 	%r30201, %r7456, 32;
	shl.b32 	%r21879, %r7574, 7;
	and.b32  	%r21880, %r21879, 8064;
	add.s32 	%r7579, %r21880, %r2;
	shl.b32 	%r21881, %r7574, 9;
	and.b32  	%r21882, %r21881, 32256;
	add.s32 	%r21883, %r5, %r21882;
	ld.shared.u32 	%r21884, [%r21883];
	setp.eq.s32 	%p7455, %r7579, 0;
	setp.ne.s32 	%p7456, %r21884, 0;
	or.pred  	%p7457, %p7455, %p7456;
	@%p7457 bra 	$L__BB4_6935;
	add.s32 	%r7580, %r30140, 1;
	mul.wide.u32 	%rd7330, %r30140, 4;
	add.s64 	%rd7331, %rd2, %rd7330;
	st.local.u32 	[%rd7331+152], %r7579;
	mov.u32 	%r30140, %r7580;
$L__BB4_6935:
	setp.gt.u32 	%p7459, %r30140, 3;
	@%p7459 bra 	$L__BB4_7029;
	add.s32 	%r7582, %r7456, 33;
	shl.b32 	%r21886, %r30201, 7;
	and.b32  	%r21887, %r21886, 8064;
	add.s32 	%r7583, %r21887, %r2;
	shl.b32 	%r21888, %r30201, 9;
	and.b32  	%r21889, %r21888, 32256;
	add.s32 	%r21890, %r5, %r21889;
	ld.shared.u32 	%r21891, [%r21890];
	setp.eq.s32 	%p7460, %r7583, 0;
	setp.ne.s32 	%p7461, %r21891, 0;
	or.pred  	%p7462, %p7460, %p7461;
	@%p7462 bra 	$L__BB4_6938;
	add.s32 	%r7584, %r30140, 1;
	mul.wide.u32 	%rd7332, %r30140, 4;
	add.s64 	%rd7333, %rd2, %rd7332;
	st.local.u32 	[%rd7333+152], %r7583;
	mov.u32 	%r30140, %r7584;
$L__BB4_6938:
	setp.gt.u32 	%p7464, %r30140, 3;
	mov.u32 	%r30201, %r7582;
	@%p7464 bra 	$L__BB4_7029;
	add.s32 	%r30201, %r7456, 34;
	shl.b32 	%r21893, %r7582, 7;
	and.b32  	%r21894, %r21893, 8064;
	add.s32 	%r7587, %r21894, %r2;
	shl.b32 	%r21895, %r7582, 9;
	and.b32  	%r21896, %r21895, 32256;
	add.s32 	%r21897, %r5, %r21896;
	ld.shared.u32 	%r21898, [%r21897];
	setp.eq.s32 	%p7465, %r7587, 0;
	setp.ne.s32 	%p7466, %r21898, 0;
	or.pred  	%p7467, %p7465, %p7466;
	@%p7467 bra 	$L__BB4_6941;
	add.s32 	%r7588, %r30140, 1;
	mul.wide.u32 	%rd7334, %r30140, 4;
	add.s64 	%rd7335, %rd2, %rd7334;
	st.local.u32 	[%rd7335+152], %r7587;
	mov.u32 	%r30140, %r7588;
$L__BB4_6941:
	setp.gt.u32 	%p7469, %r30140, 3;
	@%p7469 bra 	$L__BB4_7029;
	add.s32 	%r7590, %r7456, 35;
	shl.b32 	%r21900, %r30201, 7;
	and.b32  	%r21901, %r21900, 8064;
	add.s32 	%r7591, %r21901, %r2;
	shl.b32 	%r21902, %r30201, 9;
	and.b32  	%r21903, %r21902, 32256;
	add.s32 	%r21904, %r5, %r21903;
	ld.shared.u32 	%r21905, [%r21904];
	setp.eq.s32 	%p7470, %r7591, 0;
	setp.ne.s32 	%p7471, %r21905, 0;
	or.pred  	%p7472, %p7470, %p7471;
	@%p7472 bra 	$L__BB4_6944;
	add.s32 	%r7592, %r30140, 1;
	mul.wide.u32 	%rd7336, %r30140, 4;
	add.s64 	%rd7337, %rd2, %rd7336;
	st.local.u32 	[%rd7337+152], %r7591;
	mov.u32 	%r30140, %r7592;
$L__BB4_6944:
	setp.gt.u32 	%p7474, %r30140, 3;
	mov.u32 	%r30201, %r7590;
	@%p7474 bra 	$L__BB4_7029;
	add.s32 	%r30201, %r7456, 36;
	shl.b32 	%r21907, %r7590, 7;
	and.b32  	%r21908, %r21907, 8064;
	add.s32 	%r7595, %r21908, %r2;
	shl.b32 	%r21909, %r7590, 9;
	and.b32  	%r21910, %r21909, 32256;
	add.s32 	%r21911, %r5, %r21910;
	ld.shared.u32 	%r21912, [%r21911];
	setp.eq.s32 	%p7475, %r7595, 0;
	setp.ne.s32 	%p7476, %r21912, 0;
	or.pred  	%p7477, %p7475, %p7476;
	@%p7477 bra 	$L__BB4_6947;
	add.s32 	%r7596, %r30140, 1;
	mul.wide.u32 	%rd7338, %r30140, 4;
	add.s64 	%rd7339, %rd2, %rd7338;
	st.local.u32 	[%rd7339+152], %r7595;
	mov.u32 	%r30140, %r7596;
$L__BB4_6947:
	setp.gt.u32 	%p7479, %r30140, 3;
	@%p7479 bra 	$L__BB4_7029;
	add.s32 	%r7598, %r7456, 37;
	shl.b32 	%r21914, %r30201, 7;
	and.b32  	%r21915, %r21914, 8064;
	add.s32 	%r7599, %r21915, %r2;
	shl.b32 	%r21916, %r30201, 9;
	and.b32  	%r21917, %r21916, 32256;
	add.s32 	%r21918, %r5, %r21917;
	ld.shared.u32 	%r21919, [%r21918];
	setp.eq.s32 	%p7480, %r7599, 0;
	setp.ne.s32 	%p7481, %r21919, 0;
	or.pred  	%p7482, %p7480, %p7481;
	@%p7482 bra 	$L__BB4_6950;
	add.s32 	%r7600, %r30140, 1;
	mul.wide.u32 	%rd7340, %r30140, 4;
	add.s64 	%rd7341, %rd2, %rd7340;
	st.local.u32 	[%rd7341+152], %r7599;
	mov.u32 	%r30140, %r7600;
$L__BB4_6950:
	setp.gt.u32 	%p7484, %r30140, 3;
	mov.u32 	%r30201, %r7598;
	@%p7484 bra 	$L__BB4_7029;
	add.s32 	%r30201, %r7456, 38;
	shl.b32 	%r21921, %r7598, 7;
	and.b32  	%r21922, %r21921, 8064;
	add.s32 	%r7603, %r21922, %r2;
	shl.b32 	%r21923, %r7598, 9;
	and.b32  	%r21924, %r21923, 32256;
	add.s32 	%r21925, %r5, %r21924;
	ld.shared.u32 	%r21926, [%r21925];
	setp.eq.s32 	%p7485, %r7603, 0;
	setp.ne.s32 	%p7486, %r21926, 0;
	or.pred  	%p7487, %p7485, %p7486;
	@%p7487 bra 	$L__BB4_6953;
	add.s32 	%r7604, %r30140, 1;
	mul.wide.u32 	%rd7342, %r30140, 4;
	add.s64 	%rd7343, %rd2, %rd7342;
	st.local.u32 	[%rd7343+152], %r7603;
	mov.u32 	%r30140, %r7604;
$L__BB4_6953:
	setp.gt.u32 	%p7489, %r30140, 3;
	@%p7489 bra 	$L__BB4_7029;
	add.s32 	%r7606, %r7456, 39;
	shl.b32 	%r21928, %r30201, 7;
	and.b32  	%r21929, %r21928, 8064;
	add.s32 	%r7607, %r21929, %r2;
	shl.b32 	%r21930, %r30201, 9;
	and.b32  	%r21931, %r21930, 32256;
	add.s32 	%r21932, %r5, %r21931;
	ld.shared.u32 	%r21933, [%r21932];
	setp.eq.s32 	%p7490, %r7607, 0;
	setp.ne.s32 	%p7491, %r21933, 0;
	or.pred  	%p7492, %p7490, %p7491;
	@%p7492 bra 	$L__BB4_6956;
	add.s32 	%r7608, %r30140, 1;
	mul.wide.u32 	%rd7344, %r30140, 4;
	add.s64 	%rd7345, %rd2, %rd7344;
	st.local.u32 	[%rd7345+152], %r7607;
	mov.u32 	%r30140, %r7608;
$L__BB4_6956:
	setp.gt.u32 	%p7494, %r30140, 3;
	mov.u32 	%r30201, %r7606;
	@%p7494 bra 	$L__BB4_7029;
	add.s32 	%r30201, %r7456, 40;
	shl.b32 	%r21935, %r7606, 7;
	and.b32  	%r21936, %r21935, 8064;
	add.s32 	%r7611, %r21936, %r2;
	shl.b32 	%r21937, %r7606, 9;
	and.b32  	%r21938, %r21937, 32256;
	add.s32 	%r21939, %r5, %r21938;
	ld.shared.u32 	%r21940, [%r21939];
	setp.eq.s32 	%p7495, %r7611, 0;
	setp.ne.s32 	%p7496, %r21940, 0;
	or.pred  	%p7497, %p7495, %p7496;
	@%p7497 bra 	$L__BB4_6959;
	add.s32 	%r7612, %r30140, 1;
	mul.wide.u32 	%rd7346, %r30140, 4;
	add.s64 	%rd7347, %rd2, %rd7346;
	st.local.u32 	[%rd7347+152], %r7611;
	mov.u32 	%r30140, %r7612;
$L__BB4_6959:
	setp.gt.u32 	%p7499, %r30140, 3;
	@%p7499 bra 	$L__BB4_7029;
	add.s32 	%r7614, %r7456, 41;
	shl.b32 	%r21942, %r30201, 7;
	and.b32  	%r21943, %r21942, 8064;
	add.s32 	%r7615, %r21943, %r2;
	shl.b32 	%r21944, %r30201, 9;
	and.b32  	%r21945, %r21944, 32256;
	add.s32 	%r21946, %r5, %r21945;
	ld.shared.u32 	%r21947, [%r21946];
	setp.eq.s32 	%p7500, %r7615, 0;
	setp.ne.s32 	%p7501, %r21947, 0;
	or.pred  	%p7502, %p7500, %p7501;
	@%p7502 bra 	$L__BB4_6962;
	add.s32 	%r7616, %r30140, 1;
	mul.wide.u32 	%rd7348, %r30140, 4;
	add.s64 	%rd7349, %rd2, %rd7348;
	st.local.u32 	[%rd7349+152], %r7615;
	mov.u32 	%r30140, %r7616;
$L__BB4_6962:
	setp.gt.u32 	%p7504, %r30140, 3;
	mov.u32 	%r30201, %r7614;
	@%p7504 bra 	$L__BB4_7029;
	add.s32 	%r30201, %r7456, 42;
	shl.b32 	%r21949, %r7614, 7;
	and.b32  	%r21950, %r21949, 8064;
	add.s32 	%r7619, %r21950, %r2;
	shl.b32 	%r21951, %r7614, 9;
	and.b32  	%r21952, %r21951, 32256;
	add.s32 	%r21953, %r5, %r21952;
	ld.shared.u32 	%r21954, [%r21953];
	setp.eq.s32 	%p7505, %r7619, 0;
	setp.ne.s32 	%p7506, %r21954, 0;
	or.pred  	%p7507, %p7505, %p7506;
	@%p7507 bra 	$L__BB4_6965;
	add.s32 	%r7620, %r30140, 1;
	mul.wide.u32 	%rd7350, %r30140, 4;
	add.s64 	%rd7351, %rd2, %rd7350;
	st.local.u32 	[%rd7351+152], %r7619;
	mov.u32 	%r30140, %r7620;
$L__BB4_6965:
	setp.gt.u32 	%p7509, %r30140, 3;
	@%p7509 bra 	$L__BB4_7029;
	add.s32 	%r7622, %r7456, 43;
	shl.b32 	%r21956, %r30201, 7;
	and.b32  	%r21957, %r21956, 8064;
	add.s32 	%r7623, %r21957, %r2;
	shl.b32 	%r21958, %r30201, 9;
	and.b32  	%r21959, %r21958, 32256;
	add.s32 	%r21960, %r5, %r21959;
	ld.shared.u32 	%r21961, [%r21960];
	setp.eq.s32 	%p7510, %r7623, 0;
	setp.ne.s32 	%p7511, %r21961, 0;
	or.pred  	%p7512, %p7510, %p7511;
	@%p7512 bra 	$L__BB4_6968;
	add.s32 	%r7624, %r30140, 1;
	mul.wide.u32 	%rd7352, %r30140, 4;
	add.s64 	%rd7353, %rd2, %rd7352;
	st.local.u32 	[%rd7353+152], %r7623;
	mov.u32 	%r30140, %r7624;
$L__BB4_6968:
	setp.gt.u32 	%p7514, %r30140, 3;
	mov.u32 	%r30201, %r7622;
	@%p7514 bra 	$L__BB4_7029;
	add.s32 	%r30201, %r7456, 44;
	shl.b32 	%r21963, %r7622, 7;
	and.b32  	%r21964, %r21963, 8064;
	add.s32 	%r7627, %r21964, %r2;
	shl.b32 	%r21965, %r7622, 9;
	and.b32  	%r21966, %r21965, 32256;
	add.s32 	%r21967, %r5, %r21966;
	ld.shared.u32 	%r21968, [%r21967];
	setp.eq.s32 	%p7515, %r7627, 0;
	setp.ne.s32 	%p7516, %r21968, 0;
	or.pred  	%p7517, %p7515, %p7516;
	@%p7517 bra 	$L__BB4_6971;
	add.s32 	%r7628, %r30140, 1;
	mul.wide.u32 	%rd7354, %r30140, 4;
	add.s64 	%rd7355, %rd2, %rd7354;
	st.local.u32 	[%rd7355+152], %r7627;
	mov.u32 	%r30140, %r7628;
$L__BB4_6971:
	setp.gt.u32 	%p7519, %r30140, 3;
	@%p7519 bra 	$L__BB4_7029;
	add.s32 	%r7630, %r7456, 45;
	shl.b32 	%r21970, %r30201, 7;
	and.b32  	%r21971, %r21970, 8064;
	add.s32 	%r7631, %r21971, %r2;
	shl.b32 	%r21972, %r30201, 9;
	and.b32  	%r21973, %r21972, 32256;
	add.s32 	%r21974, %r5, %r21973;
	ld.shared.u32 	%r21975, [%r21974];
	setp.eq.s32 	%p7520, %r7631, 0;
	setp.ne.s32 	%p7521, %r21975, 0;
	or.pred  	%p7522, %p7520, %p7521;
	@%p7522 bra 	$L__BB4_6974;
	add.s32 	%r7632, %r30140, 1;
	mul.wide.u32 	%rd7356, %r30140, 4;
	add.s64 	%rd7357, %rd2, %rd7356;
	st.local.u32 	[%rd7357+152], %r7631;
	mov.u32 	%r30140, %r7632;
$L__BB4_6974:
	setp.gt.u32 	%p7524, %r30140, 3;
	mov.u32 	%r30201, %r7630;
	@%p7524 bra 	$L__BB4_7029;
	add.s32 	%r30201, %r7456, 46;
	shl.b32 	%r21977, %r7630, 7;
	and.b32  	%r21978, %r21977, 8064;
	add.s32 	%r7635, %r21978, %r2;
	shl.b32 	%r21979, %r7630, 9;
	and.b32  	%r21980, %r21979, 32256;
	add.s32 	%r21981, %r5, %r21980;
	ld.shared.u32 	%r21982, [%r21981];
	setp.eq.s32 	%p7525, %r7635, 0;
	setp.ne.s32 	%p7526, %r21982, 0;
	or.pred  	%p7527, %p7525, %p7526;
	@%p7527 bra 	$L__BB4_6977;
	add.s32 	%r7636, %r30140, 1;
	mul.wide.u32 	%rd7358, %r30140, 4;
	add.s64 	%rd7359, %rd2, %rd7358;
	st.local.u32 	[%rd7359+152], %r7635;
	mov.u32 	%r30140, %r7636;
$L__BB4_6977:
	setp.gt.u32 	%p7529, %r30140, 3;
	@%p7529 bra 	$L__BB4_7029;
	add.s32 	%r7638, %r7456, 47;
	shl.b32 	%r21984, %r30201, 7;
	and.b32  	%r21985, %r21984, 8064;
	add.s32 	%r7639, %r21985, %r2;
	shl.b32 	%r21986, %r30201, 9;
	and.b32  	%r21987, %r21986, 32256;
	add.s32 	%r21988, %r5, %r21987;
	ld.shared.u32 	%r21989, [%r21988];
	setp.eq.s32 	%p7530, %r7639, 0;
	setp.ne.s32 	%p7531, %r21989, 0;
	or.pred  	%p7532, %p7530, %p7531;
	@%p7532 bra 	$L__BB4_6980;
	add.s32 	%r7640, %r30140, 1;
	mul.wide.u32 	%rd7360, %r30140, 4;
	add.s64 	%rd7361, %rd2, %rd7360;
	st.local.u32 	[%rd7361+152], %r7639;
	mov.u32 	%r30140, %r7640;
$L__BB4_6980:
	setp.gt.u32 	%p7534, %r30140, 3;
	mov.u32 	%r30201, %r7638;
	@%p7534 bra 	$L__BB4_7029;
	add.s32 	%r30201, %r7456, 48;
	shl.b32 	%r21991, %r7638, 7;
	and.b32  	%r21992, %r21991, 8064;
	add.s32 	%r7643, %r21992, %r2;
	shl.b32 	%r21993, %r7638, 9;
	and.b32  	%r21994, %r21993, 32256;
	add.s32 	%r21995, %r5, %r21994;
	ld.shared.u32 	%r21996, [%r21995];
	setp.eq.s32 	%p7535, %r7643, 0;
	setp.ne.s32 	%p7536, %r21996, 0;
	or.pred  	%p7537, %p7535, %p7536;
	@%p7537 bra 	$L__BB4_6983;
	add.s32 	%r7644, %r30140, 1;
	mul.wide.u32 	%rd7362, %r30140, 4;
	add.s64 	%rd7363, %rd2, %rd7362;
	st.local.u32 	[%rd7363+152], %r7643;
	mov.u32 	%r30140, %r7644;
$L__BB4_6983:
	setp.gt.u32 	%p7539, %r30140, 3;
	@%p7539 bra 	$L__BB4_7029;
	add.s32 	%r7646, %r7456, 49;
	shl.b32 	%r21998, %r30201, 7;
	and.b32  	%r21999, %r21998, 8064;
	add.s32 	%r7647, %r21999, %r2;
	shl.b32 	%r22000, %r30201, 9;
	and.b32  	%r22001, %r22000, 32256;
	add.s32 	%r22002, %r5, %r22001;
	ld.shared.u32 	%r22003, [%r22002];
	setp.eq.s32 	%p7540, %r7647, 0;
	setp.ne.s32 	%p7541, %r22003, 0;
	or.pred  	%p7542, %p7540, %p7541;
	@%p7542 bra 	$L__BB4_6986;
	add.s32 	%r7648, %r30140, 1;
	mul.wide.u32 	%rd7364, %r30140, 4;
	add.s64 	%rd7365, %rd2, %rd7364;
	st.local.u32 	[%rd7365+152], %r7647;
	mov.u32 	%r30140, %r7648;
$L__BB4_6986:
	setp.gt.u32 	%p7544, %r30140, 3;
	mov.u32 	%r30201, %r7646;
	@%p7544 bra 	$L__BB4_7029;
	add.s32 	%r30201, %r7456, 50;
	shl.b32 	%r22005, %r7646, 7;
	and.b32  	%r22006, %r22005, 8064;
	add.s32 	%r7651, %r22006, %r2;
	shl.b32 	%r22007, %r7646, 9;
	and.b32  	%r22008, %r22007, 32256;
	add.s32 	%r22009, %r5, %r22008;
	ld.shared.u32 	%r22010, [%r22009];
	setp.eq.s32 	%p7545, %r7651, 0;
	setp.ne.s32 	%p7546, %r22010, 0;
	or.pred  	%p7547, %p7545, %p7546;
	@%p7547 bra 	$L__BB4_6989;
	add.s32 	%r7652, %r30140, 1;
	mul.wide.u32 	%rd7366, %r30140, 4;
	add.s64 	%rd7367, %rd2, %rd7366;
	st.local.u32 	[%rd7367+152], %r7651;
	mov.u32 	%r30140, %r7652;
$L__BB4_6989:
	setp.gt.u32 	%p7549, %r30140, 3;
	@%p7549 bra 	$L__BB4_7029;
	add.s32 	%r7654, %r7456, 51;
	shl.b32 	%r22012, %r30201, 7;
	and.b32  	%r22013, %r22012, 8064;
	add.s32 	%r7655, %r22013, %r2;
	shl.b32 	%r22014, %r30201, 9;
	and.b32  	%r22015, %r22014, 32256;
	add.s32 	%r22016, %r5, %r22015;
	ld.shared.u32 	%r22017, [%r22016];
	setp.eq.s32 	%p7550, %r7655, 0;
	setp.ne.s32 	%p7551, %r22017, 0;
	or.pred  	%p7552, %p7550, %p7551;
	@%p7552 bra 	$L__BB4_6992;
	add.s32 	%r7656, %r30140, 1;
	mul.wide.u32 	%rd7368, %r30140, 4;
	add.s64 	%rd7369, %rd2, %rd7368;
	st.local.u32 	[%rd7369+152], %r7655;
	mov.u32 	%r30140, %r7656;
$L__BB4_6992:
	setp.gt.u32 	%p7554, %r30140, 3;
	mov.u32 	%r30201, %r7654;
	@%p7554 bra 	$L__BB4_7029;
	add.s32 	%r30201, %r7456, 52;
	shl.b32 	%r22019, %r7654, 7;
	and.b32  	%r22020, %r22019, 8064;
	add.s32 	%r7659, %r22020, %r2;
	shl.b32 	%r22021, %r7654, 9;
	and.b32  	%r22022, %r22021, 32256;
	add.s32 	%r22023, %r5, %r22022;
	ld.shared.u32 	%r22024, [%r22023];
	setp.eq.s32 	%p7555, %r7659, 0;
	setp.ne.s32 	%p7556, %r22024, 0;
	or.pred  	%p7557, %p7555, %p7556;
	@%p7557 bra 	$L__BB4_6995;
	add.s32 	%r7660, %r30140, 1;
	mul.wide.u32 	%rd7370, %r30140, 4;
	add.s64 	%rd7371, %rd2, %rd7370;
	st.local.u32 	[%rd7371+152], %r7659;
	mov.u32 	%r30140, %r7660;
$L__BB4_6995:
	setp.gt.u32 	%p7559, %r30140, 3;
	@%p7559 bra 	$L__BB4_7029;
	add.s32 	%r7662, %r7456, 53;
	shl.b32 	%r22026, %r30201, 7;
	and.b32  	%r22027, %r22026, 8064;
	add.s32 	%r7663, %r22027, %r2;
	shl.b32 	%r22028, %r30201, 9;
	and.b32  	%r22029, %r22028, 32256;
	add.s32 	%r22030, %r5, %r22029;
	ld.shared.u32 	%r22031, [%r22030];
	setp.eq.s32 	%p7560, %r7663, 0;
	setp.ne.s32 	%p7561, %r22031, 0;
	or.pred  	%p7562, %p7560, %p7561;
	@%p7562 bra 	$L__BB4_6998;
	add.s32 	%r7664, %r30140, 1;
	mul.wide.u32 	%rd7372, %r30140, 4;
	add.s64 	%rd7373, %rd2, %rd7372;
	st.local.u32 	[%rd7373+152], %r7663;
	mov.u32 	%r30140, %r7664;
$L__BB4_6998:
	setp.gt.u32 	%p7564, %r30140, 3;
	mov.u32 	%r30201, %r7662;
	@%p7564 bra 	$L__BB4_7029;
	add.s32 	%r30201, %r7456, 54;
	shl.b32 	%r22033, %r7662, 7;
	and.b32  	%r22034, %r22033, 8064;
	add.s32 	%r7667, %r22034, %r2;
	shl.b32 	%r22035, %r7662, 9;
	and.b32  	%r22036, %r22035, 32256;
	add.s32 	%r22037, %r5, %r22036;
	ld.shared.u32 	%r22038, [%r22037];
	setp.eq.s32 	%p7565, %r7667, 0;
	setp.ne.s32 	%p7566, %r22038, 0;
	or.pred  	%p7567, %p7565, %p7566;
	@%p7567 bra 	$L__BB4_7001;
	add.s32 	%r7668, %r30140, 1;
	mul.wide.u32 	%rd7374, %r30140, 4;
	add.s64 	%rd7375, %rd2, %rd7374;
	st.local.u32 	[%rd7375+152], %r7667;
	mov.u32 	%r30140, %r7668;
$L__BB4_7001:
	setp.gt.u32 	%p7569, %r30140, 3;
	@%p7569 bra 	$L__BB4_7029;
	add.s32 	%r7670, %r7456, 55;
	shl.b32 	%r22040, %r30201, 7;
	and.b32  	%r22041, %r22040, 8064;
	add.s32 	%r7671, %r22041, %r2;
	shl.b32 	%r22042, %r30201, 9;
	and.b32  	%r22043, %r22042, 32256;
	add.s32 	%r22044, %r5, %r22043;
	ld.shared.u32 	%r22045, [%r22044];
	setp.eq.s32 	%p7570, %r7671, 0;
	setp.ne.s32 	%p7571, %r22045, 0;
	or.pred  	%p7572, %p7570, %p7571;
	@%p7572 bra 	$L__BB4_7004;
	add.s32 	%r7672, %r30140, 1;
	mul.wide.u32 	%rd7376, %r30140, 4;
	add.s64 	%rd7377, %rd2, %rd7376;
	st.local.u32 	[%rd7377+152], %r7671;
	mov.u32 	%r30140, %r7672;
$L__BB4_7004:
	setp.gt.u32 	%p7574, %r30140, 3;
	mov.u32 	%r30201, %r7670;
	@%p7574 bra 	$L__BB4_7029;
	add.s32 	%r30201, %r7456, 56;
	shl.b32 	%r22047, %r7670, 7;
	and.b32  	%r22048, %r22047, 8064;
	add.s32 	%r7675, %r22048, %r2;
	shl.b32 	%r22049, %r7670, 9;
	and.b32  	%r22050, %r22049, 32256;
	add.s32 	%r22051, %r5, %r22050;
	ld.shared.u32 	%r22052, [%r22051];
	setp.eq.s32 	%p7575, %r7675, 0;
	setp.ne.s32 	%p7576, %r22052, 0;
	or.pred  	%p7577, %p7575, %p7576;
	@%p7577 bra 	$L__BB4_7007;
	add.s32 	%r7676, %r30140, 1;
	mul.wide.u32 	%rd7378, %r30140, 4;
	add.s64 	%rd7379, %rd2, %rd7378;
	st.local.u32 	[%rd7379+152], %r7675;
	mov.u32 	%r30140, %r7676;
$L__BB4_7007:
	setp.gt.u32 	%p7579, %r30140, 3;
	@%p7579 bra 	$L__BB4_7029;
	add.s32 	%r7678, %r7456, 57;
	shl.b32 	%r22054, %r30201, 7;
	and.b32  	%r22055, %r22054, 8064;
	add.s32 	%r7679, %r22055, %r2;
	shl.b32 	%r22056, %r30201, 9;
	and.b32  	%r22057, %r22056, 32256;
	add.s32 	%r22058, %r5, %r22057;
	ld.shared.u32 	%r22059, [%r22058];
	setp.eq.s32 	%p7580, %r7679, 0;
	setp.ne.s32 	%p7581, %r22059, 0;
	or.pred  	%p7582, %p7580, %p7581;
	@%p7582 bra 	$L__BB4_7010;
	add.s32 	%r7680, %r30140, 1;
	mul.wide.u32 	%rd7380, %r30140, 4;
	add.s64 	%rd7381, %rd2, %rd7380;
	st.local.u32 	[%rd7381+152], %r7679;
	mov.u32 	%r30140, %r7680;
$L__BB4_7010:
	setp.gt.u32 	%p7584, %r30140, 3;
	mov.u32 	%r30201, %r7678;
	@%p7584 bra 	$L__BB4_7029;
	add.s32 	%r30201, %r7456, 58;
	shl.b32 	%r22061, %r7678, 7;
	and.b32  	%r22062, %r22061, 8064;
	add.s32 	%r7683, %r22062, %r2;
	shl.b32 	%r22063, %r7678, 9;
	and.b32  	%r22064, %r22063, 32256;
	add.s32 	%r22065, %r5, %r22064;
	ld.shared.u32 	%r22066, [%r22065];
	setp.eq.s32 	%p7585, %r7683, 0;
	setp.ne.s32 	%p7586, %r22066, 0;
	or.pred  	%p7587, %p7585, %p7586;
	@%p7587 bra 	$L__BB4_7013;
	add.s32 	%r7684, %r30140, 1;
	mul.wide.u32 	%rd7382, %r30140, 4;
	add.s64 	%rd7383, %rd2, %rd7382;
	st.local.u32 	[%rd7383+152], %r7683;
	mov.u32 	%r30140, %r7684;
$L__BB4_7013:
	setp.gt.u32 	%p7589, %r30140, 3;
	@%p7589 bra 	$L__BB4_7029;
	add.s32 	%r7686, %r7456, 59;
	shl.b32 	%r22068, %r30201, 7;
	and.b32  	%r22069, %r22068, 8064;
	add.s32 	%r7687, %r22069, %r2;
	shl.b32 	%r22070, %r30201, 9;
	and.b32  	%r22071, %r22070, 32256;
	add.s32 	%r22072, %r5, %r22071;
	ld.shared.u32 	%r22073, [%r22072];
	setp.eq.s32 	%p7590, %r7687, 0;
	setp.ne.s32 	%p7591, %r22073, 0;
	or.pred  	%p7592, %p7590, %p7591;
	@%p7592 bra 	$L__BB4_7016;
	add.s32 	%r7688, %r30140, 1;
	mul.wide.u32 	%rd7384, %r30140, 4;
	add.s64 	%rd7385, %rd2, %rd7384;
	st.local.u32 	[%rd7385+152], %r7687;
	mov.u32 	%r30140, %r7688;
$L__BB4_7016:
	setp.gt.u32 	%p7594, %r30140, 3;
	mov.u32 	%r30201, %r7686;
	@%p7594 bra 	$L__BB4_7029;
	add.s32 	%r30201, %r7456, 60;
	shl.b32 	%r22075, %r7686, 7;
	and.b32  	%r22076, %r22075, 8064;
	add.s32 	%r7691, %r22076, %r2;
	shl.b32 	%r22077, %r7686, 9;
	and.b32  	%r22078, %r22077, 32256;
	add.s32 	%r22079, %r5, %r22078;
	ld.shared.u32 	%r22080, [%r22079];
	setp.eq.s32 	%p7595, %r7691, 0;
	setp.ne.s32 	%p7596, %r22080, 0;
	or.pred  	%p7597, %p7595, %p7596;
	@%p7597 bra 	$L__BB4_7019;
	add.s32 	%r7692, %r30140, 1;
	mul.wide.u32 	%rd7386, %r30140, 4;
	add.s64 	%rd7387, %rd2, %rd7386;
	st.local.u32 	[%rd7387+152], %r7691;
	mov.u32 	%r30140, %r7692;
$L__BB4_7019:
	setp.gt.u32 	%p7599, %r30140, 3;
	@%p7599 bra 	$L__BB4_7029;
	add.s32 	%r7694, %r7456, 61;
	shl.b32 	%r22082, %r30201, 7;
	and.b32  	%r22083, %r22082, 8064;
	add.s32 	%r7695, %r22083, %r2;
	shl.b32 	%r22084, %r30201, 9;
	and.b32  	%r22085, %r22084, 32256;
	add.s32 	%r22086, %r5, %r22085;
	ld.shared.u32 	%r22087, [%r22086];
	setp.eq.s32 	%p7600, %r7695, 0;
	setp.ne.s32 	%p7601, %r22087, 0;
	or.pred  	%p7602, %p7600, %p7601;
	@%p7602 bra 	$L__BB4_7022;
	add.s32 	%r7696, %r30140, 1;
	mul.wide.u32 	%rd7388, %r30140, 4;
	add.s64 	%rd7389, %rd2, %rd7388;
	st.local.u32 	[%rd7389+152], %r7695;
	mov.u32 	%r30140, %r7696;
$L__BB4_7022:
	setp.gt.u32 	%p7604, %r30140, 3;
	mov.u32 	%r30201, %r7694;
	@%p7604 bra 	$L__BB4_7029;
	add.s32 	%r30201, %r7456, 62;
	shl.b32 	%r22089, %r7694, 7;
	and.b32  	%r22090, %r22089, 8064;
	add.s32 	%r7699, %r22090, %r2;
	shl.b32 	%r22091, %r7694, 9;
	and.b32  	%r22092, %r22091, 32256;
	add.s32 	%r22093, %r5, %r22092;
	ld.shared.u32 	%r22094, [%r22093];
	setp.eq.s32 	%p7605, %r7699, 0;
	setp.ne.s32 	%p7606, %r22094, 0;
	or.pred  	%p7607, %p7605, %p7606;
	@%p7607 bra 	$L__BB4_7025;
	add.s32 	%r7700, %r30140, 1;
	mul.wide.u32 	%rd7390, %r30140, 4;
	add.s64 	%rd7391, %rd2, %rd7390;
	st.local.u32 	[%rd7391+152], %r7699;
	mov.u32 	%r30140, %r7700;
$L__BB4_7025:
	setp.gt.u32 	%p7609, %r30140, 3;
	@%p7609 bra 	$L__BB4_7029;
	shl.b32 	%r22096, %r30201, 7;
	and.b32  	%r22097, %r22096, 8064;
	add.s32 	%r7702, %r22097, %r2;
	shl.b32 	%r22098, %r30201, 9;
	and.b32  	%r22099, %r22098, 32256;
	add.s32 	%r22100, %r5, %r22099;
	ld.shared.u32 	%r22101, [%r22100];
	setp.eq.s32 	%p7611, %r7702, 0;
	setp.ne.s32 	%p7612, %r22101, 0;
	mov.pred 	%p11383, -1;
	or.pred  	%p7613, %p7611, %p7612;
	@%p7613 bra 	$L__BB4_7028;
	mul.wide.u32 	%rd7392, %r30140, 4;
	add.s64 	%rd7393, %rd2, %rd7392;
	st.local.u32 	[%rd7393+152], %r7702;
	setp.ne.s32 	%p11383, %r30140, 3;
$L__BB4_7028:
	selp.b32 	%r22103, 64, 63, %p11383;
	add.s32 	%r30201, %r7456, %r22103;
$L__BB4_7029:
	st.local.u32 	[%rd2+8], %r30201;
$L__BB4_7030:
	min.u32 	%r22104, %r7191, %r30138;
	setp.lt.u32 	%p7614, %r22104, 4;
	or.pred  	%p7615, %p11383, %p7614;
	@%p7615 bra 	$L__BB4_7670;
	shr.u32 	%r7706, %r6245, 3;
	setp.gt.u32 	%p7616, %r6245, 65535;
	@%p7616 bra 	$L__BB4_7033;
	shl.b32 	%r22105, %r7706, 3;
	mov.u32 	%r22106, shared_mem;
	add.s32 	%r22107, %r22106, %r22105;
	atom.shared.exch.b64 	%rd11045, [%r22107], 0;
	bra.uni 	$L__BB4_7034;
$L__BB4_7033:
	mul.wide.u32 	%rd7394, %r7706, 8;
	add.s64 	%rd7395, %rd1, %rd7394;
	atom.global.exch.b64 	%rd11045, [%rd7395+201326600], 0;
$L__BB4_7034:
	shr.u32 	%r7707, %r6244, 3;
	setp.gt.u32 	%p7617, %r6244, 65535;
	@%p7617 bra 	$L__BB4_7036;
	shl.b32 	%r22108, %r7707, 3;
	mov.u32 	%r22109, shared_mem;
	add.s32 	%r22110, %r22109, %r22108;
	atom.shared.exch.b64 	%rd11046, [%r22110], 0;
	bra.uni 	$L__BB4_7037;
$L__BB4_7036:
	mul.wide.u32 	%rd7396, %r7707, 8;
	add.s64 	%rd7397, %rd1, %rd7396;
	atom.global.exch.b64 	%rd11046, [%rd7397+201326600], 0;
$L__BB4_7037:
	ld.local.u32 	%r7708, [%rd2+152];
	setp.gt.u32 	%p7618, %r7708, 8191;
	@%p7618 bra 	$L__BB4_7039;
	shl.b32 	%r22112, %r7708, 2;
	mov.u32 	%r22113, shared_mem;
	add.s32 	%r22114, %r22113, %r22112;
	atom.shared.exch.b32 	%r22115, [%r22114+65536], -1;
	bra.uni 	$L__BB4_7040;
$L__BB4_7039:
	mul.wide.u32 	%rd7398, %r7708, 4;
	add.s64 	%rd7399, %rd3, %rd7398;
	atom.global.exch.b32 	%r22111, [%rd7399], -1;
$L__BB4_7040:
	ld.local.u32 	%r7709, [%rd2+156];
	setp.gt.u32 	%p7619, %r7709, 8191;
	@%p7619 bra 	$L__BB4_7042;
	shl.b32 	%r22117, %r7709, 2;
	mov.u32 	%r22118, shared_mem;
	add.s32 	%r22119, %r22118, %r22117;
	atom.shared.exch.b32 	%r22120, [%r22119+65536], -1;
	bra.uni 	$L__BB4_7043;
$L__BB4_7042:
	mul.wide.u32 	%rd7400, %r7709, 4;
	add.s64 	%rd7401, %rd3, %rd7400;
	atom.global.exch.b32 	%r22116, [%rd7401], -1;
$L__BB4_7043:
	ld.local.u32 	%r7710, [%rd2+160];
	setp.gt.u32 	%p7620, %r7710, 8191;
	@%p7620 bra 	$L__BB4_7045;
	shl.b32 	%r22122, %r7710, 2;
	mov.u32 	%r22123, shared_mem;
	add.s32 	%r22124, %r22123, %r22122;
	atom.shared.exch.b32 	%r22125, [%r22124+65536], -1;
	bra.uni 	$L__BB4_7046;
$L__BB4_7045:
	mul.wide.u32 	%rd7402, %r7710, 4;
	add.s64 	%rd7403, %rd3, %rd7402;
	atom.global.exch.b32 	%r22121, [%rd7403], -1;
$L__BB4_7046:
	ld.local.u32 	%r7711, [%rd2+164];
	setp.gt.u32 	%p7621, %r7711, 8191;
	@%p7621 bra 	$L__BB4_7048;
	shl.b32 	%r22127, %r7711, 2;
	mov.u32 	%r22128, shared_mem;
	add.s32 	%r22129, %r22128, %r22127;
	atom.shared.exch.b32 	%r22130, [%r22129+65536], -1;
	bra.uni 	$L__BB4_7049;
$L__BB4_7048:
	mul.wide.u32 	%rd7404, %r7711, 4;
	add.s64 	%rd7405, %rd3, %rd7404;
	atom.global.exch.b32 	%r22126, [%rd7405], -1;
$L__BB4_7049:
	ld.local.u32 	%r7712, [%rd2+24];
	shl.b32 	%r22131, %r7708, 3;
	shl.b32 	%r22132, %r7709, 3;
	cvt.u64.u32 	%rd487, %r22132;
	cvt.u64.u32 	%rd7406, %r7709;
	shl.b64 	%rd7407, %rd7406, 35;
	cvt.u64.u32 	%rd488, %r22131;
	or.b64  	%rd489, %rd7407, %rd488;
	setp.gt.u32 	%p7622, %r7712, 8191;
	@%p7622 bra 	$L__BB4_7051;
	shl.b32 	%r22133, %r7712, 3;
	mov.u32 	%r22134, shared_mem;
	add.s32 	%r22135, %r22134, %r22133;
	atom.shared.exch.b64 	%rd7411, [%r22135], %rd489;
	bra.uni 	$L__BB4_7052;
$L__BB4_7051:
	mul.wide.u32 	%rd7408, %r7712, 8;
	add.s64 	%rd7409, %rd1, %rd7408;
	atom.global.exch.b64 	%rd7410, [%rd7409+201326600], %rd489;
$L__BB4_7052:
	ld.local.u32 	%r7713, [%rd2+28];
	shl.b32 	%r22136, %r7710, 3;
	cvt.u64.u32 	%rd7412, %r7711;
	shl.b64 	%rd490, %rd7412, 35;
	cvt.u64.u32 	%rd491, %r22136;
	or.b64  	%rd492, %rd490, %rd491;
	setp.gt.u32 	%p7623, %r7713, 8191;
	@%p7623 bra 	$L__BB4_7054;
	shl.b32 	%r22137, %r7713, 3;
	mov.u32 	%r22138, shared_mem;
	add.s32 	%r22139, %r22138, %r22137;
	atom.shared.exch.b64 	%rd7416, [%r22139], %rd492;
	bra.uni 	$L__BB4_7055;
$L__BB4_7054:
	mul.wide.u32 	%rd7413, %r7713, 8;
	add.s64 	%rd7414, %rd1, %rd7413;
	atom.global.exch.b64 	%rd7415, [%rd7414+201326600], %rd492;
$L__BB4_7055:
	ld.local.u32 	%r7714, [%rd2+32];
	shl.b64 	%rd7417, %rd491, 32;
	or.b64  	%rd493, %rd7417, %rd488;
	setp.gt.u32 	%p7624, %r7714, 8191;
	@%p7624 bra 	$L__BB4_7057;
	shl.b32 	%r22140, %r7714, 3;
	mov.u32 	%r22141, shared_mem;
	add.s32 	%r22142, %r22141, %r22140;
	atom.shared.exch.b64 	%rd7421, [%r22142], %rd493;
	bra.uni 	$L__BB4_7058;
$L__BB4_7057:
	mul.wide.u32 	%rd7418, %r7714, 8;
	add.s64 	%rd7419, %rd1, %rd7418;
	atom.global.exch.b64 	%rd7420, [%rd7419+201326600], %rd493;
$L__BB4_7058:
	ld.local.u32 	%r7715, [%rd2+36];
	or.b64  	%rd494, %rd490, %rd487;
	setp.gt.u32 	%p7625, %r7715, 8191;
	@%p7625 bra 	$L__BB4_7060;
	shl.b32 	%r22143, %r7715, 3;
	mov.u32 	%r22144, shared_mem;
	add.s32 	%r22145, %r22144, %r22143;
	atom.shared.exch.b64 	%rd7425, [%r22145], %rd494;
	bra.uni 	$L__BB4_7061;
$L__BB4_7060:
	mul.wide.u32 	%rd7422, %r7715, 8;
	add.s64 	%rd7423, %rd1, %rd7422;
	atom.global.exch.b64 	%rd7424, [%rd7423+201326600], %rd494;
$L__BB4_7061:
	cvt.u32.u64 	%r22146, %rd11045;
	and.b32  	%r7716, %r6244, 7;
	shl.b32 	%r22147, %r7712, 3;
	or.b32  	%r22148, %r22147, %r7716;
	setp.ne.s32 	%p7626, %r7716, 0;
	and.b32  	%r22149, %r22146, 7;
	setp.eq.s32 	%p7627, %r22149, 0;
	and.pred  	%p7628, %p7626, %p7627;
	selp.b32 	%r30205, %r22146, %r22148, %p7628;
	selp.b32 	%r7728, %r22148, %r22146, %p7628;
	and.b32  	%r22150, %r30205, 7;
	setp.ne.s32 	%p7629, %r22150, 0;
	@%p7629 bra 	$L__BB4_7065;
$L__BB4_7062:
	and.b32  	%r22151, %r7728, 7;
	setp.ne.s32 	%p7630, %r22151, 0;
	@%p7630 bra 	$L__BB4_7073;
$L__BB4_7063:
	shr.u32 	%r22152, %r7728, 3;
	setp.gt.u32 	%p7631, %r7728, 65535;
	shr.u32 	%r22153, %r7728, 1;
	mov.u32 	%r22154, shared_mem;
	add.s32 	%r22155, %r22154, %r22153;
	add.s32 	%r7724, %r22155, 65536;
	mul.wide.u32 	%rd7426, %r22152, 4;
	add.s64 	%rd496, %rd3, %rd7426;
	@%p7631 bra 	$L__BB4_7067;
	atom.shared.exch.b32 	%r30208, [%r7724], -1;
	bra.uni 	$L__BB4_7068;
$L__BB4_7065:
	cvt.u64.u32 	%rd7446, %r7728;
	shl.b64 	%rd7447, %rd7446, 32;
	cvt.u64.u32 	%rd7448, %r30205;
	or.b64  	%rd495, %rd7447, %rd7448;
	mul.wide.u32 	%rd7449, %r30205, 8;
	and.b32  	%r22183, %r7728, 7;
	cvt.u64.u32 	%rd7450, %r22183;
	mov.b64 	%rd7451, 56;
	cvt.u32.u64 	%r22184, %rd7451;
	cvt.u32.u64 	%r22185, %rd7449;
	and.b32  	%r22186, %r22185, %r22184;
	cvt.u32.u64 	%r22187, %rd7450;
	or.b32  	%r22188, %r22186, %r22187;
	mov.b64 	%rd7452, 9130730411292422402;
	shr.u64 	%rd7453, %rd7452, %r22188;
	mov.b64 	%rd7454, 1736168554312260608;
	shr.u64 	%rd7455, %rd7454, %r22188;
	mov.b64 	%rd7456, -506390041275138048;
	shr.u64 	%rd7457, %rd7456, %r22188;
	shl.b64 	%rd7458, %rd7457, 2;
	cvt.u32.u64 	%r22189, %rd7455;
	mov.b64 	%rd7459, 2;
	cvt.u32.u64 	%r22190, %rd7459;
	and.b32  	%r22191, %r22189, %r22190;
	cvt.u32.u64 	%r22192, %rd7453;
	mov.b64 	%rd7460, 1;
	cvt.u32.u64 	%r22193, %rd7460;
	and.b32  	%r22194, %r22192, %r22193;
	or.b32  	%r22195, %r22194, %r22191;
	cvt.u32.u64 	%r22196, %rd7458;
	mov.b64 	%rd7461, 4;
	cvt.u32.u64 	%r22197, %rd7461;
	and.b32  	%r22198, %r22196, %r22197;
	or.b32  	%r22199, %r22195, %r22198;
	mov.b16 	%rs304, 1;
	shl.b16 	%rs305, %rs304, %r22199;
	and.b16  	%rs306, %rs305, 29;
	setp.eq.s16 	%p7653, %rs306, 0;
	@%p7653 bra 	$L__BB4_7091;
	ld.local.u32 	%r22200, [%rd2+280];
	add.s32 	%r22201, %r22200, 1;
	st.local.u32 	[%rd2+280], %r22201;
	shl.b32 	%r22202, %r22200, 3;
	cvt.u64.u32 	%rd7462, %r22202;
	and.b64  	%rd7463, %rd7462, 2040;
	add.s64 	%rd7464, %rd2, %rd7463;
	st.local.u64 	[%rd7464+288], %rd495;
	bra.uni 	$L__BB4_7092;
$L__BB4_7067:
	atom.global.exch.b32 	%r30208, [%rd496], -1;
$L__BB4_7068:
	add.s32 	%r22156, %r30208, 1;
	setp.lt.u32 	%p7632, %r22156, 2;
	@%p7632 bra 	$L__BB4_7073;
	@%p7631 bra 	$L__BB4_7071;
	atom.shared.exch.b32 	%r22158, [%r7724], 0;
	bra.uni 	$L__BB4_7072;
$L__BB4_7071:
	atom.global.exch.b32 	%r22157, [%rd496], 0;
$L__BB4_7072:
	and.b32  	%r22159, %r30208, 7;
	setp.eq.s32 	%p7634, %r22159, 0;
	mov.u32 	%r7728, %r30208;
	@%p7634 bra 	$L__BB4_7063;
$L__BB4_7073:
	setp.lt.u32 	%p7635, %r30205, 65529;
	@%p7635 bra 	$L__BB4_7085;
	and.b32  	%r7729, %r7728, 4;
	setp.eq.s32 	%p7636, %r7729, 0;
	and.b32  	%r22160, %r7728, 3;
	setp.ne.s32 	%p7637, %r22160, 0;
	and.pred  	%p7638, %p7636, %p7637;
	setp.gt.u32 	%p7639, %r7728, 65535;
	or.pred  	%p7640, %p7639, %p7638;
	@%p7640 bra 	$L__BB4_7078;
	and.b32  	%r22161, %r7728, 7;
	setp.eq.s32 	%p7641, %r22161, 0;
	mov.u32 	%r30211, %r7728;
	mov.u32 	%r30212, %r30205;
	@%p7641 bra 	$L__BB4_7090;
	setp.eq.s32 	%p7642, %r7729, 0;
	@%p7642 bra 	$L__BB4_7078;
	cvt.u64.u32 	%rd7427, %r7728;
	shl.b64 	%rd7428, %rd7427, 32;
	cvt.u64.u32 	%rd7429, %r30205;
	or.b64  	%rd7430, %rd7428, %rd7429;
	ld.local.u32 	%r22162, [%rd2+280];
	add.s32 	%r22163, %r22162, 1;
	st.local.u32 	[%rd2+280], %r22163;
	shl.b32 	%r22164, %r22162, 3;
	cvt.u64.u32 	%rd7431, %r22164;
	and.b64  	%rd7432, %rd7431, 2040;
	add.s64 	%rd7433, %rd2, %rd7432;
	st.local.u64 	[%rd7433+288], %rd7430;
	bra.uni 	$L__BB4_7092;
$L__BB4_7078:
	shr.u32 	%r7730, %r30205, 3;
	setp.gt.u32 	%p7643, %r30205, 65535;
	@%p7643 bra 	$L__BB4_7080;
	shl.b32 	%r22165, %r7730, 2;
	mov.u32 	%r22166, shared_mem;
	add.s32 	%r22167, %r22166, %r22165;
	ld.shared.u32 	%r30210, [%r22167+65536];
	bra.uni 	$L__BB4_7081;
$L__BB4_7080:
	mul.wide.u32 	%rd7434, %r7730, 4;
	add.s64 	%rd7435, %rd3, %rd7434;
	ld.global.u32 	%r30210, [%rd7435];
$L__BB4_7081:
	setp.ne.s32 	%p7644, %r30210, 0;
	@%p7644 bra 	$L__BB4_7085;
	cvt.u64.u32 	%rd7436, %r7728;
	shl.b64 	%rd7437, %rd7436, 32;
	cvt.u64.u32 	%rd7438, %r30205;
	or.b64  	%rd497, %rd7437, %rd7438;
	and.b32  	%r22168, %r7728, 7;
	setp.eq.s32 	%p7645, %r22168, 1;
	@%p7645 bra 	$L__BB4_7084;
	ld.local.u32 	%r22169, [%rd2+280];
	add.s32 	%r22170, %r22169, 1;
	st.local.u32 	[%rd2+280], %r22170;
	shl.b32 	%r22171, %r22169, 3;
	cvt.u64.u32 	%rd7439, %r22171;
	and.b64  	%rd7440, %rd7439, 2040;
	add.s64 	%rd7441, %rd2, %rd7440;
	st.local.u64 	[%rd7441+288], %rd497;
	bra.uni 	$L__BB4_7092;
$L__BB4_7084:
	ld.local.u32 	%r22172, [%rd2+2336];
	add.s32 	%r22173, %r22172, 1;
	st.local.u32 	[%rd2+2336], %r22173;
	shl.b32 	%r22174, %r22172, 3;
	cvt.u64.u32 	%rd7442, %r22174;
	and.b64  	%rd7443, %rd7442, 2040;
	add.s64 	%rd7444, %rd2, %rd7443;
	st.local.u64 	[%rd7444+2344], %rd497;
	bra.uni 	$L__BB4_7092;
$L__BB4_7085:
	shr.u32 	%r7734, %r30205, 3;
	setp.gt.u32 	%p7646, %r30205, 65535;
	@%p7646 bra 	$L__BB4_7088;
	shl.b32 	%r22176, %r7734, 2;
	mov.u32 	%r22177, shared_mem;
	add.s32 	%r22178, %r22177, %r22176;
	add.s32 	%r7735, %r22178, 65536;
	atom.shared.exch.b32 	%r30211, [%r22178+65536], %r7728;
	setp.eq.s32 	%p7648, %r30211, -1;
	@%p7648 bra 	$L__BB4_7092;
	atom.shared.exch.b32 	%r22179, [%r7735], 0;
	mov.u32 	%r30212, %r7728;
	bra.uni 	$L__BB4_7090;
$L__BB4_7088:
	mul.wide.u32 	%rd7445, %r7734, 4;
	add.s64 	%rd498, %rd3, %rd7445;
	atom.global.exch.b32 	%r30211, [%rd498], %r7728;
	setp.eq.s32 	%p7647, %r30211, -1;
	@%p7647 bra 	$L__BB4_7092;
	atom.global.exch.b32 	%r22175, [%rd498], 0;
	mov.u32 	%r30212, %r7728;
$L__BB4_7090:
	and.b32  	%r22180, %r30211, 7;
	setp.ne.s32 	%p7649, %r22180, 0;
	and.b32  	%r22181, %r30212, 7;
	setp.eq.s32 	%p7650, %r22181, 0;
	and.pred  	%p7651, %p7649, %p7650;
	selp.b32 	%r30205, %r30212, %r30211, %p7651;
	selp.b32 	%r7728, %r30211, %r30212, %p7651;
	and.b32  	%r22182, %r30205, 7;
	setp.eq.s32 	%p7652, %r22182, 0;
	@%p7652 bra 	$L__BB4_7062;
	bra.uni 	$L__BB4_7065;
$L__BB4_7091:
	ld.local.u32 	%r22203, [%rd2+2336];
	add.s32 	%r22204, %r22203, 1;
	st.local.u32 	[%rd2+2336], %r22204;
	shl.b32 	%r22205, %r22203, 3;
	cvt.u64.u32 	%rd7465, %r22205;
	and.b64  	%rd7466, %rd7465, 2040;
	add.s64 	%rd7467, %rd2, %rd7466;
	st.local.u64 	[%rd7467+2344], %rd495;
$L__BB4_7092:
	{ .reg .b32 tmp; mov.b64 {tmp, %r22206}, %rd11045; }
	setp.ne.s32 	%p7654, %r7716, 0;
	shl.b32 	%r22207, %r7713, 3;
	or.b32  	%r22208, %r22207, %r7716;
	and.b32  	%r22209, %r22206, 7;
	setp.eq.s32 	%p7655, %r22209, 0;
	and.pred  	%p7656, %p7654, %p7655;
	selp.b32 	%r30215, %r22206, %r22208, %p7656;
	selp.b32 	%r7753, %r22208, %r22206, %p7656;
	and.b32  	%r22210, %r30215, 7;
	setp.ne.s32 	%p7657, %r22210, 0;
	@%p7657 bra 	$L__BB4_7096;
$L__BB4_7093:
	and.b32  	%r22211, %r7753, 7;
	setp.ne.s32 	%p7658, %r22211, 0;
	@%p7658 bra 	$L__BB4_7104;
$L__BB4_7094:
	shr.u32 	%r22212, %r7753, 3;
	setp.gt.u32 	%p7659, %r7753, 65535;
	shr.u32 	%r22213, %r7753, 1;
	mov.u32 	%r22214, shared_mem;
	add.s32 	%r22215, %r22214, %r22213;
	add.s32 	%r7749, %r22215, 65536;
	mul.wide.u32 	%rd7468, %r22212, 4;
	add.s64 	%rd500, %rd3, %rd7468;
	@%p7659 bra 	$L__BB4_7098;
	atom.shared.exch.b32 	%r30218, [%r7749], -1;
	bra.uni 	$L__BB4_7099;
$L__BB4_7096:
	cvt.u64.u32 	%rd7488, %r7753;
	shl.b64 	%rd7489, %rd7488, 32;
	cvt.u64.u32 	%rd7490, %r30215;
	or.b64  	%rd499, %rd7489, %rd7490;
	mul.wide.u32 	%rd7491, %r30215, 8;
	and.b32  	%r22243, %r7753, 7;
	cvt.u64.u32 	%rd7492, %r22243;
	mov.b64 	%rd7493, 56;
	cvt.u32.u64 	%r22244, %rd7493;
	cvt.u32.u64 	%r22245, %rd7491;
	and.b32  	%r22246, %r22245, %r22244;
	cvt.u32.u64 	%r22247, %rd7492;
	or.b32  	%r22248, %r22246, %r22247;
	mov.b64 	%rd7494, 9130730411292422402;
	shr.u64 	%rd7495, %rd7494, %r22248;
	mov.b64 	%rd7496, 1736168554312260608;
	shr.u64 	%rd7497, %rd7496, %r22248;
	mov.b64 	%rd7498, -506390041275138048;
	shr.u64 	%rd7499, %rd7498, %r22248;
	shl.b64 	%rd7500, %rd7499, 2;
	cvt.u32.u64 	%r22249, %rd7497;
	mov.b64 	%rd7501, 2;
	cvt.u32.u64 	%r22250, %rd7501;
	and.b32  	%r22251, %r22249, %r22250;
	cvt.u32.u64 	%r22252, %rd7495;
	mov.b64 	%rd7502, 1;
	cvt.u32.u64 	%r22253, %rd7502;
	and.b32  	%r22254, %r22252, %r22253;
	or.b32  	%r22255, %r22254, %r22251;
	cvt.u32.u64 	%r22256, %rd7500;
	mov.b64 	%rd7503, 4;
	cvt.u32.u64 	%r22257, %rd7503;
	and.b32  	%r22258, %r22256, %r22257;
	or.b32  	%r22259, %r22255, %r22258;
	mov.b16 	%rs307, 1;
	shl.b16 	%rs308, %rs307, %r22259;
	and.b16  	%rs309, %rs308, 29;
	setp.eq.s16 	%p7681, %rs309, 0;
	@%p7681 bra 	$L__BB4_7122;
	ld.local.u32 	%r22260, [%rd2+280];
	add.s32 	%r22261, %r22260, 1;
	st.local.u32 	[%rd2+280], %r22261;
	shl.b32 	%r22262, %r22260, 3;
	cvt.u64.u32 	%rd7504, %r22262;
	and.b64  	%rd7505, %rd7504, 2040;
	add.s64 	%rd7506, %rd2, %rd7505;
	st.local.u64 	[%rd7506+288], %rd499;
	bra.uni 	$L__BB4_7123;
$L__BB4_7098:
	atom.global.exch.b32 	%r30218, [%rd500], -1;
$L__BB4_7099:
	add.s32 	%r22216, %r30218, 1;
	setp.lt.u32 	%p7660, %r22216, 2;
	@%p7660 bra 	$L__BB4_7104;
	setp.gt.u32 	%p7661, %r7753, 65535;
	@%p7661 bra 	$L__BB4_7102;
	atom.shared.exch.b32 	%r22218, [%r7749], 0;
	bra.uni 	$L__BB4_7103;
$L__BB4_7102:
	atom.global.exch.b32 	%r22217, [%rd500], 0;
$L__BB4_7103:
	and.b32  	%r22219, %r30218, 7;
	setp.eq.s32 	%p7662, %r22219, 0;
	mov.u32 	%r7753, %r30218;
	@%p7662 bra 	$L__BB4_7094;
$L__BB4_7104:
	setp.lt.u32 	%p7663, %r30215, 65529;
	@%p7663 bra 	$L__BB4_7116;
	and.b32  	%r7754, %r7753, 4;
	setp.eq.s32 	%p7664, %r7754, 0;
	and.b32  	%r22220, %r7753, 3;
	setp.ne.s32 	%p7665, %r22220, 0;
	and.pred  	%p7666, %p7664, %p7665;
	setp.gt.u32 	%p7667, %r7753, 65535;
	or.pred  	%p7668, %p7667, %p7666;
	@%p7668 bra 	$L__BB4_7109;
	and.b32  	%r22221, %r7753, 7;
	setp.eq.s32 	%p7669, %r22221, 0;
	mov.u32 	%r30221, %r7753;
	mov.u32 	%r30222, %r30215;
	@%p7669 bra 	$L__BB4_7121;
	setp.eq.s32 	%p7670, %r7754, 0;
	@%p7670 bra 	$L__BB4_7109;
	cvt.u64.u32 	%rd7469, %r7753;
	shl.b64 	%rd7470, %rd7469, 32;
	cvt.u64.u32 	%rd7471, %r30215;
	or.b64  	%rd7472, %rd7470, %rd7471;
	ld.local.u32 	%r22222, [%rd2+280];
	add.s32 	%r22223, %r22222, 1;
	st.local.u32 	[%rd2+280], %r22223;
	shl.b32 	%r22224, %r22222, 3;
	cvt.u64.u32 	%rd7473, %r22224;
	and.b64  	%rd7474, %rd7473, 2040;
	add.s64 	%rd7475, %rd2, %rd7474;
	st.local.u64 	[%rd7475+288], %rd7472;
	bra.uni 	$L__BB4_7123;
$L__BB4_7109:
	shr.u32 	%r7755, %r30215, 3;
	setp.gt.u32 	%p7671, %r30215, 65535;
	@%p7671 bra 	$L__BB4_7111;
	shl.b32 	%r22225, %r7755, 2;
	mov.u32 	%r22226, shared_mem;
	add.s32 	%r22227, %r22226, %r22225;
	ld.shared.u32 	%r30220, [%r22227+65536];
	bra.uni 	$L__BB4_7112;
$L__BB4_7111:
	mul.wide.u32 	%rd7476, %r7755, 4;
	add.s64 	%rd7477, %rd3, %rd7476;
	ld.global.u32 	%r30220, [%rd7477];
$L__BB4_7112:
	setp.ne.s32 	%p7672, %r30220, 0;
	@%p7672 bra 	$L__BB4_7116;
	cvt.u64.u32 	%rd7478, %r7753;
	shl.b64 	%rd7479, %rd7478, 32;
	cvt.u64.u32 	%rd7480, %r30215;
	or.b64  	%rd501, %rd7479, %rd7480;
	and.b32  	%r22228, %r7753, 7;
	setp.eq.s32 	%p7673, %r22228, 1;
	@%p7673 bra 	$L__BB4_7115;
	ld.local.u32 	%r22229, [%rd2+280];
	add.s32 	%r22230, %r22229, 1;
	st.local.u32 	[%rd2+280], %r22230;
	shl.b32 	%r22231, %r22229, 3;
	cvt.u64.u32 	%rd7481, %r22231;
	and.b64  	%rd7482, %rd7481, 2040;
	add.s64 	%rd7483, %rd2, %rd7482;
	st.local.u64 	[%rd7483+288], %rd501;
	bra.uni 	$L__BB4_7123;
$L__BB4_7115:
	ld.local.u32 	%r22232, [%rd2+2336];
	add.s32 	%r22233, %r22232, 1;
	st.local.u32 	[%rd2+2336], %r22233;
	shl.b32 	%r22234, %r22232, 3;
	cvt.u64.u32 	%rd7484, %r22234;
	and.b64  	%rd7485, %rd7484, 2040;
	add.s64 	%rd7486, %rd2, %rd7485;
	st.local.u64 	[%rd7486+2344], %rd501;
	bra.uni 	$L__BB4_7123;
$L__BB4_7116:
	shr.u32 	%r7759, %r30215, 3;
	setp.gt.u32 	%p7674, %r30215, 65535;
	@%p7674 bra 	$L__BB4_7119;
	shl.b32 	%r22236, %r7759, 2;
	mov.u32 	%r22237, shared_mem;
	add.s32 	%r22238, %r22237, %r22236;
	add.s32 	%r7760, %r22238, 65536;
	atom.shared.exch.b32 	%r30221, [%r22238+65536], %r7753;
	setp.eq.s32 	%p7676, %r30221, -1;
	@%p7676 bra 	$L__BB4_7123;
	atom.shared.exch.b32 	%r22239, [%r7760], 0;
	mov.u32 	%r30222, %r7753;
	bra.uni 	$L__BB4_7121;
$L__BB4_7119:
	mul.wide.u32 	%rd7487, %r7759, 4;
	add.s64 	%rd502, %rd3, %rd7487;
	atom.global.exch.b32 	%r30221, [%rd502], %r7753;
	setp.eq.s32 	%p7675, %r30221, -1;
	@%p7675 bra 	$L__BB4_7123;
	atom.global.exch.b32 	%r22235, [%rd502], 0;
	mov.u32 	%r30222, %r7753;
$L__BB4_7121:
	and.b32  	%r22240, %r30221, 7;
	setp.ne.s32 	%p7677, %r22240, 0;
	and.b32  	%r22241, %r30222, 7;
	setp.eq.s32 	%p7678, %r22241, 0;
	and.pred  	%p7679, %p7677, %p7678;
	selp.b32 	%r30215, %r30222, %r30221, %p7679;
	selp.b32 	%r7753, %r30221, %r30222, %p7679;
	and.b32  	%r22242, %r30215, 7;
	setp.eq.s32 	%p7680, %r22242, 0;
	@%p7680 bra 	$L__BB4_7093;
	bra.uni 	$L__BB4_7096;
$L__BB4_7122:
	ld.local.u32 	%r22263, [%rd2+2336];
	add.s32 	%r22264, %r22263, 1;
	st.local.u32 	[%rd2+2336], %r22264;
	shl.b32 	%r22265, %r22263, 3;
	cvt.u64.u32 	%rd7507, %r22265;
	and.b64  	%rd7508, %rd7507, 2040;
	add.s64 	%rd7509, %rd2, %rd7508;
	st.local.u64 	[%rd7509+2344], %rd499;
$L__BB4_7123:
	cvt.u32.u64 	%r22266, %rd11046;
	and.b32  	%r7767, %r6245, 7;
	shl.b32 	%r22267, %r7714, 3;
	or.b32  	%r22268, %r22267, %r7767;
	setp.ne.s32 	%p7682, %r7767, 0;
	and.b32  	%r22269, %r22266, 7;
	setp.eq.s32 	%p7683, %r22269, 0;
	and.pred  	%p7684, %p7682, %p7683;
	selp.b32 	%r30225, %r22266, %r22268, %p7684;
	selp.b32 	%r7779, %r22268, %r22266, %p7684;
	and.b32  	%r22270, %r30225, 7;
	setp.ne.s32 	%p7685, %r22270, 0;
	@%p7685 bra 	$L__BB4_7127;
$L__BB4_7124:
	and.b32  	%r22271, %r7779, 7;
	setp.ne.s32 	%p7686, %r22271, 0;
	@%p7686 bra 	$L__BB4_7135;
$L__BB4_7125:
	shr.u32 	%r22272, %r7779, 3;
	setp.gt.u32 	%p7687, %r7779, 65535;
	shr.u32 	%r22273, %r7779, 1;
	mov.u32 	%r22274, shared_mem;
	add.s32 	%r22275, %r22274, %r22273;
	add.s32 	%r7775, %r22275, 65536;
	mul.wide.u32 	%rd7510, %r22272, 4;
	add.s64 	%rd504, %rd3, %rd7510;
	@%p7687 bra 	$L__BB4_7129;
	atom.shared.exch.b32 	%r30228, [%r7775], -1;
	bra.uni 	$L__BB4_7130;
$L__BB4_7127:
	cvt.u64.u32 	%rd7530, %r7779;
	shl.b64 	%rd7531, %rd7530, 32;
	cvt.u64.u32 	%rd7532, %r30225;
	or.b64  	%rd503, %rd7531, %rd7532;
	mul.wide.u32 	%rd7533, %r30225, 8;
	and.b32  	%r22303, %r7779, 7;
	cvt.u64.u32 	%rd7534, %r22303;
	mov.b64 	%rd7535, 56;
	cvt.u32.u64 	%r22304, %rd7535;
	cvt.u32.u64 	%r22305, %rd7533;
	and.b32  	%r22306, %r22305, %r22304;
	cvt.u32.u64 	%r22307, %rd7534;
	or.b32  	%r22308, %r22306, %r22307;
	mov.b64 	%rd7536, 9130730411292422402;
	shr.u64 	%rd7537, %rd7536, %r22308;
	mov.b64 	%rd7538, 1736168554312260608;
	shr.u64 	%rd7539, %rd7538, %r22308;
	mov.b64 	%rd7540, -506390041275138048;
	shr.u64 	%rd7541, %rd7540, %r22308;
	shl.b64 	%rd7542, %rd7541, 2;
	cvt.u32.u64 	%r22309, %rd7539;
	mov.b64 	%rd7543, 2;
	cvt.u32.u64 	%r22310, %rd7543;
	and.b32  	%r22311, %r22309, %r22310;
	cvt.u32.u64 	%r22312, %rd7537;
	mov.b64 	%rd7544, 1;
	cvt.u32.u64 	%r22313, %rd7544;
	and.b32  	%r22314, %r22312, %r22313;
	or.b32  	%r22315, %r22314, %r22311;
	cvt.u32.u64 	%r22316, %rd7542;
	mov.b64 	%rd7545, 4;
	cvt.u32.u64 	%r22317, %rd7545;
	and.b32  	%r22318, %r22316, %r22317;
	or.b32  	%r22319, %r22315, %r22318;
	mov.b16 	%rs310, 1;
	shl.b16 	%rs311, %rs310, %r22319;
	and.b16  	%rs312, %rs311, 29;
	setp.eq.s16 	%p7709, %rs312, 0;
	@%p7709 bra 	$L__BB4_7153;
	ld.local.u32 	%r22320, [%rd2+280];
	add.s32 	%r22321, %r22320, 1;
	st.local.u32 	[%rd2+280], %r22321;
	shl.b32 	%r22322, %r22320, 3;
	cvt.u64.u32 	%rd7546, %r22322;
	and.b64  	%rd7547, %rd7546, 2040;
	add.s64 	%rd7548, %rd2, %rd7547;
	st.local.u64 	[%rd7548+288], %rd503;
	bra.uni 	$L__BB4_7154;
$L__BB4_7129:
	atom.global.exch.b32 	%r30228, [%rd504], -1;
$L__BB4_7130:
	add.s32 	%r22276, %r30228, 1;
	setp.lt.u32 	%p7688, %r22276, 2;
	@%p7688 bra 	$L__BB4_7135;
	setp.gt.u32 	%p7689, %r7779, 65535;
	@%p7689 bra 	$L__BB4_7133;
	atom.shared.exch.b32 	%r22278, [%r7775], 0;
	bra.uni 	$L__BB4_7134;
$L__BB4_7133:
	atom.global.exch.b32 	%r22277, [%rd504], 0;
$L__BB4_7134:
	and.b32  	%r22279, %r30228, 7;
	setp.eq.s32 	%p7690, %r22279, 0;
	mov.u32 	%r7779, %r30228;
	@%p7690 bra 	$L__BB4_7125;
$L__BB4_7135:
	setp.lt.u32 	%p7691, %r30225, 65529;
	@%p7691 bra 	$L__BB4_7147;
	and.b32  	%r7780, %r7779, 4;
	setp.eq.s32 	%p7692, %r7780, 0;
	and.b32  	%r22280, %r7779, 3;
	setp.ne.s32 	%p7693, %r22280, 0;
	and.pred  	%p7694, %p7692, %p7693;
	setp.gt.u32 	%p7695, %r7779, 65535;
	or.pred  	%p7696, %p7695, %p7694;
	@%p7696 bra 	$L__BB4_7140;
	and.b32  	%r22281, %r7779, 7;
	setp.eq.s32 	%p7697, %r22281, 0;
	mov.u32 	%r30231, %r7779;
	mov.u32 	%r30232, %r30225;
	@%p7697 bra 	$L__BB4_7152;
	setp.eq.s32 	%p7698, %r7780, 0;
	@%p7698 bra 	$L__BB4_7140;
	cvt.u64.u32 	%rd7511, %r7779;
	shl.b64 	%rd7512, %rd7511, 32;
	cvt.u64.u32 	%rd7513, %r30225;
	or.b64  	%rd7514, %rd7512, %rd7513;
	ld.local.u32 	%r22282, [%rd2+280];
	add.s32 	%r22283, %r22282, 1;
	st.local.u32 	[%rd2+280], %r22283;
	shl.b32 	%r22284, %r22282, 3;
	cvt.u64.u32 	%rd7515, %r22284;
	and.b64  	%rd7516, %rd7515, 2040;
	add.s64 	%rd7517, %rd2, %rd7516;
	st.local.u64 	[%rd7517+288], %rd7514;
	bra.uni 	$L__BB4_7154;
$L__BB4_7140:
	shr.u32 	%r7781, %r30225, 3;
	setp.gt.u32 	%p7699, %r30225, 65535;
	@%p7699 bra 	$L__BB4_7142;
	shl.b32 	%r22285, %r7781, 2;
	mov.u32 	%r22286, shared_mem;
	add.s32 	%r22287, %r22286, %r22285;
	ld.shared.u32 	%r30230, [%r22287+65536];
	bra.uni 	$L__BB4_7143;
$L__BB4_7142:
	mul.wide.u32 	%rd7518, %r7781, 4;
	add.s64 	%rd7519, %rd3, %rd7518;
	ld.global.u32 	%r30230, [%rd7519];
$L__BB4_7143:
	setp.ne.s32 	%p7700, %r30230, 0;
	@%p7700 bra 	$L__BB4_7147;
	cvt.u64.u32 	%rd7520, %r7779;
	shl.b64 	%rd7521, %rd7520, 32;
	cvt.u64.u32 	%rd7522, %r30225;
	or.b64  	%rd505, %rd7521, %rd7522;
	and.b32  	%r22288, %r7779, 7;
	setp.eq.s32 	%p7701, %r22288, 1;
	@%p7701 bra 	$L__BB4_7146;
	ld.local.u32 	%r22289, [%rd2+280];
	add.s32 	%r22290, %r22289, 1;
	st.local.u32 	[%rd2+280], %r22290;
	shl.b32 	%r22291, %r22289, 3;
	cvt.u64.u32 	%rd7523, %r22291;
	and.b64  	%rd7524, %rd7523, 2040;
	add.s64 	%rd7525, %rd2, %rd7524;
	st.local.u64 	[%rd7525+288], %rd505;
	bra.uni 	$L__BB4_7154;
$L__BB4_7146:
	ld.local.u32 	%r22292, [%rd2+2336];
	add.s32 	%r22293, %r22292, 1;
	st.local.u32 	[%rd2+2336], %r22293;
	shl.b32 	%r22294, %r22292, 3;
	cvt.u64.u32 	%rd7526, %r22294;
	and.b64  	%rd7527, %rd7526, 2040;
	add.s64 	%rd7528, %rd2, %rd7527;
	st.local.u64 	[%rd7528+2344], %rd505;
	bra.uni 	$L__BB4_7154;
$L__BB4_7147:
	shr.u32 	%r7785, %r30225, 3;
	setp.gt.u32 	%p7702, %r30225, 65535;
	@%p7702 bra 	$L__BB4_7150;
	shl.b32 	%r22296, %r7785, 2;
	mov.u32 	%r22297, shared_mem;
	add.s32 	%r22298, %r22297, %r22296;
	add.s32 	%r7786, %r22298, 65536;
	atom.shared.exch.b32 	%r30231, [%r22298+65536], %r7779;
	setp.eq.s32 	%p7704, %r30231, -1;
	@%p7704 bra 	$L__BB4_7154;
	atom.shared.exch.b32 	%r22299, [%r7786], 0;
	mov.u32 	%r30232, %r7779;
	bra.uni 	$L__BB4_7152;
$L__BB4_7150:
	mul.wide.u32 	%rd7529, %r7785, 4;
	add.s64 	%rd506, %rd3, %rd7529;
	atom.global.exch.b32 	%r30231, [%rd506], %r7779;
	setp.eq.s32 	%p7703, %r30231, -1;
	@%p7703 bra 	$L__BB4_7154;
	atom.global.exch.b32 	%r22295, [%rd506], 0;
	mov.u32 	%r30232, %r7779;
$L__BB4_7152:
	and.b32  	%r22300, %r30231, 7;
	setp.ne.s32 	%p7705, %r22300, 0;
	and.b32  	%r22301, %r30232, 7;
	setp.eq.s32 	%p7706, %r22301, 0;
	and.pred  	%p7707, %p7705, %p7706;
	selp.b32 	%r30225, %r30232, %r30231, %p7707;
	selp.b32 	%r7779, %r30231, %r30232, %p7707;
	and.b32  	%r22302, %r30225, 7;
	setp.eq.s32 	%p7708, %r22302, 0;
	@%p7708 bra 	$L__BB4_7124;
	bra.uni 	$L__BB4_7127;
$L__BB4_7153:
	ld.local.u32 	%r22323, [%rd2+2336];
	add.s32 	%r22324, %r22323, 1;
	st.local.u32 	[%rd2+2336], %r22324;
	shl.b32 	%r22325, %r22323, 3;
	cvt.u64.u32 	%rd7549, %r22325;
	and.b64  	%rd7550, %rd7549, 2040;
	add.s64 	%rd7551, %rd2, %rd7550;
	st.local.u64 	[%rd7551+2344], %rd503;
$L__BB4_7154:
	{ .reg .b32 tmp; mov.b64 {tmp, %r22326}, %rd11046; }
	setp.ne.s32 	%p7710, %r7767, 0;
	shl.b32 	%r22327, %r7715, 3;
	or.b32  	%r22328, %r22327, %r7767;
	and.b32  	%r22329, %r22326, 7;
	setp.eq.s32 	%p7711, %r22329, 0;
	and.pred  	%p7712, %p7710, %p7711;
	selp.b32 	%r30235, %r22326, %r22328, %p7712;
	selp.b32 	%r7804, %r22328, %r22326, %p7712;
	and.b32  	%r22330, %r30235, 7;
	setp.ne.s32 	%p7713, %r22330, 0;
	@%p7713 bra 	$L__BB4_7158;
$L__BB4_7155:
	and.b32  	%r22331, %r7804, 7;
	setp.ne.s32 	%p7714, %r22331, 0;
	@%p7714 bra 	$L__BB4_7167;
$L__BB4_7156:
	shr.u32 	%r22332, %r7804, 3;
	setp.gt.u32 	%p7715, %r7804, 65535;
	shr.u32 	%r22333, %r7804, 1;
	mov.u32 	%r22334, shared_mem;
	add.s32 	%r22335, %r22334, %r22333;
	add.s32 	%r7800, %r22335, 65536;
	mul.wide.u32 	%rd7552, %r22332, 4;
	add.s64 	%rd508, %rd3, %rd7552;
	@%p7715 bra 	$L__BB4_7161;
	atom.shared.exch.b32 	%r30238, [%r7800], -1;
	bra.uni 	$L__BB4_7162;
$L__BB4_7158:
	cvt.u64.u32 	%rd7572, %r7804;
	shl.b64 	%rd7573, %rd7572, 32;
	cvt.u64.u32 	%rd7574, %r30235;
	or.b64  	%rd507, %rd7573, %rd7574;
	mul.wide.u32 	%rd7575, %r30235, 8;
	and.b32  	%r22363, %r7804, 7;
	cvt.u64.u32 	%rd7576, %r22363;
	mov.b64 	%rd7577, 56;
	cvt.u32.u64 	%r22364, %rd7577;
	cvt.u32.u64 	%r22365, %rd7575;
	and.b32  	%r22366, %r22365, %r22364;
	cvt.u32.u64 	%r22367, %rd7576;
	or.b32  	%r22368, %r22366, %r22367;
	mov.b64 	%rd7578, 9130730411292422402;
	shr.u64 	%rd7579, %rd7578, %r22368;
	mov.b64 	%rd7580, 1736168554312260608;
	shr.u64 	%rd7581, %rd7580, %r22368;
	mov.b64 	%rd7582, -506390041275138048;
	shr.u64 	%rd7583, %rd7582, %r22368;
	shl.b64 	%rd7584, %rd7583, 2;
	cvt.u32.u64 	%r22369, %rd7581;
	mov.b64 	%rd7585, 2;
	cvt.u32.u64 	%r22370, %rd7585;
	and.b32  	%r22371, %r22369, %r22370;
	cvt.u32.u64 	%r22372, %rd7579;
	mov.b64 	%rd7586, 1;
	cvt.u32.u64 	%r22373, %rd7586;
	and.b32  	%r22374, %r22372, %r22373;
	or.b32  	%r22375, %r22374, %r22371;
	cvt.u32.u64 	%r22376, %rd7584;
	mov.b64 	%rd7587, 4;
	cvt.u32.u64 	%r22377, %rd7587;
	and.b32  	%r22378, %r22376, %r22377;
	or.b32  	%r22379, %r22375, %r22378;
	mov.b16 	%rs313, 1;
	shl.b16 	%rs314, %rs313, %r22379;
	and.b16  	%rs315, %rs314, 29;
	setp.eq.s16 	%p7737, %rs315, 0;
	@%p7737 bra 	$L__BB4_7160;
	ld.local.u32 	%r22380, [%rd2+280];
	add.s32 	%r22381, %r22380, 1;
	st.local.u32 	[%rd2+280], %r22381;
	shl.b32 	%r22382, %r22380, 3;
	cvt.u64.u32 	%rd7588, %r22382;
	and.b64  	%rd7589, %rd7588, 2040;
	add.s64 	%rd7590, %rd2, %rd7589;
	st.local.u64 	[%rd7590+288], %rd507;
	bra.uni 	$L__BB4_7674;
$L__BB4_7160:
	ld.local.u32 	%r22383, [%rd2+2336];
	add.s32 	%r22384, %r22383, 1;
	st.local.u32 	[%rd2+2336], %r22384;
	shl.b32 	%r22385, %r22383, 3;
	cvt.u64.u32 	%rd7591, %r22385;
	and.b64  	%rd7592, %rd7591, 2040;
	add.s64 	%rd7593, %rd2, %rd7592;
	st.local.u64 	[%rd7593+2344], %rd507;
	bra.uni 	$L__BB4_7674;
$L__BB4_7161:
	atom.global.exch.b32 	%r30238, [%rd508], -1;
$L__BB4_7162:
	add.s32 	%r22336, %r30238, 1;
	setp.lt.u32 	%p7716, %r22336, 2;
	@%p7716 bra 	$L__BB4_7167;
	setp.gt.u32 	%p7717, %r7804, 65535;
	@%p7717 bra 	$L__BB4_7165;
	atom.shared.exch.b32 	%r22338, [%r7800], 0;
	bra.uni 	$L__BB4_7166;
$L__BB4_7165:
	atom.global.exch.b32 	%r22337, [%rd508], 0;
$L__BB4_7166:
	and.b32  	%r22339, %r30238, 7;
	setp.eq.s32 	%p7718, %r22339, 0;
	mov.u32 	%r7804, %r30238;
	@%p7718 bra 	$L__BB4_7156;
$L__BB4_7167:
	setp.lt.u32 	%p7719, %r30235, 65529;
	@%p7719 bra 	$L__BB4_7179;
	and.b32  	%r7805, %r7804, 4;
	setp.eq.s32 	%p7720, %r7805, 0;
	and.b32  	%r22340, %r7804, 3;
	setp.ne.s32 	%p7721, %r22340, 0;
	and.pred  	%p7722, %p7720, %p7721;
	setp.gt.u32 	%p7723, %r7804, 65535;
	or.pred  	%p7724, %p7723, %p7722;
	@%p7724 bra 	$L__BB4_7172;
	and.b32  	%r22341, %r7804, 7;
	setp.eq.s32 	%p7725, %r22341, 0;
	mov.u32 	%r30241, %r7804;
	mov.u32 	%r30242, %r30235;
	@%p7725 bra 	$L__BB4_7184;
	setp.eq.s32 	%p7726, %r7805, 0;
	@%p7726 bra 	$L__BB4_7172;
	cvt.u64.u32 	%rd7553, %r7804;
	shl.b64 	%rd7554, %rd7553, 32;
	cvt.u64.u32 	%rd7555, %r30235;
	or.b64  	%rd7556, %rd7554, %rd7555;
	ld.local.u32 	%r22342, [%rd2+280];
	add.s32 	%r22343, %r22342, 1;
	st.local.u32 	[%rd2+280], %r22343;
	shl.b32 	%r22344, %r22342, 3;
	cvt.u64.u32 	%rd7557, %r22344;
	and.b64  	%rd7558, %rd7557, 2040;
	add.s64 	%rd7559, %rd2, %rd7558;
	st.local.u64 	[%rd7559+288], %rd7556;
	bra.uni 	$L__BB4_7674;
$L__BB4_7172:
	shr.u32 	%r7806, %r30235, 3;
	setp.gt.u32 	%p7727, %r30235, 65535;
	@%p7727 bra 	$L__BB4_7174;
	shl.b32 	%r22345, %r7806, 2;
	mov.u32 	%r22346, shared_mem;
	add.s32 	%r22347, %r22346, %r22345;
	ld.shared.u32 	%r30240, [%r22347+65536];
	bra.uni 	$L__BB4_7175;
$L__BB4_7174:
	mul.wide.u32 	%rd7560, %r7806, 4;
	add.s64 	%rd7561, %rd3, %rd7560;
	ld.global.u32 	%r30240, [%rd7561];
$L__BB4_7175:
	setp.ne.s32 	%p7728, %r30240, 0;
	@%p7728 bra 	$L__BB4_7179;
	cvt.u64.u32 	%rd7562, %r7804;
	shl.b64 	%rd7563, %rd7562, 32;
	cvt.u64.u32 	%rd7564, %r30235;
	or.b64  	%rd509, %rd7563, %rd7564;
	and.b32  	%r22348, %r7804, 7;
	setp.eq.s32 	%p7729, %r22348, 1;
	@%p7729 bra 	$L__BB4_7178;
	ld.local.u32 	%r22349, [%rd2+280];
	add.s32 	%r22350, %r22349, 1;
	st.local.u32 	[%rd2+280], %r22350;
	shl.b32 	%r22351, %r22349, 3;
	cvt.u64.u32 	%rd7565, %r22351;
	and.b64  	%rd7566, %rd7565, 2040;
	add.s64 	%rd7567, %rd2, %rd7566;
	st.local.u64 	[%rd7567+288], %rd509;
	bra.uni 	$L__BB4_7674;
$L__BB4_7178:
	ld.local.u32 	%r22352, [%rd2+2336];
	add.s32 	%r22353, %r22352, 1;
	st.local.u32 	[%rd2+2336], %r22353;
	shl.b32 	%r22354, %r22352, 3;
	cvt.u64.u32 	%rd7568, %r22354;
	and.b64  	%rd7569, %rd7568, 2040;
	add.s64 	%rd7570, %rd2, %rd7569;
	st.local.u64 	[%rd7570+2344], %rd509;
	bra.uni 	$L__BB4_7674;
$L__BB4_7179:
	shr.u32 	%r7810, %r30235, 3;
	setp.gt.u32 	%p7730, %r30235, 65535;
	@%p7730 bra 	$L__BB4_7182;
	shl.b32 	%r22356, %r7810, 2;
	mov.u32 	%r22357, shared_mem;
	add.s32 	%r22358, %r22357, %r22356;
	add.s32 	%r7811, %r22358, 65536;
	atom.shared.exch.b32 	%r30241, [%r22358+65536], %r7804;
	setp.eq.s32 	%p7732, %r30241, -1;
	@%p7732 bra 	$L__BB4_7674;
	atom.shared.exch.b32 	%r22359, [%r7811], 0;
	mov.u32 	%r30242, %r7804;
	bra.uni 	$L__BB4_7184;
$L__BB4_7182:
	mul.wide.u32 	%rd7571, %r7810, 4;
	add.s64 	%rd510, %rd3, %rd7571;
	atom.global.exch.b32 	%r30241, [%rd510], %r7804;
	setp.eq.s32 	%p7731, %r30241, -1;
	@%p7731 bra 	$L__BB4_7674;
	atom.global.exch.b32 	%r22355, [%rd510], 0;
	mov.u32 	%r30242, %r7804;
$L__BB4_7184:
	and.b32  	%r22360, %r30241, 7;
	setp.ne.s32 	%p7733, %r22360, 0;
	and.b32  	%r22361, %r30242, 7;
	setp.eq.s32 	%p7734, %r22361, 0;
	and.pred  	%p7735, %p7733, %p7734;
	selp.b32 	%r30235, %r30242, %r30241, %p7735;
	selp.b32 	%r7804, %r30241, %r30242, %p7735;
	and.b32  	%r22362, %r30235, 7;
	setp.eq.s32 	%p7736, %r22362, 0;
	@%p7736 bra 	$L__BB4_7155;
	bra.uni 	$L__BB4_7158;
$L__BB4_7185:
	ld.local.u32 	%r7818, [%rd2+2336];
	ld.local.u32 	%r20918, [%rd2+12];
	setp.eq.s32 	%p6822, %r20918, 2;
	@%p6822 bra 	$L__BB4_7190;
	mov.b32 	%r30243, 0;
$L__BB4_7187:
	ld.global.u32 	%r20920, [%rd10];
	and.b32  	%r20921, %r20920, 32767;
	add.s32 	%r30247, %r20921, %r4190;
	mul.wide.u32 	%rd6907, %r30247, 8;
	add.s64 	%rd6908, %rd1, %rd6907;
	ld.global.u64 	%rd6909, [%rd6908+201326600];
	add.s32 	%r20922, %r20920, 1;
	st.global.u32 	[%rd10], %r20922;
	setp.lt.u32 	%p6823, %r30247, 8192;
	setp.ne.s64 	%p6824, %rd6909, 0;
	or.pred  	%p42, %p6823, %p6824;
	add.s32 	%r30243, %r30243, 1;
	setp.lt.u32 	%p6825, %r30243, 32768;
	@%p6825 bra 	$L__BB4_7189;
	mov.u64 	%rd6911, $str$1;
	cvta.global.u64 	%rd6912, %rd6911;
	{ // callseq 29, 0
	.param .b64 param0;
	st.param.b64 	[param0], %rd6912;
	.param .b64 param1;
	st.param.b64 	[param1], 0;
	.param .b32 retval0;
	call.uni (retval0), 
	vprintf, 
	(
	param0, 
	param1
	);
	ld.param.b32 	%r20923, [retval0];
	} // callseq 29
$L__BB4_7189:
	mov.pred 	%p11385, -1;
	@%p42 bra 	$L__BB4_7187;
	bra.uni 	$L__BB4_7201;
$L__BB4_7190:
	ld.local.u32 	%r30244, [%rd2+4];
	ld.local.u32 	%r7823, [%rd2+24];
	add.s32 	%r7824, %r30244, 64;
	mov.b32 	%r30245, 0;
$L__BB4_7191:
	add.s32 	%r30246, %r30244, 1;
	shl.b32 	%r20926, %r30244, 7;
	and.b32  	%r20927, %r20926, 8064;
	add.s32 	%r30247, %r20927, %r2;
	shl.b32 	%r20928, %r30244, 10;
	and.b32  	%r20929, %r20928, 64512;
	add.s32 	%r20930, %r4, %r20929;
	ld.shared.u64 	%rd6913, [%r20930];
	setp.ne.s32 	%p6828, %r30247, 0;
	setp.eq.s64 	%p6829, %rd6913, 0;
	and.pred  	%p6830, %p6828, %p6829;
	mov.pred 	%p6827, -1;
	mov.pred 	%p11385, %p6827;
	@%p6830 bra 	$L__BB4_7200;
	add.s32 	%r7829, %r30244, 2;
	shl.b32 	%r20931, %r30246, 7;
	and.b32  	%r20932, %r20931, 8064;
	add.s32 	%r30247, %r20932, %r2;
	shl.b32 	%r20933, %r30246, 10;
	and.b32  	%r20934, %r20933, 64512;
	add.s32 	%r20935, %r4, %r20934;
	ld.shared.u64 	%rd6915, [%r20935];
	setp.ne.s32 	%p6832, %r30247, 0;
	setp.eq.s64 	%p6833, %rd6915, 0;
	and.pred  	%p6834, %p6832, %p6833;
	mov.u32 	%r30246, %r7829;
	@%p6834 bra 	$L__BB4_7200;
	add.s32 	%r30246, %r30244, 3;
	shl.b32 	%r20936, %r7829, 7;
	and.b32  	%r20937, %r20936, 8064;
	add.s32 	%r30247, %r20937, %r2;
	shl.b32 	%r20938, %r7829, 10;
	and.b32  	%r20939, %r20938, 64512;
	add.s32 	%r20940, %r4, %r20939;
	ld.shared.u64 	%rd6917, [%r20940];
	setp.ne.s32 	%p6836, %r30247, 0;
	setp.eq.s64 	%p6837, %rd6917, 0;
	and.pred  	%p6838, %p6836, %p6837;
	mov.pred 	%p11385, %p6827;
	@%p6838 bra 	$L__BB4_7200;
	add.s32 	%r7833, %r30244, 4;
	shl.b32 	%r20941, %r30246, 7;
	and.b32  	%r20942, %r20941, 8064;
	add.s32 	%r30247, %r20942, %r2;
	shl.b32 	%r20943, %r30246, 10;
	and.b32  	%r20944, %r20943, 64512;
	add.s32 	%r20945, %r4, %r20944;
	ld.shared.u64 	%rd6919, [%r20945];
	setp.ne.s32 	%p6840, %r30247, 0;
	setp.eq.s64 	%p6841, %rd6919, 0;
	and.pred  	%p6842, %p6840, %p6841;
	mov.u32 	%r30246, %r7833;
	mov.pred 	%p11385, %p6827;
	@%p6842 bra 	$L__BB4_7200;
	add.s32 	%r30246, %r30244, 5;
	shl.b32 	%r20946, %r7833, 7;
	and.b32  	%r20947, %r20946, 8064;
	add.s32 	%r30247, %r20947, %r2;
	shl.b32 	%r20948, %r7833, 10;
	and.b32  	%r20949, %r20948, 64512;
	add.s32 	%r20950, %r4, %r20949;
	ld.shared.u64 	%rd6921, [%r20950];
	setp.ne.s32 	%p6844, %r30247, 0;
	setp.eq.s64 	%p6845, %rd6921, 0;
	and.pred  	%p6846, %p6844, %p6845;
	mov.pred 	%p11385, %p6827;
	@%p6846 bra 	$L__BB4_7200;
	add.s32 	%r7837, %r30244, 6;
	shl.b32 	%r20951, %r30246, 7;
	and.b32  	%r20952, %r20951, 8064;
	add.s32 	%r30247, %r20952, %r2;
	shl.b32 	%r20953, %r30246, 10;
	and.b32  	%r20954, %r20953, 64512;
	add.s32 	%r20955, %r4, %r20954;
	ld.shared.u64 	%rd6923, [%r20955];
	setp.ne.s32 	%p6848, %r30247, 0;
	setp.eq.s64 	%p6849, %rd6923, 0;
	and.pred  	%p6850, %p6848, %p6849;
	mov.u32 	%r30246, %r7837;
	mov.pred 	%p11385, %p6827;
	@%p6850 bra 	$L__BB4_7200;
	add.s32 	%r30246, %r30244, 7;
	shl.b32 	%r20956, %r7837, 7;
	and.b32  	%r20957, %r20956, 8064;
	add.s32 	%r30247, %r20957, %r2;
	shl.b32 	%r20958, %r7837, 10;
	and.b32  	%r20959, %r20958, 64512;
	add.s32 	%r20960, %r4, %r20959;
	ld.shared.u64 	%rd6925, [%r20960];
	setp.ne.s32 	%p6852, %r30247, 0;
	setp.eq.s64 	%p6853, %rd6925, 0;
	and.pred  	%p6854, %p6852, %p6853;
	mov.pred 	%p11385, %p6827;
	@%p6854 bra 	$L__BB4_7200;
	shl.b32 	%r20961, %r30246, 7;
	and.b32  	%r7841, %r20961, 8064;
	add.s32 	%r7842, %r7841, %r2;
	setp.eq.s32 	%p6856, %r30245, 56;
	mov.pred 	%p11385, 0;
	mov.u32 	%r30246, %r7824;
	mov.u32 	%r30247, %r7823;
	@%p6856 bra 	$L__BB4_7200;
	add.s32 	%r30245, %r30245, 8;
	add.s32 	%r30244, %r30244, 8;
	shl.b32 	%r20962, %r7841, 3;
	add.s32 	%r20963, %r4, %r20962;
	ld.shared.u64 	%rd6927, [%r20963];
	setp.eq.s32 	%p6858, %r7842, 0;
	setp.ne.s64 	%p6859, %rd6927, 0;
	or.pred  	%p6860, %p6858, %p6859;
	mov.u32 	%r30246, %r30244;
	mov.u32 	%r30247, %r7842;
	mov.pred 	%p11385, %p6827;
	@%p6860 bra 	$L__BB4_7191;
$L__BB4_7200:
	st.local.u32 	[%rd2+4], %r30246;
$L__BB4_7201:
	st.local.u32 	[%rd2+24], %r30247;
	sub.s32 	%r20964, 257, %r6241;
	sub.s32 	%r20965, 256, %r7818;
	min.u32 	%r20966, %r20965, %r20964;
	setp.eq.s32 	%p6861, %r20966, 0;
	not.pred 	%p6862, %p11385;
	or.pred  	%p6863, %p6861, %p6862;
	@%p6863 bra 	$L__BB4_7670;
	shr.u32 	%r7848, %r6245, 3;
	shr.u32 	%r7849, %r6244, 3;
	setp.gt.u32 	%p6864, %r6244, 65535;
	@%p6864 bra 	$L__BB4_7204;
	shl.b32 	%r20967, %r7849, 3;
	mov.u32 	%r20968, shared_mem;
	add.s32 	%r20969, %r20968, %r20967;
	atom.shared.exch.b64 	%rd11047, [%r20969], 0;
	bra.uni 	$L__BB4_7205;
$L__BB4_7204:
	mul.wide.u32 	%rd6929, %r7849, 8;
	add.s64 	%rd6930, %rd1, %rd6929;
	atom.global.exch.b64 	%rd11047, [%rd6930+201326600], 0;
$L__BB4_7205:
	cvt.u32.u64 	%r30267, %rd11047;
	{ .reg .b32 tmp; mov.b64 {tmp, %r30251}, %rd11047; }
	and.b32  	%r20970, %r30251, 7;
	setp.ne.s32 	%p6865, %r20970, 0;
	@%p6865 bra 	$L__BB4_7214;
$L__BB4_7206:
	shr.u32 	%r20971, %r30251, 3;
	setp.gt.u32 	%p6866, %r30251, 65535;
	shr.u32 	%r20972, %r30251, 1;
	mov.u32 	%r20973, shared_mem;
	add.s32 	%r20974, %r20973, %r20972;
	add.s32 	%r7853, %r20974, 65536;
	mul.wide.u32 	%rd6931, %r20971, 4;
	add.s64 	%rd514, %rd3, %rd6931;
	@%p6866 bra 	$L__BB4_7208;
	atom.shared.exch.b32 	%r30250, [%r7853], -1;
	bra.uni 	$L__BB4_7209;
$L__BB4_7208:
	atom.global.exch.b32 	%r30250, [%rd514], -1;
$L__BB4_7209:
	add.s32 	%r20975, %r30250, 1;
	setp.lt.u32 	%p6867, %r20975, 2;
	@%p6867 bra 	$L__BB4_7214;
	@%p6866 bra 	$L__BB4_7212;
	atom.shared.exch.b32 	%r20977, [%r7853], 0;
	bra.uni 	$L__BB4_7213;
$L__BB4_7212:
	atom.global.exch.b32 	%r20976, [%rd514], 0;
$L__BB4_7213:
	and.b32  	%r20978, %r30250, 7;
	setp.eq.s32 	%p6869, %r20978, 0;
	mov.u32 	%r30251, %r30250;
	@%p6869 bra 	$L__BB4_7206;
$L__BB4_7214:
	and.b64  	%rd6932, %rd11047, 7;
	setp.ne.s64 	%p6870, %rd6932, 3;
	@%p6870 bra 	$L__BB4_7363;
	shr.u32 	%r7858, %r30267, 3;
	cvt.u16.u32 	%rs287, %r7848;
	and.b16  	%rs16, %rs287, 15;
	cvt.u16.u32 	%rs288, %r7858;
	and.b16  	%rs17, %rs288, 15;
	or.b16  	%rs289, %rs287, %rs288;
	and.b16  	%rs290, %rs289, 15;
	setp.eq.s16 	%p6897, %rs290, 0;
	mov.b32 	%r30254, 1;
	@%p6897 bra 	$L__BB4_7332;
	setp.ne.s16 	%p6898, %rs16, 0;
	setp.eq.s16 	%p6899, %rs17, 0;
	or.pred  	%p6900, %p6898, %p6899;
	@%p6900 bra 	$L__BB4_7218;
	and.b32  	%r21216, %r7858, 536870896;
	shr.u32 	%r21217, %r6245, 7;
	and.b32  	%r21218, %r21217, 15;
	or.b32  	%r30254, %r21216, %r21218;
	bra.uni 	$L__BB4_7332;
$L__BB4_7218:
	setp.ne.s16 	%p6901, %rs17, 0;
	setp.eq.s16 	%p6902, %rs16, 0;
	or.pred  	%p6903, %p6902, %p6901;
	@%p6903 bra 	$L__BB4_7220;
	and.b32  	%r21213, %r7848, 536870896;
	shr.u32 	%r21214, %r30267, 7;
	and.b32  	%r21215, %r21214, 15;
	or.b32  	%r30254, %r21215, %r21213;
	bra.uni 	$L__BB4_7332;
$L__BB4_7220:
	min.u16 	%rs293, %rs16, %rs17;
	setp.gt.u16 	%p6904, %rs293, 3;
	@%p6904 bra 	$L__BB4_7332;
	max.u16 	%rs296, %rs16, %rs17;
	setp.lt.u16 	%p6905, %rs296, 4;
	@%p6905 bra 	$L__BB4_7332;
	setp.gt.u16 	%p6906, %rs16, 3;
	selp.b16 	%rs18, %rs16, %rs17, %p6906;
	selp.b16 	%rs297, %rs17, %rs16, %p6906;
	setp.eq.s16 	%p6907, %rs297, 3;
	@%p6907 bra 	$L__BB4_7279;
	setp.eq.s16 	%p6908, %rs297, 2;
	@%p6908 bra 	$L__BB4_7252;
	setp.ne.s16 	%p6909, %rs297, 1;
	@%p6909 bra 	$L__BB4_7332;
	shr.u32 	%r7861, %r6245, 7;
	and.b32  	%r7862, %r7861, 16777215;
	shr.u32 	%r7863, %r30267, 7;
	and.b32  	%r7864, %r7863, 16777215;
	setp.gt.s16 	%p7000, %rs18, 9;
	@%p7000 bra 	$L__BB4_7235;
	setp.gt.s16 	%p7008, %rs18, 6;
	@%p7008 bra 	$L__BB4_7231;
	setp.eq.s16 	%p7012, %rs18, 4;
	@%p7012 bra 	$L__BB4_7244;
	setp.eq.s16 	%p7013, %rs18, 5;
	@%p7013 bra 	$L__BB4_7245;
	setp.eq.s16 	%p7014, %rs18, 6;
	@%p7014 bra 	$L__BB4_7230;
	bra.uni 	$L__BB4_7332;
$L__BB4_7230:
	mul.lo.s32 	%r21204, %r7861, %r7863;
	shl.b32 	%r21205, %r21204, 4;
	and.b32  	%r21206, %r21205, 268435440;
	or.b32  	%r30254, %r21206, 1;
	bra.uni 	$L__BB4_7332;
$L__BB4_7231:
	setp.eq.s16 	%p7009, %rs18, 7;
	@%p7009 bra 	$L__BB4_7246;
	setp.eq.s16 	%p7010, %rs18, 8;
	@%p7010 bra 	$L__BB4_7247;
	setp.eq.s16 	%p7011, %rs18, 9;
	@%p7011 bra 	$L__BB4_7234;
	bra.uni 	$L__BB4_7332;
$L__BB4_7234:
	setp.eq.s32 	%p7018, %r7862, %r7864;
	selp.b32 	%r30254, 17, 1, %p7018;
	bra.uni 	$L__BB4_7332;
$L__BB4_7235:
	setp.gt.s16 	%p7001, %rs18, 12;
	@%p7001 bra 	$L__BB4_7240;
	setp.eq.s16 	%p7005, %rs18, 10;
	@%p7005 bra 	$L__BB4_7248;
	setp.eq.s16 	%p7006, %rs18, 11;
	@%p7006 bra 	$L__BB4_7249;
	setp.eq.s16 	%p7007, %rs18, 12;
	@%p7007 bra 	$L__BB4_7239;
	bra.uni 	$L__BB4_7332;
$L__BB4_7239:
	setp.gt.u32 	%p7015, %r7862, %r7864;
	selp.b32 	%r30254, 17, 1, %p7015;
	bra.uni 	$L__BB4_7332;
$L__BB4_7240:
	setp.eq.s16 	%p7002, %rs18, 13;
	@%p7002 bra 	$L__BB4_7250;
	setp.eq.s16 	%p7003, %rs18, 14;
	@%p7003 bra 	$L__BB4_7251;
	setp.eq.s16 	%p7004, %rs18, 15;
	@%p7004 bra 	$L__BB4_7243;
	bra.uni 	$L__BB4_7332;
$L__BB4_7243:
	xor.b32  	%r21191, %r7863, %r7861;
	shl.b32 	%r21192, %r21191, 4;
	and.b32  	%r21193, %r21192, 268435440;
	or.b32  	%r30254, %r21193, 1;
	bra.uni 	$L__BB4_7332;
$L__BB4_7244:
	add.s32 	%r21210, %r7864, %r7862;
	shl.b32 	%r21211, %r21210, 4;
	and.b32  	%r21212, %r21211, 268435440;
	or.b32  	%r30254, %r21212, 1;
	bra.uni 	$L__BB4_7332;
$L__BB4_7245:
	sub.s32 	%r21207, %r7862, %r7864;
	shl.b32 	%r21208, %r21207, 4;
	and.b32  	%r21209, %r21208, 268435440;
	or.b32  	%r30254, %r21209, 1;
	bra.uni 	$L__BB4_7332;
$L__BB4_7246:
	div.u32 	%r21202, %r7862, %r7864;
	shl.b32 	%r21203, %r21202, 4;
	or.b32  	%r30254, %r21203, 1;
	bra.uni 	$L__BB4_7332;
$L__BB4_7247:
	rem.u32 	%r21200, %r7862, %r7864;
	shl.b32 	%r21201, %r21200, 4;
	or.b32  	%r30254, %r21201, 1;
	bra.uni 	$L__BB4_7332;
$L__BB4_7248:
	setp.eq.s32 	%p7017, %r7862, %r7864;
	selp.b32 	%r30254, 1, 17, %p7017;
	bra.uni 	$L__BB4_7332;
$L__BB4_7249:
	setp.lt.u32 	%p7016, %r7862, %r7864;
	selp.b32 	%r30254, 17, 1, %p7016;
	bra.uni 	$L__BB4_7332;
$L__BB4_7250:
	and.b32  	%r21197, %r7863, %r7861;
	shl.b32 	%r21198, %r21197, 4;
	and.b32  	%r21199, %r21198, 268435440;
	or.b32  	%r30254, %r21199, 1;
	bra.uni 	$L__BB4_7332;
$L__BB4_7251:
	or.b32  	%r21194, %r7863, %r7861;
	shl.b32 	%r21195, %r21194, 4;
	and.b32  	%r21196, %r21195, 268435440;
	or.b32  	%r30254, %r21196, 1;
	bra.uni 	$L__BB4_7332;
$L__BB4_7252:
	shr.u32 	%r7877, %r6245, 7;
	and.b32  	%r7878, %r7877, 16777215;
	shr.u32 	%r7879, %r30267, 7;
	and.b32  	%r7880, %r7879, 16777215;
	mov.b32 	%r30254, 2;
	setp.gt.s16 	%p6981, %rs18, 9;
	@%p6981 bra 	$L__BB4_7262;
	setp.gt.s16 	%p6989, %rs18, 6;
	@%p6989 bra 	$L__BB4_7258;
	setp.eq.s16 	%p6993, %rs18, 4;
	@%p6993 bra 	$L__BB4_7271;
	setp.eq.s16 	%p6994, %rs18, 5;
	@%p6994 bra 	$L__BB4_7272;
	setp.eq.s16 	%p6995, %rs18, 6;
	@%p6995 bra 	$L__BB4_7257;
	bra.uni 	$L__BB4_7332;
$L__BB4_7257:
	mul.lo.s32 	%r21181, %r7877, %r7879;
	shl.b32 	%r21182, %r21181, 4;
	and.b32  	%r21183, %r21182, 16777200;
	or.b32  	%r30254, %r21183, 2;
	bra.uni 	$L__BB4_7332;
$L__BB4_7258:
	setp.eq.s16 	%p6990, %rs18, 7;
	@%p6990 bra 	$L__BB4_7273;
	setp.eq.s16 	%p6991, %rs18, 8;
	@%p6991 bra 	$L__BB4_7274;
	setp.eq.s16 	%p6992, %rs18, 9;
	@%p6992 bra 	$L__BB4_7261;
	bra.uni 	$L__BB4_7332;
$L__BB4_7261:
	setp.eq.s32 	%p6999, %r7878, %r7880;
	selp.b32 	%r30254, 18, 2, %p6999;
	bra.uni 	$L__BB4_7332;
$L__BB4_7262:
	setp.gt.s16 	%p6982, %rs18, 12;
	@%p6982 bra 	$L__BB4_7267;
	setp.eq.s16 	%p6986, %rs18, 10;
	@%p6986 bra 	$L__BB4_7275;
	setp.eq.s16 	%p6987, %rs18, 11;
	@%p6987 bra 	$L__BB4_7276;
	setp.eq.s16 	%p6988, %rs18, 12;
	@%p6988 bra 	$L__BB4_7266;
	bra.uni 	$L__BB4_7332;
$L__BB4_7266:
	setp.gt.u32 	%p6996, %r7878, %r7880;
	selp.b32 	%r30254, 18, 2, %p6996;
	bra.uni 	$L__BB4_7332;
$L__BB4_7267:
	setp.eq.s16 	%p6983, %rs18, 13;
	@%p6983 bra 	$L__BB4_7277;
	setp.eq.s16 	%p6984, %rs18, 14;
	@%p6984 bra 	$L__BB4_7278;
	setp.eq.s16 	%p6985, %rs18, 15;
	@%p6985 bra 	$L__BB4_7270;
	bra.uni 	$L__BB4_7332;
$L__BB4_7270:
	xor.b32  	%r21166, %r7879, %r7877;
	shl.b32 	%r21167, %r21166, 4;
	and.b32  	%r21168, %r21167, 16777200;
	or.b32  	%r30254, %r21168, 2;
	bra.uni 	$L__BB4_7332;
$L__BB4_7271:
	add.s32 	%r21187, %r7880, %r7878;
	shl.b32 	%r21188, %r21187, 4;
	and.b32  	%r21189, %r21188, 16777200;
	or.b32  	%r30254, %r21189, 2;
	bra.uni 	$L__BB4_7332;
$L__BB4_7272:
	sub.s32 	%r21184, %r7878, %r7880;
	shl.b32 	%r21185, %r21184, 4;
	and.b32  	%r21186, %r21185, 16777200;
	or.b32  	%r30254, %r21186, 2;
	bra.uni 	$L__BB4_7332;
$L__BB4_7273:
	div.u32 	%r21178, %r7878, %r7880;
	shl.b32 	%r21179, %r21178, 4;
	and.b32  	%r21180, %r21179, 16777200;
	or.b32  	%r30254, %r21180, 2;
	bra.uni 	$L__BB4_7332;
$L__BB4_7274:
	rem.u32 	%r21175, %r7878, %r7880;
	shl.b32 	%r21176, %r21175, 4;
	and.b32  	%r21177, %r21176, 16777200;
	or.b32  	%r30254, %r21177, 2;
	bra.uni 	$L__BB4_7332;
$L__BB4_7275:
	setp.eq.s32 	%p6998, %r7878, %r7880;
	selp.b32 	%r30254, 2, 18, %p6998;
	bra.uni 	$L__BB4_7332;
$L__BB4_7276:
	setp.lt.u32 	%p6997, %r7878, %r7880;
	selp.b32 	%r30254, 18, 2, %p6997;
	bra.uni 	$L__BB4_7332;
$L__BB4_7277:
	and.b32  	%r21172, %r7879, %r7877;
	shl.b32 	%r21173, %r21172, 4;
	and.b32  	%r21174, %r21173, 16777200;
	or.b32  	%r30254, %r21174, 2;
	bra.uni 	$L__BB4_7332;
$L__BB4_7278:
	or.b32  	%r21169, %r7879, %r7877;
	shl.b32 	%r21170, %r21169, 4;
	and.b32  	%r21171, %r21170, 16777200;
	or.b32  	%r30254, %r21171, 2;
	bra.uni 	$L__BB4_7332;
$L__BB4_7279:
	shr.u32 	%r21034, %r6245, 7;
	shr.u32 	%r21035, %r6245, 23;
	and.b32  	%r21036, %r21035, 127;
	and.b32  	%r21037, %r21034, 65535;
	shl.b32 	%r21038, %r7848, 4;
	and.b32  	%r21039, %r21038, -2147483648;
	and.b32  	%r21040, %r6245, 1073741696;
	add.s32 	%r21041, %r21040, 536870912;
	or.b32  	%r21042, %r21037, %r21036;
	setp.eq.s32 	%p6910, %r21042, 0;
	selp.b32 	%r21043, 0, %r21041, %p6910;
	or.b32  	%r21044, %r21043, %r21039;
	mov.b32 	%f115, %r21044;
	shr.u32 	%r21045, %r30267, 7;
	shr.u32 	%r21046, %r30267, 23;
	and.b32  	%r21047, %r21046, 127;
	and.b32  	%r21048, %r21045, 65535;
	shl.b32 	%r7893, %r7858, 4;
	and.b32  	%r21049, %r7893, -2147483648;
	and.b32  	%r21050, %r30267, 1073741696;
	add.s32 	%r21051, %r21050, 536870912;
	or.b32  	%r21052, %r21048, %r21047;
	setp.eq.s32 	%p6911, %r21052, 0;
	selp.b32 	%r21053, 0, %r21051, %p6911;
	or.b32  	%r21054, %r21053, %r21049;
	mov.b32 	%f116, %r21054;
	mov.b32 	%r30254, -67108861;
	setp.gt.s16 	%p6912, %rs18, 9;
	@%p6912 bra 	$L__BB4_7289;
	setp.gt.s16 	%p6920, %rs18, 6;
	@%p6920 bra 	$L__BB4_7285;
	setp.eq.s16 	%p6924, %rs18, 4;
	@%p6924 bra 	$L__BB4_7300;
	setp.eq.s16 	%p6925, %rs18, 5;
	@%p6925 bra 	$L__BB4_7301;
	setp.eq.s16 	%p6926, %rs18, 6;
	@%p6926 bra 	$L__BB4_7284;
	bra.uni 	$L__BB4_7332;
$L__BB4_7284:
	mul.f32 	%f808, %f115, %f116;
	mov.b32 	%r21135, %f808;
	shr.u32 	%r21136, %r21135, 8;
	and.b32  	%r21137, %r21136, 8388608;
	shr.u32 	%r21138, %r21135, 7;
	and.b32  	%r21139, %r21138, 16711680;
	add.s32 	%r21140, %r21139, 264241152;
	or.b32  	%r21141, %r21137, %r21140;
	and.b32  	%r21142, %r21138, 65535;
	or.b32  	%r21143, %r21141, %r21142;
	shl.b32 	%r21144, %r21143, 4;
	or.b32  	%r30254, %r21144, 3;
	bra.uni 	$L__BB4_7332;
$L__BB4_7285:
	setp.eq.s16 	%p6921, %rs18, 7;
	@%p6921 bra 	$L__BB4_7302;
	setp.eq.s16 	%p6922, %rs18, 8;
	@%p6922 bra 	$L__BB4_7303;
	setp.eq.s16 	%p6923, %rs18, 9;
	@%p6923 bra 	$L__BB4_7288;
	bra.uni 	$L__BB4_7332;
$L__BB4_7288:
	setp.eq.f32 	%p6966, %f115, %f116;
	selp.b32 	%r30254, 17, 1, %p6966;
	bra.uni 	$L__BB4_7332;
$L__BB4_7289:
	setp.gt.s16 	%p6913, %rs18, 12;
	@%p6913 bra 	$L__BB4_7294;
	setp.eq.s16 	%p6917, %rs18, 10;
	@%p6917 bra 	$L__BB4_7316;
	setp.eq.s16 	%p6918, %rs18, 11;
	@%p6918 bra 	$L__BB4_7317;
	setp.eq.s16 	%p6919, %rs18, 12;
	@%p6919 bra 	$L__BB4_7293;
	bra.uni 	$L__BB4_7332;
$L__BB4_7293:
	setp.gt.f32 	%p6963, %f115, %f116;
	selp.b32 	%r30254, 17, 1, %p6963;
	bra.uni 	$L__BB4_7332;
$L__BB4_7294:
	setp.eq.s16 	%p6914, %rs18, 13;
	@%p6914 bra 	$L__BB4_7318;
	setp.eq.s16 	%p6915, %rs18, 14;
	@%p6915 bra 	$L__BB4_7325;
	setp.eq.s16 	%p6916, %rs18, 15;
	mov.f32 	%f994, 0f3F800000;
	@%p6916 bra 	$L__BB4_7297;
	bra.uni 	$L__BB4_7332;
$L__BB4_7297:
	mul.f32 	%f657, %f116, 0f3F000000;
	cvt.rzi.f32.f32 	%f658, %f657;
	add.f32 	%f659, %f658, %f658;
	sub.f32 	%f660, %f116, %f659;
	abs.f32 	%f145, %f660;
	abs.f32 	%f146, %f115;
	setp.lt.f32 	%p6927, %f146, 0f00800000;
	mul.f32 	%f661, %f146, 0f4B800000;
	selp.f32 	%f662, %f661, %f146, %p6927;
	selp.f32 	%f663, 0fC1C00000, 0f00000000, %p6927;
	mov.b32 	%r21055, %f662;
	add.s32 	%r21056, %r21055, -1060439283;
	and.b32  	%r21057, %r21056, -8388608;
	sub.s32 	%r21058, %r21055, %r21057;
	mov.b32 	%f664, %r21058;
	cvt.rn.f32.s32 	%f665, %r21057;
	fma.rn.f32 	%f666, %f665, 0f34000000, %f663;
	add.f32 	%f667, %f664, 0fBF800000;
	add.f32 	%f668, %f664, 0f3F800000;
	rcp.approx.ftz.f32 	%f669, %f668;
	add.f32 	%f670, %f667, %f667;
	mul.f32 	%f671, %f670, %f669;
	mul.f32 	%f672, %f671, %f671;
	sub.f32 	%f673, %f667, %f671;
	add.f32 	%f674, %f673, %f673;
	neg.f32 	%f675, %f671;
	fma.rn.f32 	%f676, %f675, %f667, %f674;
	mul.rn.f32 	%f677, %f669, %f676;
	fma.rn.f32 	%f678, %f672, 0f3A2C32E4, 0f3B52E7DB;
	fma.rn.f32 	%f679, %f678, %f672, 0f3C93BB73;
	fma.rn.f32 	%f680, %f679, %f672, 0f3DF6384F;
	mul.rn.f32 	%f681, %f680, %f672;
	fma.rn.f32 	%f682, %f671, 0f3FB8AA3B, %f666;
	sub.f32 	%f683, %f666, %f682;
	fma.rn.f32 	%f684, %f671, 0f3FB8AA3B, %f683;
	fma.rn.f32 	%f685, %f677, 0f3FB8AA3B, %f684;
	fma.rn.f32 	%f686, %f671, 0f32A55E34, %f685;
	mul.f32 	%f687, %f681, 0f40400000;
	fma.rn.f32 	%f688, %f687, %f677, %f686;
	fma.rn.f32 	%f689, %f681, %f671, %f688;
	add.rn.f32 	%f690, %f682, %f689;
	neg.f32 	%f691, %f682;
	add.rn.f32 	%f692, %f690, %f691;
	neg.f32 	%f693, %f692;
	add.rn.f32 	%f694, %f689, %f693;
	mul.rn.f32 	%f695, %f690, %f116;
	neg.f32 	%f696, %f695;
	fma.rn.f32 	%f697, %f690, %f116, %f696;
	fma.rn.f32 	%f698, %f694, %f116, %f697;
	cvt.rni.f32.f32 	%f699, %f695;
	sub.f32 	%f700, %f695, %f699;
	add.f32 	%f701, %f700, %f698;
	fma.rn.f32 	%f702, %f701, 0f391FCB8E, 0f3AAF85ED;
	fma.rn.f32 	%f703, %f702, %f701, 0f3C1D9856;
	fma.rn.f32 	%f704, %f703, %f701, 0f3D6357BB;
	fma.rn.f32 	%f705, %f704, %f701, 0f3E75FDEC;
	fma.rn.f32 	%f706, %f705, %f701, 0f3F317218;
	fma.rn.f32 	%f707, %f706, %f701, 0f3F800000;
	cvt.rzi.s32.f32 	%r21059, %f699;
	setp.gt.f32 	%p6928, %f699, 0f00000000;
	selp.b32 	%r21060, 0, -2097152000, %p6928;
	add.s32 	%r21061, %r21060, 2130706432;
	mov.b32 	%f708, %r21061;
	mul.f32 	%f709, %f707, %f708;
	shl.b32 	%r21062, %r21059, 23;
	sub.s32 	%r21063, %r21062, %r21060;
	mov.b32 	%f710, %r21063;
	mul.f32 	%f711, %f709, %f710;
	abs.f32 	%f712, %f695;
	setp.gt.f32 	%p6929, %f712, 0f43180000;
	setp.lt.f32 	%p6930, %f695, 0f00000000;
	selp.f32 	%f713, 0f00000000, 0f7F800000, %p6930;
	selp.f32 	%f147, %f713, %f711, %p6929;
	setp.eq.f32 	%p6931, %f115, 0f3F800000;
	setp.eq.f32 	%p6932, %f116, 0f00000000;
	or.pred  	%p6933, %p6931, %p6932;
	@%p6933 bra 	$L__BB4_7331;
	setp.num.f32 	%p6934, %f146, %f146;
	abs.f32 	%f714, %f116;
	setp.num.f32 	%p6935, %f714, %f714;
	and.pred  	%p6936, %p6934, %p6935;
	@%p6936 bra 	$L__BB4_7326;
	add.rn.f32 	%f994, %f115, %f116;
	bra.uni 	$L__BB4_7331;
$L__BB4_7300:
	add.f32 	%f810, %f115, %f116;
	mov.b32 	%r21155, %f810;
	shr.u32 	%r21156, %r21155, 8;
	and.b32  	%r21157, %r21156, 8388608;
	shr.u32 	%r21158, %r21155, 7;
	and.b32  	%r21159, %r21158, 16711680;
	add.s32 	%r21160, %r21159, 264241152;
	or.b32  	%r21161, %r21157, %r21160;
	and.b32  	%r21162, %r21158, 65535;
	or.b32  	%r21163, %r21161, %r21162;
	shl.b32 	%r21164, %r21163, 4;
	or.b32  	%r30254, %r21164, 3;
	bra.uni 	$L__BB4_7332;
$L__BB4_7301:
	sub.f32 	%f809, %f115, %f116;
	mov.b32 	%r21145, %f809;
	shr.u32 	%r21146, %r21145, 8;
	and.b32  	%r21147, %r21146, 8388608;
	shr.u32 	%r21148, %r21145, 7;
	and.b32  	%r21149, %r21148, 16711680;
	add.s32 	%r21150, %r21149, 264241152;
	or.b32  	%r21151, %r21147, %r21150;
	and.b32  	%r21152, %r21148, 65535;
	or.b32  	%r21153, %r21151, %r21152;
	shl.b32 	%r21154, %r21153, 4;
	or.b32  	%r30254, %r21154, 3;
	bra.uni 	$L__BB4_7332;
$L__BB4_7302:
	div.rn.f32 	%f807, %f115, %f116;
	mov.b32 	%r21125, %f807;
	shr.u32 	%r21126, %r21125, 8;
	and.b32  	%r21127, %r21126, 8388608;
	shr.u32 	%r21128, %r21125, 7;
	and.b32  	%r21129, %r21128, 16711680;
	add.s32 	%r21130, %r21129, 264241152;
	or.b32  	%r21131, %r21127, %r21130;
	and.b32  	%r21132, %r21128, 65535;
	or.b32  	%r21133, %r21131, %r21132;
	shl.b32 	%r21134, %r21133, 4;
	or.b32  	%r30254, %r21134, 3;
	bra.uni 	$L__BB4_7332;
$L__BB4_7303:
	abs.f32 	%f117, %f116;
	abs.f32 	%f991, %f115;
	setp.lt.f32 	%p6967, %f991, %f117;
	@%p6967 bra 	$L__BB4_7315;
	mul.f32 	%f119, %f117, 0f4B000000;
	setp.gtu.f32 	%p6968, %f991, %f119;
	@%p6968 bra 	$L__BB4_7311;
	div.approx.f32 	%f784, %f991, %f117;
	cvt.rzi.f32.f32 	%f989, %f784;
	neg.f32 	%f121, %f117;
	fma.rn.f32 	%f122, %f121, %f989, %f991;
	mov.b32 	%r7898, %f122;
	mov.b32 	%r21107, %f117;
	setp.lt.u32 	%p6969, %r7898, %r21107;
	@%p6969 bra 	$L__BB4_7310;
	setp.lt.u32 	%p6970, %r7898, -2147483647;
	@%p6970 bra 	$L__BB4_7308;
	add.f32 	%f789, %f989, 0fBF800000;
	setp.lt.f32 	%p6973, %f122, %f121;
	add.f32 	%f790, %f789, 0fBF800000;
	selp.f32 	%f989, %f790, %f789, %p6973;
	bra.uni 	$L__BB4_7310;
$L__BB4_7308:
	add.f32 	%f989, %f989, 0f3F800000;
	add.f32 	%f785, %f117, %f117;
	setp.ltu.f32 	%p6971, %f122, %f785;
	@%p6971 bra 	$L__BB4_7310;
	add.f32 	%f786, %f989, 0f3F800000;
	fma.rn.f32 	%f787, %f117, 0fC0400000, %f122;
	setp.ge.f32 	%p6972, %f787, 0f00000000;
	add.f32 	%f788, %f786, 0f3F800000;
	selp.f32 	%f989, %f788, %f786, %p6972;
$L__BB4_7310:
	fma.rn.f32 	%f991, %f121, %f989, %f991;
	bra.uni 	$L__BB4_7315;
$L__BB4_7311:
	mov.b32 	%r7899, %f991;
	mov.b32 	%r21108, %f119;
	and.b32  	%r7900, %r21108, -8388608;
	and.b32  	%r21109, %r7899, 8388607;
	or.b32  	%r30252, %r21109, 1065353216;
	and.b32  	%r21110, %r21108, 8388607;
	or.b32  	%r7902, %r21110, 1065353216;
	mov.b32 	%f990, %r30252;
	sub.s32 	%r21111, %r7899, %r7900;
	add.s32 	%r21112, %r21111, 192937984;
	and.b32  	%r30253, %r21112, -8388608;
	setp.eq.s32 	%p6974, %r30253, 0;
	@%p6974 bra 	$L__BB4_7314;
	mov.b32 	%f791, %r7902;
	rcp.approx.ftz.f32 	%f129, %f791;
	neg.f32 	%f130, %f791;
$L__BB4_7313:
	min.u32 	%r21113, %r30253, 192937984;
	add.s32 	%r21114, %r30252, %r21113;
	mov.b32 	%f792, %r21114;
	mul.f32 	%f793, %f129, %f792;
	fma.rn.f32 	%f794, %f130, %f793, %f792;
	fma.rn.f32 	%f795, %f794, %f129, %f793;
	fma.rn.f32 	%f796, %f130, %f795, %f792;
	fma.rz.f32 	%f797, %f796, %f129, %f795;
	cvt.rzi.f32.f32 	%f798, %f797;
	fma.rn.f32 	%f990, %f130, %f798, %f792;
	sub.s32 	%r30253, %r30253, %r21113;
	mov.b32 	%r30252, %f990;
	setp.ne.s32 	%p6975, %r30253, 0;
	setp.ne.s32 	%p6976, %r30252, 0;
	and.pred  	%p6977, %p6975, %p6976;
	@%p6977 bra 	$L__BB4_7313;
$L__BB4_7314:
	mov.b32 	%f800, %r7900;
	setp.leu.f32 	%p6978, %f117, 0f00000000;
	setp.gt.u32 	%p6979, %r7899, 2139095039;
	selp.f32 	%f801, 0f7FFFFFFF, %f800, %p6978;
	selp.f32 	%f802, 0f7FFFFFFF, %f801, %p6979;
	mul.f32 	%f803, %f990, 0f34000000;
	mul.f32 	%f991, %f802, %f803;
$L__BB4_7315:
	abs.f32 	%f804, %f991;
	setp.nan.f32 	%p6980, %f804, %f804;
	copysign.f32 	%f805, %f115, %f991;
	selp.f32 	%f806, %f991, %f805, %p6980;
	mov.b32 	%r21115, %f806;
	shr.u32 	%r21116, %r21115, 8;
	and.b32  	%r21117, %r21116, 8388608;
	shr.u32 	%r21118, %r21115, 7;
	and.b32  	%r21119, %r21118, 16711680;
	add.s32 	%r21120, %r21119, 264241152;
	or.b32  	%r21121, %r21117, %r21120;
	and.b32  	%r21122, %r21118, 65535;
	or.b32  	%r21123, %r21121, %r21122;
	shl.b32 	%r21124, %r21123, 4;
	or.b32  	%r30254, %r21124, 3;
	bra.uni 	$L__BB4_7332;
$L__BB4_7316:
	setp.neu.f32 	%p6965, %f115, %f116;
	selp.b32 	%r30254, 17, 1, %p6965;
	bra.uni 	$L__BB4_7332;
$L__BB4_7317:
	setp.lt.f32 	%p6964, %f115, %f116;
	selp.b32 	%r30254, 17, 1, %p6964;
	bra.uni 	$L__BB4_7332;
$L__BB4_7318:
	abs.f32 	%f135, %f116;
	abs.f32 	%f136, %f115;
	setp.leu.f32 	%p6954, %f136, %f135;
	setp.gt.f32 	%p6955, %f136, %f135;
	selp.f32 	%f137, %f136, %f135, %p6955;
	selp.f32 	%f763, %f135, %f136, %p6955;
	div.rn.f32 	%f764, %f763, %f137;
	mul.f32 	%f765, %f764, %f764;
	fma.rn.f32 	%f766, %f765, 0f3B33710B, 0fBC807748;
	fma.rn.f32 	%f767, %f766, %f765, 0f3D2CDAB2;
	fma.rn.f32 	%f768, %f767, %f765, 0fBD992D10;
	fma.rn.f32 	%f769, %f768, %f765, 0f3DD9EA6C;
	fma.rn.f32 	%f770, %f769, %f765, 0fBE117CB1;
	fma.rn.f32 	%f771, %f770, %f765, 0f3E4CBCE0;
	fma.rn.f32 	%f772, %f771, %f765, 0fBEAAAA7D;
	mul.f32 	%f773, %f765, %f772;
	fma.rn.f32 	%f138, %f773, %f764, %f764;
	@%p6954 bra 	$L__BB4_7320;
	neg.f32 	%f776, %f138;
	fma.rn.f32 	%f777, 0f3F6EE581, 0f3FD774EB, %f776;
	fma.rn.f32 	%f778, 0f3F6EE581, 0f3FD774EB, %f138;
	setp.lt.s32 	%p6957, %r7893, 0;
	selp.f32 	%f992, %f778, %f777, %p6957;
	bra.uni 	$L__BB4_7321;
$L__BB4_7320:
	neg.f32 	%f774, %f138;
	fma.rn.f32 	%f775, 0f3FEEE581, 0f3FD774EB, %f774;
	setp.lt.s32 	%p6956, %r7893, 0;
	selp.f32 	%f992, %f775, %f138, %p6956;
$L__BB4_7321:
	setp.neu.f32 	%p6958, %f137, 0f00000000;
	@%p6958 bra 	$L__BB4_7323;
	setp.lt.s32 	%p6961, %r7893, 0;
	selp.f32 	%f993, 0f40490FDB, 0f00000000, %p6961;
	bra.uni 	$L__BB4_7324;
$L__BB4_7323:
	setp.eq.f32 	%p6959, %f135, %f136;
	setp.lt.s32 	%p6960, %r7893, 0;
	selp.f32 	%f779, 0f4016CBE4, 0f3F490FDB, %p6960;
	selp.f32 	%f993, %f779, %f992, %p6959;
$L__BB4_7324:
	add.f32 	%f780, %f136, %f135;
	abs.f32 	%f781, %f780;
	setp.nan.f32 	%p6962, %f781, %f781;
	copysign.f32 	%f782, %f115, %f993;
	selp.f32 	%f783, %f780, %f782, %p6962;
	mov.b32 	%r21097, %f783;
	shr.u32 	%r21098, %r21097, 8;
	and.b32  	%r21099, %r21098, 8388608;
	shr.u32 	%r21100, %r21097, 7;
	and.b32  	%r21101, %r21100, 16711680;
	add.s32 	%r21102, %r21101, 264241152;
	or.b32  	%r21103, %r21099, %r21102;
	and.b32  	%r21104, %r21100, 65535;
	or.b32  	%r21105, %r21103, %r21104;
	shl.b32 	%r21106, %r21105, 4;
	or.b32  	%r30254, %r21106, 3;
	bra.uni 	$L__BB4_7332;
$L__BB4_7325:
	setp.lt.f32 	%p6948, %f116, 0f00800000;
	mul.f32 	%f720, %f116, 0f4B000000;
	selp.f32 	%f721, %f720, %f116, %p6948;
	selp.f32 	%f722, 0fC1B80000, 0f00000000, %p6948;
	mov.b32 	%r21079, %f721;
	add.s32 	%r21080, %r21079, -1059760811;
	and.b32  	%r21081, %r21080, -8388608;
	sub.s32 	%r21082, %r21079, %r21081;
	mov.b32 	%f723, %r21082;
	cvt.rn.f32.s32 	%f724, %r21081;
	fma.rn.f32 	%f725, %f724, 0f34000000, %f722;
	add.f32 	%f726, %f723, 0fBF800000;
	fma.rn.f32 	%f727, %f726, 0fBE055027, 0f3E1039F6;
	fma.rn.f32 	%f728, %f727, %f726, 0fBDF8CDCC;
	fma.rn.f32 	%f729, %f728, %f726, 0f3E0F2955;
	fma.rn.f32 	%f730, %f729, %f726, 0fBE2AD8B9;
	fma.rn.f32 	%f731, %f730, %f726, 0f3E4CED0B;
	fma.rn.f32 	%f732, %f731, %f726, 0fBE7FFF22;
	fma.rn.f32 	%f733, %f732, %f726, 0f3EAAAA78;
	fma.rn.f32 	%f734, %f733, %f726, 0fBF000000;
	mul.f32 	%f735, %f726, %f734;
	fma.rn.f32 	%f736, %f735, %f726, %f726;
	fma.rn.f32 	%f737, %f725, 0f3F317218, %f736;
	setp.gt.u32 	%p6949, %r21079, 2139095039;
	fma.rn.f32 	%f738, %f721, 0f7F800000, 0f7F800000;
	selp.f32 	%f739, %f738, %f737, %p6949;
	setp.eq.f32 	%p6950, %f721, 0f00000000;
	selp.f32 	%f740, 0fFF800000, %f739, %p6950;
	setp.lt.f32 	%p6951, %f115, 0f00800000;
	mul.f32 	%f741, %f115, 0f4B000000;
	selp.f32 	%f742, %f741, %f115, %p6951;
	selp.f32 	%f743, 0fC1B80000, 0f00000000, %p6951;
	mov.b32 	%r21083, %f742;
	add.s32 	%r21084, %r21083, -1059760811;
	and.b32  	%r21085, %r21084, -8388608;
	sub.s32 	%r21086, %r21083, %r21085;
	mov.b32 	%f744, %r21086;
	cvt.rn.f32.s32 	%f745, %r21085;
	fma.rn.f32 	%f746, %f745, 0f34000000, %f743;
	add.f32 	%f747, %f744, 0fBF800000;
	fma.rn.f32 	%f748, %f747, 0fBE055027, 0f3E1039F6;
	fma.rn.f32 	%f749, %f748, %f747, 0fBDF8CDCC;
	fma.rn.f32 	%f750, %f749, %f747, 0f3E0F2955;
	fma.rn.f32 	%f751, %f750, %f747, 0fBE2AD8B9;
	fma.rn.f32 	%f752, %f751, %f747, 0f3E4CED0B;
	fma.rn.f32 	%f753, %f752, %f747, 0fBE7FFF22;
	fma.rn.f32 	%f754, %f753, %f747, 0f3EAAAA78;
	fma.rn.f32 	%f755, %f754, %f747, 0fBF000000;
	mul.f32 	%f756, %f747, %f755;
	fma.rn.f32 	%f757, %f756, %f747, %f747;
	fma.rn.f32 	%f758, %f746, 0f3F317218, %f757;
	setp.gt.u32 	%p6952, %r21083, 2139095039;
	fma.rn.f32 	%f759, %f742, 0f7F800000, 0f7F800000;
	selp.f32 	%f760, %f759, %f758, %p6952;
	setp.eq.f32 	%p6953, %f742, 0f00000000;
	selp.f32 	%f761, 0fFF800000, %f760, %p6953;
	div.rn.f32 	%f762, %f740, %f761;
	mov.b32 	%r21087, %f762;
	shr.u32 	%r21088, %r21087, 8;
	and.b32  	%r21089, %r21088, 8388608;
	shr.u32 	%r21090, %r21087, 7;
	and.b32  	%r21091, %r21090, 16711680;
	add.s32 	%r21092, %r21091, 264241152;
	or.b32  	%r21093, %r21089, %r21092;
	and.b32  	%r21094, %r21090, 65535;
	or.b32  	%r21095, %r21093, %r21094;
	shl.b32 	%r21096, %r21095, 4;
	or.b32  	%r30254, %r21096, 3;
	bra.uni 	$L__BB4_7332;
$L__BB4_7326:
	setp.neu.f32 	%p6937, %f115, 0f00000000;
	setp.neu.f32 	%p6938, %f146, 0f7F800000;
	and.pred  	%p6939, %p6937, %p6938;
	@%p6939 bra 	$L__BB4_7328;
	setp.neu.f32 	%p6946, %f145, 0f3F800000;
	add.f32 	%f719, %f115, %f115;
	mov.b32 	%r21064, %f719;
	setp.lt.f32 	%p6947, %f116, 0f00000000;
	xor.b32  	%r21065, %r21064, 2139095040;
	selp.b32 	%r21066, %r21065, %r21064, %p6947;
	and.b32  	%r21067, %r21066, 2147483647;
	selp.b32 	%r21068, %r21067, %r21066, %p6946;
	mov.b32 	%f994, %r21068;
	bra.uni 	$L__BB4_7331;
$L__BB4_7328:
	setp.eq.f32 	%p6940, %f115, 0fBF800000;
	setp.eq.f32 	%p6941, %f714, 0f7F800000;
	and.pred  	%p6942, %p6940, %p6941;
	@%p6942 bra 	$L__BB4_7331;
	setp.geu.f32 	%p6943, %f115, 0f00000000;
	mov.f32 	%f994, %f147;
	@%p6943 bra 	$L__BB4_7331;
	setp.neu.f32 	%p6944, %f145, 0f3F800000;
	neg.f32 	%f716, %f147;
	selp.f32 	%f717, %f147, %f716, %p6944;
	cvt.rmi.f32.f32 	%f718, %f116;
	setp.neu.f32 	%p6945, %f718, %f116;
	selp.f32 	%f994, 0f7FFFFFFF, %f717, %p6945;
$L__BB4_7331:
	mov.b32 	%r21069, %f994;
	shr.u32 	%r21070, %r21069, 8;
	and.b32  	%r21071, %r21070, 8388608;
	shr.u32 	%r21072, %r21069, 7;
	and.b32  	%r21073, %r21072, 16711680;
	add.s32 	%r21074, %r21073, 264241152;
	or.b32  	%r21075, %r21071, %r21074;
	and.b32  	%r21076, %r21072, 65535;
	or.b32  	%r21077, %r21075, %r21076;
	shl.b32 	%r21078, %r21077, 4;
	or.b32  	%r30254, %r21078, 3;
$L__BB4_7332:
	shl.b32 	%r21219, %r30254, 3;
	or.b32  	%r21220, %r21219, 3;
	and.b32  	%r21221, %r30251, 7;
	setp.eq.s32 	%p7019, %r21221, 0;
	selp.b32 	%r30257, %r30251, %r21220, %p7019;
	selp.b32 	%r7928, %r21220, %r30251, %p7019;
	and.b32  	%r21222, %r30257, 7;
	setp.ne.s32 	%p7020, %r21222, 0;
	@%p7020 bra 	$L__BB4_7336;
$L__BB4_7333:
	and.b32  	%r21223, %r7928, 7;
	setp.ne.s32 	%p7021, %r21223, 0;
	@%p7021 bra 	$L__BB4_7345;
$L__BB4_7334:
	shr.u32 	%r21224, %r7928, 3;
	setp.gt.u32 	%p7022, %r7928, 65535;
	shr.u32 	%r21225, %r7928, 1;
	mov.u32 	%r21226, shared_mem;
	add.s32 	%r21227, %r21226, %r21225;
	add.s32 	%r7924, %r21227, 65536;
	mul.wide.u32 	%rd6973, %r21224, 4;
	add.s64 	%rd516, %rd3, %rd6973;
	@%p7022 bra 	$L__BB4_7339;
	atom.shared.exch.b32 	%r30260, [%r7924], -1;
	bra.uni 	$L__BB4_7340;
$L__BB4_7336:
	cvt.u64.u32 	%rd6987, %r7928;
	shl.b64 	%rd6988, %rd6987, 32;
	cvt.u64.u32 	%rd6989, %r30257;
	or.b64  	%rd515, %rd6988, %rd6989;
	mul.wide.u32 	%rd6990, %r30257, 8;
	and.b32  	%r21248, %r7928, 7;
	cvt.u64.u32 	%rd6991, %r21248;
	mov.b64 	%rd6992, 56;
	cvt.u32.u64 	%r21249, %rd6992;
	cvt.u32.u64 	%r21250, %rd6990;
	and.b32  	%r21251, %r21250, %r21249;
	cvt.u32.u64 	%r21252, %rd6991;
	or.b32  	%r21253, %r21251, %r21252;
	mov.b64 	%rd6993, 9130730411292422402;
	shr.u64 	%rd6994, %rd6993, %r21253;
	mov.b64 	%rd6995, 1736168554312260608;
	shr.u64 	%rd6996, %rd6995, %r21253;
	mov.b64 	%rd6997, -506390041275138048;
	shr.u64 	%rd6998, %rd6997, %r21253;
	shl.b64 	%rd6999, %rd6998, 2;
	cvt.u32.u64 	%r21254, %rd6996;
	mov.b64 	%rd7000, 2;
	cvt.u32.u64 	%r21255, %rd7000;
	and.b32  	%r21256, %r21254, %r21255;
	cvt.u32.u64 	%r21257, %rd6994;
	mov.b64 	%rd7001, 1;
	cvt.u32.u64 	%r21258, %rd7001;
	and.b32  	%r21259, %r21257, %r21258;
	or.b32  	%r21260, %r21259, %r21256;
	cvt.u32.u64 	%r21261, %rd6999;
	mov.b64 	%rd7002, 4;
	cvt.u32.u64 	%r21262, %rd7002;
	and.b32  	%r21263, %r21261, %r21262;
	or.b32  	%r21264, %r21260, %r21263;
	mov.b16 	%rs301, 1;
	shl.b16 	%rs302, %rs301, %r21264;
	and.b16  	%rs303, %rs302, 29;
	setp.eq.s16 	%p7044, %rs303, 0;
	@%p7044 bra 	$L__BB4_7338;
	st.local.u32 	[%rd2+280], %r6241;
	st.local.u64 	[%rd408+288], %rd515;
	bra.uni 	$L__BB4_7674;
$L__BB4_7338:
	add.s32 	%r21265, %r7818, 1;
	st.local.u32 	[%rd2+2336], %r21265;
	shl.b32 	%r21266, %r7818, 3;
	cvt.u64.u32 	%rd7003, %r21266;
	and.b64  	%rd7004, %rd7003, 2040;
	add.s64 	%rd7005, %rd2, %rd7004;
	st.local.u64 	[%rd7005+2344], %rd515;
	bra.uni 	$L__BB4_7674;
$L__BB4_7339:
	atom.global.exch.b32 	%r30260, [%rd516], -1;
$L__BB4_7340:
	add.s32 	%r21228, %r30260, 1;
	setp.lt.u32 	%p7023, %r21228, 2;
	@%p7023 bra 	$L__BB4_7345;
	setp.gt.u32 	%p7024, %r7928, 65535;
	@%p7024 bra 	$L__BB4_7343;
	atom.shared.exch.b32 	%r21230, [%r7924], 0;
	bra.uni 	$L__BB4_7344;
$L__BB4_7343:
	atom.global.exch.b32 	%r21229, [%rd516], 0;
$L__BB4_7344:
	and.b32  	%r21231, %r30260, 7;
	setp.eq.s32 	%p7025, %r21231, 0;
	mov.u32 	%r7928, %r30260;
	@%p7025 bra 	$L__BB4_7334;
$L__BB4_7345:
	setp.lt.u32 	%p7026, %r30257, 65529;
	@%p7026 bra 	$L__BB4_7357;
	and.b32  	%r7929, %r7928, 4;
	setp.eq.s32 	%p7027, %r7929, 0;
	and.b32  	%r21232, %r7928, 3;
	setp.ne.s32 	%p7028, %r21232, 0;
	and.pred  	%p7029, %p7027, %p7028;
	setp.gt.u32 	%p7030, %r7928, 65535;
	or.pred  	%p7031, %p7030, %p7029;
	@%p7031 bra 	$L__BB4_7350;
	and.b32  	%r21233, %r7928, 7;
	setp.eq.s32 	%p7032, %r21233, 0;
	mov.u32 	%r30263, %r7928;
	mov.u32 	%r30264, %r30257;
	@%p7032 bra 	$L__BB4_7362;
	setp.eq.s32 	%p7033, %r7929, 0;
	@%p7033 bra 	$L__BB4_7350;
	cvt.u64.u32 	%rd6974, %r7928;
	shl.b64 	%rd6975, %rd6974, 32;
	cvt.u64.u32 	%rd6976, %r30257;
	or.b64  	%rd6977, %rd6975, %rd6976;
	st.local.u32 	[%rd2+280], %r6241;
	st.local.u64 	[%rd408+288], %rd6977;
	bra.uni 	$L__BB4_7674;
$L__BB4_7350:
	shr.u32 	%r7930, %r30257, 3;
	setp.gt.u32 	%p7034, %r30257, 65535;
	@%p7034 bra 	$L__BB4_7352;
	shl.b32 	%r21234, %r7930, 2;
	mov.u32 	%r21235, shared_mem;
	add.s32 	%r21236, %r21235, %r21234;
	ld.shared.u32 	%r30262, [%r21236+65536];
	bra.uni 	$L__BB4_7353;
$L__BB4_7352:
	mul.wide.u32 	%rd6978, %r7930, 4;
	add.s64 	%rd6979, %rd3, %rd6978;
	ld.global.u32 	%r30262, [%rd6979];
$L__BB4_7353:
	setp.ne.s32 	%p7035, %r30262, 0;
	@%p7035 bra 	$L__BB4_7357;
	cvt.u64.u32 	%rd6980, %r7928;
	shl.b64 	%rd6981, %rd6980, 32;
	cvt.u64.u32 	%rd6982, %r30257;
	or.b64  	%rd517, %rd6981, %rd6982;
	and.b32  	%r21237, %r7928, 7;
	setp.eq.s32 	%p7036, %r21237, 1;
	@%p7036 bra 	$L__BB4_7356;
	st.local.u32 	[%rd2+280], %r6241;
	st.local.u64 	[%rd408+288], %rd517;
	bra.uni 	$L__BB4_7674;
$L__BB4_7356:
	add.s32 	%r21238, %r7818, 1;
	st.local.u32 	[%rd2+2336], %r21238;
	shl.b32 	%r21239, %r7818, 3;
	cvt.u64.u32 	%rd6983, %r21239;
	and.b64  	%rd6984, %rd6983, 2040;
	add.s64 	%rd6985, %rd2, %rd6984;
	st.local.u64 	[%rd6985+2344], %rd517;
	bra.uni 	$L__BB4_7674;
$L__BB4_7357:
	shr.u32 	%r7934, %r30257, 3;
	setp.gt.u32 	%p7037, %r30257, 65535;
	@%p7037 bra 	$L__BB4_7360;
	shl.b32 	%r21241, %r7934, 2;
	mov.u32 	%r21242, shared_mem;
	add.s32 	%r21243, %r21242, %r21241;
	add.s32 	%r7935, %r21243, 65536;
	atom.shared.exch.b32 	%r30263, [%r21243+65536], %r7928;
	setp.eq.s32 	%p7039, %r30263, -1;
	@%p7039 bra 	$L__BB4_7674;
	atom.shared.exch.b32 	%r21244, [%r7935], 0;
	mov.u32 	%r30264, %r7928;
	bra.uni 	$L__BB4_7362;
$L__BB4_7360:
	mul.wide.u32 	%rd6986, %r7934, 4;
	add.s64 	%rd518, %rd3, %rd6986;
	atom.global.exch.b32 	%r30263, [%rd518], %r7928;
	setp.eq.s32 	%p7038, %r30263, -1;
	@%p7038 bra 	$L__BB4_7674;
	atom.global.exch.b32 	%r21240, [%rd518], 0;
	mov.u32 	%r30264, %r7928;
$L__BB4_7362:
	and.b32  	%r21245, %r30263, 7;
	setp.ne.s32 	%p7040, %r21245, 0;
	and.b32  	%r21246, %r30264, 7;
	setp.eq.s32 	%p7041, %r21246, 0;
	and.pred  	%p7042, %p7040, %p7041;
	selp.b32 	%r30257, %r30264, %r30263, %p7042;
	selp.b32 	%r7928, %r30263, %r30264, %p7042;
	and.b32  	%r21247, %r30257, 7;
	setp.eq.s32 	%p7043, %r21247, 0;
	@%p7043 bra 	$L__BB4_7333;
	bra.uni 	$L__BB4_7336;
$L__BB4_7363:
	xor.b32  	%r20979, %r6245, -2147483648;
	cvt.u64.u32 	%rd6933, %r30251;
	shl.b64 	%rd6934, %rd6933, 32;
	cvt.u64.u32 	%rd6935, %r20979;
	or.b64  	%rd519, %rd6934, %rd6935;
	setp.gt.u32 	%p6871, %r30247, 8191;
	@%p6871 bra 	$L__BB4_7365;
	shl.b32 	%r20980, %r30247, 3;
	mov.u32 	%r20981, shared_mem;
	add.s32 	%r20982, %r20981, %r20980;
	atom.shared.exch.b64 	%rd6939, [%r20982], %rd519;
	bra.uni 	$L__BB4_7366;
$L__BB4_7365:
	mul.wide.u32 	%rd6936, %r30247, 8;
	add.s64 	%rd6937, %rd1, %rd6936;
	atom.global.exch.b64 	%rd6938, [%rd6937+201326600], %rd519;
$L__BB4_7366:
	shl.b32 	%r20983, %r30247, 3;
	or.b32  	%r7952, %r20983, 6;
	and.b32  	%r20984, %r30267, 7;
	setp.ne.s32 	%p6872, %r20984, 0;
	@%p6872 bra 	$L__BB4_7370;
$L__BB4_7367:
	and.b32  	%r20985, %r7952, 7;
	setp.ne.s32 	%p6873, %r20985, 0;
	@%p6873 bra 	$L__BB4_7379;
$L__BB4_7368:
	shr.u32 	%r20986, %r7952, 3;
	setp.gt.u32 	%p6874, %r7952, 65535;
	shr.u32 	%r20987, %r7952, 1;
	mov.u32 	%r20988, shared_mem;
	add.s32 	%r20989, %r20988, %r20987;
	add.s32 	%r7948, %r20989, 65536;
	mul.wide.u32 	%rd6940, %r20986, 4;
	add.s64 	%rd521, %rd3, %rd6940;
	@%p6874 bra 	$L__BB4_7373;
	atom.shared.exch.b32 	%r30270, [%r7948], -1;
	bra.uni 	$L__BB4_7374;
$L__BB4_7370:
	cvt.u64.u32 	%rd6954, %r7952;
	shl.b64 	%rd6955, %rd6954, 32;
	cvt.u64.u32 	%rd6956, %r30267;
	or.b64  	%rd520, %rd6955, %rd6956;
	mul.wide.u32 	%rd6957, %r30267, 8;
	and.b32  	%r21010, %r7952, 7;
	cvt.u64.u32 	%rd6958, %r21010;
	mov.b64 	%rd6959, 56;
	cvt.u32.u64 	%r21011, %rd6959;
	cvt.u32.u64 	%r21012, %rd6957;
	and.b32  	%r21013, %r21012, %r21011;
	cvt.u32.u64 	%r21014, %rd6958;
	or.b32  	%r21015, %r21013, %r21014;
	mov.b64 	%rd6960, 9130730411292422402;
	shr.u64 	%rd6961, %rd6960, %r21015;
	mov.b64 	%rd6962, 1736168554312260608;
	shr.u64 	%rd6963, %rd6962, %r21015;
	mov.b64 	%rd6964, -506390041275138048;
	shr.u64 	%rd6965, %rd6964, %r21015;
	shl.b64 	%rd6966, %rd6965, 2;
	cvt.u32.u64 	%r21016, %rd6963;
	mov.b64 	%rd6967, 2;
	cvt.u32.u64 	%r21017, %rd6967;
	and.b32  	%r21018, %r21016, %r21017;
	cvt.u32.u64 	%r21019, %rd6961;
	mov.b64 	%rd6968, 1;
	cvt.u32.u64 	%r21020, %rd6968;
	and.b32  	%r21021, %r21019, %r21020;
	or.b32  	%r21022, %r21021, %r21018;
	cvt.u32.u64 	%r21023, %rd6966;
	mov.b64 	%rd6969, 4;
	cvt.u32.u64 	%r21024, %rd6969;
	and.b32  	%r21025, %r21023, %r21024;
	or.b32  	%r21026, %r21022, %r21025;
	mov.b16 	%rs284, 1;
	shl.b16 	%rs285, %rs284, %r21026;
	and.b16  	%rs286, %rs285, 29;
	setp.eq.s16 	%p6896, %rs286, 0;
	@%p6896 bra 	$L__BB4_7372;
	st.local.u32 	[%rd2+280], %r6241;
	st.local.u64 	[%rd408+288], %rd520;
	bra.uni 	$L__BB4_7674;
$L__BB4_7372:
	add.s32 	%r21027, %r7818, 1;
	st.local.u32 	[%rd2+2336], %r21027;
	shl.b32 	%r21028, %r7818, 3;
	cvt.u64.u32 	%rd6970, %r21028;
	and.b64  	%rd6971, %rd6970, 2040;
	add.s64 	%rd6972, %rd2, %rd6971;
	st.local.u64 	[%rd6972+2344], %rd520;
	bra.uni 	$L__BB4_7674;
$L__BB4_7373:
	atom.global.exch.b32 	%r30270, [%rd521], -1;
$L__BB4_7374:
	add.s32 	%r20990, %r30270, 1;
	setp.lt.u32 	%p6875, %r20990, 2;
	@%p6875 bra 	$L__BB4_7379;
	setp.gt.u32 	%p6876, %r7952, 65535;
	@%p6876 bra 	$L__BB4_7377;
	atom.shared.exch.b32 	%r20992, [%r7948], 0;
	bra.uni 	$L__BB4_7378;
$L__BB4_7377:
	atom.global.exch.b32 	%r20991, [%rd521], 0;
$L__BB4_7378:
	and.b32  	%r20993, %r30270, 7;
	setp.eq.s32 	%p6877, %r20993, 0;
	mov.u32 	%r7952, %r30270;
	@%p6877 bra 	$L__BB4_7368;
$L__BB4_7379:
	setp.lt.u32 	%p6878, %r30267, 65529;
	@%p6878 bra 	$L__BB4_7391;
	and.b32  	%r7953, %r7952, 4;
	setp.eq.s32 	%p6879, %r7953, 0;
	and.b32  	%r20994, %r7952, 3;
	setp.ne.s32 	%p6880, %r20994, 0;
	and.pred  	%p6881, %p6879, %p6880;
	setp.gt.u32 	%p6882, %r7952, 65535;
	or.pred  	%p6883, %p6882, %p6881;
	@%p6883 bra 	$L__BB4_7384;
	and.b32  	%r20995, %r7952, 7;
	setp.eq.s32 	%p6884, %r20995, 0;
	mov.u32 	%r30273, %r7952;
	mov.u32 	%r30274, %r30267;
	@%p6884 bra 	$L__BB4_7396;
	setp.eq.s32 	%p6885, %r7953, 0;
	@%p6885 bra 	$L__BB4_7384;
	cvt.u64.u32 	%rd6941, %r7952;
	shl.b64 	%rd6942, %rd6941, 32;
	cvt.u64.u32 	%rd6943, %r30267;
	or.b64  	%rd6944, %rd6942, %rd6943;
	st.local.u32 	[%rd2+280], %r6241;
	st.local.u64 	[%rd408+288], %rd6944;
	bra.uni 	$L__BB4_7674;
$L__BB4_7384:
	shr.u32 	%r7954, %r30267, 3;
	setp.gt.u32 	%p6886, %r30267, 65535;
	@%p6886 bra 	$L__BB4_7386;
	shl.b32 	%r20996, %r7954, 2;
	mov.u32 	%r20997, shared_mem;
	add.s32 	%r20998, %r20997, %r20996;
	ld.shared.u32 	%r30272, [%r20998+65536];
	bra.uni 	$L__BB4_7387;
$L__BB4_7386:
	mul.wide.u32 	%rd6945, %r7954, 4;
	add.s64 	%rd6946, %rd3, %rd6945;
	ld.global.u32 	%r30272, [%rd6946];
$L__BB4_7387:
	setp.ne.s32 	%p6887, %r30272, 0;
	@%p6887 bra 	$L__BB4_7391;
	cvt.u64.u32 	%rd6947, %r7952;
	shl.b64 	%rd6948, %rd6947, 32;
	cvt.u64.u32 	%rd6949, %r30267;
	or.b64  	%rd522, %rd6948, %rd6949;
	and.b32  	%r20999, %r7952, 7;
	setp.eq.s32 	%p6888, %r20999, 1;
	@%p6888 bra 	$L__BB4_7390;
	st.local.u32 	[%rd2+280], %r6241;
	st.local.u64 	[%rd408+288], %rd522;
	bra.uni 	$L__BB4_7674;
$L__BB4_7390:
	add.s32 	%r21000, %r7818, 1;
	st.local.u32 	[%rd2+2336], %r21000;
	shl.b32 	%r21001, %r7818, 3;
	cvt.u64.u32 	%rd6950, %r21001;
	and.b64  	%rd6951, %rd6950, 2040;
	add.s64 	%rd6952, %rd2, %rd6951;
	st.local.u64 	[%rd6952+2344], %rd522;
	bra.uni 	$L__BB4_7674;
$L__BB4_7391:
	shr.u32 	%r7958, %r30267, 3;
	setp.gt.u32 	%p6889, %r30267, 65535;
	@%p6889 bra 	$L__BB4_7394;
	shl.b32 	%r21003, %r7958, 2;
	mov.u32 	%r21004, shared_mem;
	add.s32 	%r21005, %r21004, %r21003;
	add.s32 	%r7959, %r21005, 65536;
	atom.shared.exch.b32 	%r30273, [%r21005+65536], %r7952;
	setp.eq.s32 	%p6891, %r30273, -1;
	@%p6891 bra 	$L__BB4_7674;
	atom.shared.exch.b32 	%r21006, [%r7959], 0;
	mov.u32 	%r30274, %r7952;
	bra.uni 	$L__BB4_7396;
$L__BB4_7394:
	mul.wide.u32 	%rd6953, %r7958, 4;
	add.s64 	%rd523, %rd3, %rd6953;
	atom.global.exch.b32 	%r30273, [%rd523], %r7952;
	setp.eq.s32 	%p6890, %r30273, -1;
	@%p6890 bra 	$L__BB4_7674;
	atom.global.exch.b32 	%r21002, [%rd523], 0;
	mov.u32 	%r30274, %r7952;
$L__BB4_7396:
	and.b32  	%r21007, %r30273, 7;
	setp.ne.s32 	%p6892, %r21007, 0;
	and.b32  	%r21008, %r30274, 7;
	setp.eq.s32 	%p6893, %r21008, 0;
	and.pred  	%p6894, %p6892, %p6893;
	selp.b32 	%r30267, %r30274, %r30273, %p6894;
	selp.b32 	%r7952, %r30273, %r30274, %p6894;
	and.b32  	%r21009, %r30267, 7;
	setp.eq.s32 	%p6895, %r21009, 0;
	@%p6895 bra 	$L__BB4_7367;
	bra.uni 	$L__BB4_7370;
$L__BB4_7397:
	setp.eq.s16 	%p6817, %rs15, 6;
	@%p6817 bra 	$L__BB4_7185;
	ld.local.u32 	%r22599, [%rd2+2336];
	sub.s32 	%r22600, 256, %r22599;
	sub.s32 	%r22601, 257, %r6241;
	min.u32 	%r7966, %r22600, %r22601;
	ld.local.u32 	%r22602, [%rd2+12];
	setp.eq.s32 	%p7855, %r22602, 2;
	@%p7855 bra 	$L__BB4_7405;
	mov.b32 	%r30275, 0;
	mov.u32 	%r30277, %r30275;
$L__BB4_7400:
	ld.global.u32 	%r22604, [%rd10];
	and.b32  	%r22605, %r22604, 32767;
	add.s32 	%r7969, %r22605, %r4190;
	mul.wide.u32 	%rd7750, %r7969, 8;
	add.s64 	%rd7751, %rd1, %rd7750;
	ld.global.u64 	%rd7752, [%rd7751+201326600];
	add.s32 	%r22606, %r22604, 1;
	st.global.u32 	[%rd10], %r22606;
	setp.lt.u32 	%p7856, %r7969, 8192;
	setp.ne.s64 	%p7857, %rd7752, 0;
	or.pred  	%p7858, %p7856, %p7857;
	@%p7858 bra 	$L__BB4_7402;
	add.s32 	%r7970, %r30277, 1;
	mul.wide.u32 	%rd7754, %r30277, 4;
	add.s64 	%rd7755, %rd2, %rd7754;
	st.local.u32 	[%rd7755+24], %r7969;
	mov.u32 	%r30277, %r7970;
$L__BB4_7402:
	add.s32 	%r30275, %r30275, 1;
	setp.lt.u32 	%p7859, %r30275, 32768;
	@%p7859 bra 	$L__BB4_7404;
	mov.u64 	%rd7756, $str$1;
	cvta.global.u64 	%rd7757, %rd7756;
	{ // callseq 32, 0
	.param .b64 param0;
	st.param.b64 	[param0], %rd7757;
	.param .b64 param1;
	st.param.b64 	[param1], 0;
	.param .b32 retval0;
	call.uni (retval0), 
	vprintf, 
	(
	param0, 
	param1
	);
	ld.param.b32 	%r22607, [retval0];
	} // callseq 32
$L__BB4_7404:
	setp.lt.u32 	%p7861, %r30277, 2;
	mov.pred 	%p11388, -1;
	@%p7861 bra 	$L__BB4_7400;
	bra.uni 	$L__BB4_7594;
$L__BB4_7405:
	ld.local.u32 	%r7973, [%rd2+4];
	shl.b32 	%r7974, %r7973, 7;
	and.b32  	%r22610, %r7974, 8064;
	add.s32 	%r7975, %r22610, %r2;
	shl.b32 	%r22611, %r7973, 10;
	and.b32  	%r22612, %r22611, 64512;
	add.s32 	%r22613, %r4, %r22612;
	ld.shared.u64 	%rd7758, [%r22613];
	setp.eq.s32 	%p7862, %r7975, 0;
	setp.ne.s64 	%p7863, %rd7758, 0;
	mov.b32 	%r30279, 0;
	or.pred  	%p7864, %p7862, %p7863;
	@%p7864 bra 	$L__BB4_7407;
	st.local.u32 	[%rd2+24], %r7975;
	mov.b32 	%r30279, 1;
$L__BB4_7407:
	add.s32 	%r30340, %r7973, 2;
	add.s32 	%r22615, %r7974, 128;
	and.b32  	%r22616, %r22615, 8064;
	add.s32 	%r7978, %r22616, %r2;
	shl.b32 	%r22617, %r22615, 3;
	and.b32  	%r22618, %r22617, 64512;
	add.s32 	%r22619, %r4, %r22618;
	ld.shared.u64 	%rd7760, [%r22619];
	setp.eq.s32 	%p7865, %r7978, 0;
	setp.ne.s64 	%p7866, %rd7760, 0;
	or.pred  	%p7867, %p7865, %p7866;
	@%p7867 bra 	$L__BB4_7409;
	add.s32 	%r7979, %r30279, 1;
	mul.wide.u32 	%rd7762, %r30279, 4;
	add.s64 	%rd7763, %rd2, %rd7762;
	st.local.u32 	[%rd7763+24], %r7978;
	mov.u32 	%r30279, %r7979;
$L__BB4_7409:
	setp.gt.u32 	%p7869, %r30279, 1;
	mov.pred 	%p11388, -1;
	@%p7869 bra 	$L__BB4_7593;
	add.s32 	%r7981, %r7973, 3;
	shl.b32 	%r22620, %r30340, 7;
	and.b32  	%r22621, %r22620, 8064;
	add.s32 	%r7982, %r22621, %r2;
	shl.b32 	%r22622, %r30340, 10;
	and.b32  	%r22623, %r22622, 64512;
	add.s32 	%r22624, %r4, %r22623;
	ld.shared.u64 	%rd7764, [%r22624];
	setp.eq.s32 	%p7870, %r7982, 0;
	setp.ne.s64 	%p7871, %rd7764, 0;
	or.pred  	%p7872, %p7870, %p7871;
	@%p7872 bra 	$L__BB4_7412;
	add.s32 	%r7983, %r30279, 1;
	mul.wide.u32 	%rd7766, %r30279, 4;
	add.s64 	%rd7767, %rd2, %rd7766;
	st.local.u32 	[%rd7767+24], %r7982;
	mov.u32 	%r30279, %r7983;
$L__BB4_7412:
	setp.gt.u32 	%p7874, %r30279, 1;
	mov.u32 	%r30340, %r7981;
	@%p7874 bra 	$L__BB4_7593;
	add.s32 	%r30340, %r7973, 4;
	shl.b32 	%r22625, %r7981, 7;
	and.b32  	%r22626, %r22625, 8064;
	add.s32 	%r7986, %r22626, %r2;
	shl.b32 	%r22627, %r7981, 10;
	and.b32  	%r22628, %r22627, 64512;
	add.s32 	%r22629, %r4, %r22628;
	ld.shared.u64 	%rd7768, [%r22629];
	setp.eq.s32 	%p7875, %r7986, 0;
	setp.ne.s64 	%p7876, %rd7768, 0;
	or.pred  	%p7877, %p7875, %p7876;
	@%p7877 bra 	$L__BB4_7415;
	add.s32 	%r7987, %r30279, 1;
	mul.wide.u32 	%rd7770, %r30279, 4;
	add.s64 	%rd7771, %rd2, %rd7770;
	st.local.u32 	[%rd7771+24], %r7986;
	mov.u32 	%r30279, %r7987;
$L__BB4_7415:
	setp.gt.u32 	%p7879, %r30279, 1;
	@%p7879 bra 	$L__BB4_7593;
	add.s32 	%r7989, %r7973, 5;
	shl.b32 	%r22630, %r30340, 7;
	and.b32  	%r22631, %r22630, 8064;
	add.s32 	%r7990, %r22631, %r2;
	shl.b32 	%r22632, %r30340, 10;
	and.b32  	%r22633, %r22632, 64512;
	add.s32 	%r22634, %r4, %r22633;
	ld.shared.u64 	%rd7772, [%r22634];
	setp.eq.s32 	%p7880, %r7990, 0;
	setp.ne.s64 	%p7881, %rd7772, 0;
	or.pred  	%p7882, %p7880, %p7881;
	@%p7882 bra 	$L__BB4_7418;
	add.s32 	%r7991, %r30279, 1;
	mul.wide.u32 	%rd7774, %r30279, 4;
	add.s64 	%rd7775, %rd2, %rd7774;
	st.local.u32 	[%rd7775+24], %r7990;
	mov.u32 	%r30279, %r7991;
$L__BB4_7418:
	setp.gt.u32 	%p7884, %r30279, 1;
	mov.u32 	%r30340, %r7989;
	@%p7884 bra 	$L__BB4_7593;
	add.s32 	%r30340, %r7973, 6;
	shl.b32 	%r22635, %r7989, 7;
	and.b32  	%r22636, %r22635, 8064;
	add.s32 	%r7994, %r22636, %r2;
	shl.b32 	%r22637, %r7989, 10;
	and.b32  	%r22638, %r22637, 64512;
	add.s32 	%r22639, %r4, %r22638;
	ld.shared.u64 	%rd7776, [%r22639];
	setp.eq.s32 	%p7885, %r7994, 0;
	setp.ne.s64 	%p7886, %rd7776, 0;
	or.pred  	%p7887, %p7885, %p7886;
	@%p7887 bra 	$L__BB4_7421;
	add.s32 	%r7995, %r30279, 1;
	mul.wide.u32 	%rd7778, %r30279, 4;
	add.s64 	%rd7779, %rd2, %rd7778;
	st.local.u32 	[%rd7779+24], %r7994;
	mov.u32 	%r30279, %r7995;
$L__BB4_7421:
	setp.gt.u32 	%p7889, %r30279, 1;
	@%p7889 bra 	$L__BB4_7593;
	add.s32 	%r7997, %r7973, 7;
	shl.b32 	%r22640, %r30340, 7;
	and.b32  	%r22641, %r22640, 8064;
	add.s32 	%r7998, %r22641, %r2;
	shl.b32 	%r22642, %r30340, 10;
	and.b32  	%r22643, %r22642, 64512;
	add.s32 	%r22644, %r4, %r22643;
	ld.shared.u64 	%rd7780, [%r22644];
	setp.eq.s32 	%p7890, %r7998, 0;
	setp.ne.s64 	%p7891, %rd7780, 0;
	or.pred  	%p7892, %p7890, %p7891;
	@%p7892 bra 	$L__BB4_7424;
	add.s32 	%r7999, %r30279, 1;
	mul.wide.u32 	%rd7782, %r30279, 4;
	add.s64 	%rd7783, %rd2, %rd7782;
	st.local.u32 	[%rd7783+24], %r7998;
	mov.u32 	%r30279, %r7999;
$L__BB4_7424:
	setp.gt.u32 	%p7894, %r30279, 1;
	mov.u32 	%r30340, %r7997;
	@%p7894 bra 	$L__BB4_7593;
	add.s32 	%r30340, %r7973, 8;
	shl.b32 	%r22645, %r7997, 7;
	and.b32  	%r22646, %r22645, 8064;
	add.s32 	%r8002, %r22646, %r2;
	shl.b32 	%r22647, %r7997, 10;
	and.b32  	%r22648, %r22647, 64512;
	add.s32 	%r22649, %r4, %r22648;
	ld.shared.u64 	%rd7784, [%r22649];
	setp.eq.s32 	%p7895, %r8002, 0;
	setp.ne.s64 	%p7896, %rd7784, 0;
	or.pred  	%p7897, %p7895, %p7896;
	@%p7897 bra 	$L__BB4_7427;
	add.s32 	%r8003, %r30279, 1;
	mul.wide.u32 	%rd7786, %r30279, 4;
	add.s64 	%rd7787, %rd2, %rd7786;
	st.local.u32 	[%rd7787+24], %r8002;
	mov.u32 	%r30279, %r8003;
$L__BB4_7427:
	setp.gt.u32 	%p7899, %r30279, 1;
	@%p7899 bra 	$L__BB4_7593;
	add.s32 	%r8005, %r7973, 9;
	shl.b32 	%r22650, %r30340, 7;
	and.b32  	%r22651, %r22650, 8064;
	add.s32 	%r8006, %r22651, %r2;
	shl.b32 	%r22652, %r30340, 10;
	and.b32  	%r22653, %r22652, 64512;
	add.s32 	%r22654, %r4, %r22653;
	ld.shared.u64 	%rd7788, [%r22654];
	setp.eq.s32 	%p7900, %r8006, 0;
	setp.ne.s64 	%p7901, %rd7788, 0;
	or.pred  	%p7902, %p7900, %p7901;
	@%p7902 bra 	$L__BB4_7430;
	add.s32 	%r8007, %r30279, 1;
	mul.wide.u32 	%rd7790, %r30279, 4;
	add.s64 	%rd7791, %rd2, %rd7790;
	st.local.u32 	[%rd7791+24], %r8006;
	mov.u32 	%r30279, %r8007;
$L__BB4_7430:
	setp.gt.u32 	%p7904, %r30279, 1;
	mov.u32 	%r30340, %r8005;
	@%p7904 bra 	$L__BB4_7593;
	add.s32 	%r30340, %r7973, 10;
	shl.b32 	%r22655, %r8005, 7;
	and.b32  	%r22656, %r22655, 8064;
	add.s32 	%r8010, %r22656, %r2;
	shl.b32 	%r22657, %r8005, 10;
	and.b32  	%r22658, %r22657, 64512;
	add.s32 	%r22659, %r4, %r22658;
	ld.shared.u64 	%rd7792, [%r22659];
	setp.eq.s32 	%p7905, %r8010, 0;
	setp.ne.s64 	%p7906, %rd7792, 0;
	or.pred  	%p7907, %p7905, %p7906;
	@%p7907 bra 	$L__BB4_7433;
	add.s32 	%r8011, %r30279, 1;
	mul.wide.u32 	%rd7794, %r30279, 4;
	add.s64 	%rd7795, %rd2, %rd7794;
	st.local.u32 	[%rd7795+24], %r8010;
	mov.u32 	%r30279, %r8011;
$L__BB4_7433:
	setp.gt.u32 	%p7909, %r30279, 1;
	@%p7909 bra 	$L__BB4_7593;
	add.s32 	%r8013, %r7973, 11;
	shl.b32 	%r22660, %r30340, 7;
	and.b32  	%r22661, %r22660, 8064;
	add.s32 	%r8014, %r22661, %r2;
	shl.b32 	%r22662, %r30340, 10;
	and.b32  	%r22663, %r22662, 64512;
	add.s32 	%r22664, %r4, %r22663;
	ld.shared.u64 	%rd7796, [%r22664];
	setp.eq.s32 	%p7910, %r8014, 0;
	setp.ne.s64 	%p7911, %rd7796, 0;
	or.pred  	%p7912, %p7910, %p7911;
	@%p7912 bra 	$L__BB4_7436;
	add.s32 	%r8015, %r30279, 1;
	mul.wide.u32 	%rd7798, %r30279, 4;
	add.s64 	%rd7799, %rd2, %rd7798;
	st.local.u32 	[%rd7799+24], %r8014;
	mov.u32 	%r30279, %r8015;
$L__BB4_7436:
	setp.gt.u32 	%p7914, %r30279, 1;
	mov.u32 	%r30340, %r8013;
	@%p7914 bra 	$L__BB4_7593;
	add.s32 	%r30340, %r7973, 12;
	shl.b32 	%r22665, %r8013, 7;
	and.b32  	%r22666, %r22665, 8064;
	add.s32 	%r8018, %r22666, %r2;
	shl.b32 	%r22667, %r8013, 10;
	and.b32  	%r22668, %r22667, 64512;
	add.s32 	%r22669, %r4, %r22668;
	ld.shared.u64 	%rd7800, [%r22669];
	setp.eq.s32 	%p7915, %r8018, 0;
	setp.ne.s64 	%p7916, %rd7800, 0;
	or.pred  	%p7917, %p7915, %p7916;
	@%p7917 bra 	$L__BB4_7439;
	add.s32 	%r8019, %r30279, 1;
	mul.wide.u32 	%rd7802, %r30279, 4;
	add.s64 	%rd7803, %rd2, %rd7802;
	st.local.u32 	[%rd7803+24], %r8018;
	mov.u32 	%r30279, %r8019;
$L__BB4_7439:
	setp.gt.u32 	%p7919, %r30279, 1;
	@%p7919 bra 	$L__BB4_7593;
	add.s32 	%r8021, %r7973, 13;
	shl.b32 	%r22670, %r30340, 7;
	and.b32  	%r22671, %r22670, 8064;
	add.s32 	%r8022, %r22671, %r2;
	shl.b32 	%r22672, %r30340, 10;
	and.b32  	%r22673, %r22672, 64512;
	add.s32 	%r22674, %r4, %r22673;
	ld.shared.u64 	%rd7804, [%r22674];
	setp.eq.s32 	%p7920, %r8022, 0;
	setp.ne.s64 	%p7921, %rd7804, 0;
	or.pred  	%p7922, %p7920, %p7921;
	@%p7922 bra 	$L__BB4_7442;
	add.s32 	%r8023, %r30279, 1;
	mul.wide.u32 	%rd7806, %r30279, 4;
	add.s64 	%rd7807, %rd2, %rd7806;
	st.local.u32 	[%rd7807+24], %r8022;
	mov.u32 	%r30279, %r8023;
$L__BB4_7442:
	setp.gt.u32 	%p7924, %r30279, 1;
	mov.u32 	%r30340, %r8021;
	@%p7924 bra 	$L__BB4_7593;
	add.s32 	%r30340, %r7973, 14;
	shl.b32 	%r22675, %r8021, 7;
	and.b32  	%r22676, %r22675, 8064;
	add.s32 	%r8026, %r22676, %r2;
	shl.b32 	%r22677, %r8021, 10;
	and.b32  	%r22678, %r22677, 64512;
	add.s32 	%r22679, %r4, %r22678;
	ld.shared.u64 	%rd7808, [%r22679];
	setp.eq.s32 	%p7925, %r8026, 0;
	setp.ne.s64 	%p7926, %rd7808, 0;
	or.pred  	%p7927, %p7925, %p7926;
	@%p7927 bra 	$L__BB4_7445;
	add.s32 	%r8027, %r30279, 1;
	mul.wide.u32 	%rd7810, %r30279, 4;
	add.s64 	%rd7811, %rd2, %rd7810;
	st.local.u32 	[%rd7811+24], %r8026;
	mov.u32 	%r30279, %r8027;
$L__BB4_7445:
	setp.gt.u32 	%p7929, %r30279, 1;
	@%p7929 bra 	$L__BB4_7593;
	add.s32 	%r8029, %r7973, 15;
	shl.b32 	%r22680, %r30340, 7;
	and.b32  	%r22681, %r22680, 8064;
	add.s32 	%r8030, %r22681, %r2;
	shl.b32 	%r22682, %r30340, 10;
	and.b32  	%r22683, %r22682, 64512;
	add.s32 	%r22684, %r4, %r22683;
	ld.shared.u64 	%rd7812, [%r22684];
	setp.eq.s32 	%p7930, %r8030, 0;
	setp.ne.s64 	%p7931, %rd7812, 0;
	or.pred  	%p7932, %p7930, %p7931;
	@%p7932 bra 	$L__BB4_7448;
	add.s32 	%r8031, %r30279, 1;
	mul.wide.u32 	%rd7814, %r30279, 4;
	add.s64 	%rd7815, %rd2, %rd7814;
	st.local.u32 	[%rd7815+24], %r8030;
	mov.u32 	%r30279, %r8031;
$L__BB4_7448:
	setp.gt.u32 	%p7934, %r30279, 1;
	mov.u32 	%r30340, %r8029;
	@%p7934 bra 	$L__BB4_7593;
	add.s32 	%r30340, %r7973, 16;
	shl.b32 	%r22685, %r8029, 7;
	and.b32  	%r22686, %r22685, 8064;
	add.s32 	%r8034, %r22686, %r2;
	shl.b32 	%r22687, %r8029, 10;
	and.b32  	%r22688, %r22687, 64512;
	add.s32 	%r22689, %r4, %r22688;
	ld.shared.u64 	%rd7816, [%r22689];
	setp.eq.s32 	%p7935, %r8034, 0;
	setp.ne.s64 	%p7936, %rd7816, 0;
	or.pred  	%p7937, %p7935, %p7936;
	@%p7937 bra 	$L__BB4_7451;
	add.s32 	%r8035, %r30279, 1;
	mul.wide.u32 	%rd7818, %r30279, 4;
	add.s64 	%rd7819, %rd2, %rd7818;
	st.local.u32 	[%rd7819+24], %r8034;
	mov.u32 	%r30279, %r8035;
$L__BB4_7451:
	setp.gt.u32 	%p7939, %r30279, 1;
	@%p7939 bra 	$L__BB4_7593;
	add.s32 	%r8037, %r7973, 17;
	shl.b32 	%r22690, %r30340, 7;
	and.b32  	%r22691, %r22690, 8064;
	add.s32 	%r8038, %r22691, %r2;
	shl.b32 	%r22692, %r30340, 10;
	and.b32  	%r22693, %r22692, 64512;
	add.s32 	%r22694, %r4, %r22693;
	ld.shared.u64 	%rd7820, [%r22694];
	setp.eq.s32 	%p7940, %r8038, 0;
	setp.ne.s64 	%p7941, %rd7820, 0;
	or.pred  	%p7942, %p7940, %p7941;
	@%p7942 bra 	$L__BB4_7454;
	add.s32 	%r8039, %r30279, 1;
	mul.wide.u32 	%rd7822, %r30279, 4;
	add.s64 	%rd7823, %rd2, %rd7822;
	st.local.u32 	[%rd7823+24], %r8038;
	mov.u32 	%r30279, %r8039;
$L__BB4_7454:
	setp.gt.u32 	%p7944, %r30279, 1;
	mov.u32 	%r30340, %r8037;
	@%p7944 bra 	$L__BB4_7593;
	add.s32 	%r30340, %r7973, 18;
	shl.b32 	%r22695, %r8037, 7;
	and.b32  	%r22696, %r22695, 8064;
	add.s32 	%r8042, %r22696, %r2;
	shl.b32 	%r22697, %r8037, 10;
	and.b32  	%r22698, %r22697, 64512;
	add.s32 	%r22699, %r4, %r22698;
	ld.shared.u64 	%rd7824, [%r22699];
	setp.eq.s32 	%p7945, %r8042, 0;
	setp.ne.s64 	%p7946, %rd7824, 0;
	or.pred  	%p7947, %p7945, %p7946;
	@%p7947 bra 	$L__BB4_7457;
	add.s32 	%r8043, %r30279, 1;
	mul.wide.u32 	%rd7826, %r30279, 4;
	add.s64 	%rd7827, %rd2, %rd7826;
	st.local.u32 	[%rd7827+24], %r8042;
	mov.u32 	%r30279, %r8043;
$L__BB4_7457:
	setp.gt.u32 	%p7949, %r30279, 1;
	@%p7949 bra 	$L__BB4_7593;
	add.s32 	%r8045, %r7973, 19;
	shl.b32 	%r22700, %r30340, 7;
	and.b32  	%r22701, %r22700, 8064;
	add.s32 	%r8046, %r22701, %r2;
	shl.b32 	%r22702, %r30340, 10;
	and.b32  	%r22703, %r22702, 64512;
	add.s32 	%r22704, %r4, %r22703;
	ld.shared.u64 	%rd7828, [%r22704];
	setp.eq.s32 	%p7950, %r8046, 0;
	setp.ne.s64 	%p7951, %rd7828, 0;
	or.pred  	%p7952, %p7950, %p7951;
	@%p7952 bra 	$L__BB4_7460;
	add.s32 	%r8047, %r30279, 1;
	mul.wide.u32 	%rd7830, %r30279, 4;
	add.s64 	%rd7831, %rd2, %rd7830;
	st.local.u32 	[%rd7831+24], %r8046;
	mov.u32 	%r30279, %r8047;
$L__BB4_7460:
	setp.gt.u32 	%p7954, %r30279, 1;
	mov.u32 	%r30340, %r8045;
	@%p7954 bra 	$L__BB4_7593;
	add.s32 	%r30340, %r7973, 20;
	shl.b32 	%r22705, %r8045, 7;
	and.b32  	%r22706, %r22705, 8064;
	add.s32 	%r8050, %r22706, %r2;
	shl.b32 	%r22707, %r8045, 10;
	and.b32  	%r22708, %r22707, 64512;
	add.s32 	%r22709, %r4, %r22708;
	ld.shared.u64 	%rd7832, [%r22709];
	setp.eq.s32 	%p7955, %r8050, 0;
	setp.ne.s64 	%p7956, %rd7832, 0;
	or.pred  	%p7957, %p7955, %p7956;
	@%p7957 bra 	$L__BB4_7463;
	add.s32 	%r8051, %r30279, 1;
	mul.wide.u32 	%rd7834, %r30279, 4;
	add.s64 	%rd7835, %rd2, %rd7834;
	st.local.u32 	[%rd7835+24], %r8050;
	mov.u32 	%r30279, %r8051;
$L__BB4_7463:
	setp.gt.u32 	%p7959, %r30279, 1;
	@%p7959 bra 	$L__BB4_7593;
	add.s32 	%r8053, %r7973, 21;
	shl.b32 	%r22710, %r30340, 7;
	and.b32  	%r22711, %r22710, 8064;
	add.s32 	%r8054, %r22711, %r2;
	shl.b32 	%r22712, %r30340, 10;
	and.b32  	%r22713, %r22712, 64512;
	add.s32 	%r22714, %r4, %r22713;
	ld.shared.u64 	%rd7836, [%r22714];
	setp.eq.s32 	%p7960, %r8054, 0;
	setp.ne.s64 	%p7961, %rd7836, 0;
	or.pred  	%p7962, %p7960, %p7961;
	@%p7962 bra 	$L__BB4_7466;
	add.s32 	%r8055, %r30279, 1;
	mul.wide.u32 	%rd7838, %r30279, 4;
	add.s64 	%rd7839, %rd2, %rd7838;
	st.local.u32 	[%rd7839+24], %r8054;
	mov.u32 	%r30279, %r8055;
$L__BB4_7466:
	setp.gt.u32 	%p7964, %r30279, 1;
	mov.u32 	%r30340, %r8053;
	@%p7964 bra 	$L__BB4_7593;
	add.s32 	%r30340, %r7973, 22;
	shl.b32 	%r22715, %r8053, 7;
	and.b32  	%r22716, %r22715, 8064;
	add.s32 	%r8058, %r22716, %r2;
	shl.b32 	%r22717, %r8053, 10;
	and.b32  	%r22718, %r22717, 64512;
	add.s32 	%r22719, %r4, %r22718;
	ld.shared.u64 	%rd7840, [%r22719];
	setp.eq.s32 	%p7965, %r8058, 0;
	setp.ne.s64 	%p7966, %rd7840, 0;
	or.pred  	%p7967, %p7965, %p7966;
	@%p7967 bra 	$L__BB4_7469;
	add.s32 	%r8059, %r30279, 1;
	mul.wide.u32 	%rd7842, %r30279, 4;
	add.s64 	%rd7843, %rd2, %rd7842;
	st.local.u32 	[%rd7843+24], %r8058;
	mov.u32 	%r30279, %r8059;
$L__BB4_7469:
	setp.gt.u32 	%p7969, %r30279, 1;
	@%p7969 bra 	$L__BB4_7593;
	add.s32 	%r8061, %r7973, 23;
	shl.b32 	%r22720, %r30340, 7;
	and.b32  	%r22721, %r22720, 8064;
	add.s32 	%r8062, %r22721, %r2;
	shl.b32 	%r22722, %r30340, 10;
	and.b32  	%r22723, %r22722, 64512;
	add.s32 	%r22724, %r4, %r22723;
	ld.shared.u64 	%rd7844, [%r22724];
	setp.eq.s32 	%p7970, %r8062, 0;
	setp.ne.s64 	%p7971, %rd7844, 0;
	or.pred  	%p7972, %p7970, %p7971;
	@%p7972 bra 	$L__BB4_7472;
	add.s32 	%r8063, %r30279, 1;
	mul.wide.u32 	%rd7846, %r30279, 4;
	add.s64 	%rd7847, %rd2, %rd7846;
	st.local.u32 	[%rd7847+24], %r8062;
	mov.u32 	%r30279, %r8063;
$L__BB4_7472:
	setp.gt.u32 	%p7974, %r30279, 1;
	mov.u32 	%r30340, %r8061;
	@%p7974 bra 	$L__BB4_7593;
	add.s32 	%r30340, %r7973, 24;
	shl.b32 	%r22725, %r8061, 7;
	and.b32  	%r22726, %r22725, 8064;
	add.s32 	%r8066, %r22726, %r2;
	shl.b32 	%r22727, %r8061, 10;
	and.b32  	%r22728, %r22727, 64512;
	add.s32 	%r22729, %r4, %r22728;
	ld.shared.u64 	%rd7848, [%r22729];
	setp.eq.s32 	%p7975, %r8066, 0;
	setp.ne.s64 	%p7976, %rd7848, 0;
	or.pred  	%p7977, %p7975, %p7976;
	@%p7977 bra 	$L__BB4_7475;
	add.s32 	%r8067, %r30279, 1;
	mul.wide.u32 	%rd7850, %r30279, 4;
	add.s64 	%rd7851, %rd2, %rd7850;
	st.local.u32 	[%rd7851+24], %r8066;
	mov.u32 	%r30279, %r8067;
$L__BB4_7475:
	setp.gt.u32 	%p7979, %r30279, 1;
	@%p7979 bra 	$L__BB4_7593;
	add.s32 	%r8069, %r7973, 25;
	shl.b32 	%r22730, %r30340, 7;
	and.b32  	%r22731, %r22730, 8064;
	add.s32 	%r8070, %r22731, %r2;
	shl.b32 	%r22732, %r30340, 10;
	and.b32  	%r22733, %r22732, 64512;
	add.s32 	%r22734, %r4, %r22733;
	ld.shared.u64 	%rd7852, [%r22734];
	setp.eq.s32 	%p7980, %r8070, 0;
	setp.ne.s64 	%p7981, %rd7852, 0;
	or.pred  	%p7982, %p7980, %p7981;
	@%p7982 bra 	$L__BB4_7478;
	add.s32 	%r8071, %r30279, 1;
	mul.wide.u32 	%rd7854, %r30279, 4;
	add.s64 	%rd7855, %rd2, %rd7854;
	st.local.u32 	[%rd7855+24], %r8070;
	mov.u32 	%r30279, %r8071;
$L__BB4_7478:
	setp.gt.u32 	%p7984, %r30279, 1;
	mov.u32 	%r30340, %r8069;
	@%p7984 bra 	$L__BB4_7593;
	add.s32 	%r30340, %r7973, 26;
	shl.b32 	%r22735, %r8069, 7;
	and.b32  	%r22736, %r22735, 8064;
	add.s32 	%r8074, %r22736, %r2;
	shl.b32 	%r22737, %r8069, 10;
	and.b32  	%r22738, %r22737, 64512;
	add.s32 	%r22739, %r4, %r22738;
	ld.shared.u64 	%rd7856, [%r22739];
	setp.eq.s32 	%p7985, %r8074, 0;
	setp.ne.s64 	%p7986, %rd7856, 0;
	or.pred  	%p7987, %p7985, %p7986;
	@%p7987 bra 	$L__BB4_7481;
	add.s32 	%r8075, %r30279, 1;
	mul.wide.u32 	%rd7858, %r30279, 4;
	add.s64 	%rd7859, %rd2, %rd7858;
	st.local.u32 	[%rd7859+24], %r8074;
	mov.u32 	%r30279, %r8075;
$L__BB4_7481:
	setp.gt.u32 	%p7989, %r30279, 1;
	@%p7989 bra 	$L__BB4_7593;
	add.s32 	%r8077, %r7973, 27;
	shl.b32 	%r22740, %r30340, 7;
	and.b32  	%r22741, %r22740, 8064;
	add.s32 	%r8078, %r22741, %r2;
	shl.b32 	%r22742, %r30340, 10;
	and.b32  	%r22743, %r22742, 64512;
	add.s32 	%r22744, %r4, %r22743;
	ld.shared.u64 	%rd7860, [%r22744];
	setp.eq.s32 	%p7990, %r8078, 0;
	setp.ne.s64 	%p7991, %rd7860, 0;
	or.pred  	%p7992, %p7990, %p7991;
	@%p7992 bra 	$L__BB4_7484;
	add.s32 	%r8079, %r30279, 1;
	mul.wide.u32 	%rd7862, %r30279, 4;
	add.s64 	%rd7863, %rd2, %rd7862;
	st.local.u32 	[%rd7863+24], %r8078;
	mov.u32 	%r30279, %r8079;
$L__BB4_7484:
	setp.gt.u32 	%p7994, %r30279, 1;
	mov.u32 	%r30340, %r8077;
	@%p7994 bra 	$L__BB4_7593;
	add.s32 	%r30340, %r7973, 28;
	shl.b32 	%r22745, %r8077, 7;
	and.b32  	%r22746, %r22745, 8064;
	add.s32 	%r8082, %r22746, %r2;
	shl.b32 	%r22747, %r8077, 10;
	and.b32  	%r22748, %r22747, 64512;
	add.s32 	%r22749, %r4, %r22748;
	ld.shared.u64 	%rd7864, [%r22749];
	setp.eq.s32 	%p7995, %r8082, 0;
	setp.ne.s64 	%p7996, %rd7864, 0;
	or.pred  	%p7997, %p7995, %p7996;
	@%p7997 bra 	$L__BB4_7487;
	add.s32 	%r8083, %r30279, 1;
	mul.wide.u32 	%rd7866, %r30279, 4;
	add.s64 	%rd7867, %rd2, %rd7866;
	st.local.u32 	[%rd7867+24], %r8082;
	mov.u32 	%r30279, %r8083;
$L__BB4_7487:
	setp.gt.u32 	%p7999, %r30279, 1;
	@%p7999 bra 	$L__BB4_7593;
	add.s32 	%r8085, %r7973, 29;
	shl.b32 	%r22750, %r30340, 7;
	and.b32  	%r22751, %r22750, 8064;
	add.s32 	%r8086, %r22751, %r2;
	shl.b32 	%r22752, %r30340, 10;
	and.b32  	%r22753, %r22752, 64512;
	add.s32 	%r22754, %r4, %r22753;
	ld.shared.u64 	%rd7868, [%r22754];
	setp.eq.s32 	%p8000, %r8086, 0;
	setp.ne.s64 	%p8001, %rd7868, 0;
	or.pred  	%p8002, %p8000, %p8001;
	@%p8002 bra 	$L__BB4_7490;
	add.s32 	%r8087, %r30279, 1;
	mul.wide.u32 	%rd7870, %r30279, 4;
	add.s64 	%rd7871, %rd2, %rd7870;
	st.local.u32 	[%rd7871+24], %r8086;
	mov.u32 	%r30279, %r8087;
$L__BB4_7490:
	setp.gt.u32 	%p8004, %r30279, 1;
	mov.u32 	%r30340, %r8085;
	@%p8004 bra 	$L__BB4_7593;
	add.s32 	%r30340, %r7973, 30;
	shl.b32 	%r22755, %r8085, 7;
	and.b32  	%r22756, %r22755, 8064;
	add.s32 	%r8090, %r22756, %r2;
	shl.b32 	%r22757, %r8085, 10;
	and.b32  	%r22758, %r22757, 64512;
	add.s32 	%r22759, %r4, %r22758;
	ld.shared.u64 	%rd7872, [%r22759];
	setp.eq.s32 	%p8005, %r8090, 0;
	setp.ne.s64 	%p8006, %rd7872, 0;
	or.pred  	%p8007, %p8005, %p8006;
	@%p8007 bra 	$L__BB4_7493;
	add.s32 	%r8091, %r30279, 1;
	mul.wide.u32 	%rd7874, %r30279, 4;
	add.s64 	%rd7875, %rd2, %rd7874;
	st.local.u32 	[%rd7875+24], %r8090;
	mov.u32 	%r30279, %r8091;
$L__BB4_7493:
	setp.gt.u32 	%p8009, %r30279, 1;
	@%p8009 bra 	$L__BB4_7593;
	add.s32 	%r8093, %r7973, 31;
	shl.b32 	%r22760, %r30340, 7;
	and.b32  	%r22761, %r22760, 8064;
	add.s32 	%r8094, %r22761, %r2;
	shl.b32 	%r22762, %r30340, 10;
	and.b32  	%r22763, %r22762, 64512;
	add.s32 	%r22764, %r4, %r22763;
	ld.shared.u64 	%rd7876, [%r22764];
	setp.eq.s32 	%p8010, %r8094, 0;
	setp.ne.s64 	%p8011, %rd7876, 0;
	or.pred  	%p8012, %p8010, %p8011;
	@%p8012 bra 	$L__BB4_7496;
	add.s32 	%r8095, %r30279, 1;
	mul.wide.u32 	%rd7878, %r30279, 4;
	add.s64 	%rd7879, %rd2, %rd7878;
	st.local.u32 	[%rd7879+24], %r8094;
	mov.u32 	%r30279, %r8095;
$L__BB4_7496:
	setp.gt.u32 	%p8014, %r30279, 1;
	mov.u32 	%r30340, %r8093;
	@%p8014 bra 	$L__BB4_7593;
	add.s32 	%r30340, %r7973, 32;
	shl.b32 	%r22765, %r8093, 7;
	and.b32  	%r22766, %r22765, 8064;
	add.s32 	%r8098, %r22766, %r2;
	shl.b32 	%r22767, %r8093, 10;
	and.b32  	%r22768, %r22767, 64512;
	add.s32 	%r22769, %r4, %r22768;
	ld.shared.u64 	%rd7880, [%r22769];
	setp.eq.s32 	%p8015, %r8098, 0;
	setp.ne.s64 	%p8016, %rd7880, 0;
	or.pred  	%p8017, %p8015, %p8016;
	@%p8017 bra 	$L__BB4_7499;
	add.s32 	%r8099, %r30279, 1;
	mul.wide.u32 	%rd7882, %r30279, 4;
	add.s64 	%rd7883, %rd2, %rd7882;
	st.local.u32 	[%rd7883+24], %r8098;
	mov.u32 	%r30279, %r8099;
$L__BB4_7499:
	setp.gt.u32 	%p8019, %r30279, 1;
	@%p8019 bra 	$L__BB4_7593;
	add.s32 	%r8101, %r7973, 33;
	shl.b32 	%r22770, %r30340, 7;
	and.b32  	%r22771, %r22770, 8064;
	add.s32 	%r8102, %r22771, %r2;
	shl.b32 	%r22772, %r30340, 10;
	and.b32  	%r22773, %r22772, 64512;
	add.s32 	%r22774, %r4, %r22773;
	ld.shared.u64 	%rd7884, [%r22774];
	setp.eq.s32 	%p8020, %r8102, 0;
	setp.ne.s64 	%p8021, %rd7884, 0;
	or.pred  	%p8022, %p8020, %p8021;
	@%p8022 bra 	$L__BB4_7502;
	add.s32 	%r8103, %r30279, 1;
	mul.wide.u32 	%rd7886, %r30279, 4;
	add.s64 	%rd7887, %rd2, %rd7886;
	st.local.u32 	[%rd7887+24], %r8102;
	mov.u32 	%r30279, %r8103;
$L__BB4_7502:
	setp.gt.u32 	%p8024, %r30279, 1;
	mov.u32 	%r30340, %r8101;
	@%p8024 bra 	$L__BB4_7593;
	add.s32 	%r30340, %r7973, 34;
	shl.b32 	%r22775, %r8101, 7;
	and.b32  	%r22776, %r22775, 8064;
	add.s32 	%r8106, %r22776, %r2;
	shl.b32 	%r22777, %r8101, 10;
	and.b32  	%r22778, %r22777, 64512;
	add.s32 	%r22779, %r4, %r22778;
	ld.shared.u64 	%rd7888, [%r22779];
	setp.eq.s32 	%p8025, %r8106, 0;
	setp.ne.s64 	%p8026, %rd7888, 0;
	or.pred  	%p8027, %p8025, %p8026;
	@%p8027 bra 	$L__BB4_7505;
	add.s32 	%r8107, %r30279, 1;
	mul.wide.u32 	%rd7890, %r30279, 4;
	add.s64 	%rd7891, %rd2, %rd7890;
	st.local.u32 	[%rd7891+24], %r8106;
	mov.u32 	%r30279, %r8107;
$L__BB4_7505:
	setp.gt.u32 	%p8029, %r30279, 1;
	@%p8029 bra 	$L__BB4_7593;
	add.s32 	%r8109, %r7973, 35;
	shl.b32 	%r22780, %r30340, 7;
	and.b32  	%r22781, %r22780, 8064;
	add.s32 	%r8110, %r22781, %r2;
	shl.b32 	%r22782, %r30340, 10;
	and.b32  	%r22783, %r22782, 64512;
	add.s32 	%r22784, %r4, %r22783;
	ld.shared.u64 	%rd7892, [%r22784];
	setp.eq.s32 	%p8030, %r8110, 0;
	setp.ne.s64 	%p8031, %rd7892, 0;
	or.pred  	%p8032, %p8030, %p8031;
	@%p8032 bra 	$L__BB4_7508;
	add.s32 	%r8111, %r30279, 1;
	mul.wide.u32 	%rd7894, %r30279, 4;
	add.s64 	%rd7895, %rd2, %rd7894;
	st.local.u32 	[%rd7895+24], %r8110;
	mov.u32 	%r30279, %r8111;
$L__BB4_7508:
	setp.gt.u32 	%p8034, %r30279, 1;
	mov.u32 	%r30340, %r8109;
	@%p8034 bra 	$L__BB4_7593;
	add.s32 	%r30340, %r7973, 36;
	shl.b32 	%r22785, %r8109, 7;
	and.b32  	%r22786, %r22785, 8064;
	add.s32 	%r8114, %r22786, %r2;
	shl.b32 	%r22787, %r8109, 10;
	and.b32  	%r22788, %r22787, 64512;
	add.s32 	%r22789, %r4, %r22788;
	ld.shared.u64 	%rd7896, [%r22789];
	setp.eq.s32 	%p8035, %r8114, 0;
	setp.ne.s64 	%p8036, %rd7896, 0;
	or.pred  	%p8037, %p8035, %p8036;
	@%p8037 bra 	$L__BB4_7511;
	add.s32 	%r8115, %r30279, 1;
	mul.wide.u32 	%rd7898, %r30279, 4;
	add.s64 	%rd7899, %rd2, %rd7898;
	st.local.u32 	[%rd7899+24], %r8114;
	mov.u32 	%r30279, %r8115;
$L__BB4_7511:
	setp.gt.u32 	%p8039, %r30279, 1;
	@%p8039 bra 	$L__BB4_7593;
	add.s32 	%r8117, %r7973, 37;
	shl.b32 	%r22790, %r30340, 7;
	and.b32  	%r22791, %r22790, 8064;
	add.s32 	%r8118, %r22791, %r2;
	shl.b32 	%r22792, %r30340, 10;
	and.b32  	%r22793, %r22792, 64512;
	add.s32 	%r22794, %r4, %r22793;
	ld.shared.u64 	%rd7900, [%r22794];
	setp.eq.s32 	%p8040, %r8118, 0;
	setp.ne.s64 	%p8041, %rd7900, 0;
	or.pred  	%p8042, %p8040, %p8041;
	@%p8042 bra 	$L__BB4_7514;
	add.s32 	%r8119, %r30279, 1;
	mul.wide.u32 	%rd7902, %r30279, 4;
	add.s64 	%rd7903, %rd2, %rd7902;
	st.local.u32 	[%rd7903+24], %r8118;
	mov.u32 	%r30279, %r8119;
$L__BB4_7514:
	setp.gt.u32 	%p8044, %r30279, 1;
	mov.u32 	%r30340, %r8117;
	@%p8044 bra 	$L__BB4_7593;
	add.s32 	%r30340, %r7973, 38;
	shl.b32 	%r22795, %r8117, 7;
	and.b32  	%r22796, %r22795, 8064;
	add.s32 	%r8122, %r22796, %r2;
	shl.b32 	%r22797, %r8117, 10;
	and.b32  	%r22798, %r22797, 64512;
	add.s32 	%r22799, %r4, %r22798;
	ld.shared.u64 	%rd7904, [%r22799];
	setp.eq.s32 	%p8045, %r8122, 0;
	setp.ne.s64 	%p8046, %rd7904, 0;
	or.pred  	%p8047, %p8045, %p8046;
	@%p8047 bra 	$L__BB4_7517;
	add.s32 	%r8123, %r30279, 1;
	mul.wide.u32 	%rd7906, %r30279, 4;
	add.s64 	%rd7907, %rd2, %rd7906;
	st.local.u32 	[%rd7907+24], %r8122;
	mov.u32 	%r30279, %r8123;
$L__BB4_7517:
	setp.gt.u32 	%p8049, %r30279, 1;
	@%p8049 bra 	$L__BB4_7593;
	add.s32 	%r8125, %r7973, 39;
	shl.b32 	%r22800, %r30340, 7;
	and.b32  	%r22801, %r22800, 8064;
	add.s32 	%r8126, %r22801, %r2;
	shl.b32 	%r22802, %r30340, 10;
	and.b32  	%r22803, %r22802, 64512;
	add.s32 	%r22804, %r4, %r22803;
	ld.shared.u64 	%rd7908, [%r22804];
	setp.eq.s32 	%p8050, %r8126, 0;
	setp.ne.s64 	%p8051, %rd7908, 0;
	or.pred  	%p8052, %p8050, %p8051;
	@%p8052 bra 	$L__BB4_7520;
	add.s32 	%r8127, %r30279, 1;
	mul.wide.u32 	%rd7910, %r30279, 4;
	add.s64 	%rd7911, %rd2, %rd7910;
	st.local.u32 	[%rd7911+24], %r8126;
	mov.u32 	%r30279, %r8127;
$L__BB4_7520:
	setp.gt.u32 	%p8054, %r30279, 1;
	mov.u32 	%r30340, %r8125;
	@%p8054 bra 	$L__BB4_7593;
	add.s32 	%r30340, %r7973, 40;
	shl.b32 	%r22805, %r8125, 7;
	and.b32  	%r22806, %r22805, 8064;
	add.s32 	%r8130, %r22806, %r2;
	shl.b32 	%r22807, %r8125, 10;
	and.b32  	%r22808, %r22807, 64512;
	add.s32 	%r22809, %r4, %r22808;
	ld.shared.u64 	%rd7912, [%r22809];
	setp.eq.s32 	%p8055, %r8130, 0;
	setp.ne.s64 	%p8056, %rd7912, 0;
	or.pred  	%p8057, %p8055, %p8056;
	@%p8057 bra 	$L__BB4_7523;
	add.s32 	%r8131, %r30279, 1;
	mul.wide.u32 	%rd7914, %r30279, 4;
	add.s64 	%rd7915, %rd2, %rd7914;
	st.local.u32 	[%rd7915+24], %r8130;
	mov.u32 	%r30279, %r8131;
$L__BB4_7523:
	setp.gt.u32 	%p8059, %r30279, 1;
	@%p8059 bra 	$L__BB4_7593;
	add.s32 	%r8133, %r7973, 41;
	shl.b32 	%r22810, %r30340, 7;
	and.b32  	%r22811, %r22810, 8064;
	add.s32 	%r8134, %r22811, %r2;
	shl.b32 	%r22812, %r30340, 10;
	and.b32  	%r22813, %r22812, 64512;
	add.s32 	%r22814, %r4, %r22813;
	ld.shared.u64 	%rd7916, [%r22814];
	setp.eq.s32 	%p8060, %r8134, 0;
	setp.ne.s64 	%p8061, %rd7916, 0;
	or.pred  	%p8062, %p8060, %p8061;
	@%p8062 bra 	$L__BB4_7526;
	add.s32 	%r8135, %r30279, 1;
	mul.wide.u32 	%rd7918, %r30279, 4;
	add.s64 	%rd7919, %rd2, %rd7918;
	st.local.u32 	[%rd7919+24], %r8134;
	mov.u32 	%r30279, %r8135;
$L__BB4_7526:
	setp.gt.u32 	%p8064, %r30279, 1;
	mov.u32 	%r30340, %r8133;
	@%p8064 bra 	$L__BB4_7593;
	add.s32 	%r30340, %r7973, 42;
	shl.b32 	%r22815, %r8133, 7;
	and.b32  	%r22816, %r22815, 8064;
	add.s32 	%r8138, %r22816, %r2;
	shl.b32 	%r22817, %r8133, 10;
	and.b32  	%r22818, %r22817, 64512;
	add.s32 	%r22819, %r4, %r22818;
	ld.shared.u64 	%rd7920, [%r22819];
	setp.eq.s32 	%p8065, %r8138, 0;
	setp.ne.s64 	%p8066, %rd7920, 0;
	or.pred  	%p8067, %p8065, %p8066;
	@%p8067 bra 	$L__BB4_7529;
	add.s32 	%r8139, %r30279, 1;
	mul.wide.u32 	%rd7922, %r30279, 4;
	add.s64 	%rd7923, %rd2, %rd7922;
	st.local.u32 	[%rd7923+24], %r8138;
	mov.u32 	%r30279, %r8139;
$L__BB4_7529:
	setp.gt.u32 	%p8069, %r30279, 1;
	@%p8069 bra 	$L__BB4_7593;
	add.s32 	%r8141, %r7973, 43;
	shl.b32 	%r22820, %r30340, 7;
	and.b32  	%r22821, %r22820, 8064;
	add.s32 	%r8142, %r22821, %r2;
	shl.b32 	%r22822, %r30340, 10;
	and.b32  	%r22823, %r22822, 64512;
	add.s32 	%r22824, %r4, %r22823;
	ld.shared.u64 	%rd7924, [%r22824];
	setp.eq.s32 	%p8070, %r8142, 0;
	setp.ne.s64 	%p8071, %rd7924, 0;
	or.pred  	%p8072, %p8070, %p8071;
	@%p8072 bra 	$L__BB4_7532;
	add.s32 	%r8143, %r30279, 1;
	mul.wide.u32 	%rd7926, %r30279, 4;
	add.s64 	%rd7927, %rd2, %rd7926;
	st.local.u32 	[%rd7927+24], %r8142;
	mov.u32 	%r30279, %r8143;
$L__BB4_7532:
	setp.gt.u32 	%p8074, %r30279, 1;
	mov.u32 	%r30340, %r8141;
	@%p8074 bra 	$L__BB4_7593;
	add.s32 	%r30340, %r7973, 44;
	shl.b32 	%r22825, %r8141, 7;
	and.b32  	%r22826, %r22825, 8064;
	add.s32 	%r8146, %r22826, %r2;
	shl.b32 	%r22827, %r8141, 10;
	and.b32  	%r22828, %r22827, 64512;
	add.s32 	%r22829, %r4, %r22828;
	ld.shared.u64 	%rd7928, [%r22829];
	setp.eq.s32 	%p8075, %r8146, 0;
	setp.ne.s64 	%p8076, %rd7928, 0;
	or.pred  	%p8077, %p8075, %p8076;
	@%p8077 bra 	$L__BB4_7535;
	add.s32 	%r8147, %r30279, 1;
	mul.wide.u32 	%rd7930, %r30279, 4;
	add.s64 	%rd7931, %rd2, %rd7930;
	st.local.u32 	[%rd7931+24], %r8146;
	mov.u32 	%r30279, %r8147;
$L__BB4_7535:
	setp.gt.u32 	%p8079, %r30279, 1;
	@%p8079 bra 	$L__BB4_7593;
	add.s32 	%r8149, %r7973, 45;
	shl.b32 	%r22830, %r30340, 7;
	and.b32  	%r22831, %r22830, 8064;
	add.s32 	%r8150, %r22831, %r2;
	shl.b32 	%r22832, %r30340, 10;
	and.b32  	%r22833, %r22832, 64512;
	add.s32 	%r22834, %r4, %r22833;
	ld.shared.u64 	%rd7932, [%r22834];
	setp.eq.s32 	%p8080, %r8150, 0;
	setp.ne.s64 	%p8081, %rd7932, 0;
	or.pred  	%p8082, %p8080, %p8081;
	@%p8082 bra 	$L__BB4_7538;
	add.s32 	%r8151, %r30279, 1;
	mul.wide.u32 	%rd7934, %r30279, 4;
	add.s64 	%rd7935, %rd2, %rd7934;
	st.local.u32 	[%rd7935+24], %r8150;
	mov.u32 	%r30279, %r8151;
$L__BB4_7538:
	setp.gt.u32 	%p8084, %r30279, 1;
	mov.u32 	%r30340, %r8149;
	@%p8084 bra 	$L__BB4_7593;
	add.s32 	%r30340, %r7973, 46;
	shl.b32 	%r22835, %r8149, 7;
	and.b32  	%r22836, %r22835, 8064;
	add.s32 	%r8154, %r22836, %r2;
	shl.b32 	%r22837, %r8149, 10;
	and.b32  	%r22838, %r22837, 64512;
	add.s32 	%r22839, %r4, %r22838;
	ld.shared.u64 	%rd7936, [%r22839];
	setp.eq.s32 	%p8085, %r8154, 0;
	setp.ne.s64 	%p8086, %rd7936, 0;
	or.pred  	%p8087, %p8085, %p8086;
	@%p8087 bra 	$L__BB4_7541;
	add.s32 	%r8155, %r30279, 1;
	mul.wide.u32 	%rd7938, %r30279, 4;
	add.s64 	%rd7939, %rd2, %rd7938;
	st.local.u32 	[%rd7939+24], %r8154;
	mov.u32 	%r30279, %r8155;
$L__BB4_7541:
	setp.gt.u32 	%p8089, %r30279, 1;
	@%p8089 bra 	$L__BB4_7593;
	add.s32 	%r8157, %r7973, 47;
	shl.b32 	%r22840, %r30340, 7;
	and.b32  	%r22841, %r22840, 8064;
	add.s32 	%r8158, %r22841, %r2;
	shl.b32 	%r22842, %r30340, 10;
	and.b32  	%r22843, %r22842, 64512;
	add.s32 	%r22844, %r4, %r22843;
	ld.shared.u64 	%rd7940, [%r22844];
	setp.eq.s32 	%p8090, %r8158, 0;
	setp.ne.s64 	%p8091, %rd7940, 0;
	or.pred  	%p8092, %p8090, %p8091;
	@%p8092 bra 	$L__BB4_7544;
	add.s32 	%r8159, %r30279, 1;
	mul.wide.u32 	%rd7942, %r30279, 4;
	add.s64 	%rd7943, %rd2, %rd7942;
	st.local.u32 	[%rd7943+24], %r8158;
	mov.u32 	%r30279, %r8159;
$L__BB4_7544:
	setp.gt.u32 	%p8094, %r30279, 1;
	mov.u32 	%r30340, %r8157;
	@%p8094 bra 	$L__BB4_7593;
	add.s32 	%r30340, %r7973, 48;
	shl.b32 	%r22845, %r8157, 7;
	and.b32  	%r22846, %r22845, 8064;
	add.s32 	%r8162, %r22846, %r2;
	shl.b32 	%r22847, %r8157, 10;
	and.b32  	%r22848, %r22847, 64512;
	add.s32 	%r22849, %r4, %r22848;
	ld.shared.u64 	%rd7944, [%r22849];
	setp.eq.s32 	%p8095, %r8162, 0;
	setp.ne.s64 	%p8096, %rd7944, 0;
	or.pred  	%p8097, %p8095, %p8096;
	@%p8097 bra 	$L__BB4_7547;
	add.s32 	%r8163, %r30279, 1;
	mul.wide.u32 	%rd7946, %r30279, 4;
	add.s64 	%rd7947, %rd2, %rd7946;
	st.local.u32 	[%rd7947+24], %r8162;
	mov.u32 	%r30279, %r8163;
$L__BB4_7547:
	setp.gt.u32 	%p8099, %r30279, 1;
	@%p8099 bra 	$L__BB4_7593;
	add.s32 	%r8165, %r7973, 49;
	shl.b32 	%r22850, %r30340, 7;
	and.b32  	%r22851, %r22850, 8064;
	add.s32 	%r8166, %r22851, %r2;
	shl.b32 	%r22852, %r30340, 10;
	and.b32  	%r22853, %r22852, 64512;
	add.s32 	%r22854, %r4, %r22853;
	ld.shared.u64 	%rd7948, [%r22854];
	setp.eq.s32 	%p8100, %r8166, 0;
	setp.ne.s64 	%p8101, %rd7948, 0;
	or.pred  	%p8102, %p8100, %p8101;
	@%p8102 bra 	$L__BB4_7550;
	add.s32 	%r8167, %r30279, 1;
	mul.wide.u32 	%rd7950, %r30279, 4;
	add.s64 	%rd7951, %rd2, %rd7950;
	st.local.u32 	[%rd7951+24], %r8166;
	mov.u32 	%r30279, %r8167;
$L__BB4_7550:
	setp.gt.u32 	%p8104, %r30279, 1;
	mov.u32 	%r30340, %r8165;
	@%p8104 bra 	$L__BB4_7593;
	add.s32 	%r30340, %r7973, 50;
	shl.b32 	%r22855, %r8165, 7;
	and.b32  	%r22856, %r22855, 8064;
	add.s32 	%r8170, %r22856, %r2;
	shl.b32 	%r22857, %r8165, 10;
	and.b32  	%r22858, %r22857, 64512;
	add.s32 	%r22859, %r4, %r22858;
	ld.shared.u64 	%rd7952, [%r22859];
	setp.eq.s32 	%p8105, %r8170, 0;
	setp.ne.s64 	%p8106, %rd7952, 0;
	or.pred  	%p8107, %p8105, %p8106;
	@%p8107 bra 	$L__BB4_7553;
	add.s32 	%r8171, %r30279, 1;
	mul.wide.u32 	%rd7954, %r30279, 4;
	add.s64 	%rd7955, %rd2, %rd7954;
	st.local.u32 	[%rd7955+24], %r8170;
	mov.u32 	%r30279, %r8171;
$L__BB4_7553:
	setp.gt.u32 	%p8109, %r30279, 1;
	@%p8109 bra 	$L__BB4_7593;
	add.s32 	%r8173, %r7973, 51;
	shl.b32 	%r22860, %r30340, 7;
	and.b32  	%r22861, %r22860, 8064;
	add.s32 	%r8174, %r22861, %r2;
	shl.b32 	%r22862, %r30340, 10;
	and.b32  	%r22863, %r22862, 64512;
	add.s32 	%r22864, %r4, %r22863;
	ld.shared.u64 	%rd7956, [%r22864];
	setp.eq.s32 	%p8110, %r8174, 0;
	setp.ne.s64 	%p8111, %rd7956, 0;
	or.pred  	%p8112, %p8110, %p8111;
	@%p8112 bra 	$L__BB4_7556;
	add.s32 	%r8175, %r30279, 1;
	mul.wide.u32 	%rd7958, %r30279, 4;
	add.s64 	%rd7959, %rd2, %rd7958;
	st.local.u32 	[%rd7959+24], %r8174;
	mov.u32 	%r30279, %r8175;
$L__BB4_7556:
	setp.gt.u32 	%p8114, %r30279, 1;
	mov.u32 	%r30340, %r8173;
	@%p8114 bra 	$L__BB4_7593;
	add.s32 	%r30340, %r7973, 52;
	shl.b32 	%r22865, %r8173, 7;
	and.b32  	%r22866, %r22865, 8064;
	add.s32 	%r8178, %r22866, %r2;
	shl.b32 	%r22867, %r8173, 10;
	and.b32  	%r22868, %r22867, 64512;
	add.s32 	%r22869, %r4, %r22868;
	ld.shared.u64 	%rd7960, [%r22869];
	setp.eq.s32 	%p8115, %r8178, 0;
	setp.ne.s64 	%p8116, %rd7960, 0;
	or.pred  	%p8117, %p8115, %p8116;
	@%p8117 bra 	$L__BB4_7559;
	add.s32 	%r8179, %r30279, 1;
	mul.wide.u32 	%rd7962, %r30279, 4;
	add.s64 	%rd7963, %rd2, %rd7962;
	st.local.u32 	[%rd7963+24], %r8178;
	mov.u32 	%r30279, %r8179;
$L__BB4_7559:
	setp.gt.u32 	%p8119, %r30279, 1;
	@%p8119 bra 	$L__BB4_7593;
	add.s32 	%r8181, %r7973, 53;
	shl.b32 	%r22870, %r30340, 7;
	and.b32  	%r22871, %r22870, 8064;
	add.s32 	%r8182, %r22871, %r2;
	shl.b32 	%r22872, %r30340, 10;
	and.b32  	%r22873, %r22872, 64512;
	add.s32 	%r22874, %r4, %r22873;
	ld.shared.u64 	%rd7964, [%r22874];
	setp.eq.s32 	%p8120, %r8182, 0;
	setp.ne.s64 	%p8121, %rd7964, 0;
	or.pred  	%p8122, %p8120, %p8121;
	@%p8122 bra 	$L__BB4_7562;
	add.s32 	%r8183, %r30279, 1;
	mul.wide.u32 	%rd7966, %r30279, 4;
	add.s64 	%rd7967, %rd2, %rd7966;
	st.local.u32 	[%rd7967+24], %r8182;
	mov.u32 	%r30279, %r8183;
$L__BB4_7562:
	setp.gt.u32 	%p8124, %r30279, 1;
	mov.u32 	%r30340, %r8181;
	@%p8124 bra 	$L__BB4_7593;
	add.s32 	%r30340, %r7973, 54;
	shl.b32 	%r22875, %r8181, 7;
	and.b32  	%r22876, %r22875, 8064;
	add.s32 	%r8186, %r22876, %r2;
	shl.b32 	%r22877, %r8181, 10;
	and.b32  	%r22878, %r22877, 64512;
	add.s32 	%r22879, %r4, %r22878;
	ld.shared.u64 	%rd7968, [%r22879];
	setp.eq.s32 	%p8125, %r8186, 0;
	setp.ne.s64 	%p8126, %rd7968, 0;
	or.pred  	%p8127, %p8125, %p8126;
	@%p8127 bra 	$L__BB4_7565;
	add.s32 	%r8187, %r30279, 1;
	mul.wide.u32 	%rd7970, %r30279, 4;
	add.s64 	%rd7971, %rd2, %rd7970;
	st.local.u32 	[%rd7971+24], %r8186;
	mov.u32 	%r30279, %r8187;
$L__BB4_7565:
	setp.gt.u32 	%p8129, %r30279, 1;
	@%p8129 bra 	$L__BB4_7593;
	add.s32 	%r8189, %r7973, 55;
	shl.b32 	%r22880, %r30340, 7;
	and.b32  	%r22881, %r22880, 8064;
	add.s32 	%r8190, %r22881, %r2;
	shl.b32 	%r22882, %r30340, 10;
	and.b32  	%r22883, %r22882, 64512;
	add.s32 	%r22884, %r4, %r22883;
	ld.shared.u64 	%rd7972, [%r22884];
	setp.eq.s32 	%p8130, %r8190, 0;
	setp.ne.s64 	%p8131, %rd7972, 0;
	or.pred  	%p8132, %p8130, %p8131;
	@%p8132 bra 	$L__BB4_7568;
	add.s32 	%r8191, %r30279, 1;
	mul.wide.u32 	%rd7974, %r30279, 4;
	add.s64 	%rd7975, %rd2, %rd7974;
	st.local.u32 	[%rd7975+24], %r8190;
	mov.u32 	%r30279, %r8191;
$L__BB4_7568:
	setp.gt.u32 	%p8134, %r30279, 1;
	mov.u32 	%r30340, %r8189;
	@%p8134 bra 	$L__BB4_7593;
	add.s32 	%r30340, %r7973, 56;
	shl.b32 	%r22885, %r8189, 7;
	and.b32  	%r22886, %r22885, 8064;
	add.s32 	%r8194, %r22886, %r2;
	shl.b32 	%r22887, %r8189, 10;
	and.b32  	%r22888, %r22887, 64512;
	add.s32 	%r22889, %r4, %r22888;
	ld.shared.u64 	%rd7976, [%r22889];
	setp.eq.s32 	%p8135, %r8194, 0;
	setp.ne.s64 	%p8136, %rd7976, 0;
	or.pred  	%p8137, %p8135, %p8136;
	@%p8137 bra 	$L__BB4_7571;
	add.s32 	%r8195, %r30279, 1;
	mul.wide.u32 	%rd7978, %r30279, 4;
	add.s64 	%rd7979, %rd2, %rd7978;
	st.local.u32 	[%rd7979+24], %r8194;
	mov.u32 	%r30279, %r8195;
$L__BB4_7571:
	setp.gt.u32 	%p8139, %r30279, 1;
	@%p8139 bra 	$L__BB4_7593;
	add.s32 	%r8197, %r7973, 57;
	shl.b32 	%r22890, %r30340, 7;
	and.b32  	%r22891, %r22890, 8064;
	add.s32 	%r8198, %r22891, %r2;
	shl.b32 	%r22892, %r30340, 10;
	and.b32  	%r22893, %r22892, 64512;
	add.s32 	%r22894, %r4, %r22893;
	ld.shared.u64 	%rd7980, [%r22894];
	setp.eq.s32 	%p8140, %r8198, 0;
	setp.ne.s64 	%p8141, %rd7980, 0;
	or.pred  	%p8142, %p8140, %p8141;
	@%p8142 bra 	$L__BB4_7574;
	add.s32 	%r8199, %r30279, 1;
	mul.wide.u32 	%rd7982, %r30279, 4;
	add.s64 	%rd7983, %rd2, %rd7982;
	st.local.u32 	[%rd7983+24], %r8198;
	mov.u32 	%r30279, %r8199;
$L__BB4_7574:
	setp.gt.u32 	%p8144, %r30279, 1;
	mov.u32 	%r30340, %r8197;
	@%p8144 bra 	$L__BB4_7593;
	add.s32 	%r30340, %r7973, 58;
	shl.b32 	%r22895, %r8197, 7;
	and.b32  	%r22896, %r22895, 8064;
	add.s32 	%r8202, %r22896, %r2;
	shl.b32 	%r22897, %r8197, 10;
	and.b32  	%r22898, %r22897, 64512;
	add.s32 	%r22899, %r4, %r22898;
	ld.shared.u64 	%rd7984, [%r22899];
	setp.eq.s32 	%p8145, %r8202, 0;
	setp.ne.s64 	%p8146, %rd7984, 0;
	or.pred  	%p8147, %p8145, %p8146;
	@%p8147 bra 	$L__BB4_7577;
	add.s32 	%r8203, %r30279, 1;
	mul.wide.u32 	%rd7986, %r30279, 4;
	add.s64 	%rd7987, %rd2, %rd7986;
	st.local.u32 	[%rd7987+24], %r8202;
	mov.u32 	%r30279, %r8203;
$L__BB4_7577:
	setp.gt.u32 	%p8149, %r30279, 1;
	@%p8149 bra 	$L__BB4_7593;
	add.s32 	%r8205, %r7973, 59;
	shl.b32 	%r22900, %r30340, 7;
	and.b32  	%r22901, %r22900, 8064;
	add.s32 	%r8206, %r22901, %r2;
	shl.b32 	%r22902, %r30340, 10;
	and.b32  	%r22903, %r22902, 64512;
	add.s32 	%r22904, %r4, %r22903;
	ld.shared.u64 	%rd7988, [%r22904];
	setp.eq.s32 	%p8150, %r8206, 0;
	setp.ne.s64 	%p8151, %rd7988, 0;
	or.pred  	%p8152, %p8150, %p8151;
	@%p8152 bra 	$L__BB4_7580;
	add.s32 	%r8207, %r30279, 1;
	mul.wide.u32 	%rd7990, %r30279, 4;
	add.s64 	%rd7991, %rd2, %rd7990;
	st.local.u32 	[%rd7991+24], %r8206;
	mov.u32 	%r30279, %r8207;
$L__BB4_7580:
	setp.gt.u32 	%p8154, %r30279, 1;
	mov.u32 	%r30340, %r8205;
	@%p8154 bra 	$L__BB4_7593;
	add.s32 	%r30340, %r7973, 60;
	shl.b32 	%r22905, %r8205, 7;
	and.b32  	%r22906, %r22905, 8064;
	add.s32 	%r8210, %r22906, %r2;
	shl.b32 	%r22907, %r8205, 10;
	and.b32  	%r22908, %r22907, 64512;
	add.s32 	%r22909, %r4, %r22908;
	ld.shared.u64 	%rd7992, [%r22909];
	setp.eq.s32 	%p8155, %r8210, 0;
	setp.ne.s64 	%p8156, %rd7992, 0;
	or.pred  	%p8157, %p8155, %p8156;
	@%p8157 bra 	$L__BB4_7583;
	add.s32 	%r8211, %r30279, 1;
	mul.wide.u32 	%rd7994, %r30279, 4;
	add.s64 	%rd7995, %rd2, %rd7994;
	st.local.u32 	[%rd7995+24], %r8210;
	mov.u32 	%r30279, %r8211;
$L__BB4_7583:
	setp.gt.u32 	%p8159, %r30279, 1;
	@%p8159 bra 	$L__BB4_7593;
	add.s32 	%r8213, %r7973, 61;
	shl.b32 	%r22910, %r30340, 7;
	and.b32  	%r22911, %r22910, 8064;
	add.s32 	%r8214, %r22911, %r2;
	shl.b32 	%r22912, %r30340, 10;
	and.b32  	%r22913, %r22912, 64512;
	add.s32 	%r22914, %r4, %r22913;
	ld.shared.u64 	%rd7996, [%r22914];
	setp.eq.s32 	%p8160, %r8214, 0;
	setp.ne.s64 	%p8161, %rd7996, 0;
	or.pred  	%p8162, %p8160, %p8161;
	@%p8162 bra 	$L__BB4_7586;
	add.s32 	%r8215, %r30279, 1;
	mul.wide.u32 	%rd7998, %r30279, 4;
	add.s64 	%rd7999, %rd2, %rd7998;
	st.local.u32 	[%rd7999+24], %r8214;
	mov.u32 	%r30279, %r8215;
$L__BB4_7586:
	setp.gt.u32 	%p8164, %r30279, 1;
	mov.u32 	%r30340, %r8213;
	@%p8164 bra 	$L__BB4_7593;
	add.s32 	%r30340, %r7973, 62;
	shl.b32 	%r22915, %r8213, 7;
	and.b32  	%r22916, %r22915, 8064;
	add.s32 	%r8218, %r22916, %r2;
	shl.b32 	%r22917, %r8213, 10;
	and.b32  	%r22918, %r22917, 64512;
	add.s32 	%r22919, %r4, %r22918;
	ld.shared.u64 	%rd8000, [%r22919];
	setp.eq.s32 	%p8165, %r8218, 0;
	setp.ne.s64 	%p8166, %rd8000, 0;
	or.pred  	%p8167, %p8165, %p8166;
	@%p8167 bra 	$L__BB4_7589;
	add.s32 	%r8219, %r30279, 1;
	mul.wide.u32 	%rd8002, %r30279, 4;
	add.s64 	%rd8003, %rd2, %rd8002;
	st.local.u32 	[%rd8003+24], %r8218;
	mov.u32 	%r30279, %r8219;
$L__BB4_7589:
	setp.gt.u32 	%p8169, %r30279, 1;
	@%p8169 bra 	$L__BB4_7593;
	shl.b32 	%r22920, %r30340, 7;
	and.b32  	%r22921, %r22920, 8064;
	add.s32 	%r8221, %r22921, %r2;
	shl.b32 	%r22922, %r30340, 10;
	and.b32  	%r22923, %r22922, 64512;
	add.s32 	%r22924, %r4, %r22923;
	ld.shared.u64 	%rd8004, [%r22924];
	setp.eq.s32 	%p8171, %r8221, 0;
	setp.ne.s64 	%p8172, %rd8004, 0;
	mov.pred 	%p11387, -1;
	or.pred  	%p8173, %p8171, %p8172;
	@%p8173 bra 	$L__BB4_7592;
	mul.wide.u32 	%rd8006, %r30279, 4;
	add.s64 	%rd8007, %rd2, %rd8006;
	st.local.u32 	[%rd8007+24], %r8221;
	setp.eq.s32 	%p11387, %r30279, 0;
$L__BB4_7592:
	selp.b32 	%r22925, 64, 63, %p11387;
	add.s32 	%r30340, %r7973, %r22925;
	not.pred 	%p11388, %p11387;
$L__BB4_7593:
	st.local.u32 	[%rd2+4], %r30340;
$L__BB4_7594:
	setp.eq.s32 	%p8174, %r7966, 0;
	not.pred 	%p8175, %p11388;
	or.pred  	%p8176, %p8174, %p8175;
	@%p8176 bra 	$L__BB4_7670;
	shr.u32 	%r8224, %r6244, 3;
	setp.gt.u32 	%p8177, %r6244, 65535;
	@%p8177 bra 	$L__BB4_7597;
	shl.b32 	%r22926, %r8224, 3;
	mov.u32 	%r22927, shared_mem;
	add.s32 	%r22928, %r22927, %r22926;
	atom.shared.exch.b64 	%rd11048, [%r22928], 0;
	bra.uni 	$L__BB4_7598;
$L__BB4_7597:
	mul.wide.u32 	%rd8008, %r8224, 8;
	add.s64 	%rd8009, %rd1, %rd8008;
	atom.global.exch.b64 	%rd11048, [%rd8009+201326600], 0;
$L__BB4_7598:
	cvt.u32.u64 	%r8225, %rd11048;
	and.b32  	%r22929, %r6245, 2147483520;
	setp.ne.s32 	%p8178, %r22929, 0;
	@%p8178 bra 	$L__BB4_7633;
	shr.u64 	%rd8064, %rd11048, 32;
	ld.local.u32 	%r8226, [%rd2+24];
	or.b64  	%rd527, %rd8064, 8589934592;
	setp.gt.u32 	%p8207, %r8226, 8191;
	@%p8207 bra 	$L__BB4_7601;
	shl.b32 	%r22998, %r8226, 3;
	mov.u32 	%r22999, shared_mem;
	add.s32 	%r23000, %r22999, %r22998;
	atom.shared.exch.b64 	%rd8068, [%r23000], %rd527;
	bra.uni 	$L__BB4_7602;
$L__BB4_7601:
	mul.wide.u32 	%rd8065, %r8226, 8;
	add.s64 	%rd8066, %rd1, %rd8065;
	atom.global.exch.b64 	%rd8067, [%rd8066+201326600], %rd527;
$L__BB4_7602:
	shl.b32 	%r23001, %r8226, 3;
	or.b32  	%r23002, %r23001, 4;
	and.b32  	%r23003, %r8225, 7;
	setp.eq.s32 	%p8208, %r23003, 0;
	selp.b32 	%r30343, %r8225, %r23002, %p8208;
	selp.b32 	%r8238, %r23002, %r8225, %p8208;
	and.b32  	%r23004, %r30343, 7;
	setp.ne.s32 	%p8209, %r23004, 0;
	@%p8209 bra 	$L__BB4_7606;
$L__BB4_7603:
	and.b32  	%r23005, %r8238, 7;
	setp.ne.s32 	%p8210, %r23005, 0;
	@%p8210 bra 	$L__BB4_7615;
$L__BB4_7604:
	shr.u32 	%r23006, %r8238, 3;
	setp.gt.u32 	%p8211, %r8238, 65535;
	shr.u32 	%r23007, %r8238, 1;
	mov.u32 	%r23008, shared_mem;
	add.s32 	%r23009, %r23008, %r23007;
	add.s32 	%r8234, %r23009, 65536;
	mul.wide.u32 	%rd8069, %r23006, 4;
	add.s64 	%rd529, %rd3, %rd8069;
	@%p8211 bra 	$L__BB4_7609;
	atom.shared.exch.b32 	%r30346, [%r8234], -1;
	bra.uni 	$L__BB4_7610;
$L__BB4_7606:
	cvt.u64.u32 	%rd8089, %r8238;
	shl.b64 	%rd8090, %rd8089, 32;
	cvt.u64.u32 	%rd8091, %r30343;
	or.b64  	%rd528, %rd8090, %rd8091;
	mul.wide.u32 	%rd8092, %r30343, 8;
	and.b32  	%r23037, %r8238, 7;
	cvt.u64.u32 	%rd8093, %r23037;
	mov.b64 	%rd8094, 56;
	cvt.u32.u64 	%r23038, %rd8094;
	cvt.u32.u64 	%r23039, %rd8092;
	and.b32  	%r23040, %r23039, %r23038;
	cvt.u32.u64 	%r23041, %rd8093;
	or.b32  	%r23042, %r23040, %r23041;
	mov.b64 	%rd8095, 9130730411292422402;
	shr.u64 	%rd8096, %rd8095, %r23042;
	mov.b64 	%rd8097, 1736168554312260608;
	shr.u64 	%rd8098, %rd8097, %r23042;
	mov.b64 	%rd8099, -506390041275138048;
	shr.u64 	%rd8100, %rd8099, %r23042;
	shl.b64 	%rd8101, %rd8100, 2;
	cvt.u32.u64 	%r23043, %rd8098;
	mov.b64 	%rd8102, 2;
	cvt.u32.u64 	%r23044, %rd8102;
	and.b32  	%r23045, %r23043, %r23044;
	cvt.u32.u64 	%r23046, %rd8096;
	mov.b64 	%rd8103, 1;
	cvt.u32.u64 	%r23047, %rd8103;
	and.b32  	%r23048, %r23046, %r23047;
	or.b32  	%r23049, %r23048, %r23045;
	cvt.u32.u64 	%r23050, %rd8101;
	mov.b64 	%rd8104, 4;
	cvt.u32.u64 	%r23051, %rd8104;
	and.b32  	%r23052, %r23050, %r23051;
	or.b32  	%r23053, %r23049, %r23052;
	mov.b16 	%rs331, 1;
	shl.b16 	%rs332, %rs331, %r23053;
	and.b16  	%rs333, %rs332, 29;
	setp.eq.s16 	%p8233, %rs333, 0;
	@%p8233 bra 	$L__BB4_7608;
	ld.local.u32 	%r23054, [%rd2+280];
	add.s32 	%r23055, %r23054, 1;
	st.local.u32 	[%rd2+280], %r23055;
	shl.b32 	%r23056, %r23054, 3;
	cvt.u64.u32 	%rd8105, %r23056;
	and.b64  	%rd8106, %rd8105, 2040;
	add.s64 	%rd8107, %rd2, %rd8106;
	st.local.u64 	[%rd8107+288], %rd528;
	bra.uni 	$L__BB4_7674;
$L__BB4_7608:
	ld.local.u32 	%r23057, [%rd2+2336];
	add.s32 	%r23058, %r23057, 1;
	st.local.u32 	[%rd2+2336], %r23058;
	shl.b32 	%r23059, %r23057, 3;
	cvt.u64.u32 	%rd8108, %r23059;
	and.b64  	%rd8109, %rd8108, 2040;
	add.s64 	%rd8110, %rd2, %rd8109;
	st.local.u64 	[%rd8110+2344], %rd528;
	bra.uni 	$L__BB4_7674;
$L__BB4_7609:
	atom.global.exch.b32 	%r30346, [%rd529], -1;
$L__BB4_7610:
	add.s32 	%r23010, %r30346, 1;
	setp.lt.u32 	%p8212, %r23010, 2;
	@%p8212 bra 	$L__BB4_7615;
	setp.gt.u32 	%p8213, %r8238, 65535;
	@%p8213 bra 	$L__BB4_7613;
	atom.shared.exch.b32 	%r23012, [%r8234], 0;
	bra.uni 	$L__BB4_7614;
$L__BB4_7613:
	atom.global.exch.b32 	%r23011, [%rd529], 0;
$L__BB4_7614:
	and.b32  	%r23013, %r30346, 7;
	setp.eq.s32 	%p8214, %r23013, 0;
	mov.u32 	%r8238, %r30346;
	@%p8214 bra 	$L__BB4_7604;
$L__BB4_7615:
	setp.lt.u32 	%p8215, %r30343, 65529;
	@%p8215 bra 	$L__BB4_7627;
	and.b32  	%r8239, %r8238, 4;
	setp.eq.s32 	%p8216, %r8239, 0;
	and.b32  	%r23014, %r8238, 3;
	setp.ne.s32 	%p8217, %r23014, 0;
	and.pred  	%p8218, %p8216, %p8217;
	setp.gt.u32 	%p8219, %r8238, 65535;
	or.pred  	%p8220, %p8219, %p8218;
	@%p8220 bra 	$L__BB4_7620;
	and.b32  	%r23015, %r8238, 7;
	setp.eq.s32 	%p8221, %r23015, 0;
	mov.u32 	%r30349, %r8238;
	mov.u32 	%r30350, %r30343;
	@%p8221 bra 	$L__BB4_7632;
	setp.eq.s32 	%p8222, %r8239, 0;
	@%p8222 bra 	$L__BB4_7620;
	cvt.u64.u32 	%rd8070, %r8238;
	shl.b64 	%rd8071, %rd8070, 32;
	cvt.u64.u32 	%rd8072, %r30343;
	or.b64  	%rd8073, %rd8071, %rd8072;
	ld.local.u32 	%r23016, [%rd2+280];
	add.s32 	%r23017, %r23016, 1;
	st.local.u32 	[%rd2+280], %r23017;
	shl.b32 	%r23018, %r23016, 3;
	cvt.u64.u32 	%rd8074, %r23018;
	and.b64  	%rd8075, %rd8074, 2040;
	add.s64 	%rd8076, %rd2, %rd8075;
	st.local.u64 	[%rd8076+288], %rd8073;
	bra.uni 	$L__BB4_7674;
$L__BB4_7620:
	shr.u32 	%r8240, %r30343, 3;
	setp.gt.u32 	%p8223, %r30343, 65535;
	@%p8223 bra 	$L__BB4_7622;
	shl.b32 	%r23019, %r8240, 2;
	mov.u32 	%r23020, shared_mem;
	add.s32 	%r23021, %r23020, %r23019;
	ld.shared.u32 	%r30348, [%r23021+65536];
	bra.uni 	$L__BB4_7623;
$L__BB4_7622:
	mul.wide.u32 	%rd8077, %r8240, 4;
	add.s64 	%rd8078, %rd3, %rd8077;
	ld.global.u32 	%r30348, [%rd8078];
$L__BB4_7623:
	setp.ne.s32 	%p8224, %r30348, 0;
	@%p8224 bra 	$L__BB4_7627;
	cvt.u64.u32 	%rd8079, %r8238;
	shl.b64 	%rd8080, %rd8079, 32;
	cvt.u64.u32 	%rd8081, %r30343;
	or.b64  	%rd530, %rd8080, %rd8081;
	and.b32  	%r23022, %r8238, 7;
	setp.eq.s32 	%p8225, %r23022, 1;
	@%p8225 bra 	$L__BB4_7626;
	ld.local.u32 	%r23023, [%rd2+280];
	add.s32 	%r23024, %r23023, 1;
	st.local.u32 	[%rd2+280], %r23024;
	shl.b32 	%r23025, %r23023, 3;
	cvt.u64.u32 	%rd8082, %r23025;
	and.b64  	%rd8083, %rd8082, 2040;
	add.s64 	%rd8084, %rd2, %rd8083;
	st.local.u64 	[%rd8084+288], %rd530;
	bra.uni 	$L__BB4_7674;
$L__BB4_7626:
	ld.local.u32 	%r23026, [%rd2+2336];
	add.s32 	%r23027, %r23026, 1;
	st.local.u32 	[%rd2+2336], %r23027;
	shl.b32 	%r23028, %r23026, 3;
	cvt.u64.u32 	%rd8085, %r23028;
	and.b64  	%rd8086, %rd8085, 2040;
	add.s64 	%rd8087, %rd2, %rd8086;
	st.local.u64 	[%rd8087+2344], %rd530;
	bra.uni 	$L__BB4_7674;
$L__BB4_7627:
	shr.u32 	%r8244, %r30343, 3;
	setp.gt.u32 	%p8226, %r30343, 65535;
	@%p8226 bra 	$L__BB4_7630;
	shl.b32 	%r23030, %r8244, 2;
	mov.u32 	%r23031, shared_mem;
	add.s32 	%r23032, %r23031, %r23030;
	add.s32 	%r8245, %r23032, 65536;
	atom.shared.exch.b32 	%r30349, [%r23032+65536], %r8238;
	setp.eq.s32 	%p8228, %r30349, -1;
	@%p8228 bra 	$L__BB4_7674;
	atom.shared.exch.b32 	%r23033, [%r8245], 0;
	mov.u32 	%r30350, %r8238;
	bra.uni 	$L__BB4_7632;
$L__BB4_7630:
	mul.wide.u32 	%rd8088, %r8244, 4;
	add.s64 	%rd531, %rd3, %rd8088;
	atom.global.exch.b32 	%r30349, [%rd531], %r8238;
	setp.eq.s32 	%p8227, %r30349, -1;
	@%p8227 bra 	$L__BB4_7674;
	atom.global.exch.b32 	%r23029, [%rd531], 0;
	mov.u32 	%r30350, %r8238;
$L__BB4_7632:
	and.b32  	%r23034, %r30349, 7;
	setp.ne.s32 	%p8229, %r23034, 0;
	and.b32  	%r23035, %r30350, 7;
	setp.eq.s32 	%p8230, %r23035, 0;
	and.pred  	%p8231, %p8229, %p8230;
	selp.b32 	%r30343, %r30350, %r30349, %p8231;
	selp.b32 	%r8238, %r30349, %r30350, %p8231;
	and.b32  	%r23036, %r30343, 7;
	setp.eq.s32 	%p8232, %r23036, 0;
	@%p8232 bra 	$L__BB4_7603;
	bra.uni 	$L__BB4_7606;
$L__BB4_7633:
	ld.local.v2.u32 	{%r8252, %r8253}, [%rd2+24];
	cvt.u64.u32 	%rd8010, %r8253;
	shl.b64 	%rd8011, %rd8010, 35;
	or.b64  	%rd532, %rd8011, 17179869186;
	setp.gt.u32 	%p8179, %r8252, 8191;
	@%p8179 bra 	$L__BB4_7635;
	shl.b32 	%r22930, %r8252, 3;
	mov.u32 	%r22931, shared_mem;
	add.s32 	%r22932, %r22931, %r22930;
	atom.shared.exch.b64 	%rd8015, [%r22932], %rd532;
	bra.uni 	$L__BB4_7636;
$L__BB4_7635:
	mul.wide.u32 	%rd8012, %r8252, 8;
	add.s64 	%rd8013, %rd1, %rd8012;
	atom.global.exch.b64 	%rd8014, [%rd8013+201326600], %rd532;
$L__BB4_7636:
	add.s32 	%r22933, %r6245, 2147483520;
	and.b32  	%r22934, %r22933, 2147483520;
	or.b32  	%r22935, %r22934, 11;
	and.b64  	%rd8016, %rd11048, -4294967296;
	cvt.u64.u32 	%rd8017, %r22935;
	or.b64  	%rd533, %rd8016, %rd8017;
	setp.gt.u32 	%p8180, %r8253, 8191;
	@%p8180 bra 	$L__BB4_7638;
	shl.b32 	%r22936, %r8253, 3;
	mov.u32 	%r22937, shared_mem;
	add.s32 	%r22938, %r22937, %r22936;
	atom.shared.exch.b64 	%rd8021, [%r22938], %rd533;
	bra.uni 	$L__BB4_7639;
$L__BB4_7638:
	mul.wide.u32 	%rd8018, %r8253, 8;
	add.s64 	%rd8019, %rd1, %rd8018;
	atom.global.exch.b64 	%rd8020, [%rd8019+201326600], %rd533;
$L__BB4_7639:
	shl.b32 	%r22939, %r8252, 3;
	or.b32  	%r22940, %r22939, 4;
	and.b32  	%r22941, %r8225, 7;
	setp.eq.s32 	%p8181, %r22941, 0;
	selp.b32 	%r30353, %r8225, %r22940, %p8181;
	selp.b32 	%r8265, %r22940, %r8225, %p8181;
	and.b32  	%r22942, %r30353, 7;
	setp.ne.s32 	%p8182, %r22942, 0;
	@%p8182 bra 	$L__BB4_7643;
$L__BB4_7640:
	and.b32  	%r22943, %r8265, 7;
	setp.ne.s32 	%p8183, %r22943, 0;
	@%p8183 bra 	$L__BB4_7652;
$L__BB4_7641:
	shr.u32 	%r22944, %r8265, 3;
	setp.gt.u32 	%p8184, %r8265, 65535;
	shr.u32 	%r22945, %r8265, 1;
	mov.u32 	%r22946, shared_mem;
	add.s32 	%r22947, %r22946, %r22945;
	add.s32 	%r8261, %r22947, 65536;
	mul.wide.u32 	%rd8022, %r22944, 4;
	add.s64 	%rd535, %rd3, %rd8022;
	@%p8184 bra 	$L__BB4_7646;
	atom.shared.exch.b32 	%r30356, [%r8261], -1;
	bra.uni 	$L__BB4_7647;
$L__BB4_7643:
	cvt.u64.u32 	%rd8042, %r8265;
	shl.b64 	%rd8043, %rd8042, 32;
	cvt.u64.u32 	%rd8044, %r30353;
	or.b64  	%rd534, %rd8043, %rd8044;
	mul.wide.u32 	%rd8045, %r30353, 8;
	and.b32  	%r22975, %r8265, 7;
	cvt.u64.u32 	%rd8046, %r22975;
	mov.b64 	%rd8047, 56;
	cvt.u32.u64 	%r22976, %rd8047;
	cvt.u32.u64 	%r22977, %rd8045;
	and.b32  	%r22978, %r22977, %r22976;
	cvt.u32.u64 	%r22979, %rd8046;
	or.b32  	%r22980, %r22978, %r22979;
	mov.b64 	%rd8048, 9130730411292422402;
	shr.u64 	%rd8049, %rd8048, %r22980;
	mov.b64 	%rd8050, 1736168554312260608;
	shr.u64 	%rd8051, %rd8050, %r22980;
	mov.b64 	%rd8052, -506390041275138048;
	shr.u64 	%rd8053, %rd8052, %r22980;
	shl.b64 	%rd8054, %rd8053, 2;
	cvt.u32.u64 	%r22981, %rd8051;
	mov.b64 	%rd8055, 2;
	cvt.u32.u64 	%r22982, %rd8055;
	and.b32  	%r22983, %r22981, %r22982;
	cvt.u32.u64 	%r22984, %rd8049;
	mov.b64 	%rd8056, 1;
	cvt.u32.u64 	%r22985, %rd8056;
	and.b32  	%r22986, %r22984, %r22985;
	or.b32  	%r22987, %r22986, %r22983;
	cvt.u32.u64 	%r22988, %rd8054;
	mov.b64 	%rd8057, 4;
	cvt.u32.u64 	%r22989, %rd8057;
	and.b32  	%r22990, %r22988, %r22989;
	or.b32  	%r22991, %r22987, %r22990;
	mov.b16 	%rs328, 1;
	shl.b16 	%rs329, %rs328, %r22991;
	and.b16  	%rs330, %rs329, 29;
	setp.eq.s16 	%p8206, %rs330, 0;
	@%p8206 bra 	$L__BB4_7645;
	ld.local.u32 	%r22992, [%rd2+280];
	add.s32 	%r22993, %r22992, 1;
	st.local.u32 	[%rd2+280], %r22993;
	shl.b32 	%r22994, %r22992, 3;
	cvt.u64.u32 	%rd8058, %r22994;
	and.b64  	%rd8059, %rd8058, 2040;
	add.s64 	%rd8060, %rd2, %rd8059;
	st.local.u64 	[%rd8060+288], %rd534;
	bra.uni 	$L__BB4_7674;
$L__BB4_7645:
	ld.local.u32 	%r22995, [%rd2+2336];
	add.s32 	%r22996, %r22995, 1;
	st.local.u32 	[%rd2+2336], %r22996;
	shl.b32 	%r22997, %r22995, 3;
	cvt.u64.u32 	%rd8061, %r22997;
	and.b64  	%rd8062, %rd8061, 2040;
	add.s64 	%rd8063, %rd2, %rd8062;
	st.local.u64 	[%rd8063+2344], %rd534;
	bra.uni 	$L__BB4_7674;
$L__BB4_7646:
	atom.global.exch.b32 	%r30356, [%rd535], -1;
$L__BB4_7647:
	add.s32 	%r22948, %r30356, 1;
	setp.lt.u32 	%p8185, %r22948, 2;
	@%p8185 bra 	$L__BB4_7652;
	setp.gt.u32 	%p8186, %r8265, 65535;
	@%p8186 bra 	$L__BB4_7650;
	atom.shared.exch.b32 	%r22950, [%r8261], 0;
	bra.uni 	$L__BB4_7651;
$L__BB4_7650:
	atom.global.exch.b32 	%r22949, [%rd535], 0;
$L__BB4_7651:
	and.b32  	%r22951, %r30356, 7;
	setp.eq.s32 	%p8187, %r22951, 0;
	mov.u32 	%r8265, %r30356;
	@%p8187 bra 	$L__BB4_7641;
$L__BB4_7652:
	setp.lt.u32 	%p8188, %r30353, 65529;
	@%p8188 bra 	$L__BB4_7664;
	and.b32  	%r8266, %r8265, 4;
	setp.eq.s32 	%p8189, %r8266, 0;
	and.b32  	%r22952, %r8265, 3;
	setp.ne.s32 	%p8190, %r22952, 0;
	and.pred  	%p8191, %p8189, %p8190;
	setp.gt.u32 	%p8192, %r8265, 65535;
	or.pred  	%p8193, %p8192, %p8191;
	@%p8193 bra 	$L__BB4_7657;
	and.b32  	%r22953, %r8265, 7;
	setp.eq.s32 	%p8194, %r22953, 0;
	mov.u32 	%r30359, %r8265;
	mov.u32 	%r30360, %r30353;
	@%p8194 bra 	$L__BB4_7669;
	setp.eq.s32 	%p8195, %r8266, 0;
	@%p8195 bra 	$L__BB4_7657;
	cvt.u64.u32 	%rd8023, %r8265;
	shl.b64 	%rd8024, %rd8023, 32;
	cvt.u64.u32 	%rd8025, %r30353;
	or.b64  	%rd8026, %rd8024, %rd8025;
	ld.local.u32 	%r22954, [%rd2+280];
	add.s32 	%r22955, %r22954, 1;
	st.local.u32 	[%rd2+280], %r22955;
	shl.b32 	%r22956, %r22954, 3;
	cvt.u64.u32 	%rd8027, %r22956;
	and.b64  	%rd8028, %rd8027, 2040;
	add.s64 	%rd8029, %rd2, %rd8028;
	st.local.u64 	[%rd8029+288], %rd8026;
	bra.uni 	$L__BB4_7674;
$L__BB4_7657:
	shr.u32 	%r8267, %r30353, 3;
	setp.gt.u32 	%p8196, %r30353, 65535;
	@%p8196 bra 	$L__BB4_7659;
	shl.b32 	%r22957, %r8267, 2;
	mov.u32 	%r22958, shared_mem;
	add.s32 	%r22959, %r22958, %r22957;
	ld.shared.u32 	%r30358, [%r22959+65536];
	bra.uni 	$L__BB4_7660;
$L__BB4_7659:
	mul.wide.u32 	%rd8030, %r8267, 4;
	add.s64 	%rd8031, %rd3, %rd8030;
	ld.global.u32 	%r30358, [%rd8031];
$L__BB4_7660:
	setp.ne.s32 	%p8197, %r30358, 0;
	@%p8197 bra 	$L__BB4_7664;
	cvt.u64.u32 	%rd8032, %r8265;
	shl.b64 	%rd8033, %rd8032, 32;
	cvt.u64.u32 	%rd8034, %r30353;
	or.b64  	%rd536, %rd8033, %rd8034;
	and.b32  	%r22960, %r8265, 7;
	setp.eq.s32 	%p8198, %r22960, 1;
	@%p8198 bra 	$L__BB4_7663;
	ld.local.u32 	%r22961, [%rd2+280];
	add.s32 	%r22962, %r22961, 1;
	st.local.u32 	[%rd2+280], %r22962;
	shl.b32 	%r22963, %r22961, 3;
	cvt.u64.u32 	%rd8035, %r22963;
	and.b64  	%rd8036, %rd8035, 2040;
	add.s64 	%rd8037, %rd2, %rd8036;
	st.local.u64 	[%rd8037+288], %rd536;
	bra.uni 	$L__BB4_7674;
$L__BB4_7663:
	ld.local.u32 	%r22964, [%rd2+2336];
	add.s32 	%r22965, %r22964, 1;
	st.local.u32 	[%rd2+2336], %r22965;
	shl.b32 	%r22966, %r22964, 3;
	cvt.u64.u32 	%rd8038, %r22966;
	and.b64  	%rd8039, %rd8038, 2040;
	add.s64 	%rd8040, %rd2, %rd8039;
	st.local.u64 	[%rd8040+2344], %rd536;
	bra.uni 	$L__BB4_7674;
$L__BB4_7664:
	shr.u32 	%r8271, %r30353, 3;
	setp.gt.u32 	%p8199, %r30353, 65535;
	@%p8199 bra 	$L__BB4_7667;
	shl.b32 	%r22968, %r8271, 2;
	mov.u32 	%r22969, shared_mem;
	add.s32 	%r22970, %r22969, %r22968;
	add.s32 	%r8272, %r22970, 65536;
	atom.shared.exch.b32 	%r30359, [%r22970+65536], %r8265;
	setp.eq.s32 	%p8201, %r30359, -1;
	@%p8201 bra 	$L__BB4_7674;
	atom.shared.exch.b32 	%r22971, [%r8272], 0;
	mov.u32 	%r30360, %r8265;
	bra.uni 	$L__BB4_7669;
$L__BB4_7667:
	mul.wide.u32 	%rd8041, %r8271, 4;
	add.s64 	%rd537, %rd3, %rd8041;
	atom.global.exch.b32 	%r30359, [%rd537], %r8265;
	setp.eq.s32 	%p8200, %r30359, -1;
	@%p8200 bra 	$L__BB4_7674;
	atom.global.exch.b32 	%r22967, [%rd537], 0;
	mov.u32 	%r30360, %r8265;
$L__BB4_7669:
	and.b32  	%r22972, %r30359, 7;
	setp.ne.s32 	%p8202, %r22972, 0;
	and.b32  	%r22973, %r30360, 7;
	setp.eq.s32 	%p8203, %r22973, 0;
	and.pred  	%p8204, %p8202, %p8203;
	selp.b32 	%r30353, %r30360, %r30359, %p8204;
	selp.b32 	%r8265, %r30359, %r30360, %p8204;
	and.b32  	%r22974, %r30353, 7;
	setp.eq.s32 	%p8205, %r22974, 0;
	@%p8205 bra 	$L__BB4_7640;
	bra.uni 	$L__BB4_7643;
$L__BB4_7670:
	cvt.u32.u16 	%r24348, %rs15;
	mov.b16 	%rs359, 1;
	shl.b16 	%rs360, %rs359, %r24348;
	and.b16  	%rs361, %rs360, 29;
	setp.eq.s16 	%p9052, %rs361, 0;
	@%p9052 bra 	$L__BB4_7672;
	ld.local.u32 	%r24349, [%rd2+280];
	add.s32 	%r24350, %r24349, 1;
	st.local.u32 	[%rd2+280], %r24350;
	shl.b32 	%r24351, %r24349, 3;
	cvt.u64.u32 	%rd8885, %r24351;
	and.b64  	%rd8886, %rd8885, 2040;
	add.s64 	%rd8887, %rd2, %rd8886;
	st.local.u64 	[%rd8887+288], %rd409;
	mov.pred 	%p11390, -1;
	bra.uni 	$L__BB4_7675;
$L__BB4_7672:
	ld.local.u32 	%r24352, [%rd2+2336];
	add.s32 	%r24353, %r24352, 1;
	st.local.u32 	[%rd2+2336], %r24353;
	shl.b32 	%r24354, %r24352, 3;
	cvt.u64.u32 	%rd8888, %r24354;
	and.b64  	%rd8889, %rd8888, 2040;
	add.s64 	%rd8890, %rd2, %rd8889;
	st.local.u64 	[%rd8890+2344], %rd409;
	mov.pred 	%p11390, -1;
	bra.uni 	$L__BB4_7675;
$L__BB4_7673:
	add.s32 	%r24344, %r6414, 1;
	st.local.u32 	[%rd2+2336], %r24344;
	shl.b32 	%r24345, %r6414, 3;
	cvt.u64.u32 	%rd8882, %r24345;
	and.b64  	%rd8883, %rd8882, 2040;
	add.s64 	%rd8884, %rd2, %rd8883;
	st.local.u64 	[%rd8884+2344], %rd439;
$L__BB4_7674:
	ld.local.u32 	%r24346, [%rd2+16];
	add.s32 	%r24347, %r24346, 1;
	st.local.u32 	[%rd2+16], %r24347;
$L__BB4_7675:
	ld.local.u32 	%r6241, [%rd2+280];
	setp.ne.s32 	%p9055, %r6241, 0;
	not.pred 	%p9056, %p11390;
	and.pred  	%p9057, %p9056, %p9055;
	@%p9057 bra 	$L__BB4_5771;
$L__BB4_7676:
	ld.local.u32 	%r2110, [%rd2+280];
	ld.local.u32 	%r62, [%rd2+2336];
	neg.s32 	%r24356, %r62;
	setp.ne.s32 	%p9058, %r2110, %r24356;
	add.s32 	%r29181, %r4193, 1;
	setp.lt.u32 	%p9059, %r4193, 255;
	and.pred  	%p9060, %p9058, %p9059;
	@%p9060 bra 	$L__BB4_3862;
	ld.local.u32 	%r30363, [%rd2+12];
$L__BB4_7678:
	bar.sync 	0;
	setp.eq.s32 	%p9061, %r30363, 0;
	selp.b32 	%r8287, %r6, %r3, %p9061;
	setp.eq.s32 	%p9062, %r62, 0;
	mov.b32 	%r30393, 0;
	@%p9062 bra 	$L__BB4_7758;
	shl.b32 	%r8288, %r3, 15;
	setp.eq.b32 	%p9063, %r10415, 1;
	selp.b64 	%rd8891, 8, 100663304, %p9063;
	add.s64 	%rd538, %rd1, %rd8891;
	shl.b32 	%r8289, %r8287, 8;
	mov.b32 	%r30393, 0;
$L__BB4_7680:
	mov.u32 	%r8292, %r30393;
	shl.b32 	%r24361, %r8292, 3;
	cvt.u64.u32 	%rd8892, %r24361;
	and.b64  	%rd8893, %rd8892, 2040;
	add.s64 	%rd8894, %rd2, %rd8893;
	ld.local.u64 	%rd539, [%rd8894+2344];
	mov.b32 	%r30367, 0;
$L__BB4_7681:
	ld.global.u32 	%r8294, [%rd10+65536];
	and.b32  	%r24362, %r8294, 32767;
	add.s32 	%r8295, %r24362, %r8288;
	mul.wide.u32 	%rd8895, %r8295, 4;
	add.s64 	%rd8896, %rd3, %rd8895;
	ld.global.u32 	%r24363, [%rd8896];
	add.s32 	%r8296, %r8294, 1;
	st.global.u32 	[%rd10+65536], %r8296;
	setp.gt.u32 	%p9064, %r8295, 8191;
	setp.eq.s32 	%p9065, %r24363, 0;
	and.pred  	%p9066, %p9064, %p9065;
	@%p9066 bra 	$L__BB4_7684;
	add.s32 	%r30367, %r30367, 1;
	setp.lt.u32 	%p9067, %r30367, 32768;
	@%p9067 bra 	$L__BB4_7681;
	mov.u64 	%rd8897, $str$1;
	cvta.global.u64 	%rd8898, %rd8897;
	{ // callseq 38, 0
	.param .b64 param0;
	st.param.b64 	[param0], %rd8898;
	.param .b64 param1;
	st.param.b64 	[param1], 0;
	.param .b32 retval0;
	call.uni (retval0), 
	vprintf, 
	(
	param0, 
	param1
	);
	ld.param.b32 	%r24365, [retval0];
	} // callseq 38
	bra.uni 	$L__BB4_7681;
$L__BB4_7684:
	shl.b32 	%r8298, %r8295, 3;
	and.b32  	%r24367, %r8296, 32767;
	add.s32 	%r30371, %r24367, %r8288;
	mul.wide.u32 	%rd8899, %r30371, 4;
	add.s64 	%rd8900, %rd3, %rd8899;
	ld.global.u32 	%r24368, [%rd8900];
	add.s32 	%r30370, %r8294, 2;
	st.global.u32 	[%rd10+65536], %r30370;
	setp.gt.u32 	%p9068, %r30371, 8191;
	setp.eq.s32 	%p9069, %r24368, 0;
	and.pred  	%p9070, %p9068, %p9069;
	@%p9070 bra 	$L__BB4_7689;
	mov.b32 	%r30369, 0;
$L__BB4_7686:
	add.s32 	%r30369, %r30369, 1;
	setp.lt.u32 	%p9071, %r30369, 32768;
	@%p9071 bra 	$L__BB4_7688;
	mov.u64 	%rd8901, $str$1;
	cvta.global.u64 	%rd8902, %rd8901;
	{ // callseq 39, 0
	.param .b64 param0;
	st.param.b64 	[param0], %rd8902;
	.param .b64 param1;
	st.param.b64 	[param1], 0;
	.param .b32 retval0;
	call.uni (retval0), 
	vprintf, 
	(
	param0, 
	param1
	);
	ld.param.b32 	%r24371, [retval0];
	} // callseq 39
	ld.global.u32 	%r30370, [%rd10+65536];
$L__BB4_7688:
	and.b32  	%r24373, %r30370, 32767;
	add.s32 	%r30371, %r24373, %r8288;
	mul.wide.u32 	%rd8903, %r30371, 4;
	add.s64 	%rd8904, %rd3, %rd8903;
	ld.global.u32 	%r24374, [%rd8904];
	add.s32 	%r30370, %r30370, 1;
	st.global.u32 	[%rd10+65536], %r30370;
	setp.lt.u32 	%p9072, %r30371, 8192;
	setp.ne.s32 	%p9073, %r24374, 0;
	or.pred  	%p9074, %p9072, %p9073;
	@%p9074 bra 	$L__BB4_7686;
$L__BB4_7689:
	shl.b32 	%r8309, %r30371, 3;
	and.b32  	%r8310, %r8295, 536870911;
	setp.gt.u32 	%p9075, %r8310, 8191;
	@%p9075 bra 	$L__BB4_7691;
	shl.b32 	%r24377, %r8310, 2;
	mov.u32 	%r24378, shared_mem;
	add.s32 	%r24379, %r24378, %r24377;
	atom.shared.exch.b32 	%r24380, [%r24379+65536], -1;
	bra.uni 	$L__BB4_7692;
$L__BB4_7691:
	mul.wide.u32 	%rd8905, %r8310, 4;
	add.s64 	%rd8906, %rd3, %rd8905;
	atom.global.exch.b32 	%r24376, [%rd8906], -1;
$L__BB4_7692:
	and.b32  	%r8311, %r30371, 536870911;
	setp.gt.u32 	%p9076, %r8311, 8191;
	@%p9076 bra 	$L__BB4_7694;
	shl.b32 	%r24382, %r8311, 2;
	mov.u32 	%r24383, shared_mem;
	add.s32 	%r24384, %r24383, %r24382;
	atom.shared.exch.b32 	%r24385, [%r24384+65536], -1;
	bra.uni 	$L__BB4_7695;
$L__BB4_7694:
	mul.wide.u32 	%rd8907, %r8311, 4;
	add.s64 	%rd8908, %rd3, %rd8907;
	atom.global.exch.b32 	%r24381, [%rd8908], -1;
$L__BB4_7695:
	cvt.u32.u64 	%r8322, %rd539;
	mov.u32 	%r8314, %r8298;
$L__BB4_7696:
	and.b32  	%r24386, %r8322, 7;
	setp.ne.s32 	%p9077, %r24386, 0;
	@%p9077 bra 	$L__BB4_7707;
$L__BB4_7697:
	shr.u32 	%r24387, %r8322, 3;
	setp.gt.u32 	%p9078, %r8322, 65535;
	shr.u32 	%r24388, %r8322, 1;
	mov.u32 	%r24389, shared_mem;
	add.s32 	%r24390, %r24389, %r24388;
	add.s32 	%r8318, %r24390, 65536;
	mul.wide.u32 	%rd8909, %r24387, 4;
	add.s64 	%rd541, %rd3, %rd8909;
	@%p9078 bra 	$L__BB4_7701;
	atom.shared.exch.b32 	%r30375, [%r8318], -1;
	bra.uni 	$L__BB4_7702;
$L__BB4_7699:
	cvt.u64.u32 	%rd8929, %r8314;
	cvt.u64.u32 	%rd8930, %r8322;
	shl.b64 	%rd8931, %rd8930, 32;
	or.b64  	%rd540, %rd8931, %rd8929;
	mul.wide.u32 	%rd8932, %r8314, 8;
	and.b32  	%r24412, %r8322, 7;
	cvt.u64.u32 	%rd8933, %r24412;
	mov.b64 	%rd8934, 56;
	cvt.u32.u64 	%r24413, %rd8934;
	cvt.u32.u64 	%r24414, %rd8932;
	and.b32  	%r24415, %r24414, %r24413;
	cvt.u32.u64 	%r24416, %rd8933;
	or.b32  	%r24417, %r24415, %r24416;
	mov.b64 	%rd8935, 9130730411292422402;
	shr.u64 	%rd8936, %rd8935, %r24417;
	mov.b64 	%rd8937, 1736168554312260608;
	shr.u64 	%rd8938, %rd8937, %r24417;
	mov.b64 	%rd8939, -506390041275138048;
	shr.u64 	%rd8940, %rd8939, %r24417;
	shl.b64 	%rd8941, %rd8940, 2;
	cvt.u32.u64 	%r24418, %rd8938;
	mov.b64 	%rd8942, 2;
	cvt.u32.u64 	%r24419, %rd8942;
	and.b32  	%r24420, %r24418, %r24419;
	cvt.u32.u64 	%r24421, %rd8936;
	mov.b64 	%rd8943, 1;
	cvt.u32.u64 	%r24422, %rd8943;
	and.b32  	%r24423, %r24421, %r24422;
	or.b32  	%r24424, %r24423, %r24420;
	cvt.u32.u64 	%r24425, %rd8941;
	mov.b64 	%rd8944, 4;
	cvt.u32.u64 	%r24426, %rd8944;
	and.b32  	%r24427, %r24425, %r24426;
	or.b32  	%r24428, %r24424, %r24427;
	mov.b16 	%rs362, 1;
	shl.b16 	%rs363, %rs362, %r24428;
	and.b16  	%rs364, %rs363, 29;
	setp.eq.s16 	%p9100, %rs364, 0;
	@%p9100 bra 	$L__BB4_7725;
	add.s32 	%r8315, %r2110, 1;
	shl.b32 	%r24429, %r2110, 3;
	cvt.u64.u32 	%rd8945, %r24429;
	and.b64  	%rd8946, %rd8945, 2040;
	add.s64 	%rd8947, %rd2, %rd8946;
	st.local.u64 	[%rd8947+288], %rd540;
	mov.u32 	%r2110, %r8315;
	bra.uni 	$L__BB4_7726;
$L__BB4_7701:
	atom.global.exch.b32 	%r30375, [%rd541], -1;
$L__BB4_7702:
	add.s32 	%r24391, %r30375, 1;
	setp.lt.u32 	%p9079, %r24391, 2;
	@%p9079 bra 	$L__BB4_7707;
	setp.gt.u32 	%p9080, %r8322, 65535;
	@%p9080 bra 	$L__BB4_7705;
	atom.shared.exch.b32 	%r24393, [%r8318], 0;
	bra.uni 	$L__BB4_7706;
$L__BB4_7705:
	atom.global.exch.b32 	%r24392, [%rd541], 0;
$L__BB4_7706:
	and.b32  	%r24394, %r30375, 7;
	setp.eq.s32 	%p9081, %r24394, 0;
	mov.u32 	%r8322, %r30375;
	@%p9081 bra 	$L__BB4_7697;
$L__BB4_7707:
	setp.lt.u32 	%p9082, %r8314, 65529;
	@%p9082 bra 	$L__BB4_7719;
	and.b32  	%r8323, %r8322, 4;
	setp.eq.s32 	%p9083, %r8323, 0;
	and.b32  	%r24395, %r8322, 3;
	setp.ne.s32 	%p9084, %r24395, 0;
	and.pred  	%p9085, %p9083, %p9084;
	setp.gt.u32 	%p9086, %r8322, 65535;
	or.pred  	%p9087, %p9086, %p9085;
	@%p9087 bra 	$L__BB4_7712;
	and.b32  	%r24396, %r8322, 7;
	setp.eq.s32 	%p9088, %r24396, 0;
	mov.u32 	%r30378, %r8322;
	mov.u32 	%r30379, %r8314;
	@%p9088 bra 	$L__BB4_7724;
	setp.eq.s32 	%p9089, %r8323, 0;
	@%p9089 bra 	$L__BB4_7712;
	cvt.u64.u32 	%rd8910, %r8322;
	shl.b64 	%rd8911, %rd8910, 32;
	cvt.u64.u32 	%rd8912, %r8314;
	or.b64  	%rd8913, %rd8911, %rd8912;
	add.s32 	%r8324, %r2110, 1;
	shl.b32 	%r24397, %r2110, 3;
	cvt.u64.u32 	%rd8914, %r24397;
	and.b64  	%rd8915, %rd8914, 2040;
	add.s64 	%rd8916, %rd2, %rd8915;
	st.local.u64 	[%rd8916+288], %rd8913;
	mov.u32 	%r2110, %r8324;
	bra.uni 	$L__BB4_7726;
$L__BB4_7712:
	shr.u32 	%r8325, %r8314, 3;
	setp.gt.u32 	%p9090, %r8314, 65535;
	@%p9090 bra 	$L__BB4_7714;
	shl.b32 	%r24398, %r8325, 2;
	mov.u32 	%r24399, shared_mem;
	add.s32 	%r24400, %r24399, %r24398;
	ld.shared.u32 	%r30377, [%r24400+65536];
	bra.uni 	$L__BB4_7715;
$L__BB4_7714:
	mul.wide.u32 	%rd8917, %r8325, 4;
	add.s64 	%rd8918, %rd3, %rd8917;
	ld.global.u32 	%r30377, [%rd8918];
$L__BB4_7715:
	setp.ne.s32 	%p9091, %r30377, 0;
	@%p9091 bra 	$L__BB4_7719;
	cvt.u64.u32 	%rd8919, %r8322;
	shl.b64 	%rd8920, %rd8919, 32;
	cvt.u64.u32 	%rd8921, %r8314;
	or.b64  	%rd542, %rd8920, %rd8921;
	and.b32  	%r24401, %r8322, 7;
	setp.eq.s32 	%p9092, %r24401, 1;
	@%p9092 bra 	$L__BB4_7718;
	add.s32 	%r8329, %r2110, 1;
	shl.b32 	%r24402, %r2110, 3;
	cvt.u64.u32 	%rd8922, %r24402;
	and.b64  	%rd8923, %rd8922, 2040;
	add.s64 	%rd8924, %rd2, %rd8923;
	st.local.u64 	[%rd8924+288], %rd542;
	mov.u32 	%r2110, %r8329;
	bra.uni 	$L__BB4_7726;
$L__BB4_7718:
	add.s32 	%r8330, %r62, 1;
	shl.b32 	%r24403, %r62, 3;
	cvt.u64.u32 	%rd8925, %r24403;
	and.b64  	%rd8926, %rd8925, 2040;
	add.s64 	%rd8927, %rd2, %rd8926;
	st.local.u64 	[%rd8927+2344], %rd542;
	mov.u32 	%r62, %r8330;
	bra.uni 	$L__BB4_7726;
$L__BB4_7719:
	shr.u32 	%r8331, %r8314, 3;
	setp.gt.u32 	%p9093, %r8314, 65535;
	@%p9093 bra 	$L__BB4_7722;
	shl.b32 	%r24405, %r8331, 2;
	mov.u32 	%r24406, shared_mem;
	add.s32 	%r24407, %r24406, %r24405;
	add.s32 	%r8332, %r24407, 65536;
	atom.shared.exch.b32 	%r30378, [%r24407+65536], %r8322;
	setp.eq.s32 	%p9095, %r30378, -1;
	@%p9095 bra 	$L__BB4_7726;
	atom.shared.exch.b32 	%r24408, [%r8332], 0;
	mov.u32 	%r30379, %r8322;
	bra.uni 	$L__BB4_7724;
$L__BB4_7722:
	mul.wide.u32 	%rd8928, %r8331, 4;
	add.s64 	%rd543, %rd3, %rd8928;
	atom.global.exch.b32 	%r30378, [%rd543], %r8322;
	setp.eq.s32 	%p9094, %r30378, -1;
	@%p9094 bra 	$L__BB4_7726;
	atom.global.exch.b32 	%r24404, [%rd543], 0;
	mov.u32 	%r30379, %r8322;
$L__BB4_7724:
	and.b32  	%r24409, %r30378, 7;
	setp.ne.s32 	%p9096, %r24409, 0;
	and.b32  	%r24410, %r30379, 7;
	setp.eq.s32 	%p9097, %r24410, 0;
	and.pred  	%p9098, %p9096, %p9097;
	selp.b32 	%r8314, %r30379, %r30378, %p9098;
	selp.b32 	%r8322, %r30378, %r30379, %p9098;
	and.b32  	%r24411, %r8314, 7;
	setp.eq.s32 	%p9099, %r24411, 0;
	@%p9099 bra 	$L__BB4_7696;
	bra.uni 	$L__BB4_7699;
$L__BB4_7725:
	add.s32 	%r8316, %r62, 1;
	shl.b32 	%r24430, %r62, 3;
	cvt.u64.u32 	%rd8948, %r24430;
	and.b64  	%rd8949, %rd8948, 2040;
	add.s64 	%rd8950, %rd2, %rd8949;
	st.local.u64 	[%rd8950+2344], %rd540;
	mov.u32 	%r62, %r8316;
$L__BB4_7726:
	{ .reg .b32 tmp; mov.b64 {tmp, %r8351}, %rd539; }
	mov.u32 	%r8343, %r8309;
$L__BB4_7727:
	and.b32  	%r24431, %r8351, 7;
	setp.ne.s32 	%p9101, %r24431, 0;
	@%p9101 bra 	$L__BB4_7738;
$L__BB4_7728:
	shr.u32 	%r24432, %r8351, 3;
	setp.gt.u32 	%p9102, %r8351, 65535;
	shr.u32 	%r24433, %r8351, 1;
	mov.u32 	%r24434, shared_mem;
	add.s32 	%r24435, %r24434, %r24433;
	add.s32 	%r8347, %r24435, 65536;
	mul.wide.u32 	%rd8951, %r24432, 4;
	add.s64 	%rd545, %rd3, %rd8951;
	@%p9102 bra 	$L__BB4_7732;
	atom.shared.exch.b32 	%r30385, [%r8347], -1;
	bra.uni 	$L__BB4_7733;
$L__BB4_7730:
	cvt.u64.u32 	%rd8971, %r8343;
	cvt.u64.u32 	%rd8972, %r8351;
	shl.b64 	%rd8973, %rd8972, 32;
	or.b64  	%rd544, %rd8973, %rd8971;
	mul.wide.u32 	%rd8974, %r8343, 8;
	and.b32  	%r24457, %r8351, 7;
	cvt.u64.u32 	%rd8975, %r24457;
	mov.b64 	%rd8976, 56;
	cvt.u32.u64 	%r24458, %rd8976;
	cvt.u32.u64 	%r24459, %rd8974;
	and.b32  	%r24460, %r24459, %r24458;
	cvt.u32.u64 	%r24461, %rd8975;
	or.b32  	%r24462, %r24460, %r24461;
	mov.b64 	%rd8977, 9130730411292422402;
	shr.u64 	%rd8978, %rd8977, %r24462;
	mov.b64 	%rd8979, 1736168554312260608;
	shr.u64 	%rd8980, %rd8979, %r24462;
	mov.b64 	%rd8981, -506390041275138048;
	shr.u64 	%rd8982, %rd8981, %r24462;
	shl.b64 	%rd8983, %rd8982, 2;
	cvt.u32.u64 	%r24463, %rd8980;
	mov.b64 	%rd8984, 2;
	cvt.u32.u64 	%r24464, %rd8984;
	and.b32  	%r24465, %r24463, %r24464;
	cvt.u32.u64 	%r24466, %rd8978;
	mov.b64 	%rd8985, 1;
	cvt.u32.u64 	%r24467, %rd8985;
	and.b32  	%r24468, %r24466, %r24467;
	or.b32  	%r24469, %r24468, %r24465;
	cvt.u32.u64 	%r24470, %rd8983;
	mov.b64 	%rd8986, 4;
	cvt.u32.u64 	%r24471, %rd8986;
	and.b32  	%r24472, %r24470, %r24471;
	or.b32  	%r24473, %r24469, %r24472;
	mov.b16 	%rs365, 1;
	shl.b16 	%rs366, %rs365, %r24473;
	and.b16  	%rs367, %rs366, 29;
	setp.eq.s16 	%p9124, %rs367, 0;
	@%p9124 bra 	$L__BB4_7756;
	add.s32 	%r8344, %r2110, 1;
	shl.b32 	%r24474, %r2110, 3;
	cvt.u64.u32 	%rd8987, %r24474;
	and.b64  	%rd8988, %rd8987, 2040;
	add.s64 	%rd8989, %rd2, %rd8988;
	st.local.u64 	[%rd8989+288], %rd544;
	mov.u32 	%r2110, %r8344;
	bra.uni 	$L__BB4_7757;
$L__BB4_7732:
	atom.global.exch.b32 	%r30385, [%rd545], -1;
$L__BB4_7733:
	add.s32 	%r24436, %r30385, 1;
	setp.lt.u32 	%p9103, %r24436, 2;
	@%p9103 bra 	$L__BB4_7738;
	setp.gt.u32 	%p9104, %r8351, 65535;
	@%p9104 bra 	$L__BB4_7736;
	atom.shared.exch.b32 	%r24438, [%r8347], 0;
	bra.uni 	$L__BB4_7737;
$L__BB4_7736:
	atom.global.exch.b32 	%r24437, [%rd545], 0;
$L__BB4_7737:
	and.b32  	%r24439, %r30385, 7;
	setp.eq.s32 	%p9105, %r24439, 0;
	mov.u32 	%r8351, %r30385;
	@%p9105 bra 	$L__BB4_7728;
$L__BB4_7738:
	setp.lt.u32 	%p9106, %r8343, 65529;
	@%p9106 bra 	$L__BB4_7750;
	and.b32  	%r8352, %r8351, 4;
	setp.eq.s32 	%p9107, %r8352, 0;
	and.b32  	%r24440, %r8351, 3;
	setp.ne.s32 	%p9108, %r24440, 0;
	and.pred  	%p9109, %p9107, %p9108;
	setp.gt.u32 	%p9110, %r8351, 65535;
	or.pred  	%p9111, %p9110, %p9109;
	@%p9111 bra 	$L__BB4_7743;
	and.b32  	%r24441, %r8351, 7;
	setp.eq.s32 	%p9112, %r24441, 0;
	mov.u32 	%r30388, %r8351;
	mov.u32 	%r30389, %r8343;
	@%p9112 bra 	$L__BB4_7755;
	setp.eq.s32 	%p9113, %r8352, 0;
	@%p9113 bra 	$L__BB4_7743;
	cvt.u64.u32 	%rd8952, %r8351;
	shl.b64 	%rd8953, %rd8952, 32;
	cvt.u64.u32 	%rd8954, %r8343;
	or.b64  	%rd8955, %rd8953, %rd8954;
	add.s32 	%r8353, %r2110, 1;
	shl.b32 	%r24442, %r2110, 3;
	cvt.u64.u32 	%rd8956, %r24442;
	and.b64  	%rd8957, %rd8956, 2040;
	add.s64 	%rd8958, %rd2, %rd8957;
	st.local.u64 	[%rd8958+288], %rd8955;
	mov.u32 	%r2110, %r8353;
	bra.uni 	$L__BB4_7757;
$L__BB4_7743:
	shr.u32 	%r8354, %r8343, 3;
	setp.gt.u32 	%p9114, %r8343, 65535;
	@%p9114 bra 	$L__BB4_7745;
	shl.b32 	%r24443, %r8354, 2;
	mov.u32 	%r24444, shared_mem;
	add.s32 	%r24445, %r24444, %r24443;
	ld.shared.u32 	%r30387, [%r24445+65536];
	bra.uni 	$L__BB4_7746;
$L__BB4_7745:
	mul.wide.u32 	%rd8959, %r8354, 4;
	add.s64 	%rd8960, %rd3, %rd8959;
	ld.global.u32 	%r30387, [%rd8960];
$L__BB4_7746:
	setp.ne.s32 	%p9115, %r30387, 0;
	@%p9115 bra 	$L__BB4_7750;
	cvt.u64.u32 	%rd8961, %r8351;
	shl.b64 	%rd8962, %rd8961, 32;
	cvt.u64.u32 	%rd8963, %r8343;
	or.b64  	%rd546, %rd8962, %rd8963;
	and.b32  	%r24446, %r8351, 7;
	setp.eq.s32 	%p9116, %r24446, 1;
	@%p9116 bra 	$L__BB4_7749;
	add.s32 	%r8358, %r2110, 1;
	shl.b32 	%r24447, %r2110, 3;
	cvt.u64.u32 	%rd8964, %r24447;
	and.b64  	%rd8965, %rd8964, 2040;
	add.s64 	%rd8966, %rd2, %rd8965;
	st.local.u64 	[%rd8966+288], %rd546;
	mov.u32 	%r2110, %r8358;
	bra.uni 	$L__BB4_7757;
$L__BB4_7749:
	add.s32 	%r8359, %r62, 1;
	shl.b32 	%r24448, %r62, 3;
	cvt.u64.u32 	%rd8967, %r24448;
	and.b64  	%rd8968, %rd8967, 2040;
	add.s64 	%rd8969, %rd2, %rd8968;
	st.local.u64 	[%rd8969+2344], %rd546;
	mov.u32 	%r62, %r8359;
	bra.uni 	$L__BB4_7757;
$L__BB4_7750:
	shr.u32 	%r8360, %r8343, 3;
	setp.gt.u32 	%p9117, %r8343, 65535;
	@%p9117 bra 	$L__BB4_7753;
	shl.b32 	%r24450, %r8360, 2;
	mov.u32 	%r24451, shared_mem;
	add.s32 	%r24452, %r24451, %r24450;
	add.s32 	%r8361, %r24452, 65536;
	atom.shared.exch.b32 	%r30388, [%r24452+65536], %r8351;
	setp.eq.s32 	%p9119, %r30388, -1;
	@%p9119 bra 	$L__BB4_7757;
	atom.shared.exch.b32 	%r24453, [%r8361], 0;
	mov.u32 	%r30389, %r8351;
	bra.uni 	$L__BB4_7755;
$L__BB4_7753:
	mul.wide.u32 	%rd8970, %r8360, 4;
	add.s64 	%rd547, %rd3, %rd8970;
	atom.global.exch.b32 	%r30388, [%rd547], %r8351;
	setp.eq.s32 	%p9118, %r30388, -1;
	@%p9118 bra 	$L__BB4_7757;
	atom.global.exch.b32 	%r24449, [%rd547], 0;
	mov.u32 	%r30389, %r8351;
$L__BB4_7755:
	and.b32  	%r24454, %r30388, 7;
	setp.ne.s32 	%p9120, %r24454, 0;
	and.b32  	%r24455, %r30389, 7;
	setp.eq.s32 	%p9121, %r24455, 0;
	and.pred  	%p9122, %p9120, %p9121;
	selp.b32 	%r8343, %r30389, %r30388, %p9122;
	selp.b32 	%r8351, %r30388, %r30389, %p9122;
	and.b32  	%r24456, %r8343, 7;
	setp.eq.s32 	%p9123, %r24456, 0;
	@%p9123 bra 	$L__BB4_7727;
	bra.uni 	$L__BB4_7730;
$L__BB4_7756:
	add.s32 	%r8345, %r62, 1;
	shl.b32 	%r24475, %r62, 3;
	cvt.u64.u32 	%rd8990, %r24475;
	and.b64  	%rd8991, %rd8990, 2040;
	add.s64 	%rd8992, %rd2, %rd8991;
	st.local.u64 	[%rd8992+2344], %rd544;
	mov.u32 	%r62, %r8345;
$L__BB4_7757:
	cvt.u64.u32 	%rd8993, %r8309;
	shl.b64 	%rd8994, %rd8993, 32;
	cvt.u64.u32 	%rd8995, %r8298;
	or.b64  	%rd8996, %rd8994, %rd8995;
	add.s32 	%r30393, %r8292, 1;
	add.s32 	%r24476, %r8289, %r8292;
	mul.wide.u32 	%rd8997, %r24476, 8;
	add.s64 	%rd8998, %rd538, %rd8997;
	st.global.u64 	[%rd8998], %rd8996;
	setp.lt.u32 	%p9125, %r30393, %r62;
	@%p9125 bra 	$L__BB4_7680;
$L__BB4_7758:
	bar.sync 	0;
	mov.b32 	%r24477, 0;
	st.local.u32 	[%rd2+2336], %r24477;
	setp.eq.s32 	%p9126, %r2110, 0;
	@%p9126 bra 	$L__BB4_9666;
	shl.b32 	%r8373, %r3, 15;
	mov.u64 	%rd10399, BOOK;
$L__BB4_7760:
	add.s32 	%r8375, %r2110, -1;
	st.local.u32 	[%rd2+280], %r8375;
	shl.b32 	%r24478, %r8375, 3;
	cvt.u64.u32 	%rd8999, %r24478;
	and.b64  	%rd9000, %rd8999, 2040;
	add.s64 	%rd548, %rd2, %rd9000;
	ld.local.u64 	%rd549, [%rd548+288];
	cvt.u32.u64 	%r8378, %rd549;
	shr.u64 	%rd550, %rd549, 32;
	shl.b64 	%rd9001, %rd549, 3;
	cvt.u32.u64 	%r24479, %rd550;
	mov.b64 	%rd9002, 7;
	cvt.u32.u64 	%r24480, %rd9002;
	and.b32  	%r24481, %r24479, %r24480;
	cvt.u32.u64 	%r24482, %rd9001;
	mov.b64 	%rd9003, 56;
	cvt.u32.u64 	%r24483, %rd9003;
	and.b32  	%r24484, %r24482, %r24483;
	or.b32  	%r24485, %r24484, %r24481;
	mov.b64 	%rd9004, 9130730411292422402;
	shr.u64 	%rd9005, %rd9004, %r24485;
	and.b64  	%rd9006, %rd9005, 1;
	mov.b64 	%rd9007, 1736168554312260608;
	shr.u64 	%rd9008, %rd9007, %r24485;
	and.b64  	%rd9009, %rd9008, 2;
	or.b64  	%rd9010, %rd9006, %rd9009;
	mov.b64 	%rd9011, -506390041275138048;
	shr.u64 	%rd9012, %rd9011, %r24485;
	shl.b64 	%rd9013, %rd9012, 2;
	and.b64  	%rd9014, %rd9013, 4;
	or.b64  	%rd9015, %rd9010, %rd9014;
	cvt.u16.u64 	%rs19, %rd9015;
	setp.eq.s64 	%p9127, %rd549, 0;
	@%p9127 bra 	$L__BB4_9665;
	and.b64  	%rd9016, %rd549, 7;
	setp.eq.s64 	%p9128, %rd9016, 1;
	setp.eq.s64 	%p9129, %rd550, 4294967288;
	and.pred  	%p9130, %p9128, %p9129;
	mov.b32 	%r8377, -8;
	@%p9130 bra 	$L__BB4_7939;
	cvt.u16.u64 	%rs369, %rd550;
	and.b16  	%rs370, %rs369, 7;
	cvt.u16.u64 	%rs371, %rd549;
	and.b16  	%rs372, %rs371, 7;
	setp.lt.u16 	%p9131, %rs370, %rs372;
	selp.b32 	%r8377, %r8378, %r24479, %p9131;
	selp.b32 	%r8378, %r24479, %r8378, %p9131;
	setp.gt.s16 	%p9132, %rs19, 3;
	@%p9132 bra 	$L__BB4_7771;
	setp.gt.s16 	%p9136, %rs19, 1;
	@%p9136 bra 	$L__BB4_8500;
	setp.eq.s16 	%p9138, %rs19, 0;
	@%p9138 bra 	$L__BB4_7765;
	bra.uni 	$L__BB4_7939;
$L__BB4_7765:
	and.b32  	%r26630, %r8378, 4;
	setp.eq.s32 	%p10551, %r26630, 0;
	and.b32  	%r26631, %r8378, 3;
	setp.ne.s32 	%p10552, %r26631, 0;
	and.pred  	%p10553, %p10551, %p10552;
	@%p10553 bra 	$L__BB4_7907;
	setp.lt.u32 	%p10554, %r8378, 65536;
	and.b32  	%r26632, %r8377, -65532;
	setp.ne.s32 	%p10555, %r26632, 4;
	or.pred  	%p10556, %p10554, %p10555;
	@%p10556 bra 	$L__BB4_7907;
	ld.local.u32 	%r30422, [%rd2+2336];
	sub.s32 	%r26633, 256, %r30422;
	sub.s32 	%r26634, 257, %r2110;
	min.u32 	%r26635, %r26633, %r26634;
	setp.lt.u32 	%p10557, %r26635, 3;
	@%p10557 bra 	$L__BB4_9659;
	ld.local.u32 	%r26636, [%rd2+20];
	add.s32 	%r26637, %r26636, 1;
	st.local.u32 	[%rd2+20], %r26637;
	and.b32  	%r26638, %r8377, -8;
	mov.u32 	%r26639, shared_mem;
	add.s32 	%r26640, %r26639, %r26638;
	atom.shared.exch.b64 	%rd551, [%r26640], 0;
	cvt.u32.u64 	%r8407, %rd551;
	and.b32  	%r26641, %r8407, 7;
	setp.ne.s32 	%p10558, %r26641, 0;
	@%p10558 bra 	$L__BB4_7782;
$L__BB4_7769:
	shr.u32 	%r26642, %r8407, 3;
	setp.gt.u32 	%p10559, %r8407, 65535;
	shr.u32 	%r26643, %r8407, 1;
	add.s32 	%r26645, %r26639, %r26643;
	add.s32 	%r8382, %r26645, 65536;
	mul.wide.u32 	%rd10221, %r26642, 4;
	add.s64 	%rd552, %rd3, %rd10221;
	@%p10559 bra 	$L__BB4_7776;
	atom.shared.exch.b32 	%r30396, [%r8382], -1;
	bra.uni 	$L__BB4_7777;
$L__BB4_7771:
	setp.gt.s16 	%p9133, %rs19, 5;
	@%p9133 bra 	$L__BB4_9386;
	setp.eq.s16 	%p9135, %rs19, 4;
	@%p9135 bra 	$L__BB4_7773;
	bra.uni 	$L__BB4_8633;
$L__BB4_7773:
	ld.local.u32 	%r9297, [%rd2+2336];
	sub.s32 	%r25956, 256, %r9297;
	sub.s32 	%r25957, 257, %r2110;
	min.u32 	%r25958, %r25956, %r25957;
	setp.lt.u32 	%p10055, %r25958, 2;
	@%p10055 bra 	$L__BB4_9659;
	shr.u32 	%r9267, %r8378, 3;
	setp.gt.u32 	%p10056, %r8378, 65535;
	@%p10056 bra 	$L__BB4_8567;
	shl.b32 	%r25959, %r9267, 3;
	mov.u32 	%r25960, shared_mem;
	add.s32 	%r25961, %r25960, %r25959;
	atom.shared.exch.b64 	%rd11051, [%r25961], 0;
	bra.uni 	$L__BB4_8568;
$L__BB4_7776:
	atom.global.exch.b32 	%r30396, [%rd552], -1;
$L__BB4_7777:
	add.s32 	%r26646, %r30396, 1;
	setp.lt.u32 	%p10560, %r26646, 2;
	@%p10560 bra 	$L__BB4_7782;
	setp.gt.u32 	%p10561, %r8407, 65535;
	@%p10561 bra 	$L__BB4_7780;
	atom.shared.exch.b32 	%r26648, [%r8382], 0;
	bra.uni 	$L__BB4_7781;
$L__BB4_7780:
	atom.global.exch.b32 	%r26647, [%rd552], 0;
$L__BB4_7781:
	and.b32  	%r26649, %r30396, 7;
	setp.eq.s32 	%p10562, %r26649, 0;
	mov.u32 	%r8407, %r30396;
	@%p10562 bra 	$L__BB4_7769;
$L__BB4_7782:
	{ .reg .b32 tmp; mov.b64 {tmp, %r8439}, %rd551; }
	and.b32  	%r26650, %r8439, 7;
	setp.ne.s32 	%p10563, %r26650, 0;
	@%p10563 bra 	$L__BB4_7791;
$L__BB4_7783:
	shr.u32 	%r26651, %r8439, 3;
	setp.gt.u32 	%p10564, %r8439, 65535;
	shr.u32 	%r26652, %r8439, 1;
	add.s32 	%r26654, %r26639, %r26652;
	add.s32 	%r8389, %r26654, 65536;
	mul.wide.u32 	%rd10222, %r26651, 4;
	add.s64 	%rd553, %rd3, %rd10222;
	@%p10564 bra 	$L__BB4_7785;
	atom.shared.exch.b32 	%r30399, [%r8389], -1;
	bra.uni 	$L__BB4_7786;
$L__BB4_7785:
	atom.global.exch.b32 	%r30399, [%rd553], -1;
$L__BB4_7786:
	add.s32 	%r26655, %r30399, 1;
	setp.lt.u32 	%p10565, %r26655, 2;
	@%p10565 bra 	$L__BB4_7791;
	setp.gt.u32 	%p10566, %r8439, 65535;
	@%p10566 bra 	$L__BB4_7789;
	atom.shared.exch.b32 	%r26657, [%r8389], 0;
	bra.uni 	$L__BB4_7790;
$L__BB4_7789:
	atom.global.exch.b32 	%r26656, [%rd553], 0;
$L__BB4_7790:
	and.b32  	%r26658, %r30399, 7;
	setp.eq.s32 	%p10567, %r26658, 0;
	mov.u32 	%r8439, %r30399;
	@%p10567 bra 	$L__BB4_7783;
$L__BB4_7791:
	and.b32  	%r26659, %r8407, 4;
	setp.eq.s32 	%p10568, %r26659, 0;
	and.b32  	%r26660, %r8407, 3;
	setp.ne.s32 	%p10569, %r26660, 0;
	and.pred  	%p10570, %p10568, %p10569;
	setp.gt.u32 	%p10571, %r8407, 65535;
	or.pred  	%p10572, %p10571, %p10570;
	mov.u32 	%r30412, %r8407;
	@%p10572 bra 	$L__BB4_7830;
	mov.b32 	%r30401, 0;
$L__BB4_7793:
	ld.global.u32 	%r26662, [%rd10+65536];
	and.b32  	%r26663, %r26662, 32767;
	add.s32 	%r8395, %r26663, %r8373;
	mul.wide.u32 	%rd10223, %r8395, 4;
	add.s64 	%rd10224, %rd3, %rd10223;
	ld.global.u32 	%r26664, [%rd10224];
	add.s32 	%r26666, %r26662, 1;
	st.global.u32 	[%rd10+65536], %r26666;
	setp.gt.u32 	%p10573, %r8395, 8191;
	setp.eq.s32 	%p10574, %r26664, 0;
	and.pred  	%p10575, %p10573, %p10574;
	@%p10575 bra 	$L__BB4_7796;
	add.s32 	%r30401, %r30401, 1;
	setp.lt.u32 	%p10576, %r30401, 32768;
	@%p10576 bra 	$L__BB4_7793;
	mov.u64 	%rd10225, $str$1;
	cvta.global.u64 	%rd10226, %rd10225;
	{ // callseq 44, 0
	.param .b64 param0;
	st.param.b64 	[param0], %rd10226;
	.param .b64 param1;
	st.param.b64 	[param1], 0;
	.param .b32 retval0;
	call.uni (retval0), 
	vprintf, 
	(
	param0, 
	param1
	);
	ld.param.b32 	%r26667, [retval0];
	} // callseq 44
	bra.uni 	$L__BB4_7793;
$L__BB4_7796:
	shl.b32 	%r30412, %r8395, 3;
	and.b32  	%r8398, %r8395, 536870911;
	setp.gt.u32 	%p10577, %r8398, 8191;
	@%p10577 bra 	$L__BB4_7798;
	shl.b32 	%r26670, %r8398, 2;
	add.s32 	%r26672, %r26639, %r26670;
	atom.shared.exch.b32 	%r26673, [%r26672+65536], -1;
	bra.uni 	$L__BB4_7799;
$L__BB4_7798:
	mul.wide.u32 	%rd10227, %r8398, 4;
	add.s64 	%rd10228, %rd3, %rd10227;
	atom.global.exch.b32 	%r26669, [%rd10228], -1;
$L__BB4_7799:
	mov.u32 	%r8400, %r30412;
$L__BB4_7800:
	and.b32  	%r26674, %r8407, 7;
	setp.ne.s32 	%p10578, %r26674, 0;
	@%p10578 bra 	$L__BB4_7811;
$L__BB4_7801:
	shr.u32 	%r26675, %r8407, 3;
	setp.gt.u32 	%p10579, %r8407, 65535;
	shr.u32 	%r26676, %r8407, 1;
	add.s32 	%r26678, %r26639, %r26676;
	add.s32 	%r8403, %r26678, 65536;
	mul.wide.u32 	%rd10229, %r26675, 4;
	add.s64 	%rd555, %rd3, %rd10229;
	@%p10579 bra 	$L__BB4_7805;
	atom.shared.exch.b32 	%r30405, [%r8403], -1;
	bra.uni 	$L__BB4_7806;
$L__BB4_7803:
	cvt.u64.u32 	%rd10243, %r8400;
	cvt.u64.u32 	%rd10244, %r8407;
	shl.b64 	%rd10245, %rd10244, 32;
	or.b64  	%rd554, %rd10245, %rd10243;
	mul.wide.u32 	%rd10246, %r8400, 8;
	and.b32  	%r26698, %r8407, 7;
	cvt.u64.u32 	%rd10247, %r26698;
	mov.b64 	%rd10248, 56;
	cvt.u32.u64 	%r26699, %rd10248;
	cvt.u32.u64 	%r26700, %rd10246;
	and.b32  	%r26701, %r26700, %r26699;
	cvt.u32.u64 	%r26702, %rd10247;
	or.b32  	%r26703, %r26701, %r26702;
	mov.b64 	%rd10249, 9130730411292422402;
	shr.u64 	%rd10250, %rd10249, %r26703;
	mov.b64 	%rd10251, 1736168554312260608;
	shr.u64 	%rd10252, %rd10251, %r26703;
	mov.b64 	%rd10253, -506390041275138048;
	shr.u64 	%rd10254, %rd10253, %r26703;
	shl.b64 	%rd10255, %rd10254, 2;
	cvt.u32.u64 	%r26704, %rd10252;
	mov.b64 	%rd10256, 2;
	cvt.u32.u64 	%r26705, %rd10256;
	and.b32  	%r26706, %r26704, %r26705;
	cvt.u32.u64 	%r26707, %rd10250;
	mov.b64 	%rd10257, 1;
	cvt.u32.u64 	%r26708, %rd10257;
	and.b32  	%r26709, %r26707, %r26708;
	or.b32  	%r26710, %r26709, %r26706;
	cvt.u32.u64 	%r26711, %rd10255;
	mov.b64 	%rd10258, 4;
	cvt.u32.u64 	%r26712, %rd10258;
	and.b32  	%r26713, %r26711, %r26712;
	or.b32  	%r26714, %r26710, %r26713;
	mov.b16 	%rs423, 1;
	shl.b16 	%rs424, %rs423, %r26714;
	and.b16  	%rs425, %rs424, 29;
	setp.eq.s16 	%p10601, %rs425, 0;
	@%p10601 bra 	$L__BB4_7829;
	st.local.u32 	[%rd2+280], %r2110;
	st.local.u64 	[%rd548+288], %rd554;
	mov.u32 	%r8375, %r2110;
	bra.uni 	$L__BB4_7830;
$L__BB4_7805:
	atom.global.exch.b32 	%r30405, [%rd555], -1;
$L__BB4_7806:
	add.s32 	%r26679, %r30405, 1;
	setp.lt.u32 	%p10580, %r26679, 2;
	@%p10580 bra 	$L__BB4_7811;
	@%p10579 bra 	$L__BB4_7809;
	atom.shared.exch.b32 	%r26681, [%r8403], 0;
	bra.uni 	$L__BB4_7810;
$L__BB4_7809:
	atom.global.exch.b32 	%r26680, [%rd555], 0;
$L__BB4_7810:
	and.b32  	%r26682, %r30405, 7;
	setp.eq.s32 	%p10582, %r26682, 0;
	mov.u32 	%r8407, %r30405;
	@%p10582 bra 	$L__BB4_7801;
$L__BB4_7811:
	setp.lt.u32 	%p10583, %r8400, 65529;
	@%p10583 bra 	$L__BB4_7823;
	and.b32  	%r8408, %r8407, 4;
	setp.eq.s32 	%p10584, %r8408, 0;
	and.b32  	%r26683, %r8407, 3;
	setp.ne.s32 	%p10585, %r26683, 0;
	and.pred  	%p10586, %p10584, %p10585;
	setp.gt.u32 	%p10587, %r8407, 65535;
	or.pred  	%p10588, %p10587, %p10586;
	@%p10588 bra 	$L__BB4_7816;
	and.b32  	%r26684, %r8407, 7;
	setp.eq.s32 	%p10589, %r26684, 0;
	mov.u32 	%r30408, %r8407;
	mov.u32 	%r30409, %r8400;
	@%p10589 bra 	$L__BB4_7828;
	setp.eq.s32 	%p10590, %r8408, 0;
	@%p10590 bra 	$L__BB4_7816;
	cvt.u64.u32 	%rd10230, %r8407;
	shl.b64 	%rd10231, %rd10230, 32;
	cvt.u64.u32 	%rd10232, %r8400;
	or.b64  	%rd10233, %rd10231, %rd10232;
	st.local.u32 	[%rd2+280], %r2110;
	st.local.u64 	[%rd548+288], %rd10233;
	mov.u32 	%r8375, %r2110;
	bra.uni 	$L__BB4_7830;
$L__BB4_7816:
	shr.u32 	%r8409, %r8400, 3;
	setp.gt.u32 	%p10591, %r8400, 65535;
	@%p10591 bra 	$L__BB4_7818;
	shl.b32 	%r26685, %r8409, 2;
	add.s32 	%r26687, %r26639, %r26685;
	ld.shared.u32 	%r30407, [%r26687+65536];
	bra.uni 	$L__BB4_7819;
$L__BB4_7818:
	mul.wide.u32 	%rd10234, %r8409, 4;
	add.s64 	%rd10235, %rd3, %rd10234;
	ld.global.u32 	%r30407, [%rd10235];
$L__BB4_7819:
	setp.ne.s32 	%p10592, %r30407, 0;
	@%p10592 bra 	$L__BB4_7823;
	cvt.u64.u32 	%rd10236, %r8407;
	shl.b64 	%rd10237, %rd10236, 32;
	cvt.u64.u32 	%rd10238, %r8400;
	or.b64  	%rd556, %rd10237, %rd10238;
	and.b32  	%r26688, %r8407, 7;
	setp.eq.s32 	%p10593, %r26688, 1;
	@%p10593 bra 	$L__BB4_7822;
	st.local.u32 	[%rd2+280], %r2110;
	st.local.u64 	[%rd548+288], %rd556;
	mov.u32 	%r8375, %r2110;
	bra.uni 	$L__BB4_7830;
$L__BB4_7822:
	add.s32 	%r8413, %r30422, 1;
	st.local.u32 	[%rd2+2336], %r8413;
	shl.b32 	%r26689, %r30422, 3;
	cvt.u64.u32 	%rd10239, %r26689;
	and.b64  	%rd10240, %rd10239, 2040;
	add.s64 	%rd10241, %rd2, %rd10240;
	st.local.u64 	[%rd10241+2344], %rd556;
	mov.u32 	%r30422, %r8413;
	bra.uni 	$L__BB4_7830;
$L__BB4_7823:
	shr.u32 	%r8414, %r8400, 3;
	setp.gt.u32 	%p10594, %r8400, 65535;
	@%p10594 bra 	$L__BB4_7826;
	shl.b32 	%r26691, %r8414, 2;
	add.s32 	%r26693, %r26639, %r26691;
	add.s32 	%r8415, %r26693, 65536;
	atom.shared.exch.b32 	%r30408, [%r26693+65536], %r8407;
	setp.eq.s32 	%p10596, %r30408, -1;
	@%p10596 bra 	$L__BB4_7830;
	atom.shared.exch.b32 	%r26694, [%r8415], 0;
	mov.u32 	%r30409, %r8407;
	bra.uni 	$L__BB4_7828;
$L__BB4_7826:
	mul.wide.u32 	%rd10242, %r8414, 4;
	add.s64 	%rd557, %rd3, %rd10242;
	atom.global.exch.b32 	%r30408, [%rd557], %r8407;
	setp.eq.s32 	%p10595, %r30408, -1;
	@%p10595 bra 	$L__BB4_7830;
	atom.global.exch.b32 	%r26690, [%rd557], 0;
	mov.u32 	%r30409, %r8407;
$L__BB4_7828:
	and.b32  	%r26695, %r30408, 7;
	setp.ne.s32 	%p10597, %r26695, 0;
	and.b32  	%r26696, %r30409, 7;
	setp.eq.s32 	%p10598, %r26696, 0;
	and.pred  	%p10599, %p10597, %p10598;
	selp.b32 	%r8400, %r30409, %r30408, %p10599;
	selp.b32 	%r8407, %r30408, %r30409, %p10599;
	and.b32  	%r26697, %r8400, 7;
	setp.eq.s32 	%p10600, %r26697, 0;
	@%p10600 bra 	$L__BB4_7800;
	bra.uni 	$L__BB4_7803;
$L__BB4_7829:
	add.s32 	%r8401, %r30422, 1;
	st.local.u32 	[%rd2+2336], %r8401;
	shl.b32 	%r26715, %r30422, 3;
	cvt.u64.u32 	%rd10259, %r26715;
	and.b64  	%rd10260, %rd10259, 2040;
	add.s64 	%rd10261, %rd2, %rd10260;
	st.local.u64 	[%rd10261+2344], %rd554;
	mov.u32 	%r30422, %r8401;
$L__BB4_7830:
	and.b32  	%r26716, %r8439, 4;
	setp.eq.s32 	%p10602, %r26716, 0;
	and.b32  	%r26717, %r8439, 3;
	setp.ne.s32 	%p10603, %r26717, 0;
	and.pred  	%p10604, %p10602, %p10603;
	setp.gt.u32 	%p10605, %r8439, 65535;
	or.pred  	%p10606, %p10605, %p10604;
	mov.u32 	%r30424, %r8439;
	@%p10606 bra 	$L__BB4_7869;
	mov.b32 	%r30413, 0;
$L__BB4_7832:
	ld.global.u32 	%r26719, [%rd10+65536];
	and.b32  	%r26720, %r26719, 32767;
	add.s32 	%r8426, %r26720, %r8373;
	mul.wide.u32 	%rd10262, %r8426, 4;
	add.s64 	%rd10263, %rd3, %rd10262;
	ld.global.u32 	%r26721, [%rd10263];
	add.s32 	%r26723, %r26719, 1;
	st.global.u32 	[%rd10+65536], %r26723;
	setp.gt.u32 	%p10607, %r8426, 8191;
	setp.eq.s32 	%p10608, %r26721, 0;
	and.pred  	%p10609, %p10607, %p10608;
	@%p10609 bra 	$L__BB4_7835;
	add.s32 	%r30413, %r30413, 1;
	setp.lt.u32 	%p10610, %r30413, 32768;
	@%p10610 bra 	$L__BB4_7832;
	mov.u64 	%rd10264, $str$1;
	cvta.global.u64 	%rd10265, %rd10264;
	{ // callseq 45, 0
	.param .b64 param0;
	st.param.b64 	[param0], %rd10265;
	.param .b64 param1;
	st.param.b64 	[param1], 0;
	.param .b32 retval0;
	call.uni (retval0), 
	vprintf, 
	(
	param0, 
	param1
	);
	ld.param.b32 	%r26724, [retval0];
	} // callseq 45
	bra.uni 	$L__BB4_7832;
$L__BB4_7835:
	shl.b32 	%r30424, %r8426, 3;
	and.b32  	%r8429, %r8426, 536870911;
	setp.gt.u32 	%p10611, %r8429, 8191;
	@%p10611 bra 	$L__BB4_7837;
	shl.b32 	%r26727, %r8429, 2;
	add.s32 	%r26729, %r26639, %r26727;
	atom.shared.exch.b32 	%r26730, [%r26729+65536], -1;
	bra.uni 	$L__BB4_7838;
$L__BB4_7837:
	mul.wide.u32 	%rd10266, %r8429, 4;
	add.s64 	%rd10267, %rd3, %rd10266;
	atom.global.exch.b32 	%r26726, [%rd10267], -1;
$L__BB4_7838:
	mov.u32 	%r8431, %r30424;
$L__BB4_7839:
	and.b32  	%r26731, %r8439, 7;
	setp.ne.s32 	%p10612, %r26731, 0;
	@%p10612 bra 	$L__BB4_7850;
$L__BB4_7840:
	shr.u32 	%r26732, %r8439, 3;
	setp.gt.u32 	%p10613, %r8439, 65535;
	shr.u32 	%r26733, %r8439, 1;
	add.s32 	%r26735, %r26639, %r26733;
	add.s32 	%r8435, %r26735, 65536;
	mul.wide.u32 	%rd10268, %r26732, 4;
	add.s64 	%rd559, %rd3, %rd10268;
	@%p10613 bra 	$L__BB4_7844;
	atom.shared.exch.b32 	%r30417, [%r8435], -1;
	bra.uni 	$L__BB4_7845;
$L__BB4_7842:
	cvt.u64.u32 	%rd10288, %r8431;
	cvt.u64.u32 	%rd10289, %r8439;
	shl.b64 	%rd10290, %rd10289, 32;
	or.b64  	%rd558, %rd10290, %rd10288;
	mul.wide.u32 	%rd10291, %r8431, 8;
	and.b32  	%r26757, %r8439, 7;
	cvt.u64.u32 	%rd10292, %r26757;
	mov.b64 	%rd10293, 56;
	cvt.u32.u64 	%r26758, %rd10293;
	cvt.u32.u64 	%r26759, %rd10291;
	and.b32  	%r26760, %r26759, %r26758;
	cvt.u32.u64 	%r26761, %rd10292;
	or.b32  	%r26762, %r26760, %r26761;
	mov.b64 	%rd10294, 9130730411292422402;
	shr.u64 	%rd10295, %rd10294, %r26762;
	mov.b64 	%rd10296, 1736168554312260608;
	shr.u64 	%rd10297, %rd10296, %r26762;
	mov.b64 	%rd10298, -506390041275138048;
	shr.u64 	%rd10299, %rd10298, %r26762;
	shl.b64 	%rd10300, %rd10299, 2;
	cvt.u32.u64 	%r26763, %rd10297;
	mov.b64 	%rd10301, 2;
	cvt.u32.u64 	%r26764, %rd10301;
	and.b32  	%r26765, %r26763, %r26764;
	cvt.u32.u64 	%r26766, %rd10295;
	mov.b64 	%rd10302, 1;
	cvt.u32.u64 	%r26767, %rd10302;
	and.b32  	%r26768, %r26766, %r26767;
	or.b32  	%r26769, %r26768, %r26765;
	cvt.u32.u64 	%r26770, %rd10300;
	mov.b64 	%rd10303, 4;
	cvt.u32.u64 	%r26771, %rd10303;
	and.b32  	%r26772, %r26770, %r26771;
	or.b32  	%r26773, %r26769, %r26772;
	mov.b16 	%rs426, 1;
	shl.b16 	%rs427, %rs426, %r26773;
	and.b16  	%rs428, %rs427, 29;
	setp.eq.s16 	%p10635, %rs428, 0;
	@%p10635 bra 	$L__BB4_7868;
	add.s32 	%r8432, %r8375, 1;
	st.local.u32 	[%rd2+280], %r8432;
	shl.b32 	%r26774, %r8375, 3;
	cvt.u64.u32 	%rd10304, %r26774;
	and.b64  	%rd10305, %rd10304, 2040;
	add.s64 	%rd10306, %rd2, %rd10305;
	st.local.u64 	[%rd10306+288], %rd558;
	mov.u32 	%r8375, %r8432;
	bra.uni 	$L__BB4_7869;
$L__BB4_7844:
	atom.global.exch.b32 	%r30417, [%rd559], -1;
$L__BB4_7845:
	add.s32 	%r26736, %r30417, 1;
	setp.lt.u32 	%p10614, %r26736, 2;
	@%p10614 bra 	$L__BB4_7850;
	setp.gt.u32 	%p10615, %r8439, 65535;
	@%p10615 bra 	$L__BB4_7848;
	atom.shared.exch.b32 	%r26738, [%r8435], 0;
	bra.uni 	$L__BB4_7849;
$L__BB4_7848:
	atom.global.exch.b32 	%r26737, [%rd559], 0;
$L__BB4_7849:
	and.b32  	%r26739, %r30417, 7;
	setp.eq.s32 	%p10616, %r26739, 0;
	mov.u32 	%r8439, %r30417;
	@%p10616 bra 	$L__BB4_7840;
$L__BB4_7850:
	setp.lt.u32 	%p10617, %r8431, 65529;
	@%p10617 bra 	$L__BB4_7862;
	and.b32  	%r8440, %r8439, 4;
	setp.eq.s32 	%p10618, %r8440, 0;
	and.b32  	%r26740, %r8439, 3;
	setp.ne.s32 	%p10619, %r26740, 0;
	and.pred  	%p10620, %p10618, %p10619;
	setp.gt.u32 	%p10621, %r8439, 65535;
	or.pred  	%p10622, %p10621, %p10620;
	@%p10622 bra 	$L__BB4_7855;
	and.b32  	%r26741, %r8439, 7;
	setp.eq.s32 	%p10623, %r26741, 0;
	mov.u32 	%r30420, %r8439;
	mov.u32 	%r30421, %r8431;
	@%p10623 bra 	$L__BB4_7867;
	setp.eq.s32 	%p10624, %r8440, 0;
	@%p10624 bra 	$L__BB4_7855;
	cvt.u64.u32 	%rd10269, %r8439;
	shl.b64 	%rd10270, %rd10269, 32;
	cvt.u64.u32 	%rd10271, %r8431;
	or.b64  	%rd10272, %rd10270, %rd10271;
	add.s32 	%r8441, %r8375, 1;
	st.local.u32 	[%rd2+280], %r8441;
	shl.b32 	%r26742, %r8375, 3;
	cvt.u64.u32 	%rd10273, %r26742;
	and.b64  	%rd10274, %rd10273, 2040;
	add.s64 	%rd10275, %rd2, %rd10274;
	st.local.u64 	[%rd10275+288], %rd10272;
	mov.u32 	%r8375, %r8441;
	bra.uni 	$L__BB4_7869;
$L__BB4_7855:
	shr.u32 	%r8442, %r8431, 3;
	setp.gt.u32 	%p10625, %r8431, 65535;
	@%p10625 bra 	$L__BB4_7857;
	shl.b32 	%r26743, %r8442, 2;
	add.s32 	%r26745, %r26639, %r26743;
	ld.shared.u32 	%r30419, [%r26745+65536];
	bra.uni 	$L__BB4_7858;
$L__BB4_7857:
	mul.wide.u32 	%rd10276, %r8442, 4;
	add.s64 	%rd10277, %rd3, %rd10276;
	ld.global.u32 	%r30419, [%rd10277];
$L__BB4_7858:
	setp.ne.s32 	%p10626, %r30419, 0;
	@%p10626 bra 	$L__BB4_7862;
	cvt.u64.u32 	%rd10278, %r8439;
	shl.b64 	%rd10279, %rd10278, 32;
	cvt.u64.u32 	%rd10280, %r8431;
	or.b64  	%rd560, %rd10279, %rd10280;
	and.b32  	%r26746, %r8439, 7;
	setp.eq.s32 	%p10627, %r26746, 1;
	@%p10627 bra 	$L__BB4_7861;
	add.s32 	%r8446, %r8375, 1;
	st.local.u32 	[%rd2+280], %r8446;
	shl.b32 	%r26747, %r8375, 3;
	cvt.u64.u32 	%rd10281, %r26747;
	and.b64  	%rd10282, %rd10281, 2040;
	add.s64 	%rd10283, %rd2, %rd10282;
	st.local.u64 	[%rd10283+288], %rd560;
	mov.u32 	%r8375, %r8446;
	bra.uni 	$L__BB4_7869;
$L__BB4_7861:
	add.s32 	%r8447, %r30422, 1;
	st.local.u32 	[%rd2+2336], %r8447;
	shl.b32 	%r26748, %r30422, 3;
	cvt.u64.u32 	%rd10284, %r26748;
	and.b64  	%rd10285, %rd10284, 2040;
	add.s64 	%rd10286, %rd2, %rd10285;
	st.local.u64 	[%rd10286+2344], %rd560;
	mov.u32 	%r30422, %r8447;
	bra.uni 	$L__BB4_7869;
$L__BB4_7862:
	shr.u32 	%r8448, %r8431, 3;
	setp.gt.u32 	%p10628, %r8431, 65535;
	@%p10628 bra 	$L__BB4_7865;
	shl.b32 	%r26750, %r8448, 2;
	add.s32 	%r26752, %r26639, %r26750;
	add.s32 	%r8449, %r26752, 65536;
	atom.shared.exch.b32 	%r30420, [%r26752+65536], %r8439;
	setp.eq.s32 	%p10630, %r30420, -1;
	@%p10630 bra 	$L__BB4_7869;
	atom.shared.exch.b32 	%r26753, [%r8449], 0;
	mov.u32 	%r30421, %r8439;
	bra.uni 	$L__BB4_7867;
$L__BB4_7865:
	mul.wide.u32 	%rd10287, %r8448, 4;
	add.s64 	%rd561, %rd3, %rd10287;
	atom.global.exch.b32 	%r30420, [%rd561], %r8439;
	setp.eq.s32 	%p10629, %r30420, -1;
	@%p10629 bra 	$L__BB4_7869;
	atom.global.exch.b32 	%r26749, [%rd561], 0;
	mov.u32 	%r30421, %r8439;
$L__BB4_7867:
	and.b32  	%r26754, %r30420, 7;
	setp.ne.s32 	%p10631, %r26754, 0;
	and.b32  	%r26755, %r30421, 7;
	setp.eq.s32 	%p10632, %r26755, 0;
	and.pred  	%p10633, %p10631, %p10632;
	selp.b32 	%r8431, %r30421, %r30420, %p10633;
	selp.b32 	%r8439, %r30420, %r30421, %p10633;
	and.b32  	%r26756, %r8431, 7;
	setp.eq.s32 	%p10634, %r26756, 0;
	@%p10634 bra 	$L__BB4_7839;
	bra.uni 	$L__BB4_7842;
$L__BB4_7868:
	add.s32 	%r8433, %r30422, 1;
	st.local.u32 	[%rd2+2336], %r8433;
	shl.b32 	%r26775, %r30422, 3;
	cvt.u64.u32 	%rd10307, %r26775;
	and.b64  	%rd10308, %rd10307, 2040;
	add.s64 	%rd10309, %rd2, %rd10308;
	st.local.u64 	[%rd10309+2344], %rd558;
	mov.u32 	%r30422, %r8433;
$L__BB4_7869:
	mov.b32 	%r30425, 0;
$L__BB4_7870:
	ld.global.u32 	%r26777, [%rd10];
	and.b32  	%r26778, %r26777, 32767;
	add.s32 	%r8460, %r26778, %r8373;
	mul.wide.u32 	%rd10310, %r8460, 8;
	add.s64 	%rd10311, %rd1, %rd10310;
	ld.global.u64 	%rd10312, [%rd10311+201326600];
	add.s32 	%r26779, %r26777, 1;
	st.global.u32 	[%rd10], %r26779;
	setp.gt.u32 	%p10636, %r8460, 8191;
	setp.eq.s64 	%p10637, %rd10312, 0;
	and.pred  	%p10638, %p10636, %p10637;
	@%p10638 bra 	$L__BB4_7873;
	add.s32 	%r30425, %r30425, 1;
	setp.lt.u32 	%p10639, %r30425, 32768;
	@%p10639 bra 	$L__BB4_7870;
	mov.u64 	%rd10314, $str$1;
	cvta.global.u64 	%rd10315, %rd10314;
	{ // callseq 46, 0
	.param .b64 param0;
	st.param.b64 	[param0], %rd10315;
	.param .b64 param1;
	st.param.b64 	[param1], 0;
	.param .b32 retval0;
	call.uni (retval0), 
	vprintf, 
	(
	param0, 
	param1
	);
	ld.param.b32 	%r26780, [retval0];
	} // callseq 46
	bra.uni 	$L__BB4_7870;
$L__BB4_7873:
	shl.b32 	%r26782, %r8460, 3;
	and.b32  	%r26783, %r8377, 7;
	or.b32  	%r8473, %r26782, %r26783;
	and.b32  	%r8463, %r8460, 536870911;
	cvt.u64.u32 	%rd10316, %r30424;
	shl.b64 	%rd10317, %rd10316, 32;
	cvt.u64.u32 	%rd10318, %r30412;
	or.b64  	%rd562, %rd10317, %rd10318;
	setp.gt.u32 	%p10640, %r8463, 8191;
	@%p10640 bra 	$L__BB4_7875;
	shl.b32 	%r26784, %r8463, 3;
	add.s32 	%r26786, %r26639, %r26784;
	atom.shared.exch.b64 	%rd10322, [%r26786], %rd562;
	bra.uni 	$L__BB4_7876;
$L__BB4_7875:
	mul.wide.u32 	%rd10319, %r8463, 8;
	add.s64 	%rd10320, %rd1, %rd10319;
	atom.global.exch.b64 	%rd10321, [%rd10320+201326600], %rd562;
$L__BB4_7876:
	and.b32  	%r26787, %r8378, 7;
	setp.ne.s32 	%p10641, %r26787, 0;
	@%p10641 bra 	$L__BB4_7880;
$L__BB4_7877:
	and.b32  	%r26788, %r8473, 7;
	setp.ne.s32 	%p10642, %r26788, 0;
	@%p10642 bra 	$L__BB4_7889;
$L__BB4_7878:
	shr.u32 	%r26789, %r8473, 3;
	setp.gt.u32 	%p10643, %r8473, 65535;
	shr.u32 	%r26790, %r8473, 1;
	add.s32 	%r26792, %r26639, %r26790;
	add.s32 	%r8469, %r26792, 65536;
	mul.wide.u32 	%rd10323, %r26789, 4;
	add.s64 	%rd564, %rd3, %rd10323;
	@%p10643 bra 	$L__BB4_7883;
	atom.shared.exch.b32 	%r30431, [%r8469], -1;
	bra.uni 	$L__BB4_7884;
$L__BB4_7880:
	cvt.u64.u32 	%rd10343, %r8473;
	shl.b64 	%rd10344, %rd10343, 32;
	cvt.u64.u32 	%rd10345, %r8378;
	or.b64  	%rd563, %rd10344, %rd10345;
	mul.wide.u32 	%rd10346, %r8378, 8;
	and.b32  	%r26817, %r8473, 7;
	cvt.u64.u32 	%rd10347, %r26817;
	mov.b64 	%rd10348, 56;
	cvt.u32.u64 	%r26818, %rd10348;
	cvt.u32.u64 	%r26819, %rd10346;
	and.b32  	%r26820, %r26819, %r26818;
	cvt.u32.u64 	%r26821, %rd10347;
	or.b32  	%r26822, %r26820, %r26821;
	mov.b64 	%rd10349, 9130730411292422402;
	shr.u64 	%rd10350, %rd10349, %r26822;
	mov.b64 	%rd10351, 1736168554312260608;
	shr.u64 	%rd10352, %rd10351, %r26822;
	mov.b64 	%rd10353, -506390041275138048;
	shr.u64 	%rd10354, %rd10353, %r26822;
	shl.b64 	%rd10355, %rd10354, 2;
	cvt.u32.u64 	%r26823, %rd10352;
	mov.b64 	%rd10356, 2;
	cvt.u32.u64 	%r26824, %rd10356;
	and.b32  	%r26825, %r26823, %r26824;
	cvt.u32.u64 	%r26826, %rd10350;
	mov.b64 	%rd10357, 1;
	cvt.u32.u64 	%r26827, %rd10357;
	and.b32  	%r26828, %r26826, %r26827;
	or.b32  	%r26829, %r26828, %r26825;
	cvt.u32.u64 	%r26830, %rd10355;
	mov.b64 	%rd10358, 4;
	cvt.u32.u64 	%r26831, %rd10358;
	and.b32  	%r26832, %r26830, %r26831;
	or.b32  	%r26833, %r26829, %r26832;
	mov.b16 	%rs429, 1;
	shl.b16 	%rs430, %rs429, %r26833;
	and.b16  	%rs431, %rs430, 29;
	setp.eq.s16 	%p10665, %rs431, 0;
	@%p10665 bra 	$L__BB4_7882;
	add.s32 	%r26834, %r8375, 1;
	st.local.u32 	[%rd2+280], %r26834;
	shl.b32 	%r26835, %r8375, 3;
	cvt.u64.u32 	%rd10359, %r26835;
	and.b64  	%rd10360, %rd10359, 2040;
	add.s64 	%rd10361, %rd2, %rd10360;
	st.local.u64 	[%rd10361+288], %rd563;
	bra.uni 	$L__BB4_9665;
$L__BB4_7882:
	add.s32 	%r26836, %r30422, 1;
	st.local.u32 	[%rd2+2336], %r26836;
	shl.b32 	%r26837, %r30422, 3;
	cvt.u64.u32 	%rd10362, %r26837;
	and.b64  	%rd10363, %rd10362, 2040;
	add.s64 	%rd10364, %rd2, %rd10363;
	st.local.u64 	[%rd10364+2344], %rd563;
	bra.uni 	$L__BB4_9665;
$L__BB4_7883:
	atom.global.exch.b32 	%r30431, [%rd564], -1;
$L__BB4_7884:
	add.s32 	%r26793, %r30431, 1;
	setp.lt.u32 	%p10644, %r26793, 2;
	@%p10644 bra 	$L__BB4_7889;
	setp.gt.u32 	%p10645, %r8473, 65535;
	@%p10645 bra 	$L__BB4_7887;
	atom.shared.exch.b32 	%r26795, [%r8469], 0;
	bra.uni 	$L__BB4_7888;
$L__BB4_7887:
	atom.global.exch.b32 	%r26794, [%rd564], 0;
$L__BB4_7888:
	and.b32  	%r26796, %r30431, 7;
	setp.eq.s32 	%p10646, %r26796, 0;
	mov.u32 	%r8473, %r30431;
	@%p10646 bra 	$L__BB4_7878;
$L__BB4_7889:
	setp.lt.u32 	%p10647, %r8378, 65529;
	@%p10647 bra 	$L__BB4_7901;
	and.b32  	%r8474, %r8473, 4;
	setp.eq.s32 	%p10648, %r8474, 0;
	and.b32  	%r26797, %r8473, 3;
	setp.ne.s32 	%p10649, %r26797, 0;
	and.pred  	%p10650, %p10648, %p10649;
	setp.gt.u32 	%p10651, %r8473, 65535;
	or.pred  	%p10652, %p10651, %p10650;
	@%p10652 bra 	$L__BB4_7894;
	and.b32  	%r26798, %r8473, 7;
	setp.eq.s32 	%p10653, %r26798, 0;
	mov.u32 	%r30434, %r8473;
	mov.u32 	%r30435, %r8378;
	@%p10653 bra 	$L__BB4_7906;
	setp.eq.s32 	%p10654, %r8474, 0;
	@%p10654 bra 	$L__BB4_7894;
	cvt.u64.u32 	%rd10324, %r8473;
	shl.b64 	%rd10325, %rd10324, 32;
	cvt.u64.u32 	%rd10326, %r8378;
	or.b64  	%rd10327, %rd10325, %rd10326;
	add.s32 	%r26799, %r8375, 1;
	st.local.u32 	[%rd2+280], %r26799;
	shl.b32 	%r26800, %r8375, 3;
	cvt.u64.u32 	%rd10328, %r26800;
	and.b64  	%rd10329, %rd10328, 2040;
	add.s64 	%rd10330, %rd2, %rd10329;
	st.local.u64 	[%rd10330+288], %rd10327;
	bra.uni 	$L__BB4_9665;
$L__BB4_7894:
	shr.u32 	%r8475, %r8378, 3;
	setp.gt.u32 	%p10655, %r8378, 65535;
	@%p10655 bra 	$L__BB4_7896;
	shl.b32 	%r26801, %r8475, 2;
	add.s32 	%r26803, %r26639, %r26801;
	ld.shared.u32 	%r30433, [%r26803+65536];
	bra.uni 	$L__BB4_7897;
$L__BB4_7896:
	mul.wide.u32 	%rd10331, %r8475, 4;
	add.s64 	%rd10332, %rd3, %rd10331;
	ld.global.u32 	%r30433, [%rd10332];
$L__BB4_7897:
	setp.ne.s32 	%p10656, %r30433, 0;
	@%p10656 bra 	$L__BB4_7901;
	cvt.u64.u32 	%rd10333, %r8473;
	shl.b64 	%rd10334, %rd10333, 32;
	cvt.u64.u32 	%rd10335, %r8378;
	or.b64  	%rd565, %rd10334, %rd10335;
	and.b32  	%r26804, %r8473, 7;
	setp.eq.s32 	%p10657, %r26804, 1;
	@%p10657 bra 	$L__BB4_7900;
	add.s32 	%r26805, %r8375, 1;
	st.local.u32 	[%rd2+280], %r26805;
	shl.b32 	%r26806, %r8375, 3;
	cvt.u64.u32 	%rd10336, %r26806;
	and.b64  	%rd10337, %rd10336, 2040;
	add.s64 	%rd10338, %rd2, %rd10337;
	st.local.u64 	[%rd10338+288], %rd565;
	bra.uni 	$L__BB4_9665;
$L__BB4_7900:
	add.s32 	%r26807, %r30422, 1;
	st.local.u32 	[%rd2+2336], %r26807;
	shl.b32 	%r26808, %r30422, 3;
	cvt.u64.u32 	%rd10339, %r26808;
	and.b64  	%rd10340, %rd10339, 2040;
	add.s64 	%rd10341, %rd2, %rd10340;
	st.local.u64 	[%rd10341+2344], %rd565;
	bra.uni 	$L__BB4_9665;
$L__BB4_7901:
	shr.u32 	%r8479, %r8378, 3;
	setp.gt.u32 	%p10658, %r8378, 65535;
	@%p10658 bra 	$L__BB4_7904;
	shl.b32 	%r26810, %r8479, 2;
	add.s32 	%r26812, %r26639, %r26810;
	add.s32 	%r8480, %r26812, 65536;
	atom.shared.exch.b32 	%r30434, [%r26812+65536], %r8473;
	setp.eq.s32 	%p10660, %r30434, -1;
	@%p10660 bra 	$L__BB4_9665;
	atom.shared.exch.b32 	%r26813, [%r8480], 0;
	mov.u32 	%r30435, %r8473;
	bra.uni 	$L__BB4_7906;
$L__BB4_7904:
	mul.wide.u32 	%rd10342, %r8479, 4;
	add.s64 	%rd566, %rd3, %rd10342;
	atom.global.exch.b32 	%r30434, [%rd566], %r8473;
	setp.eq.s32 	%p10659, %r30434, -1;
	@%p10659 bra 	$L__BB4_9665;
	atom.global.exch.b32 	%r26809, [%rd566], 0;
	mov.u32 	%r30435, %r8473;
$L__BB4_7906:
	and.b32  	%r26814, %r30434, 7;
	setp.ne.s32 	%p10661, %r26814, 0;
	and.b32  	%r26815, %r30435, 7;
	setp.eq.s32 	%p10662, %r26815, 0;
	and.pred  	%p10663, %p10661, %p10662;
	selp.b32 	%r8378, %r30435, %r30434, %p10663;
	selp.b32 	%r8473, %r30434, %r30435, %p10663;
	and.b32  	%r26816, %r8378, 7;
	setp.eq.s32 	%p10664, %r26816, 0;
	@%p10664 bra 	$L__BB4_7877;
	bra.uni 	$L__BB4_7880;
$L__BB4_7907:
	ld.local.u32 	%r8487, [%rd2+2336];
	sub.s32 	%r26838, 256, %r8487;
	sub.s32 	%r26839, 257, %r2110;
	min.u32 	%r26840, %r26838, %r26839;
	setp.eq.s32 	%p10666, %r26840, 0;
	@%p10666 bra 	$L__BB4_9659;
	and.b32  	%r26841, %r8378, 7;
	setp.ne.s32 	%p10667, %r26841, 0;
	and.b32  	%r26842, %r8377, 7;
	setp.eq.s32 	%p10668, %r26842, 0;
	and.pred  	%p10669, %p10667, %p10668;
	selp.b32 	%r30438, %r8377, %r8378, %p10669;
	selp.b32 	%r8499, %r8378, %r8377, %p10669;
	and.b32  	%r26843, %r30438, 7;
	setp.ne.s32 	%p10670, %r26843, 0;
	@%p10670 bra 	$L__BB4_7912;
$L__BB4_7909:
	and.b32  	%r26844, %r8499, 7;
	setp.ne.s32 	%p10671, %r26844, 0;
	@%p10671 bra 	$L__BB4_7921;
$L__BB4_7910:
	shr.u32 	%r26845, %r8499, 3;
	setp.gt.u32 	%p10672, %r8499, 65535;
	shr.u32 	%r26846, %r8499, 1;
	mov.u32 	%r26847, shared_mem;
	add.s32 	%r26848, %r26847, %r26846;
	add.s32 	%r8495, %r26848, 65536;
	mul.wide.u32 	%rd10365, %r26845, 4;
	add.s64 	%rd568, %rd3, %rd10365;
	@%p10672 bra 	$L__BB4_7915;
	atom.shared.exch.b32 	%r30441, [%r8495], -1;
	bra.uni 	$L__BB4_7916;
$L__BB4_7912:
	cvt.u64.u32 	%rd10379, %r8499;
	shl.b64 	%rd10380, %rd10379, 32;
	cvt.u64.u32 	%rd10381, %r30438;
	or.b64  	%rd567, %rd10380, %rd10381;
	mul.wide.u32 	%rd10382, %r30438, 8;
	and.b32  	%r26869, %r8499, 7;
	cvt.u64.u32 	%rd10383, %r26869;
	mov.b64 	%rd10384, 56;
	cvt.u32.u64 	%r26870, %rd10384;
	cvt.u32.u64 	%r26871, %rd10382;
	and.b32  	%r26872, %r26871, %r26870;
	cvt.u32.u64 	%r26873, %rd10383;
	or.b32  	%r26874, %r26872, %r26873;
	mov.b64 	%rd10385, 9130730411292422402;
	shr.u64 	%rd10386, %rd10385, %r26874;
	mov.b64 	%rd10387, 1736168554312260608;
	shr.u64 	%rd10388, %rd10387, %r26874;
	mov.b64 	%rd10389, -506390041275138048;
	shr.u64 	%rd10390, %rd10389, %r26874;
	shl.b64 	%rd10391, %rd10390, 2;
	cvt.u32.u64 	%r26875, %rd10388;
	mov.b64 	%rd10392, 2;
	cvt.u32.u64 	%r26876, %rd10392;
	and.b32  	%r26877, %r26875, %r26876;
	cvt.u32.u64 	%r26878, %rd10386;
	mov.b64 	%rd10393, 1;
	cvt.u32.u64 	%r26879, %rd10393;
	and.b32  	%r26880, %r26878, %r26879;
	or.b32  	%r26881, %r26880, %r26877;
	cvt.u32.u64 	%r26882, %rd10391;
	mov.b64 	%rd10394, 4;
	cvt.u32.u64 	%r26883, %rd10394;
	and.b32  	%r26884, %r26882, %r26883;
	or.b32  	%r26885, %r26881, %r26884;
	mov.b16 	%rs432, 1;
	shl.b16 	%rs433, %rs432, %r26885;
	and.b16  	%rs434, %rs433, 29;
	setp.eq.s16 	%p10694, %rs434, 0;
	@%p10694 bra 	$L__BB4_7914;
	st.local.u32 	[%rd2+280], %r2110;
	st.local.u64 	[%rd548+288], %rd567;
	bra.uni 	$L__BB4_9665;
$L__BB4_7914:
	add.s32 	%r26886, %r8487, 1;
	st.local.u32 	[%rd2+2336], %r26886;
	shl.b32 	%r26887, %r8487, 3;
	cvt.u64.u32 	%rd10395, %r26887;
	and.b64  	%rd10396, %rd10395, 2040;
	add.s64 	%rd10397, %rd2, %rd10396;
	st.local.u64 	[%rd10397+2344], %rd567;
	bra.uni 	$L__BB4_9665;
$L__BB4_7915:
	atom.global.exch.b32 	%r30441, [%rd568], -1;
$L__BB4_7916:
	add.s32 	%r26849, %r30441, 1;
	setp.lt.u32 	%p10673, %r26849, 2;
	@%p10673 bra 	$L__BB4_7921;
	setp.gt.u32 	%p10674, %r8499, 65535;
	@%p10674 bra 	$L__BB4_7919;
	atom.shared.exch.b32 	%r26851, [%r8495], 0;
	bra.uni 	$L__BB4_7920;
$L__BB4_7919:
	atom.global.exch.b32 	%r26850, [%rd568], 0;
$L__BB4_7920:
	and.b32  	%r26852, %r30441, 7;
	setp.eq.s32 	%p10675, %r26852, 0;
	mov.u32 	%r8499, %r30441;
	@%p10675 bra 	$L__BB4_7910;
$L__BB4_7921:
	setp.lt.u32 	%p10676, %r30438, 65529;
	@%p10676 bra 	$L__BB4_7933;
	and.b32  	%r8500, %r8499, 4;
	setp.eq.s32 	%p10677, %r8500, 0;
	and.b32  	%r26853, %r8499, 3;
	setp.ne.s32 	%p10678, %r26853, 0;
	and.pred  	%p10679, %p10677, %p10678;
	setp.gt.u32 	%p10680, %r8499, 65535;
	or.pred  	%p10681, %p10680, %p10679;
	@%p10681 bra 	$L__BB4_7926;
	and.b32  	%r26854, %r8499, 7;
	setp.eq.s32 	%p10682, %r26854, 0;
	mov.u32 	%r30444, %r8499;
	mov.u32 	%r30445, %r30438;
	@%p10682 bra 	$L__BB4_7938;
	setp.eq.s32 	%p10683, %r8500, 0;
	@%p10683 bra 	$L__BB4_7926;
	cvt.u64.u32 	%rd10366, %r8499;
	shl.b64 	%rd10367, %rd10366, 32;
	cvt.u64.u32 	%rd10368, %r30438;
	or.b64  	%rd10369, %rd10367, %rd10368;
	st.local.u32 	[%rd2+280], %r2110;
	st.local.u64 	[%rd548+288], %rd10369;
	bra.uni 	$L__BB4_9665;
$L__BB4_7926:
	shr.u32 	%r8501, %r30438, 3;
	setp.gt.u32 	%p10684, %r30438, 65535;
	@%p10684 bra 	$L__BB4_7928;
	shl.b32 	%r26855, %r8501, 2;
	mov.u32 	%r26856, shared_mem;
	add.s32 	%r26857, %r26856, %r26855;
	ld.shared.u32 	%r30443, [%r26857+65536];
	bra.uni 	$L__BB4_7929;
$L__BB4_7928:
	mul.wide.u32 	%rd10370, %r8501, 4;
	add.s64 	%rd10371, %rd3, %rd10370;
	ld.global.u32 	%r30443, [%rd10371];
$L__BB4_7929:
	setp.ne.s32 	%p10685, %r30443, 0;
	@%p10685 bra 	$L__BB4_7933;
	cvt.u64.u32 	%rd10372, %r8499;
	shl.b64 	%rd10373, %rd10372, 32;
	cvt.u64.u32 	%rd10374, %r30438;
	or.b64  	%rd569, %rd10373, %rd10374;
	and.b32  	%r26858, %r8499, 7;
	setp.eq.s32 	%p10686, %r26858, 1;
	@%p10686 bra 	$L__BB4_7932;
	st.local.u32 	[%rd2+280], %r2110;
	st.local.u64 	[%rd548+288], %rd569;
	bra.uni 	$L__BB4_9665;
$L__BB4_7932:
	add.s32 	%r26859, %r8487, 1;
	st.local.u32 	[%rd2+2336], %r26859;
	shl.b32 	%r26860, %r8487, 3;
	cvt.u64.u32 	%rd10375, %r26860;
	and.b64  	%rd10376, %rd10375, 2040;
	add.s64 	%rd10377, %rd2, %rd10376;
	st.local.u64 	[%rd10377+2344], %rd569;
	bra.uni 	$L__BB4_9665;
$L__BB4_7933:
	shr.u32 	%r8505, %r30438, 3;
	setp.gt.u32 	%p10687, %r30438, 65535;
	@%p10687 bra 	$L__BB4_7936;
	shl.b32 	%r26862, %r8505, 2;
	mov.u32 	%r26863, shared_mem;
	add.s32 	%r26864, %r26863, %r26862;
	add.s32 	%r8506, %r26864, 65536;
	atom.shared.exch.b32 	%r30444, [%r26864+65536], %r8499;
	setp.eq.s32 	%p10689, %r30444, -1;
	@%p10689 bra 	$L__BB4_9665;
	atom.shared.exch.b32 	%r26865, [%r8506], 0;
	mov.u32 	%r30445, %r8499;
	bra.uni 	$L__BB4_7938;
$L__BB4_7936:
	mul.wide.u32 	%rd10378, %r8505, 4;
	add.s64 	%rd570, %rd3, %rd10378;
	atom.global.exch.b32 	%r30444, [%rd570], %r8499;
	setp.eq.s32 	%p10688, %r30444, -1;
	@%p10688 bra 	$L__BB4_9665;
	atom.global.exch.b32 	%r26861, [%rd570], 0;
	mov.u32 	%r30445, %r8499;
$L__BB4_7938:
	and.b32  	%r26866, %r30444, 7;
	setp.ne.s32 	%p10690, %r26866, 0;
	and.b32  	%r26867, %r30445, 7;
	setp.eq.s32 	%p10691, %r26867, 0;
	and.pred  	%p10692, %p10690, %p10691;
	selp.b32 	%r30438, %r30445, %r30444, %p10692;
	selp.b32 	%r8499, %r30444, %r30445, %p10692;
	and.b32  	%r26868, %r30438, 7;
	setp.eq.s32 	%p10693, %r26868, 0;
	@%p10693 bra 	$L__BB4_7909;
	bra.uni 	$L__BB4_7912;
$L__BB4_7939:
	shr.u32 	%r26888, %r8378, 3;
	and.b32  	%r26889, %r26888, 268435455;
	mul.wide.u32 	%rd10398, %r26889, 568;
	add.s64 	%rd10400, %rd10399, %rd10398;
	add.s64 	%rd571, %rd10400, 8;
	ld.global.u8 	%rs435, [%rd10400+40];
	setp.eq.s16 	%p10695, %rs435, 0;
	and.b32  	%r8515, %r8377, 7;
	setp.ne.s32 	%p10696, %r8515, 5;
	or.pred  	%p10697, %p10695, %p10696;
	@%p10697 bra 	$L__BB4_8005;
	ld.local.u32 	%r8547, [%rd2+2336];
	sub.s32 	%r27813, 256, %r8547;
	sub.s32 	%r27814, 257, %r2110;
	min.u32 	%r27815, %r27813, %r27814;
	setp.lt.u32 	%p11296, %r27815, 2;
	@%p11296 bra 	$L__BB4_9659;
	shr.u32 	%r8517, %r8377, 3;
	setp.gt.u32 	%p11297, %r8377, 65535;
	@%p11297 bra 	$L__BB4_7943;
	shl.b32 	%r27816, %r8517, 3;
	mov.u32 	%r27817, shared_mem;
	add.s32 	%r27818, %r27817, %r27816;
	atom.shared.exch.b64 	%rd11049, [%r27818], 0;
	bra.uni 	$L__BB4_7944;
$L__BB4_7943:
	mul.wide.u32 	%rd10918, %r8517, 8;
	add.s64 	%rd10919, %rd1, %rd10918;
	atom.global.exch.b64 	%rd11049, [%rd10919+201326600], 0;
$L__BB4_7944:
	cvt.u32.u64 	%r27819, %rd11049;
	{ .reg .b32 tmp; mov.b64 {tmp, %r8518}, %rd11049; }
	and.b32  	%r8519, %r8378, 7;
	setp.ne.s32 	%p11298, %r8519, 0;
	and.b32  	%r27820, %r27819, 7;
	setp.eq.s32 	%p11299, %r27820, 0;
	and.pred  	%p11300, %p11298, %p11299;
	selp.b32 	%r30450, %r27819, %r8378, %p11300;
	selp.b32 	%r8532, %r8378, %r27819, %p11300;
	and.b32  	%r27821, %r30450, 7;
	setp.ne.s32 	%p11301, %r27821, 0;
	@%p11301 bra 	$L__BB4_7948;
$L__BB4_7945:
	and.b32  	%r27822, %r8532, 7;
	setp.ne.s32 	%p11302, %r27822, 0;
	@%p11302 bra 	$L__BB4_7956;
$L__BB4_7946:
	shr.u32 	%r27823, %r8532, 3;
	setp.gt.u32 	%p11303, %r8532, 65535;
	shr.u32 	%r27824, %r8532, 1;
	mov.u32 	%r27825, shared_mem;
	add.s32 	%r27826, %r27825, %r27824;
	add.s32 	%r8528, %r27826, 65536;
	mul.wide.u32 	%rd10920, %r27823, 4;
	add.s64 	%rd576, %rd3, %rd10920;
	@%p11303 bra 	$L__BB4_7950;
	atom.shared.exch.b32 	%r30453, [%r8528], -1;
	bra.uni 	$L__BB4_7951;
$L__BB4_7948:
	cvt.u64.u32 	%rd10934, %r8532;
	shl.b64 	%rd10935, %rd10934, 32;
	cvt.u64.u32 	%rd10936, %r30450;
	or.b64  	%rd575, %rd10935, %rd10936;
	mul.wide.u32 	%rd10937, %r30450, 8;
	and.b32  	%r27846, %r8532, 7;
	cvt.u64.u32 	%rd10938, %r27846;
	mov.b64 	%rd10939, 56;
	cvt.u32.u64 	%r27847, %rd10939;
	cvt.u32.u64 	%r27848, %rd10937;
	and.b32  	%r27849, %r27848, %r27847;
	cvt.u32.u64 	%r27850, %rd10938;
	or.b32  	%r27851, %r27849, %r27850;
	mov.b64 	%rd10940, 9130730411292422402;
	shr.u64 	%rd10941, %rd10940, %r27851;
	mov.b64 	%rd10942, 1736168554312260608;
	shr.u64 	%rd10943, %rd10942, %r27851;
	mov.b64 	%rd10944, -506390041275138048;
	shr.u64 	%rd10945, %rd10944, %r27851;
	shl.b64 	%rd10946, %rd10945, 2;
	cvt.u32.u64 	%r27852, %rd10943;
	mov.b64 	%rd10947, 2;
	cvt.u32.u64 	%r27853, %rd10947;
	and.b32  	%r27854, %r27852, %r27853;
	cvt.u32.u64 	%r27855, %rd10941;
	mov.b64 	%rd10948, 1;
	cvt.u32.u64 	%r27856, %rd10948;
	and.b32  	%r27857, %r27855, %r27856;
	or.b32  	%r27858, %r27857, %r27854;
	cvt.u32.u64 	%r27859, %rd10946;
	mov.b64 	%rd10949, 4;
	cvt.u32.u64 	%r27860, %rd10949;
	and.b32  	%r27861, %r27859, %r27860;
	or.b32  	%r27862, %r27858, %r27861;
	mov.b16 	%rs442, 1;
	shl.b16 	%rs443, %rs442, %r27862;
	and.b16  	%rs444, %rs443, 29;
	setp.eq.s16 	%p11325, %rs444, 0;
	@%p11325 bra 	$L__BB4_7974;
	st.local.u32 	[%rd2+280], %r2110;
	st.local.u64 	[%rd548+288], %rd575;
	mov.u32 	%r8375, %r2110;
	bra.uni 	$L__BB4_7975;
$L__BB4_7950:
	atom.global.exch.b32 	%r30453, [%rd576], -1;
$L__BB4_7951:
	add.s32 	%r27827, %r30453, 1;
	setp.lt.u32 	%p11304, %r27827, 2;
	@%p11304 bra 	$L__BB4_7956;
	setp.gt.u32 	%p11305, %r8532, 65535;
	@%p11305 bra 	$L__BB4_7954;
	atom.shared.exch.b32 	%r27829, [%r8528], 0;
	bra.uni 	$L__BB4_7955;
$L__BB4_7954:
	atom.global.exch.b32 	%r27828, [%rd576], 0;
$L__BB4_7955:
	and.b32  	%r27830, %r30453, 7;
	setp.eq.s32 	%p11306, %r27830, 0;
	mov.u32 	%r8532, %r30453;
	@%p11306 bra 	$L__BB4_7946;
$L__BB4_7956:
	setp.lt.u32 	%p11307, %r30450, 65529;
	@%p11307 bra 	$L__BB4_7968;
	and.b32  	%r8533, %r8532, 4;
	setp.eq.s32 	%p11308, %r8533, 0;
	and.b32  	%r27831, %r8532, 3;
	setp.ne.s32 	%p11309, %r27831, 0;
	and.pred  	%p11310, %p11308, %p11309;
	setp.gt.u32 	%p11311, %r8532, 65535;
	or.pred  	%p11312, %p11311, %p11310;
	@%p11312 bra 	$L__BB4_7961;
	and.b32  	%r27832, %r8532, 7;
	setp.eq.s32 	%p11313, %r27832, 0;
	mov.u32 	%r30456, %r8532;
	mov.u32 	%r30457, %r30450;
	@%p11313 bra 	$L__BB4_7973;
	setp.eq.s32 	%p11314, %r8533, 0;
	@%p11314 bra 	$L__BB4_7961;
	cvt.u64.u32 	%rd10921, %r8532;
	shl.b64 	%rd10922, %rd10921, 32;
	cvt.u64.u32 	%rd10923, %r30450;
	or.b64  	%rd10924, %rd10922, %rd10923;
	st.local.u32 	[%rd2+280], %r2110;
	st.local.u64 	[%rd548+288], %rd10924;
	mov.u32 	%r8375, %r2110;
	bra.uni 	$L__BB4_7975;
$L__BB4_7961:
	shr.u32 	%r8534, %r30450, 3;
	setp.gt.u32 	%p11315, %r30450, 65535;
	@%p11315 bra 	$L__BB4_7963;
	shl.b32 	%r27833, %r8534, 2;
	mov.u32 	%r27834, shared_mem;
	add.s32 	%r27835, %r27834, %r27833;
	ld.shared.u32 	%r30455, [%r27835+65536];
	bra.uni 	$L__BB4_7964;
$L__BB4_7963:
	mul.wide.u32 	%rd10925, %r8534, 4;
	add.s64 	%rd10926, %rd3, %rd10925;
	ld.global.u32 	%r30455, [%rd10926];
$L__BB4_7964:
	setp.ne.s32 	%p11316, %r30455, 0;
	@%p11316 bra 	$L__BB4_7968;
	cvt.u64.u32 	%rd10927, %r8532;
	shl.b64 	%rd10928, %rd10927, 32;
	cvt.u64.u32 	%rd10929, %r30450;
	or.b64  	%rd577, %rd10928, %rd10929;
	and.b32  	%r27836, %r8532, 7;
	setp.eq.s32 	%p11317, %r27836, 1;
	@%p11317 bra 	$L__BB4_7967;
	st.local.u32 	[%rd2+280], %r2110;
	st.local.u64 	[%rd548+288], %rd577;
	mov.u32 	%r8375, %r2110;
	bra.uni 	$L__BB4_7975;
$L__BB4_7967:
	add.s32 	%r8538, %r8547, 1;
	st.local.u32 	[%rd2+2336], %r8538;
	shl.b32 	%r27837, %r8547, 3;
	cvt.u64.u32 	%rd10930, %r27837;
	and.b64  	%rd10931, %rd10930, 2040;
	add.s64 	%rd10932, %rd2, %rd10931;
	st.local.u64 	[%rd10932+2344], %rd577;
	mov.u32 	%r8547, %r8538;
	bra.uni 	$L__BB4_7975;
$L__BB4_7968:
	shr.u32 	%r8539, %r30450, 3;
	setp.gt.u32 	%p11318, %r30450, 65535;
	@%p11318 bra 	$L__BB4_7971;
	shl.b32 	%r27839, %r8539, 2;
	mov.u32 	%r27840, shared_mem;
	add.s32 	%r27841, %r27840, %r27839;
	add.s32 	%r8540, %r27841, 65536;
	atom.shared.exch.b32 	%r30456, [%r27841+65536], %r8532;
	setp.eq.s32 	%p11320, %r30456, -1;
	@%p11320 bra 	$L__BB4_7975;
	atom.shared.exch.b32 	%r27842, [%r8540], 0;
	mov.u32 	%r30457, %r8532;
	bra.uni 	$L__BB4_7973;
$L__BB4_7971:
	mul.wide.u32 	%rd10933, %r8539, 4;
	add.s64 	%rd578, %rd3, %rd10933;
	atom.global.exch.b32 	%r30456, [%rd578], %r8532;
	setp.eq.s32 	%p11319, %r30456, -1;
	@%p11319 bra 	$L__BB4_7975;
	atom.global.exch.b32 	%r27838, [%rd578], 0;
	mov.u32 	%r30457, %r8532;
$L__BB4_7973:
	and.b32  	%r27843, %r30456, 7;
	setp.ne.s32 	%p11321, %r27843, 0;
	and.b32  	%r27844, %r30457, 7;
	setp.eq.s32 	%p11322, %r27844, 0;
	and.pred  	%p11323, %p11321, %p11322;
	selp.b32 	%r30450, %r30457, %r30456, %p11323;
	selp.b32 	%r8532, %r30456, %r30457, %p11323;
	and.b32  	%r27845, %r30450, 7;
	setp.eq.s32 	%p11324, %r27845, 0;
	@%p11324 bra 	$L__BB4_7945;
	bra.uni 	$L__BB4_7948;
$L__BB4_7974:
	add.s32 	%r8526, %r8547, 1;
	st.local.u32 	[%rd2+2336], %r8526;
	shl.b32 	%r27863, %r8547, 3;
	cvt.u64.u32 	%rd10950, %r27863;
	and.b64  	%rd10951, %rd10950, 2040;
	add.s64 	%rd10952, %rd2, %rd10951;
	st.local.u64 	[%rd10952+2344], %rd575;
	mov.u32 	%r8547, %r8526;
$L__BB4_7975:
	setp.ne.s32 	%p11326, %r8519, 0;
	and.b32  	%r27864, %r8518, 7;
	setp.eq.s32 	%p11327, %r27864, 0;
	and.pred  	%p11328, %p11326, %p11327;
	selp.b32 	%r30462, %r8518, %r8378, %p11328;
	selp.b32 	%r8560, %r8378, %r8518, %p11328;
	and.b32  	%r27865, %r30462, 7;
	setp.ne.s32 	%p11329, %r27865, 0;
	@%p11329 bra 	$L__BB4_7979;
$L__BB4_7976:
	and.b32  	%r27866, %r8560, 7;
	setp.ne.s32 	%p11330, %r27866, 0;
	@%p11330 bra 	$L__BB4_7987;
$L__BB4_7977:
	shr.u32 	%r27867, %r8560, 3;
	setp.gt.u32 	%p11331, %r8560, 65535;
	shr.u32 	%r27868, %r8560, 1;
	mov.u32 	%r27869, shared_mem;
	add.s32 	%r27870, %r27869, %r27868;
	add.s32 	%r8556, %r27870, 65536;
	mul.wide.u32 	%rd10953, %r27867, 4;
	add.s64 	%rd580, %rd3, %rd10953;
	@%p11331 bra 	$L__BB4_7981;
	atom.shared.exch.b32 	%r30465, [%r8556], -1;
	bra.uni 	$L__BB4_7982;
$L__BB4_7979:
	cvt.u64.u32 	%rd10973, %r8560;
	shl.b64 	%rd10974, %rd10973, 32;
	cvt.u64.u32 	%rd10975, %r30462;
	or.b64  	%rd579, %rd10974, %rd10975;
	mul.wide.u32 	%rd10976, %r30462, 8;
	and.b32  	%r27895, %r8560, 7;
	cvt.u64.u32 	%rd10977, %r27895;
	mov.b64 	%rd10978, 56;
	cvt.u32.u64 	%r27896, %rd10978;
	cvt.u32.u64 	%r27897, %rd10976;
	and.b32  	%r27898, %r27897, %r27896;
	cvt.u32.u64 	%r27899, %rd10977;
	or.b32  	%r27900, %r27898, %r27899;
	mov.b64 	%rd10979, 9130730411292422402;
	shr.u64 	%rd10980, %rd10979, %r27900;
	mov.b64 	%rd10981, 1736168554312260608;
	shr.u64 	%rd10982, %rd10981, %r27900;
	mov.b64 	%rd10983, -506390041275138048;
	shr.u64 	%rd10984, %rd10983, %r27900;
	shl.b64 	%rd10985, %rd10984, 2;
	cvt.u32.u64 	%r27901, %rd10982;
	mov.b64 	%rd10986, 2;
	cvt.u32.u64 	%r27902, %rd10986;
	and.b32  	%r27903, %r27901, %r27902;
	cvt.u32.u64 	%r27904, %rd10980;
	mov.b64 	%rd10987, 1;
	cvt.u32.u64 	%r27905, %rd10987;
	and.b32  	%r27906, %r27904, %r27905;
	or.b32  	%r27907, %r27906, %r27903;
	cvt.u32.u64 	%r27908, %rd10985;
	mov.b64 	%rd10988, 4;
	cvt.u32.u64 	%r27909, %rd10988;
	and.b32  	%r27910, %r27908, %r27909;
	or.b32  	%r27911, %r27907, %r27910;
	mov.b16 	%rs445, 1;
	shl.b16 	%rs446, %rs445, %r27911;
	and.b16  	%rs447, %rs446, 29;
	setp.eq.s16 	%p11353, %rs447, 0;
	@%p11353 bra 	$L__BB4_9661;
	add.s32 	%r27912, %r8375, 1;
	st.local.u32 	[%rd2+280], %r27912;
	shl.b32 	%r27913, %r8375, 3;
	cvt.u64.u32 	%rd10989, %r27913;
	and.b64  	%rd10990, %rd10989, 2040;
	add.s64 	%rd10991, %rd2, %rd10990;
	st.local.u64 	[%rd10991+288], %rd579;
	bra.uni 	$L__BB4_9662;
$L__BB4_7981:
	atom.global.exch.b32 	%r30465, [%rd580], -1;
$L__BB4_7982:
	add.s32 	%r27871, %r30465, 1;
	setp.lt.u32 	%p11332, %r27871, 2;
	@%p11332 bra 	$L__BB4_7987;
	setp.gt.u32 	%p11333, %r8560, 65535;
	@%p11333 bra 	$L__BB4_7985;
	atom.shared.exch.b32 	%r27873, [%r8556], 0;
	bra.uni 	$L__BB4_7986;
$L__BB4_7985:
	atom.global.exch.b32 	%r27872, [%rd580], 0;
$L__BB4_7986:
	and.b32  	%r27874, %r30465, 7;
	setp.eq.s32 	%p11334, %r27874, 0;
	mov.u32 	%r8560, %r30465;
	@%p11334 bra 	$L__BB4_7977;
$L__BB4_7987:
	setp.lt.u32 	%p11335, %r30462, 65529;
	@%p11335 bra 	$L__BB4_7999;
	and.b32  	%r8561, %r8560, 4;
	setp.eq.s32 	%p11336, %r8561, 0;
	and.b32  	%r27875, %r8560, 3;
	setp.ne.s32 	%p11337, %r27875, 0;
	and.pred  	%p11338, %p11336, %p11337;
	setp.gt.u32 	%p11339, %r8560, 65535;
	or.pred  	%p11340, %p11339, %p11338;
	@%p11340 bra 	$L__BB4_7992;
	and.b32  	%r27876, %r8560, 7;
	setp.eq.s32 	%p11341, %r27876, 0;
	mov.u32 	%r30468, %r8560;
	mov.u32 	%r30469, %r30462;
	@%p11341 bra 	$L__BB4_8004;
	setp.eq.s32 	%p11342, %r8561, 0;
	@%p11342 bra 	$L__BB4_7992;
	cvt.u64.u32 	%rd10954, %r8560;
	shl.b64 	%rd10955, %rd10954, 32;
	cvt.u64.u32 	%rd10956, %r30462;
	or.b64  	%rd10957, %rd10955, %rd10956;
	add.s32 	%r27877, %r8375, 1;
	st.local.u32 	[%rd2+280], %r27877;
	shl.b32 	%r27878, %r8375, 3;
	cvt.u64.u32 	%rd10958, %r27878;
	and.b64  	%rd10959, %rd10958, 2040;
	add.s64 	%rd10960, %rd2, %rd10959;
	st.local.u64 	[%rd10960+288], %rd10957;
	bra.uni 	$L__BB4_9662;
$L__BB4_7992:
	shr.u32 	%r8562, %r30462, 3;
	setp.gt.u32 	%p11343, %r30462, 65535;
	@%p11343 bra 	$L__BB4_7994;
	shl.b32 	%r27879, %r8562, 2;
	mov.u32 	%r27880, shared_mem;
	add.s32 	%r27881, %r27880, %r27879;
	ld.shared.u32 	%r30467, [%r27881+65536];
	bra.uni 	$L__BB4_7995;
$L__BB4_7994:
	mul.wide.u32 	%rd10961, %r8562, 4;
	add.s64 	%rd10962, %rd3, %rd10961;
	ld.global.u32 	%r30467, [%rd10962];
$L__BB4_7995:
	setp.ne.s32 	%p11344, %r30467, 0;
	@%p11344 bra 	$L__BB4_7999;
	cvt.u64.u32 	%rd10963, %r8560;
	shl.b64 	%rd10964, %rd10963, 32;
	cvt.u64.u32 	%rd10965, %r30462;
	or.b64  	%rd581, %rd10964, %rd10965;
	and.b32  	%r27882, %r8560, 7;
	setp.eq.s32 	%p11345, %r27882, 1;
	@%p11345 bra 	$L__BB4_7998;
	add.s32 	%r27883, %r8375, 1;
	st.local.u32 	[%rd2+280], %r27883;
	shl.b32 	%r27884, %r8375, 3;
	cvt.u64.u32 	%rd10966, %r27884;
	and.b64  	%rd10967, %rd10966, 2040;
	add.s64 	%rd10968, %rd2, %rd10967;
	st.local.u64 	[%rd10968+288], %rd581;
	bra.uni 	$L__BB4_9662;
$L__BB4_7998:
	add.s32 	%r27885, %r8547, 1;
	st.local.u32 	[%rd2+2336], %r27885;
	shl.b32 	%r27886, %r8547, 3;
	cvt.u64.u32 	%rd10969, %r27886;
	and.b64  	%rd10970, %rd10969, 2040;
	add.s64 	%rd10971, %rd2, %rd10970;
	st.local.u64 	[%rd10971+2344], %rd581;
	bra.uni 	$L__BB4_9662;
$L__BB4_7999:
	shr.u32 	%r8566, %r30462, 3;
	setp.gt.u32 	%p11346, %r30462, 65535;
	@%p11346 bra 	$L__BB4_8002;
	shl.b32 	%r27888, %r8566, 2;
	mov.u32 	%r27889, shared_mem;
	add.s32 	%r27890, %r27889, %r27888;
	add.s32 	%r8567, %r27890, 65536;
	atom.shared.exch.b32 	%r30468, [%r27890+65536], %r8560;
	setp.eq.s32 	%p11348, %r30468, -1;
	@%p11348 bra 	$L__BB4_9662;
	atom.shared.exch.b32 	%r27891, [%r8567], 0;
	mov.u32 	%r30469, %r8560;
	bra.uni 	$L__BB4_8004;
$L__BB4_8002:
	mul.wide.u32 	%rd10972, %r8566, 4;
	add.s64 	%rd582, %rd3, %rd10972;
	atom.global.exch.b32 	%r30468, [%rd582], %r8560;
	setp.eq.s32 	%p11347, %r30468, -1;
	@%p11347 bra 	$L__BB4_9662;
	atom.global.exch.b32 	%r27887, [%rd582], 0;
	mov.u32 	%r30469, %r8560;
$L__BB4_8004:
	and.b32  	%r27892, %r30468, 7;
	setp.ne.s32 	%p11349, %r27892, 0;
	and.b32  	%r27893, %r30469, 7;
	setp.eq.s32 	%p11350, %r27893, 0;
	and.pred  	%p11351, %p11349, %p11350;
	selp.b32 	%r30462, %r30469, %r30468, %p11351;
	selp.b32 	%r8560, %r30468, %r30469, %p11351;
	and.b32  	%r27894, %r30462, 7;
	setp.eq.s32 	%p11352, %r27894, 0;
	@%p11352 bra 	$L__BB4_7976;
	bra.uni 	$L__BB4_7979;
$L__BB4_8005:
	ld.global.u32 	%r8574, [%rd571+36];
	ld.global.v2.u32 	{%r8575, %r8576}, [%rd571+40];
	ld.local.u32 	%r26890, [%rd2+2336];
	sub.s32 	%r26891, 256, %r26890;
	sub.s32 	%r26892, 257, %r2110;
	min.u32 	%r8577, %r26891, %r26892;
	ld.local.u32 	%r26893, [%rd2+12];
	setp.eq.s32 	%p10698, %r26893, 2;
	@%p10698 bra 	$L__BB4_8020;
	and.b32  	%r8578, %r8575, 255;
	setp.eq.s32 	%p10699, %r8578, 0;
	mov.b32 	%r30541, 0;
	@%p10699 bra 	$L__BB4_8013;
	mov.b32 	%r30470, 0;
	mov.u32 	%r30541, %r30470;
$L__BB4_8008:
	ld.global.u32 	%r26896, [%rd10];
	and.b32  	%r26897, %r26896, 32767;
	add.s32 	%r8581, %r26897, %r8373;
	mul.wide.u32 	%rd10401, %r8581, 8;
	add.s64 	%rd10402, %rd1, %rd10401;
	ld.global.u64 	%rd10403, [%rd10402+201326600];
	add.s32 	%r26898, %r26896, 1;
	st.global.u32 	[%rd10], %r26898;
	setp.lt.u32 	%p10700, %r8581, 8192;
	setp.ne.s64 	%p10701, %rd10403, 0;
	or.pred  	%p10702, %p10700, %p10701;
	@%p10702 bra 	$L__BB4_8010;
	add.s32 	%r8582, %r30541, 1;
	mul.wide.u32 	%rd10405, %r30541, 4;
	add.s64 	%rd10406, %rd2, %rd10405;
	st.local.u32 	[%rd10406+24], %r8581;
	mov.u32 	%r30541, %r8582;
$L__BB4_8010:
	add.s32 	%r30470, %r30470, 1;
	setp.lt.u32 	%p10703, %r30470, 32768;
	@%p10703 bra 	$L__BB4_8012;
	mov.u64 	%rd10407, $str$1;
	cvta.global.u64 	%rd10408, %rd10407;
	{ // callseq 47, 0
	.param .b64 param0;
	st.param.b64 	[param0], %rd10408;
	.param .b64 param1;
	st.param.b64 	[param1], 0;
	.param .b32 retval0;
	call.uni (retval0), 
	vprintf, 
	(
	param0, 
	param1
	);
	ld.param.b32 	%r26899, [retval0];
	} // callseq 47
$L__BB4_8012:
	setp.lt.u32 	%p10704, %r30541, %r8578;
	@%p10704 bra 	$L__BB4_8008;
$L__BB4_8013:
	and.b32  	%r8586, %r8576, 255;
	setp.eq.s32 	%p10705, %r8586, 0;
	mov.b32 	%r30607, 0;
	@%p10705 bra 	$L__BB4_8402;
	mov.b32 	%r30474, 0;
	mov.u32 	%r30607, %r30474;
$L__BB4_8015:
	ld.global.u32 	%r26903, [%rd10+65536];
	and.b32  	%r26904, %r26903, 32767;
	add.s32 	%r8589, %r26904, %r8373;
	mul.wide.u32 	%rd10409, %r8589, 4;
	add.s64 	%rd10410, %rd3, %rd10409;
	ld.global.u32 	%r26905, [%rd10410];
	add.s32 	%r26907, %r26903, 1;
	st.global.u32 	[%rd10+65536], %r26907;
	setp.lt.u32 	%p10706, %r8589, 8192;
	setp.ne.s32 	%p10707, %r26905, 0;
	or.pred  	%p10708, %p10706, %p10707;
	@%p10708 bra 	$L__BB4_8017;
	add.s32 	%r8590, %r30607, 1;
	mul.wide.u32 	%rd10411, %r30607, 4;
	add.s64 	%rd10412, %rd2, %rd10411;
	st.local.u32 	[%rd10412+152], %r8589;
	mov.u32 	%r30607, %r8590;
$L__BB4_8017:
	add.s32 	%r30474, %r30474, 1;
	setp.lt.u32 	%p10709, %r30474, 32768;
	@%p10709 bra 	$L__BB4_8019;
	mov.u64 	%rd10413, $str$1;
	cvta.global.u64 	%rd10414, %rd10413;
	{ // callseq 48, 0
	.param .b64 param0;
	st.param.b64 	[param0], %rd10414;
	.param .b64 param1;
	st.param.b64 	[param1], 0;
	.param .b32 retval0;
	call.uni (retval0), 
	vprintf, 
	(
	param0, 
	param1
	);
	ld.param.b32 	%r26908, [retval0];
	} // callseq 48
$L__BB4_8019:
	setp.lt.u32 	%p10710, %r30607, %r8586;
	@%p10710 bra 	$L__BB4_8015;
	bra.uni 	$L__BB4_8402;
$L__BB4_8020:
	and.b32  	%r8593, %r8575, 255;
	setp.eq.s32 	%p10711, %r8593, 0;
	mov.b32 	%r30541, 0;
	@%p10711 bra 	$L__BB4_8211;
	ld.local.u32 	%r8594, [%rd2+4];
	add.s32 	%r30540, %r8594, 1;
	shl.b32 	%r26912, %r8594, 7;
	and.b32  	%r26913, %r26912, 8064;
	add.s32 	%r8596, %r26913, %r2;
	shl.b32 	%r26914, %r8594, 10;
	and.b32  	%r26915, %r26914, 64512;
	add.s32 	%r26916, %r4, %r26915;
	ld.shared.u64 	%rd10415, [%r26916];
	setp.eq.s32 	%p10712, %r8596, 0;
	setp.ne.s64 	%p10713, %rd10415, 0;
	mov.b32 	%r30477, 0;
	or.pred  	%p10714, %p10712, %p10713;
	@%p10714 bra 	$L__BB4_8023;
	st.local.u32 	[%rd2+24], %r8596;
	mov.b32 	%r30477, 1;
$L__BB4_8023:
	setp.ge.u32 	%p10715, %r30477, %r8593;
	mov.b32 	%r30541, 1;
	@%p10715 bra 	$L__BB4_8210;
	add.s32 	%r8598, %r8594, 2;
	shl.b32 	%r26919, %r30540, 7;
	and.b32  	%r26920, %r26919, 8064;
	add.s32 	%r8599, %r26920, %r2;
	shl.b32 	%r26921, %r30540, 10;
	and.b32  	%r26922, %r26921, 64512;
	add.s32 	%r26923, %r4, %r26922;
	ld.shared.u64 	%rd10417, [%r26923];
	setp.eq.s32 	%p10716, %r8599, 0;
	setp.ne.s64 	%p10717, %rd10417, 0;
	or.pred  	%p10718, %p10716, %p10717;
	mov.u32 	%r30541, %r30477;
	@%p10718 bra 	$L__BB4_8026;
	add.s32 	%r30541, %r30477, 1;
	mul.wide.u32 	%rd10419, %r30477, 4;
	add.s64 	%rd10420, %rd2, %rd10419;
	st.local.u32 	[%rd10420+24], %r8599;
$L__BB4_8026:
	setp.ge.u32 	%p10719, %r30541, %r8593;
	mov.u32 	%r30540, %r8598;
	@%p10719 bra 	$L__BB4_8210;
	add.s32 	%r30540, %r8594, 3;
	shl.b32 	%r26924, %r8598, 7;
	and.b32  	%r26925, %r26924, 8064;
	add.s32 	%r8603, %r26925, %r2;
	shl.b32 	%r26926, %r8598, 10;
	and.b32  	%r26927, %r26926, 64512;
	add.s32 	%r26928, %r4, %r26927;
	ld.shared.u64 	%rd10421, [%r26928];
	setp.eq.s32 	%p10720, %r8603, 0;
	setp.ne.s64 	%p10721, %rd10421, 0;
	or.pred  	%p10722, %p10720, %p10721;
	@%p10722 bra 	$L__BB4_8029;
	add.s32 	%r8604, %r30541, 1;
	mul.wide.u32 	%rd10423, %r30541, 4;
	add.s64 	%rd10424, %rd2, %rd10423;
	st.local.u32 	[%rd10424+24], %r8603;
	mov.u32 	%r30541, %r8604;
$L__BB4_8029:
	setp.ge.u32 	%p10723, %r30541, %r8593;
	@%p10723 bra 	$L__BB4_8210;
	add.s32 	%r8606, %r8594, 4;
	shl.b32 	%r26929, %r30540, 7;
	and.b32  	%r26930, %r26929, 8064;
	add.s32 	%r8607, %r26930, %r2;
	shl.b32 	%r26931, %r30540, 10;
	and.b32  	%r26932, %r26931, 64512;
	add.s32 	%r26933, %r4, %r26932;
	ld.shared.u64 	%rd10425, [%r26933];
	setp.eq.s32 	%p10724, %r8607, 0;
	setp.ne.s64 	%p10725, %rd10425, 0;
	or.pred  	%p10726, %p10724, %p10725;
	@%p10726 bra 	$L__BB4_8032;
	add.s32 	%r8608, %r30541, 1;
	mul.wide.u32 	%rd10427, %r30541, 4;
	add.s64 	%rd10428, %rd2, %rd10427;
	st.local.u32 	[%rd10428+24], %r8607;
	mov.u32 	%r30541, %r8608;
$L__BB4_8032:
	setp.ge.u32 	%p10727, %r30541, %r8593;
	mov.u32 	%r30540, %r8606;
	@%p10727 bra 	$L__BB4_8210;
	add.s32 	%r30540, %r8594, 5;
	shl.b32 	%r26934, %r8606, 7;
	and.b32  	%r26935, %r26934, 8064;
	add.s32 	%r8611, %r26935, %r2;
	shl.b32 	%r26936, %r8606, 10;
	and.b32  	%r26937, %r26936, 64512;
	add.s32 	%r26938, %r4, %r26937;
	ld.shared.u64 	%rd10429, [%r26938];
	setp.eq.s32 	%p10728, %r8611, 0;
	setp.ne.s64 	%p10729, %rd10429, 0;
	or.pred  	%p10730, %p10728, %p10729;
	@%p10730 bra 	$L__BB4_8035;
	add.s32 	%r8612, %r30541, 1;
	mul.wide.u32 	%rd10431, %r30541, 4;
	add.s64 	%rd10432, %rd2, %rd10431;
	st.local.u32 	[%rd10432+24], %r8611;
	mov.u32 	%r30541, %r8612;
$L__BB4_8035:
	setp.ge.u32 	%p10731, %r30541, %r8593;
	@%p10731 bra 	$L__BB4_8210;
	add.s32 	%r8614, %r8594, 6;
	shl.b32 	%r26939, %r30540, 7;
	and.b32  	%r26940, %r26939, 8064;
	add.s32 	%r8615, %r26940, %r2;
	shl.b32 	%r26941, %r30540, 10;
	and.b32  	%r26942, %r26941, 64512;
	add.s32 	%r26943, %r4, %r26942;
	ld.shared.u64 	%rd10433, [%r26943];
	setp.eq.s32 	%p10732, %r8615, 0;
	setp.ne.s64 	%p10733, %rd10433, 0;
	or.pred  	%p10734, %p10732, %p10733;
	@%p10734 bra 	$L__BB4_8038;
	add.s32 	%r8616, %r30541, 1;
	mul.wide.u32 	%rd10435, %r30541, 4;
	add.s64 	%rd10436, %rd2, %rd10435;
	st.local.u32 	[%rd10436+24], %r8615;
	mov.u32 	%r30541, %r8616;
$L__BB4_8038:
	setp.ge.u32 	%p10735, %r30541, %r8593;
	mov.u32 	%r30540, %r8614;
	@%p10735 bra 	$L__BB4_8210;
	add.s32 	%r30540, %r8594, 7;
	shl.b32 	%r26944, %r8614, 7;
	and.b32  	%r26945, %r26944, 8064;
	add.s32 	%r8619, %r26945, %r2;
	shl.b32 	%r26946, %r8614, 10;
	and.b32  	%r26947, %r26946, 64512;
	add.s32 	%r26948, %r4, %r26947;
	ld.shared.u64 	%rd10437, [%r26948];
	setp.eq.s32 	%p10736, %r8619, 0;
	setp.ne.s64 	%p10737, %rd10437, 0;
	or.pred  	%p10738, %p10736, %p10737;
	@%p10738 bra 	$L__BB4_8041;
	add.s32 	%r8620, %r30541, 1;
	mul.wide.u32 	%rd10439, %r30541, 4;
	add.s64 	%rd10440, %rd2, %rd10439;
	st.local.u32 	[%rd10440+24], %r8619;
	mov.u32 	%r30541, %r8620;
$L__BB4_8041:
	setp.ge.u32 	%p10739, %r30541, %r8593;
	@%p10739 bra 	$L__BB4_8210;
	add.s32 	%r8622, %r8594, 8;
	shl.b32 	%r26949, %r30540, 7;
	and.b32  	%r26950, %r26949, 8064;
	add.s32 	%r8623, %r26950, %r2;
	shl.b32 	%r26951, %r30540, 10;
	and.b32  	%r26952, %r26951, 64512;
	add.s32 	%r26953, %r4, %r26952;
	ld.shared.u64 	%rd10441, [%r26953];
	setp.eq.s32 	%p10740, %r8623, 0;
	setp.ne.s64 	%p10741, %rd10441, 0;
	or.pred  	%p10742, %p10740, %p10741;
	@%p10742 bra 	$L__BB4_8044;
	add.s32 	%r8624, %r30541, 1;
	mul.wide.u32 	%rd10443, %r30541, 4;
	add.s64 	%rd10444, %rd2, %rd10443;
	st.local.u32 	[%rd10444+24], %r8623;
	mov.u32 	%r30541, %r8624;
$L__BB4_8044:
	setp.ge.u32 	%p10743, %r30541, %r8593;
	mov.u32 	%r30540, %r8622;
	@%p10743 bra 	$L__BB4_8210;
	add.s32 	%r30540, %r8594, 9;
	shl.b32 	%r26954, %r8622, 7;
	and.b32  	%r26955, %r26954, 8064;
	add.s32 	%r8627, %r26955, %r2;
	shl.b32 	%r26956, %r8622, 10;
	and.b32  	%r26957, %r26956, 64512;
	add.s32 	%r26958, %r4, %r26957;
	ld.shared.u64 	%rd10445, [%r26958];
	setp.eq.s32 	%p10744, %r8627, 0;
	setp.ne.s64 	%p10745, %rd10445, 0;
	or.pred  	%p10746, %p10744, %p10745;
	@%p10746 bra 	$L__BB4_8047;
	add.s32 	%r8628, %r30541, 1;
	mul.wide.u32 	%rd10447, %r30541, 4;
	add.s64 	%rd10448, %rd2, %rd10447;
	st.local.u32 	[%rd10448+24], %r8627;
	mov.u32 	%r30541, %r8628;
$L__BB4_8047:
	setp.ge.u32 	%p10747, %r30541, %r8593;
	@%p10747 bra 	$L__BB4_8210;
	add.s32 	%r8630, %r8594, 10;
	shl.b32 	%r26959, %r30540, 7;
	and.b32  	%r26960, %r26959, 8064;
	add.s32 	%r8631, %r26960, %r2;
	shl.b32 	%r26961, %r30540, 10;
	and.b32  	%r26962, %r26961, 64512;
	add.s32 	%r26963, %r4, %r26962;
	ld.shared.u64 	%rd10449, [%r26963];
	setp.eq.s32 	%p10748, %r8631, 0;
	setp.ne.s64 	%p10749, %rd10449, 0;
	or.pred  	%p10750, %p10748, %p10749;
	@%p10750 bra 	$L__BB4_8050;
	add.s32 	%r8632, %r30541, 1;
	mul.wide.u32 	%rd10451, %r30541, 4;
	add.s64 	%rd10452, %rd2, %rd10451;
	st.local.u32 	[%rd10452+24], %r8631;
	mov.u32 	%r30541, %r8632;
$L__BB4_8050:
	setp.ge.u32 	%p10751, %r30541, %r8593;
	mov.u32 	%r30540, %r8630;
	@%p10751 bra 	$L__BB4_8210;
	add.s32 	%r30540, %r8594, 11;
	shl.b32 	%r26964, %r8630, 7;
	and.b32  	%r26965, %r26964, 8064;
	add.s32 	%r8635, %r26965, %r2;
	shl.b32 	%r26966, %r8630, 10;
	and.b32  	%r26967, %r26966, 64512;
	add.s32 	%r26968, %r4, %r26967;
	ld.shared.u64 	%rd10453, [%r26968];
	setp.eq.s32 	%p10752, %r8635, 0;
	setp.ne.s64 	%p10753, %rd10453, 0;
	or.pred  	%p10754, %p10752, %p10753;
	@%p10754 bra 	$L__BB4_8053;
	add.s32 	%r8636, %r30541, 1;
	mul.wide.u32 	%rd10455, %r30541, 4;
	add.s64 	%rd10456, %rd2, %rd10455;
	st.local.u32 	[%rd10456+24], %r8635;
	mov.u32 	%r30541, %r8636;
$L__BB4_8053:
	setp.ge.u32 	%p10755, %r30541, %r8593;
	@%p10755 bra 	$L__BB4_8210;
	add.s32 	%r8638, %r8594, 12;
	shl.b32 	%r26969, %r30540, 7;
	and.b32  	%r26970, %r26969, 8064;
	add.s32 	%r8639, %r26970, %r2;
	shl.b32 	%r26971, %r30540, 10;
	and.b32  	%r26972, %r26971, 64512;
	add.s32 	%r26973, %r4, %r26972;
	ld.shared.u64 	%rd10457, [%r26973];
	setp.eq.s32 	%p10756, %r8639, 0;
	setp.ne.s64 	%p10757, %rd10457, 0;
	or.pred  	%p10758, %p10756, %p10757;
	@%p10758 bra 	$L__BB4_8056;
	add.s32 	%r8640, %r30541, 1;
	mul.wide.u32 	%rd10459, %r30541, 4;
	add.s64 	%rd10460, %rd2, %rd10459;
	st.local.u32 	[%rd10460+24], %r8639;
	mov.u32 	%r30541, %r8640;
$L__BB4_8056:
	setp.ge.u32 	%p10759, %r30541, %r8593;
	mov.u32 	%r30540, %r8638;
	@%p10759 bra 	$L__BB4_8210;
	add.s32 	%r30540, %r8594, 13;
	shl.b32 	%r26974, %r8638, 7;
	and.b32  	%r26975, %r26974, 8064;
	add.s32 	%r8643, %r26975, %r2;
	shl.b32 	%r26976, %r8638, 10;
	and.b32  	%r26977, %r26976, 64512;
	add.s32 	%r26978, %r4, %r26977;
	ld.shared.u64 	%rd10461, [%r26978];
	setp.eq.s32 	%p10760, %r8643, 0;
	setp.ne.s64 	%p10761, %rd10461, 0;
	or.pred  	%p10762, %p10760, %p10761;
	@%p10762 bra 	$L__BB4_8059;
	add.s32 	%r8644, %r30541, 1;
	mul.wide.u32 	%rd10463, %r30541, 4;
	add.s64 	%rd10464, %rd2, %rd10463;
	st.local.u32 	[%rd10464+24], %r8643;
	mov.u32 	%r30541, %r8644;
$L__BB4_8059:
	setp.ge.u32 	%p10763, %r30541, %r8593;
	@%p10763 bra 	$L__BB4_8210;
	add.s32 	%r8646, %r8594, 14;
	shl.b32 	%r26979, %r30540, 7;
	and.b32  	%r26980, %r26979, 8064;
	add.s32 	%r8647, %r26980, %r2;
	shl.b32 	%r26981, %r30540, 10;
	and.b32  	%r26982, %r26981, 64512;
	add.s32 	%r26983, %r4, %r26982;
	ld.shared.u64 	%rd10465, [%r26983];
	setp.eq.s32 	%p10764, %r8647, 0;
	setp.ne.s64 	%p10765, %rd10465, 0;
	or.pred  	%p10766, %p10764, %p10765;
	@%p10766 bra 	$L__BB4_8062;
	add.s32 	%r8648, %r30541, 1;
	mul.wide.u32 	%rd10467, %r30541, 4;
	add.s64 	%rd10468, %rd2, %rd10467;
	st.local.u32 	[%rd10468+24], %r8647;
	mov.u32 	%r30541, %r8648;
$L__BB4_8062:
	setp.ge.u32 	%p10767, %r30541, %r8593;
	mov.u32 	%r30540, %r8646;
	@%p10767 bra 	$L__BB4_8210;
	add.s32 	%r30540, %r8594, 15;
	shl.b32 	%r26984, %r8646, 7;
	and.b32  	%r26985, %r26984, 8064;
	add.s32 	%r8651, %r26985, %r2;
	shl.b32 	%r26986, %r8646, 10;
	and.b32  	%r26987, %r26986, 64512;
	add.s32 	%r26988, %r4, %r26987;
	ld.shared.u64 	%rd10469, [%r26988];
	setp.eq.s32 	%p10768, %r8651, 0;
	setp.ne.s64 	%p10769, %rd10469, 0;
	or.pred  	%p10770, %p10768, %p10769;
	@%p10770 bra 	$L__BB4_8065;
	add.s32 	%r8652, %r30541, 1;
	mul.wide.u32 	%rd10471, %r30541, 4;
	add.s64 	%rd10472, %rd2, %rd10471;
	st.local.u32 	[%rd10472+24], %r8651;
	mov.u32 	%r30541, %r8652;
$L__BB4_8065:
	setp.ge.u32 	%p10771, %r30541, %r8593;
	@%p10771 bra 	$L__BB4_8210;
	add.s32 	%r8654, %r8594, 16;
	shl.b32 	%r26989, %r30540, 7;
	and.b32  	%r26990, %r26989, 8064;
	add.s32 	%r8655, %r26990, %r2;
	shl.b32 	%r26991, %r30540, 10;
	and.b32  	%r26992, %r26991, 64512;
	add.s32 	%r26993, %r4, %r26992;
	ld.shared.u64 	%rd10473, [%r26993];
	setp.eq.s32 	%p10772, %r8655, 0;
	setp.ne.s64 	%p10773, %rd10473, 0;
	or.pred  	%p10774, %p10772, %p10773;
	@%p10774 bra 	$L__BB4_8068;
	add.s32 	%r8656, %r30541, 1;
	mul.wide.u32 	%rd10475, %r30541, 4;
	add.s64 	%rd10476, %rd2, %rd10475;
	st.local.u32 	[%rd10476+24], %r8655;
	mov.u32 	%r30541, %r8656;
$L__BB4_8068:
	setp.ge.u32 	%p10775, %r30541, %r8593;
	mov.u32 	%r30540, %r8654;
	@%p10775 bra 	$L__BB4_8210;
	add.s32 	%r30540, %r8594, 17;
	shl.b32 	%r26994, %r8654, 7;
	and.b32  	%r26995, %r26994, 8064;
	add.s32 	%r8659, %r26995, %r2;
	shl.b32 	%r26996, %r8654, 10;
	and.b32  	%r26997, %r26996, 64512;
	add.s32 	%r26998, %r4, %r26997;
	ld.shared.u64 	%rd10477, [%r26998];
	setp.eq.s32 	%p10776, %r8659, 0;
	setp.ne.s64 	%p10777, %rd10477, 0;
	or.pred  	%p10778, %p10776, %p10777;
	@%p10778 bra 	$L__BB4_8071;
	add.s32 	%r8660, %r30541, 1;
	mul.wide.u32 	%rd10479, %r30541, 4;
	add.s64 	%rd10480, %rd2, %rd10479;
	st.local.u32 	[%rd10480+24], %r8659;
	mov.u32 	%r30541, %r8660;
$L__BB4_8071:
	setp.ge.u32 	%p10779, %r30541, %r8593;
	@%p10779 bra 	$L__BB4_8210;
	add.s32 	%r8662, %r8594, 18;
	shl.b32 	%r26999, %r30540, 7;
	and.b32  	%r27000, %r26999, 8064;
	add.s32 	%r8663, %r27000, %r2;
	shl.b32 	%r27001, %r30540, 10;
	and.b32  	%r27002, %r27001, 64512;
	add.s32 	%r27003, %r4, %r27002;
	ld.shared.u64 	%rd10481, [%r27003];
	setp.eq.s32 	%p10780, %r8663, 0;
	setp.ne.s64 	%p10781, %rd10481, 0;
	or.pred  	%p10782, %p10780, %p10781;
	@%p10782 bra 	$L__BB4_8074;
	add.s32 	%r8664, %r30541, 1;
	mul.wide.u32 	%rd10483, %r30541, 4;
	add.s64 	%rd10484, %rd2, %rd10483;
	st.local.u32 	[%rd10484+24], %r8663;
	mov.u32 	%r30541, %r8664;
$L__BB4_8074:
	setp.ge.u32 	%p10783, %r30541, %r8593;
	mov.u32 	%r30540, %r8662;
	@%p10783 bra 	$L__BB4_8210;
	add.s32 	%r30540, %r8594, 19;
	shl.b32 	%r27004, %r8662, 7;
	and.b32  	%r27005, %r27004, 8064;
	add.s32 	%r8667, %r27005, %r2;
	shl.b32 	%r27006, %r8662, 10;
	and.b32  	%r27007, %r27006, 64512;
	add.s32 	%r27008, %r4, %r27007;
	ld.shared.u64 	%rd10485, [%r27008];
	setp.eq.s32 	%p10784, %r8667, 0;
	setp.ne.s64 	%p10785, %rd10485, 0;
	or.pred  	%p10786, %p10784, %p10785;
	@%p10786 bra 	$L__BB4_8077;
	add.s32 	%r8668, %r30541, 1;
	mul.wide.u32 	%rd10487, %r30541, 4;
	add.s64 	%rd10488, %rd2, %rd10487;
	st.local.u32 	[%rd10488+24], %r8667;
	mov.u32 	%r30541, %r8668;
$L__BB4_8077:
	setp.ge.u32 	%p10787, %r30541, %r8593;
	@%p10787 bra 	$L__BB4_8210;
	add.s32 	%r8670, %r8594, 20;
	shl.b32 	%r27009, %r30540, 7;
	and.b32  	%r27010, %r27009, 8064;
	add.s32 	%r8671, %r27010, %r2;
	shl.b32 	%r27011, %r30540, 10;
	and.b32  	%r27012, %r27011, 64512;
	add.s32 	%r27013, %r4, %r27012;
	ld.shared.u64 	%rd10489, [%r27013];
	setp.eq.s32 	%p10788, %r8671, 0;
	setp.ne.s64 	%p10789, %rd10489, 0;
	or.pred  	%p10790, %p10788, %p10789;
	@%p10790 bra 	$L__BB4_8080;
	add.s32 	%r8672, %r30541, 1;
	mul.wide.u32 	%rd10491, %r30541, 4;
	add.s64 	%rd10492, %rd2, %rd10491;
	st.local.u32 	[%rd10492+24], %r8671;
	mov.u32 	%r30541, %r8672;
$L__BB4_8080:
	setp.ge.u32 	%p10791, %r30541, %r8593;
	mov.u32 	%r30540, %r8670;
	@%p10791 bra 	$L__BB4_8210;
	add.s32 	%r30540, %r8594, 21;
	shl.b32 	%r27014, %r8670, 7;
	and.b32  	%r27015, %r27014, 8064;
	add.s32 	%r8675, %r27015, %r2;
	shl.b32 	%r27016, %r8670, 10;
	and.b32  	%r27017, %r27016, 64512;
	add.s32 	%r27018, %r4, %r27017;
	ld.shared.u64 	%rd10493, [%r27018];
	setp.eq.s32 	%p10792, %r8675, 0;
	setp.ne.s64 	%p10793, %rd10493, 0;
	or.pred  	%p10794, %p10792, %p10793;
	@%p10794 bra 	$L__BB4_8083;
	add.s32 	%r8676, %r30541, 1;
	mul.wide.u32 	%rd10495, %r30541, 4;
	add.s64 	%rd10496, %rd2, %rd10495;
	st.local.u32 	[%rd10496+24], %r8675;
	mov.u32 	%r30541, %r8676;
$L__BB4_8083:
	setp.ge.u32 	%p10795, %r30541, %r8593;
	@%p10795 bra 	$L__BB4_8210;
	add.s32 	%r8678, %r8594, 22;
	shl.b32 	%r27019, %r30540, 7;
	and.b32  	%r27020, %r27019, 8064;
	add.s32 	%r8679, %r27020, %r2;
	shl.b32 	%r27021, %r30540, 10;
	and.b32  	%r27022, %r27021, 64512;
	add.s32 	%r27023, %r4, %r27022;
	ld.shared.u64 	%rd10497, [%r27023];
	setp.eq.s32 	%p10796, %r8679, 0;
	setp.ne.s64 	%p10797, %rd10497, 0;
	or.pred  	%p10798, %p10796, %p10797;
	@%p10798 bra 	$L__BB4_8086;
	add.s32 	%r8680, %r30541, 1;
	mul.wide.u32 	%rd10499, %r30541, 4;
	add.s64 	%rd10500, %rd2, %rd10499;
	st.local.u32 	[%rd10500+24], %r8679;
	mov.u32 	%r30541, %r8680;
$L__BB4_8086:
	setp.ge.u32 	%p10799, %r30541, %r8593;
	mov.u32 	%r30540, %r8678;
	@%p10799 bra 	$L__BB4_8210;
	add.s32 	%r30540, %r8594, 23;
	shl.b32 	%r27024, %r8678, 7;
	and.b32  	%r27025, %r27024, 8064;
	add.s32 	%r8683, %r27025, %r2;
	shl.b32 	%r27026, %r8678, 10;
	and.b32  	%r27027, %r27026, 64512;
	add.s32 	%r27028, %r4, %r27027;
	ld.shared.u64 	%rd10501, [%r27028];
	setp.eq.s32 	%p10800, %r8683, 0;
	setp.ne.s64 	%p10801, %rd10501, 0;
	or.pred  	%p10802, %p10800, %p10801;
	@%p10802 bra 	$L__BB4_8089;
	add.s32 	%r8684, %r30541, 1;
	mul.wide.u32 	%rd10503, %r30541, 4;
	add.s64 	%rd10504, %rd2, %rd10503;
	st.local.u32 	[%rd10504+24], %r8683;
	mov.u32 	%r30541, %r8684;
$L__BB4_8089:
	setp.ge.u32 	%p10803, %r30541, %r8593;
	@%p10803 bra 	$L__BB4_8210;
	add.s32 	%r8686, %r8594, 24;
	shl.b32 	%r27029, %r30540, 7;
	and.b32  	%r27030, %r27029, 8064;
	add.s32 	%r8687, %r27030, %r2;
	shl.b32 	%r27031, %r30540, 10;
	and.b32  	%r27032, %r27031, 64512;
	add.s32 	%r27033, %r4, %r27032;
	ld.shared.u64 	%rd10505, [%r27033];
	setp.eq.s32 	%p10804, %r8687, 0;
	setp.ne.s64 	%p10805, %rd10505, 0;
	or.pred  	%p10806, %p10804, %p10805;
	@%p10806 bra 	$L__BB4_8092;
	add.s32 	%r8688, %r30541, 1;
	mul.wide.u32 	%rd10507, %r30541, 4;
	add.s64 	%rd10508, %rd2, %rd10507;
	st.local.u32 	[%rd10508+24], %r8687;
	mov.u32 	%r30541, %r8688;
$L__BB4_8092:
	setp.ge.u32 	%p10807, %r30541, %r8593;
	mov.u32 	%r30540, %r8686;
	@%p10807 bra 	$L__BB4_8210;
	add.s32 	%r30540, %r8594, 25;
	shl.b32 	%r27034, %r8686, 7;
	and.b32  	%r27035, %r27034, 8064;
	add.s32 	%r8691, %r27035, %r2;
	shl.b32 	%r27036, %r8686, 10;
	and.b32  	%r27037, %r27036, 64512;
	add.s32 	%r27038, %r4, %r27037;
	ld.shared.u64 	%rd10509, [%r27038];
	setp.eq.s32 	%p10808, %r8691, 0;
	setp.ne.s64 	%p10809, %rd10509, 0;
	or.pred  	%p10810, %p10808, %p10809;
	@%p10810 bra 	$L__BB4_8095;
	add.s32 	%r8692, %r30541, 1;
	mul.wide.u32 	%rd10511, %r30541, 4;
	add.s64 	%rd10512, %rd2, %rd10511;
	st.local.u32 	[%rd10512+24], %r8691;
	mov.u32 	%r30541, %r8692;
$L__BB4_8095:
	setp.ge.u32 	%p10811, %r30541, %r8593;
	@%p10811 bra 	$L__BB4_8210;
	add.s32 	%r8694, %r8594, 26;
	shl.b32 	%r27039, %r30540, 7;
	and.b32  	%r27040, %r27039, 8064;
	add.s32 	%r8695, %r27040, %r2;
	shl.b32 	%r27041, %r30540, 10;
	and.b32  	%r27042, %r27041, 64512;
	add.s32 	%r27043, %r4, %r27042;
	ld.shared.u64 	%rd10513, [%r27043];
	setp.eq.s32 	%p10812, %r8695, 0;
	setp.ne.s64 	%p10813, %rd10513, 0;
	or.pred  	%p10814, %p10812, %p10813;
	@%p10814 bra 	$L__BB4_8098;
	add.s32 	%r8696, %r30541, 1;
	mul.wide.u32 	%rd10515, %r30541, 4;
	add.s64 	%rd10516, %rd2, %rd10515;
	st.local.u32 	[%rd10516+24], %r8695;
	mov.u32 	%r30541, %r8696;
$L__BB4_8098:
	setp.ge.u32 	%p10815, %r30541, %r8593;
	mov.u32 	%r30540, %r8694;
	@%p10815 bra 	$L__BB4_8210;
	add.s32 	%r30540, %r8594, 27;
	shl.b32 	%r27044, %r8694, 7;
	and.b32  	%r27045, %r27044, 8064;
	add.s32 	%r8699, %r27045, %r2;
	shl.b32 	%r27046, %r8694, 10;
	and.b32  	%r27047, %r27046, 64512;
	add.s32 	%r27048, %r4, %r27047;
	ld.shared.u64 	%rd10517, [%r27048];
	setp.eq.s32 	%p10816, %r8699, 0;
	setp.ne.s64 	%p10817, %rd10517, 0;
	or.pred  	%p10818, %p10816, %p10817;
	@%p10818 bra 	$L__BB4_8101;
	add.s32 	%r8700, %r30541, 1;
	mul.wide.u32 	%rd10519, %r30541, 4;
	add.s64 	%rd10520, %rd2, %rd10519;
	st.local.u32 	[%rd10520+24], %r8699;
	mov.u32 	%r30541, %r8700;
$L__BB4_8101:
	setp.ge.u32 	%p10819, %r30541, %r8593;
	@%p10819 bra 	$L__BB4_8210;
	add.s32 	%r8702, %r8594, 28;
	shl.b32 	%r27049, %r30540, 7;
	and.b32  	%r27050, %r27049, 8064;
	add.s32 	%r8703, %r27050, %r2;
	shl.b32 	%r27051, %r30540, 10;
	and.b32  	%r27052, %r27051, 64512;
	add.s32 	%r27053, %r4, %r27052;
	ld.shared.u64 	%rd10521, [%r27053];
	setp.eq.s32 	%p10820, %r8703, 0;
	setp.ne.s64 	%p10821, %rd10521, 0;
	or.pred  	%p10822, %p10820, %p10821;
	@%p10822 bra 	$L__BB4_8104;
	add.s32 	%r8704, %r30541, 1;
	mul.wide.u32 	%rd10523, %r30541, 4;
	add.s64 	%rd10524, %rd2, %rd10523;
	st.local.u32 	[%rd10524+24], %r8703;
	mov.u32 	%r30541, %r8704;
$L__BB4_8104:
	setp.ge.u32 	%p10823, %r30541, %r8593;
	mov.u32 	%r30540, %r8702;
	@%p10823 bra 	$L__BB4_8210;
	add.s32 	%r30540, %r8594, 29;
	shl.b32 	%r27054, %r8702, 7;
	and.b32  	%r27055, %r27054, 8064;
	add.s32 	%r8707, %r27055, %r2;
	shl.b32 	%r27056, %r8702, 10;
	and.b32  	%r27057, %r27056, 64512;
	add.s32 	%r27058, %r4, %r27057;
	ld.shared.u64 	%rd10525, [%r27058];
	setp.eq.s32 	%p10824, %r8707, 0;
	setp.ne.s64 	%p10825, %rd10525, 0;
	or.pred  	%p10826, %p10824, %p10825;
	@%p10826 bra 	$L__BB4_8107;
	add.s32 	%r8708, %r30541, 1;
	mul.wide.u32 	%rd10527, %r30541, 4;
	add.s64 	%rd10528, %rd2, %rd10527;
	st.local.u32 	[%rd10528+24], %r8707;
	mov.u32 	%r30541, %r8708;
$L__BB4_8107:
	setp.ge.u32 	%p10827, %r30541, %r8593;
	@%p10827 bra 	$L__BB4_8210;
	add.s32 	%r8710, %r8594, 30;
	shl.b32 	%r27059, %r30540, 7;
	and.b32  	%r27060, %r27059, 8064;
	add.s32 	%r8711, %r27060, %r2;
	shl.b32 	%r27061, %r30540, 10;
	and.b32  	%r27062, %r27061, 64512;
	add.s32 	%r27063, %r4, %r27062;
	ld.shared.u64 	%rd10529, [%r27063];
	setp.eq.s32 	%p10828, %r8711, 0;
	setp.ne.s64 	%p10829, %rd10529, 0;
	or.pred  	%p10830, %p10828, %p10829;
	@%p10830 bra 	$L__BB4_8110;
	add.s32 	%r8712, %r30541, 1;
	mul.wide.u32 	%rd10531, %r30541, 4;
	add.s64 	%rd10532, %rd2, %rd10531;
	st.local.u32 	[%rd10532+24], %r8711;
	mov.u32 	%r30541, %r8712;
$L__BB4_8110:
	setp.ge.u32 	%p10831, %r30541, %r8593;
	mov.u32 	%r30540, %r8710;
	@%p10831 bra 	$L__BB4_8210;
	add.s32 	%r30540, %r8594, 31;
	shl.b32 	%r27064, %r8710, 7;
	and.b32  	%r27065, %r27064, 8064;
	add.s32 	%r8715, %r27065, %r2;
	shl.b32 	%r27066, %r8710, 10;
	and.b32  	%r27067, %r27066, 64512;
	add.s32 	%r27068, %r4, %r27067;
	ld.shared.u64 	%rd10533, [%r27068];
	setp.eq.s32 	%p10832, %r8715, 0;
	setp.ne.s64 	%p10833, %rd10533, 0;
	or.pred  	%p10834, %p10832, %p10833;
	@%p10834 bra 	$L__BB4_8113;
	add.s32 	%r8716, %r30541, 1;
	mul.wide.u32 	%rd10535, %r30541, 4;
	add.s64 	%rd10536, %rd2, %rd10535;
	st.local.u32 	[%rd10536+24], %r8715;
	mov.u32 	%r30541, %r8716;
$L__BB4_8113:
	setp.ge.u32 	%p10835, %r30541, %r8593;
	@%p10835 bra 	$L__BB4_8210;
	add.s32 	%r8718, %r8594, 32;
	shl.b32 	%r27069, %r30540, 7;
	and.b32  	%r27070, %r27069, 8064;
	add.s32 	%r8719, %r27070, %r2;
	shl.b32 	%r27071, %r30540, 10;
	and.b32  	%r27072, %r27071, 64512;
	add.s32 	%r27073, %r4, %r27072;
	ld.shared.u64 	%rd10537, [%r27073];
	setp.eq.s32 	%p10836, %r8719, 0;
	setp.ne.s64 	%p10837, %rd10537, 0;
	or.pred  	%p10838, %p10836, %p10837;
	@%p10838 bra 	$L__BB4_8116;
	add.s32 	%r8720, %r30541, 1;
	mul.wide.u32 	%rd10539, %r30541, 4;
	add.s64 	%rd10540, %rd2, %rd10539;
	st.local.u32 	[%rd10540+24], %r8719;
	mov.u32 	%r30541, %r8720;
$L__BB4_8116:
	setp.ge.u32 	%p10839, %r30541, %r8593;
	mov.u32 	%r30540, %r8718;
	@%p10839 bra 	$L__BB4_8210;
	add.s32 	%r30540, %r8594, 33;
	shl.b32 	%r27074, %r8718, 7;
	and.b32  	%r27075, %r27074, 8064;
	add.s32 	%r8723, %r27075, %r2;
	shl.b32 	%r27076, %r8718, 10;
	and.b32  	%r27077, %r27076, 64512;
	add.s32 	%r27078, %r4, %r27077;
	ld.shared.u64 	%rd10541, [%r27078];
	setp.eq.s32 	%p10840, %r8723, 0;
	setp.ne.s64 	%p10841, %rd10541, 0;
	or.pred  	%p10842, %p10840, %p10841;
	@%p10842 bra 	$L__BB4_8119;
	add.s32 	%r8724, %r30541, 1;
	mul.wide.u32 	%rd10543, %r30541, 4;
	add.s64 	%rd10544, %rd2, %rd10543;
	st.local.u32 	[%rd10544+24], %r8723;
	mov.u32 	%r30541, %r8724;
$L__BB4_8119:
	setp.ge.u32 	%p10843, %r30541, %r8593;
	@%p10843 bra 	$L__BB4_8210;
	add.s32 	%r8726, %r8594, 34;
	shl.b32 	%r27079, %r30540, 7;
	and.b32  	%r27080, %r27079, 8064;
	add.s32 	%r8727, %r27080, %r2;
	shl.b32 	%r27081, %r30540, 10;
	and.b32  	%r27082, %r27081, 64512;
	add.s32 	%r27083, %r4, %r27082;
	ld.shared.u64 	%rd10545, [%r27083];
	setp.eq.s32 	%p10844, %r8727, 0;
	setp.ne.s64 	%p10845, %rd10545, 0;
	or.pred  	%p10846, %p10844, %p10845;
	@%p10846 bra 	$L__BB4_8122;
	add.s32 	%r8728, %r30541, 1;
	mul.wide.u32 	%rd10547, %r30541, 4;
	add.s64 	%rd10548, %rd2, %rd10547;
	st.local.u32 	[%rd10548+24], %r8727;
	mov.u32 	%r30541, %r8728;
$L__BB4_8122:
	setp.ge.u32 	%p10847, %r30541, %r8593;
	mov.u32 	%r30540, %r8726;
	@%p10847 bra 	$L__BB4_8210;
	add.s32 	%r30540, %r8594, 35;
	shl.b32 	%r27084, %r8726, 7;
	and.b32  	%r27085, %r27084, 8064;
	add.s32 	%r8731, %r27085, %r2;
	shl.b32 	%r27086, %r8726, 10;
	and.b32  	%r27087, %r27086, 64512;
	add.s32 	%r27088, %r4, %r27087;
	ld.shared.u64 	%rd10549, [%r27088];
	setp.eq.s32 	%p10848, %r8731, 0;
	setp.ne.s64 	%p10849, %rd10549, 0;
	or.pred  	%p10850, %p10848, %p10849;
	@%p10850 bra 	$L__BB4_8125;
	add.s32 	%r8732, %r30541, 1;
	mul.wide.u32 	%rd10551, %r30541, 4;
	add.s64 	%rd10552, %rd2, %rd10551;
	st.local.u32 	[%rd10552+24], %r8731;
	mov.u32 	%r30541, %r8732;
$L__BB4_8125:
	setp.ge.u32 	%p10851, %r30541, %r8593;
	@%p10851 bra 	$L__BB4_8210;
	add.s32 	%r8734, %r8594, 36;
	shl.b32 	%r27089, %r30540, 7;
	and.b32  	%r27090, %r27089, 8064;
	add.s32 	%r8735, %r27090, %r2;
	shl.b32 	%r27091, %r30540, 10;
	and.b32  	%r27092, %r27091, 64512;
	add.s32 	%r27093, %r4, %r27092;
	ld.shared.u64 	%rd10553, [%r27093];
	setp.eq.s32 	%p10852, %r8735, 0;
	setp.ne.s64 	%p10853, %rd10553, 0;
	or.pred  	%p10854, %p10852, %p10853;
	@%p10854 bra 	$L__BB4_8128;
	add.s32 	%r8736, %r30541, 1;
	mul.wide.u32 	%rd10555, %r30541, 4;
	add.s64 	%rd10556, %rd2, %rd10555;
	st.local.u32 	[%rd10556+24], %r8735;
	mov.u32 	%r30541, %r8736;
$L__BB4_8128:
	setp.ge.u32 	%p10855, %r30541, %r8593;
	mov.u32 	%r30540, %r8734;
	@%p10855 bra 	$L__BB4_8210;
	add.s32 	%r30540, %r8594, 37;
	shl.b32 	%r27094, %r8734, 7;
	and.b32  	%r27095, %r27094, 8064;
	add.s32 	%r8739, %r27095, %r2;
	shl.b32 	%r27096, %r8734, 10;
	and.b32  	%r27097, %r27096, 64512;
	add.s32 	%r27098, %r4, %r27097;
	ld.shared.u64 	%rd10557, [%r27098];
	setp.eq.s32 	%p10856, %r8739, 0;
	setp.ne.s64 	%p10857, %rd10557, 0;
	or.pred  	%p10858, %p10856, %p10857;
	@%p10858 bra 	$L__BB4_8131;
	add.s32 	%r8740, %r30541, 1;
	mul.wide.u32 	%rd10559, %r30541, 4;
	add.s64 	%rd10560, %rd2, %rd10559;
	st.local.u32 	[%rd10560+24], %r8739;
	mov.u32 	%r30541, %r8740;
$L__BB4_8131:
	setp.ge.u32 	%p10859, %r30541, %r8593;
	@%p10859 bra 	$L__BB4_8210;
	add.s32 	%r8742, %r8594, 38;
	shl.b32 	%r27099, %r30540, 7;
	and.b32  	%r27100, %r27099, 8064;
	add.s32 	%r8743, %r27100, %r2;
	shl.b32 	%r27101, %r30540, 10;
	and.b32  	%r27102, %r27101, 64512;
	add.s32 	%r27103, %r4, %r27102;
	ld.shared.u64 	%rd10561, [%r27103];
	setp.eq.s32 	%p10860, %r8743, 0;
	setp.ne.s64 	%p10861, %rd10561, 0;
	or.pred  	%p10862, %p10860, %p10861;
	@%p10862 bra 	$L__BB4_8134;
	add.s32 	%r8744, %r30541, 1;
	mul.wide.u32 	%rd10563, %r30541, 4;
	add.s64 	%rd10564, %rd2, %rd10563;
	st.local.u32 	[%rd10564+24], %r8743;
	mov.u32 	%r30541, %r8744;
$L__BB4_8134:
	setp.ge.u32 	%p10863, %r30541, %r8593;
	mov.u32 	%r30540, %r8742;
	@%p10863 bra 	$L__BB4_8210;
	add.s32 	%r30540, %r8594, 39;
	shl.b32 	%r27104, %r8742, 7;
	and.b32  	%r27105, %r27104, 8064;
	add.s32 	%r8747, %r27105, %r2;
	shl.b32 	%r27106, %r8742, 10;
	and.b32  	%r27107, %r27106, 64512;
	add.s32 	%r27108, %r4, %r27107;
	ld.shared.u64 	%rd10565, [%r27108];
	setp.eq.s32 	%p10864, %r8747, 0;
	setp.ne.s64 	%p10865, %rd10565, 0;
	or.pred  	%p10866, %p10864, %p10865;
	@%p10866 bra 	$L__BB4_8137;
	add.s32 	%r8748, %r30541, 1;
	mul.wide.u32 	%rd10567, %r30541, 4;
	add.s64 	%rd10568, %rd2, %rd10567;
	st.local.u32 	[%rd10568+24], %r8747;
	mov.u32 	%r30541, %r8748;
$L__BB4_8137:
	setp.ge.u32 	%p10867, %r30541, %r8593;
	@%p10867 bra 	$L__BB4_8210;
	add.s32 	%r8750, %r8594, 40;
	shl.b32 	%r27109, %r30540, 7;
	and.b32  	%r27110, %r27109, 8064;
	add.s32 	%r8751, %r27110, %r2;
	shl.b32 	%r27111, %r30540, 10;
	and.b32  	%r27112, %r27111, 64512;
	add.s32 	%r27113, %r4, %r27112;
	ld.shared.u64 	%rd10569, [%r27113];
	setp.eq.s32 	%p10868, %r8751, 0;
	setp.ne.s64 	%p10869, %rd10569, 0;
	or.pred  	%p10870, %p10868, %p10869;
	@%p10870 bra 	$L__BB4_8140;
	add.s32 	%r8752, %r30541, 1;
	mul.wide.u32 	%rd10571, %r30541, 4;
	add.s64 	%rd10572, %rd2, %rd10571;
	st.local.u32 	[%rd10572+24], %r8751;
	mov.u32 	%r30541, %r8752;
$L__BB4_8140:
	setp.ge.u32 	%p10871, %r30541, %r8593;
	mov.u32 	%r30540, %r8750;
	@%p10871 bra 	$L__BB4_8210;
	add.s32 	%r30540, %r8594, 41;
	shl.b32 	%r27114, %r8750, 7;
	and.b32  	%r27115, %r27114, 8064;
	add.s32 	%r8755, %r27115, %r2;
	shl.b32 	%r27116, %r8750, 10;
	and.b32  	%r27117, %r27116, 64512;
	add.s32 	%r27118, %r4, %r27117;
	ld.shared.u64 	%rd10573, [%r27118];
	setp.eq.s32 	%p10872, %r8755, 0;
	setp.ne.s64 	%p10873, %rd10573, 0;
	or.pred  	%p10874, %p10872, %p10873;
	@%p10874 bra 	$L__BB4_8143;
	add.s32 	%r8756, %r30541, 1;
	mul.wide.u32 	%rd10575, %r30541, 4;
	add.s64 	%rd10576, %rd2, %rd10575;
	st.local.u32 	[%rd10576+24], %r8755;
	mov.u32 	%r30541, %r8756;
$L__BB4_8143:
	setp.ge.u32 	%p10875, %r30541, %r8593;
	@%p10875 bra 	$L__BB4_8210;
	add.s32 	%r8758, %r8594, 42;
	shl.b32 	%r27119, %r30540, 7;
	and.b32  	%r27120, %r27119, 8064;
	add.s32 	%r8759, %r27120, %r2;
	shl.b32 	%r27121, %r30540, 10;
	and.b32  	%r27122, %r27121, 64512;
	add.s32 	%r27123, %r4, %r27122;
	ld.shared.u64 	%rd10577, [%r27123];
	setp.eq.s32 	%p10876, %r8759, 0;
	setp.ne.s64 	%p10877, %rd10577, 0;
	or.pred  	%p10878, %p10876, %p10877;
	@%p10878 bra 	$L__BB4_8146;
	add.s32 	%r8760, %r30541, 1;
	mul.wide.u32 	%rd10579, %r30541, 4;
	add.s64 	%rd10580, %rd2, %rd10579;
	st.local.u32 	[%rd10580+24], %r8759;
	mov.u32 	%r30541, %r8760;
$L__BB4_8146:
	setp.ge.u32 	%p10879, %r30541, %r8593;
	mov.u32 	%r30540, %r8758;
	@%p10879 bra 	$L__BB4_8210;
	add.s32 	%r30540, %r8594, 43;
	shl.b32 	%r27124, %r8758, 7;
	and.b32  	%r27125, %r27124, 8064;
	add.s32 	%r8763, %r27125, %r2;
	shl.b32 	%r27126, %r8758, 10;
	and.b32  	%r27127, %r27126, 64512;
	add.s32 	%r27128, %r4, %r27127;
	ld.shared.u64 	%rd10581, [%r27128];
	setp.eq.s32 	%p10880, %r8763, 0;
	setp.ne.s64 	%p10881, %rd10581, 0;
	or.pred  	%p10882, %p10880, %p10881;
	@%p10882 bra 	$L__BB4_8149;
	add.s32 	%r8764, %r30541, 1;
	mul.wide.u32 	%rd10583, %r30541, 4;
	add.s64 	%rd10584, %rd2, %rd10583;
	st.local.u32 	[%rd10584+24], %r8763;
	mov.u32 	%r30541, %r8764;
$L__BB4_8149:
	setp.ge.u32 	%p10883, %r30541, %r8593;
	@%p10883 bra 	$L__BB4_8210;
	add.s32 	%r8766, %r8594, 44;
	shl.b32 	%r27129, %r30540, 7;
	and.b32  	%r27130, %r27129, 8064;
	add.s32 	%r8767, %r27130, %r2;
	shl.b32 	%r27131, %r30540, 10;
	and.b32  	%r27132, %r27131, 64512;
	add.s32 	%r27133, %r4, %r27132;
	ld.shared.u64 	%rd10585, [%r27133];
	setp.eq.s32 	%p10884, %r8767, 0;
	setp.ne.s64 	%p10885, %rd10585, 0;
	or.pred  	%p10886, %p10884, %p10885;
	@%p10886 bra 	$L__BB4_8152;
	add.s32 	%r8768, %r30541, 1;
	mul.wide.u32 	%rd10587, %r30541, 4;
	add.s64 	%rd10588, %rd2, %rd10587;
	st.local.u32 	[%rd10588+24], %r8767;
	mov.u32 	%r30541, %r8768;
$L__BB4_8152:
	setp.ge.u32 	%p10887, %r30541, %r8593;
	mov.u32 	%r30540, %r8766;
	@%p10887 bra 	$L__BB4_8210;
	add.s32 	%r30540, %r8594, 45;
	shl.b32 	%r27134, %r8766, 7;
	and.b32  	%r27135, %r27134, 8064;
	add.s32 	%r8771, %r27135, %r2;
	shl.b32 	%r27136, %r8766, 10;
	and.b32  	%r27137, %r27136, 64512;
	add.s32 	%r27138, %r4, %r27137;
	ld.shared.u64 	%rd10589, [%r27138];
	setp.eq.s32 	%p10888, %r8771, 0;
	setp.ne.s64 	%p10889, %rd10589, 0;
	or.pred  	%p10890, %p10888, %p10889;
	@%p10890 bra 	$L__BB4_8155;
	add.s32 	%r8772, %r30541, 1;
	mul.wide.u32 	%rd10591, %r30541, 4;
	add.s64 	%rd10592, %rd2, %rd10591;
	st.local.u32 	[%rd10592+24], %r8771;
	mov.u32 	%r30541, %r8772;
$L__BB4_8155:
	setp.ge.u32 	%p10891, %r30541, %r8593;
	@%p10891 bra 	$L__BB4_8210;
	add.s32 	%r8774, %r8594, 46;
	shl.b32 	%r27139, %r30540, 7;
	and.b32  	%r27140, %r27139, 8064;
	add.s32 	%r8775, %r27140, %r2;
	shl.b32 	%r27141, %r30540, 10;
	and.b32  	%r27142, %r27141, 64512;
	add.s32 	%r27143, %r4, %r27142;
	ld.shared.u64 	%rd10593, [%r27143];
	setp.eq.s32 	%p10892, %r8775, 0;
	setp.ne.s64 	%p10893, %rd10593, 0;
	or.pred  	%p10894, %p10892, %p10893;
	@%p10894 bra 	$L__BB4_8158;
	add.s32 	%r8776, %r30541, 1;
	mul.wide.u32 	%rd10595, %r30541, 4;
	add.s64 	%rd10596, %rd2, %rd10595;
	st.local.u32 	[%rd10596+24], %r8775;
	mov.u32 	%r30541, %r8776;
$L__BB4_8158:
	setp.ge.u32 	%p10895, %r30541, %r8593;
	mov.u32 	%r30540, %r8774;
	@%p10895 bra 	$L__BB4_8210;
	add.s32 	%r30540, %r8594, 47;
	shl.b32 	%r27144, %r8774, 7;
	and.b32  	%r27145, %r27144, 8064;
	add.s32 	%r8779, %r27145, %r2;
	shl.b32 	%r27146, %r8774, 10;
	and.b32  	%r27147, %r27146, 64512;
	add.s32 	%r27148, %r4, %r27147;
	ld.shared.u64 	%rd10597, [%r27148];
	setp.eq.s32 	%p10896, %r8779, 0;
	setp.ne.s64 	%p10897, %rd10597, 0;
	or.pred  	%p10898, %p10896, %p10897;
	@%p10898 bra 	$L__BB4_8161;
	add.s32 	%r8780, %r30541, 1;
	mul.wide.u32 	%rd10599, %r30541, 4;
	add.s64 	%rd10600, %rd2, %rd10599;
	st.local.u32 	[%rd10600+24], %r8779;
	mov.u32 	%r30541, %r8780;
$L__BB4_8161:
	setp.ge.u32 	%p10899, %r30541, %r8593;
	@%p10899 bra 	$L__BB4_8210;
	add.s32 	%r8782, %r8594, 48;
	shl.b32 	%r27149, %r30540, 7;
	and.b32  	%r27150, %r27149, 8064;
	add.s32 	%r8783, %r27150, %r2;
	shl.b32 	%r27151, %r30540, 10;
	and.b32  	%r27152, %r27151, 64512;
	add.s32 	%r27153, %r4, %r27152;
	ld.shared.u64 	%rd10601, [%r27153];
	setp.eq.s32 	%p10900, %r8783, 0;
	setp.ne.s64 	%p10901, %rd10601, 0;
	or.pred  	%p10902, %p10900, %p10901;
	@%p10902 bra 	$L__BB4_8164;
	add.s32 	%r8784, %r30541, 1;
	mul.wide.u32 	%rd10603, %r30541, 4;
	add.s64 	%rd10604, %rd2, %rd10603;
	st.local.u32 	[%rd10604+24], %r8783;
	mov.u32 	%r30541, %r8784;
$L__BB4_8164:
	setp.ge.u32 	%p10903, %r30541, %r8593;
	mov.u32 	%r30540, %r8782;
	@%p10903 bra 	$L__BB4_8210;
	add.s32 	%r30540, %r8594, 49;
	shl.b32 	%r27154, %r8782, 7;
	and.b32  	%r27155, %r27154, 8064;
	add.s32 	%r8787, %r27155, %r2;
	shl.b32 	%r27156, %r8782, 10;
	and.b32  	%r27157, %r27156, 64512;
	add.s32 	%r27158, %r4, %r27157;
	ld.shared.u64 	%rd10605, [%r27158];
	setp.eq.s32 	%p10904, %r8787, 0;
	setp.ne.s64 	%p10905, %rd10605, 0;
	or.pred  	%p10906, %p10904, %p10905;
	@%p10906 bra 	$L__BB4_8167;
	add.s32 	%r8788, %r30541, 1;
	mul.wide.u32 	%rd10607, %r30541, 4;
	add.s64 	%rd10608, %rd2, %rd10607;
	st.local.u32 	[%rd10608+24], %r8787;
	mov.u32 	%r30541, %r8788;
$L__BB4_8167:
	setp.ge.u32 	%p10907, %r30541, %r8593;
	@%p10907 bra 	$L__BB4_8210;
	add.s32 	%r8790, %r8594, 50;
	shl.b32 	%r27159, %r30540, 7;
	and.b32  	%r27160, %r27159, 8064;
	add.s32 	%r8791, %r27160, %r2;
	shl.b32 	%r27161, %r30540, 10;
	and.b32  	%r27162, %r27161, 64512;
	add.s32 	%r27163, %r4, %r27162;
	ld.shared.u64 	%rd10609, [%r27163];
	setp.eq.s32 	%p10908, %r8791, 0;
	setp.ne.s64 	%p10909, %rd10609, 0;
	or.pred  	%p10910, %p10908, %p10909;
	@%p10910 bra 	$L__BB4_8170;
	add.s32 	%r8792, %r30541, 1;
	mul.wide.u32 	%rd10611, %r30541, 4;
	add.s64 	%rd10612, %rd2, %rd10611;
	st.local.u32 	[%rd10612+24], %r8791;
	mov.u32 	%r30541, %r8792;
$L__BB4_8170:
	setp.ge.u32 	%p10911, %r30541, %r8593;
	mov.u32 	%r30540, %r8790;
	@%p10911 bra 	$L__BB4_8210;
	add.s32 	%r30540, %r8594, 51;
	shl.b32 	%r27164, %r8790, 7;
	and.b32  	%r27165, %r27164, 8064;
	add.s32 	%r8795, %r27165, %r2;
	shl.b32 	%r27166, %r8790, 10;
	and.b32  	%r27167, %r27166, 64512;
	add.s32 	%r27168, %r4, %r27167;
	ld.shared.u64 	%rd10613, [%r27168];
	setp.eq.s32 	%p10912, %r8795, 0;
	setp.ne.s64 	%p10913, %rd10613, 0;
	or.pred  	%p10914, %p10912, %p10913;
	@%p10914 bra 	$L__BB4_8173;
	add.s32 	%r8796, %r30541, 1;
	mul.wide.u32 	%rd10615, %r30541, 4;
	add.s64 	%rd10616, %rd2, %rd10615;
	st.local.u32 	[%rd10616+24], %r8795;
	mov.u32 	%r30541, %r8796;
$L__BB4_8173:
	setp.ge.u32 	%p10915, %r30541, %r8593;
	@%p10915 bra 	$L__BB4_8210;
	add.s32 	%r8798, %r8594, 52;
	shl.b32 	%r27169, %r30540, 7;
	and.b32  	%r27170, %r27169, 8064;
	add.s32 	%r8799, %r27170, %r2;
	shl.b32 	%r27171, %r30540, 10;
	and.b32  	%r27172, %r27171, 64512;
	add.s32 	%r27173, %r4, %r27172;
	ld.shared.u64 	%rd10617, [%r27173];
	setp.eq.s32 	%p10916, %r8799, 0;
	setp.ne.s64 	%p10917, %rd10617, 0;
	or.pred  	%p10918, %p10916, %p10917;
	@%p10918 bra 	$L__BB4_8176;
	add.s32 	%r8800, %r30541, 1;
	mul.wide.u32 	%rd10619, %r30541, 4;
	add.s64 	%rd10620, %rd2, %rd10619;
	st.local.u32 	[%rd10620+24], %r8799;
	mov.u32 	%r30541, %r8800;
$L__BB4_8176:
	setp.ge.u32 	%p10919, %r30541, %r8593;
	mov.u32 	%r30540, %r8798;
	@%p10919 bra 	$L__BB4_8210;
	add.s32 	%r30540, %r8594, 53;
	shl.b32 	%r27174, %r8798, 7;
	and.b32  	%r27175, %r27174, 8064;
	add.s32 	%r8803, %r27175, %r2;
	shl.b32 	%r27176, %r8798, 10;
	and.b32  	%r27177, %r27176, 64512;
	add.s32 	%r27178, %r4, %r27177;
	ld.shared.u64 	%rd10621, [%r27178];
	setp.eq.s32 	%p10920, %r8803, 0;
	setp.ne.s64 	%p10921, %rd10621, 0;
	or.pred  	%p10922, %p10920, %p10921;
	@%p10922 bra 	$L__BB4_8179;
	add.s32 	%r8804, %r30541, 1;
	mul.wide.u32 	%rd10623, %r30541, 4;
	add.s64 	%rd10624, %rd2, %rd10623;
	st.local.u32 	[%rd10624+24], %r8803;
	mov.u32 	%r30541, %r8804;
$L__BB4_8179:
	setp.ge.u32 	%p10923, %r30541, %r8593;
	@%p10923 bra 	$L__BB4_8210;
	add.s32 	%r8806, %r8594, 54;
	shl.b32 	%r27179, %r30540, 7;
	and.b32  	%r27180, %r27179, 8064;
	add.s32 	%r8807, %r27180, %r2;
	shl.b32 	%r27181, %r30540, 10;
	and.b32  	%r27182, %r27181, 64512;
	add.s32 	%r27183, %r4, %r27182;
	ld.shared.u64 	%rd10625, [%r27183];
	setp.eq.s32 	%p10924, %r8807, 0;
	setp.ne.s64 	%p10925, %rd10625, 0;
	or.pred  	%p10926, %p10924, %p10925;
	@%p10926 bra 	$L__BB4_8182;
	add.s32 	%r8808, %r30541, 1;
	mul.wide.u32 	%rd10627, %r30541, 4;
	add.s64 	%rd10628, %rd2, %rd10627;
	st.local.u32 	[%rd10628+24], %r8807;
	mov.u32 	%r30541, %r8808;
$L__BB4_8182:
	setp.ge.u32 	%p10927, %r30541, %r8593;
	mov.u32 	%r30540, %r8806;
	@%p10927 bra 	$L__BB4_8210;
	add.s32 	%r30540, %r8594, 55;
	shl.b32 	%r27184, %r8806, 7;
	and.b32  	%r27185, %r27184, 8064;
	add.s32 	%r8811, %r27185, %r2;
	shl.b32 	%r27186, %r8806, 10;
	and.b32  	%r27187, %r27186, 64512;
	add.s32 	%r27188, %r4, %r27187;
	ld.shared.u64 	%rd10629, [%r27188];
	setp.eq.s32 	%p10928, %r8811, 0;
	setp.ne.s64 	%p10929, %rd10629, 0;
	or.pred  	%p10930, %p10928, %p10929;
	@%p10930 bra 	$L__BB4_8185;
	add.s32 	%r8812, %r30541, 1;
	mul.wide.u32 	%rd10631, %r30541, 4;
	add.s64 	%rd10632, %rd2, %rd10631;
	st.local.u32 	[%rd10632+24], %r8811;
	mov.u32 	%r30541, %r8812;
$L__BB4_8185:
	setp.ge.u32 	%p10931, %r30541, %r8593;
	@%p10931 bra 	$L__BB4_8210;
	add.s32 	%r8814, %r8594, 56;
	shl.b32 	%r27189, %r30540, 7;
	and.b32  	%r27190, %r27189, 8064;
	add.s32 	%r8815, %r27190, %r2;
	shl.b32 	%r27191, %r30540, 10;
	and.b32  	%r27192, %r27191, 64512;
	add.s32 	%r27193, %r4, %r27192;
	ld.shared.u64 	%rd10633, [%r27193];
	setp.eq.s32 	%p10932, %r8815, 0;
	setp.ne.s64 	%p10933, %rd10633, 0;
	or.pred  	%p10934, %p10932, %p10933;
	@%p10934 bra 	$L__BB4_8188;
	add.s32 	%r8816, %r30541, 1;
	mul.wide.u32 	%rd10635, %r30541, 4;
	add.s64 	%rd10636, %rd2, %rd10635;
	st.local.u32 	[%rd10636+24], %r8815;
	mov.u32 	%r30541, %r8816;
$L__BB4_8188:
	setp.ge.u32 	%p10935, %r30541, %r8593;
	mov.u32 	%r30540, %r8814;
	@%p10935 bra 	$L__BB4_8210;
	add.s32 	%r30540, %r8594, 57;
	shl.b32 	%r27194, %r8814, 7;
	and.b32  	%r27195, %r27194, 8064;
	add.s32 	%r8819, %r27195, %r2;
	shl.b32 	%r27196, %r8814, 10;
	and.b32  	%r27197, %r27196, 64512;
	add.s32 	%r27198, %r4, %r27197;
	ld.shared.u64 	%rd10637, [%r27198];
	setp.eq.s32 	%p10936, %r8819, 0;
	setp.ne.s64 	%p10937, %rd10637, 0;
	or.pred  	%p10938, %p10936, %p10937;
	@%p10938 bra 	$L__BB4_8191;
	add.s32 	%r8820, %r30541, 1;
	mul.wide.u32 	%rd10639, %r30541, 4;
	add.s64 	%rd10640, %rd2, %rd10639;
	st.local.u32 	[%rd10640+24], %r8819;
	mov.u32 	%r30541, %r8820;
$L__BB4_8191:
	setp.ge.u32 	%p10939, %r30541, %r8593;
	@%p10939 bra 	$L__BB4_8210;
	add.s32 	%r8822, %r8594, 58;
	shl.b32 	%r27199, %r30540, 7;
	and.b32  	%r27200, %r27199, 8064;
	add.s32 	%r8823, %r27200, %r2;
	shl.b32 	%r27201, %r30540, 10;
	and.b32  	%r27202, %r27201, 64512;
	add.s32 	%r27203, %r4, %r27202;
	ld.shared.u64 	%rd10641, [%r27203];
	setp.eq.s32 	%p10940, %r8823, 0;
	setp.ne.s64 	%p10941, %rd10641, 0;
	or.pred  	%p10942, %p10940, %p10941;
	@%p10942 bra 	$L__BB4_8194;
	add.s32 	%r8824, %r30541, 1;
	mul.wide.u32 	%rd10643, %r30541, 4;
	add.s64 	%rd10644, %rd2, %rd10643;
	st.local.u32 	[%rd10644+24], %r8823;
	mov.u32 	%r30541, %r8824;
$L__BB4_8194:
	setp.ge.u32 	%p10943, %r30541, %r8593;
	mov.u32 	%r30540, %r8822;
	@%p10943 bra 	$L__BB4_8210;
	add.s32 	%r30540, %r8594, 59;
	shl.b32 	%r27204, %r8822, 7;
	and.b32  	%r27205, %r27204, 8064;
	add.s32 	%r8827, %r27205, %r2;
	shl.b32 	%r27206, %r8822, 10;
	and.b32  	%r27207, %r27206, 64512;
	add.s32 	%r27208, %r4, %r27207;
	ld.shared.u64 	%rd10645, [%r27208];
	setp.eq.s32 	%p10944, %r8827, 0;
	setp.ne.s64 	%p10945, %rd10645, 0;
	or.pred  	%p10946, %p10944, %p10945;
	@%p10946 bra 	$L__BB4_8197;
	add.s32 	%r8828, %r30541, 1;
	mul.wide.u32 	%rd10647, %r30541, 4;
	add.s64 	%rd10648, %rd2, %rd10647;
	st.local.u32 	[%rd10648+24], %r8827;
	mov.u32 	%r30541, %r8828;
$L__BB4_8197:
	setp.ge.u32 	%p10947, %r30541, %r8593;
	@%p10947 bra 	$L__BB4_8210;
	add.s32 	%r8830, %r8594, 60;
	shl.b32 	%r27209, %r30540, 7;
	and.b32  	%r27210, %r27209, 8064;
	add.s32 	%r8831, %r27210, %r2;
	shl.b32 	%r27211, %r30540, 10;
	and.b32  	%r27212, %r27211, 64512;
	add.s32 	%r27213, %r4, %r27212;
	ld.shared.u64 	%rd10649, [%r27213];
	setp.eq.s32 	%p10948, %r8831, 0;
	setp.ne.s64 	%p10949, %rd10649, 0;
	or.pred  	%p10950, %p10948, %p10949;
	@%p10950 bra 	$L__BB4_8200;
	add.s32 	%r8832, %r30541, 1;
	mul.wide.u32 	%rd10651, %r30541, 4;
	add.s64 	%rd10652, %rd2, %rd10651;
	st.local.u32 	[%rd10652+24], %r8831;
	mov.u32 	%r30541, %r8832;
$L__BB4_8200:
	setp.ge.u32 	%p10951, %r30541, %r8593;
	mov.u32 	%r30540, %r8830;
	@%p10951 bra 	$L__BB4_8210;
	add.s32 	%r30540, %r8594, 61;
	shl.b32 	%r27214, %r8830, 7;
	and.b32  	%r27215, %r27214, 8064;
	add.s32 	%r8835, %r27215, %r2;
	shl.b32 	%r27216, %r8830, 10;
	and.b32  	%r27217, %r27216, 64512;
	add.s32 	%r27218, %r4, %r27217;
	ld.shared.u64 	%rd10653, [%r27218];
	setp.eq.s32 	%p10952, %r8835, 0;
	setp.ne.s64 	%p10953, %rd10653, 0;
	or.pred  	%p10954, %p10952, %p10953;
	@%p10954 bra 	$L__BB4_8203;
	add.s32 	%r8836, %r30541, 1;
	mul.wide.u32 	%rd10655, %r30541, 4;
	add.s64 	%rd10656, %rd2, %rd10655;
	st.local.u32 	[%rd10656+24], %r8835;
	mov.u32 	%r30541, %r8836;
$L__BB4_8203:
	setp.ge.u32 	%p10955, %r30541, %r8593;
	@%p10955 bra 	$L__BB4_8210;
	add.s32 	%r8838, %r8594, 62;
	shl.b32 	%r27219, %r30540, 7;
	and.b32  	%r27220, %r27219, 8064;
	add.s32 	%r8839, %r27220, %r2;
	shl.b32 	%r27221, %r30540, 10;
	and.b32  	%r27222, %r27221, 64512;
	add.s32 	%r27223, %r4, %r27222;
	ld.shared.u64 	%rd10657, [%r27223];
	setp.eq.s32 	%p10956, %r8839, 0;
	setp.ne.s64 	%p10957, %rd10657, 0;
	or.pred  	%p10958, %p10956, %p10957;
	@%p10958 bra 	$L__BB4_8206;
	add.s32 	%r8840, %r30541, 1;
	mul.wide.u32 	%rd10659, %r30541, 4;
	add.s64 	%rd10660, %rd2, %rd10659;
	st.local.u32 	[%rd10660+24], %r8839;
	mov.u32 	%r30541, %r8840;
$L__BB4_8206:
	setp.ge.u32 	%p10959, %r30541, %r8593;
	mov.u32 	%r30540, %r8838;
	@%p10959 bra 	$L__BB4_8210;
	shl.b32 	%r27224, %r8838, 7;
	and.b32  	%r27225, %r27224, 8064;
	add.s32 	%r8842, %r27225, %r2;
	shl.b32 	%r27226, %r8838, 10;
	and.b32  	%r27227, %r27226, 64512;
	add.s32 	%r27228, %r4, %r27227;
	ld.shared.u64 	%rd10661, [%r27228];
	setp.eq.s32 	%p10960, %r8842, 0;
	setp.ne.s64 	%p10961, %rd10661, 0;
	or.pred  	%p10962, %p10960, %p10961;
	@%p10962 bra 	$L__BB4_8209;
	add.s32 	%r8843, %r30541, 1;
	mul.wide.u32 	%rd10663, %r30541, 4;
	add.s64 	%rd10664, %rd2, %rd10663;
	st.local.u32 	[%rd10664+24], %r8842;
	mov.u32 	%r30541, %r8843;
$L__BB4_8209:
	setp.lt.u32 	%p10963, %r30541, %r8593;
	selp.b32 	%r27229, 64, 63, %p10963;
	add.s32 	%r30540, %r8594, %r27229;
$L__BB4_8210:
	st.local.u32 	[%rd2+4], %r30540;
$L__BB4_8211:
	and.b32  	%r8849, %r8576, 255;
	setp.eq.s32 	%p10964, %r8849, 0;
	mov.b32 	%r30607, 0;
	@%p10964 bra 	$L__BB4_8402;
	ld.local.u32 	%r8850, [%rd2+8];
	add.s32 	%r30606, %r8850, 1;
	shl.b32 	%r27232, %r8850, 7;
	and.b32  	%r27233, %r27232, 8064;
	add.s32 	%r8852, %r27233, %r2;
	shl.b32 	%r27234, %r8850, 9;
	and.b32  	%r27235, %r27234, 32256;
	add.s32 	%r27236, %r5, %r27235;
	ld.shared.u32 	%r27237, [%r27236];
	setp.eq.s32 	%p10965, %r8852, 0;
	setp.ne.s32 	%p10966, %r27237, 0;
	mov.b32 	%r30543, 0;
	or.pred  	%p10967, %p10965, %p10966;
	@%p10967 bra 	$L__BB4_8214;
	st.local.u32 	[%rd2+152], %r8852;
	mov.b32 	%r30543, 1;
$L__BB4_8214:
	setp.ge.u32 	%p10968, %r30543, %r8849;
	mov.b32 	%r30607, 1;
	@%p10968 bra 	$L__BB4_8401;
	add.s32 	%r8854, %r8850, 2;
	shl.b32 	%r27241, %r30606, 7;
	and.b32  	%r27242, %r27241, 8064;
	add.s32 	%r8855, %r27242, %r2;
	shl.b32 	%r27243, %r30606, 9;
	and.b32  	%r27244, %r27243, 32256;
	add.s32 	%r27245, %r5, %r27244;
	ld.shared.u32 	%r27246, [%r27245];
	setp.eq.s32 	%p10969, %r8855, 0;
	setp.ne.s32 	%p10970, %r27246, 0;
	or.pred  	%p10971, %p10969, %p10970;
	mov.u32 	%r30607, %r30543;
	@%p10971 bra 	$L__BB4_8217;
	add.s32 	%r30607, %r30543, 1;
	mul.wide.u32 	%rd10665, %r30543, 4;
	add.s64 	%rd10666, %rd2, %rd10665;
	st.local.u32 	[%rd10666+152], %r8855;
$L__BB4_8217:
	setp.ge.u32 	%p10972, %r30607, %r8849;
	mov.u32 	%r30606, %r8854;
	@%p10972 bra 	$L__BB4_8401;
	add.s32 	%r30606, %r8850, 3;
	shl.b32 	%r27248, %r8854, 7;
	and.b32  	%r27249, %r27248, 8064;
	add.s32 	%r8859, %r27249, %r2;
	shl.b32 	%r27250, %r8854, 9;
	and.b32  	%r27251, %r27250, 32256;
	add.s32 	%r27252, %r5, %r27251;
	ld.shared.u32 	%r27253, [%r27252];
	setp.eq.s32 	%p10973, %r8859, 0;
	setp.ne.s32 	%p10974, %r27253, 0;
	or.pred  	%p10975, %p10973, %p10974;
	@%p10975 bra 	$L__BB4_8220;
	add.s32 	%r8860, %r30607, 1;
	mul.wide.u32 	%rd10667, %r30607, 4;
	add.s64 	%rd10668, %rd2, %rd10667;
	st.local.u32 	[%rd10668+152], %r8859;
	mov.u32 	%r30607, %r8860;
$L__BB4_8220:
	setp.ge.u32 	%p10976, %r30607, %r8849;
	@%p10976 bra 	$L__BB4_8401;
	add.s32 	%r8862, %r8850, 4;
	shl.b32 	%r27255, %r30606, 7;
	and.b32  	%r27256, %r27255, 8064;
	add.s32 	%r8863, %r27256, %r2;
	shl.b32 	%r27257, %r30606, 9;
	and.b32  	%r27258, %r27257, 32256;
	add.s32 	%r27259, %r5, %r27258;
	ld.shared.u32 	%r27260, [%r27259];
	setp.eq.s32 	%p10977, %r8863, 0;
	setp.ne.s32 	%p10978, %r27260, 0;
	or.pred  	%p10979, %p10977, %p10978;
	@%p10979 bra 	$L__BB4_8223;
	add.s32 	%r8864, %r30607, 1;
	mul.wide.u32 	%rd10669, %r30607, 4;
	add.s64 	%rd10670, %rd2, %rd10669;
	st.local.u32 	[%rd10670+152], %r8863;
	mov.u32 	%r30607, %r8864;
$L__BB4_8223:
	setp.ge.u32 	%p10980, %r30607, %r8849;
	mov.u32 	%r30606, %r8862;
	@%p10980 bra 	$L__BB4_8401;
	add.s32 	%r30606, %r8850, 5;
	shl.b32 	%r27262, %r8862, 7;
	and.b32  	%r27263, %r27262, 8064;
	add.s32 	%r8867, %r27263, %r2;
	shl.b32 	%r27264, %r8862, 9;
	and.b32  	%r27265, %r27264, 32256;
	add.s32 	%r27266, %r5, %r27265;
	ld.shared.u32 	%r27267, [%r27266];
	setp.eq.s32 	%p10981, %r8867, 0;
	setp.ne.s32 	%p10982, %r27267, 0;
	or.pred  	%p10983, %p10981, %p10982;
	@%p10983 bra 	$L__BB4_8226;
	add.s32 	%r8868, %r30607, 1;
	mul.wide.u32 	%rd10671, %r30607, 4;
	add.s64 	%rd10672, %rd2, %rd10671;
	st.local.u32 	[%rd10672+152], %r8867;
	mov.u32 	%r30607, %r8868;
$L__BB4_8226:
	setp.ge.u32 	%p10984, %r30607, %r8849;
	@%p10984 bra 	$L__BB4_8401;
	add.s32 	%r8870, %r8850, 6;
	shl.b32 	%r27269, %r30606, 7;
	and.b32  	%r27270, %r27269, 8064;
	add.s32 	%r8871, %r27270, %r2;
	shl.b32 	%r27271, %r30606, 9;
	and.b32  	%r27272, %r27271, 32256;
	add.s32 	%r27273, %r5, %r27272;
	ld.shared.u32 	%r27274, [%r27273];
	setp.eq.s32 	%p10985, %r8871, 0;
	setp.ne.s32 	%p10986, %r27274, 0;
	or.pred  	%p10987, %p10985, %p10986;
	@%p10987 bra 	$L__BB4_8229;
	add.s32 	%r8872, %r30607, 1;
	mul.wide.u32 	%rd10673, %r30607, 4;
	add.s64 	%rd10674, %rd2, %rd10673;
	st.local.u32 	[%rd10674+152], %r8871;
	mov.u32 	%r30607, %r8872;
$L__BB4_8229:
	setp.ge.u32 	%p10988, %r30607, %r8849;
	mov.u32 	%r30606, %r8870;
	@%p10988 bra 	$L__BB4_8401;
	add.s32 	%r30606, %r8850, 7;
	shl.b32 	%r27276, %r8870, 7;
	and.b32  	%r27277, %r27276, 8064;
	add.s32 	%r8875, %r27277, %r2;
	shl.b32 	%r27278, %r8870, 9;
	and.b32  	%r27279, %r27278, 32256;
	add.s32 	%r27280, %r5, %r27279;
	ld.shared.u32 	%r27281, [%r27280];
	setp.eq.s32 	%p10989, %r8875, 0;
	setp.ne.s32 	%p10990, %r27281, 0;
	or.pred  	%p10991, %p10989, %p10990;
	@%p10991 bra 	$L__BB4_8232;
	add.s32 	%r8876, %r30607, 1;
	mul.wide.u32 	%rd10675, %r30607, 4;
	add.s64 	%rd10676, %rd2, %rd10675;
	st.local.u32 	[%rd10676+152], %r8875;
	mov.u32 	%r30607, %r8876;
$L__BB4_8232:
	setp.ge.u32 	%p10992, %r30607, %r8849;
	@%p10992 bra 	$L__BB4_8401;
	add.s32 	%r8878, %r8850, 8;
	shl.b32 	%r27283, %r30606, 7;
	and.b32  	%r27284, %r27283, 8064;
	add.s32 	%r8879, %r27284, %r2;
	shl.b32 	%r27285, %r30606, 9;
	and.b32  	%r27286, %r27285, 32256;
	add.s32 	%r27287, %r5, %r27286;
	ld.shared.u32 	%r27288, [%r27287];
	setp.eq.s32 	%p10993, %r8879, 0;
	setp.ne.s32 	%p10994, %r27288, 0;
	or.pred  	%p10995, %p10993, %p10994;
	@%p10995 bra 	$L__BB4_8235;
	add.s32 	%r8880, %r30607, 1;
	mul.wide.u32 	%rd10677, %r30607, 4;
	add.s64 	%rd10678, %rd2, %rd10677;
	st.local.u32 	[%rd10678+152], %r8879;
	mov.u32 	%r30607, %r8880;
$L__BB4_8235:
	setp.ge.u32 	%p10996, %r30607, %r8849;
	mov.u32 	%r30606, %r8878;
	@%p10996 bra 	$L__BB4_8401;
	add.s32 	%r30606, %r8850, 9;
	shl.b32 	%r27290, %r8878, 7;
	and.b32  	%r27291, %r27290, 8064;
	add.s32 	%r8883, %r27291, %r2;
	shl.b32 	%r27292, %r8878, 9;
	and.b32  	%r27293, %r27292, 32256;
	add.s32 	%r27294, %r5, %r27293;
	ld.shared.u32 	%r27295, [%r27294];
	setp.eq.s32 	%p10997, %r8883, 0;
	setp.ne.s32 	%p10998, %r27295, 0;
	or.pred  	%p10999, %p10997, %p10998;
	@%p10999 bra 	$L__BB4_8238;
	add.s32 	%r8884, %r30607, 1;
	mul.wide.u32 	%rd10679, %r30607, 4;
	add.s64 	%rd10680, %rd2, %rd10679;
	st.local.u32 	[%rd10680+152], %r8883;
	mov.u32 	%r30607, %r8884;
$L__BB4_8238:
	setp.ge.u32 	%p11000, %r30607, %r8849;
	@%p11000 bra 	$L__BB4_8401;
	add.s32 	%r8886, %r8850, 10;
	shl.b32 	%r27297, %r30606, 7;
	and.b32  	%r27298, %r27297, 8064;
	add.s32 	%r8887, %r27298, %r2;
	shl.b32 	%r27299, %r30606, 9;
	and.b32  	%r27300, %r27299, 32256;
	add.s32 	%r27301, %r5, %r27300;
	ld.shared.u32 	%r27302, [%r27301];
	setp.eq.s32 	%p11001, %r8887, 0;
	setp.ne.s32 	%p11002, %r27302, 0;
	or.pred  	%p11003, %p11001, %p11002;
	@%p11003 bra 	$L__BB4_8241;
	add.s32 	%r8888, %r30607, 1;
	mul.wide.u32 	%rd10681, %r30607, 4;
	add.s64 	%rd10682, %rd2, %rd10681;
	st.local.u32 	[%rd10682+152], %r8887;
	mov.u32 	%r30607, %r8888;
$L__BB4_8241:
	setp.ge.u32 	%p11004, %r30607, %r8849;
	mov.u32 	%r30606, %r8886;
	@%p11004 bra 	$L__BB4_8401;
	add.s32 	%r30606, %r8850, 11;
	shl.b32 	%r27304, %r8886, 7;
	and.b32  	%r27305, %r27304, 8064;
	add.s32 	%r8891, %r27305, %r2;
	shl.b32 	%r27306, %r8886, 9;
	and.b32  	%r27307, %r27306, 32256;
	add.s32 	%r27308, %r5, %r27307;
	ld.shared.u32 	%r27309, [%r27308];
	setp.eq.s32 	%p11005, %r8891, 0;
	setp.ne.s32 	%p11006, %r27309, 0;
	or.pred  	%p11007, %p11005, %p11006;
	@%p11007 bra 	$L__BB4_8244;
	add.s32 	%r8892, %r30607, 1;
	mul.wide.u32 	%rd10683, %r30607, 4;
	add.s64 	%rd10684, %rd2, %rd10683;
	st.local.u32 	[%rd10684+152], %r8891;
	mov.u32 	%r30607, %r8892;
$L__BB4_8244:
	setp.ge.u32 	%p11008, %r30607, %r8849;
	@%p11008 bra 	$L__BB4_8401;
	add.s32 	%r8894, %r8850, 12;
	shl.b32 	%r27311, %r30606, 7;
	and.b32  	%r27312, %r27311, 8064;
	add.s32 	%r8895, %r27312, %r2;
	shl.b32 	%r27313, %r30606, 9;
	and.b32  	%r27314, %r27313, 32256;
	add.s32 	%r27315, %r5, %r27314;
	ld.shared.u32 	%r27316, [%r27315];
	setp.eq.s32 	%p11009, %r8895, 0;
	setp.ne.s32 	%p11010, %r27316, 0;
	or.pred  	%p11011, %p11009, %p11010;
	@%p11011 bra 	$L__BB4_8247;
	add.s32 	%r8896, %r30607, 1;
	mul.wide.u32 	%rd10685, %r30607, 4;
	add.s64 	%rd10686, %rd2, %rd10685;
	st.local.u32 	[%rd10686+152], %r8895;
	mov.u32 	%r30607, %r8896;
$L__BB4_8247:
	setp.ge.u32 	%p11012, %r30607, %r8849;
	mov.u32 	%r30606, %r8894;
	@%p11012 bra 	$L__BB4_8401;
	add.s32 	%r30606, %r8850, 13;
	shl.b32 	%r27318, %r8894, 7;
	and.b32  	%r27319, %r27318, 8064;
	add.s32 	%r8899, %r27319, %r2;
	shl.b32 	%r27320, %r8894, 9;
	and.b32  	%r27321, %r27320, 32256;
	add.s32 	%r27322, %r5, %r27321;
	ld.shared.u32 	%r27323, [%r27322];
	setp.eq.s32 	%p11013, %r8899, 0;
	setp.ne.s32 	%p11014, %r27323, 0;
	or.pred  	%p11015, %p11013, %p11014;
	@%p11015 bra 	$L__BB4_8250;
	add.s32 	%r8900, %r30607, 1;
	mul.wide.u32 	%rd10687, %r30607, 4;
	add.s64 	%rd10688, %rd2, %rd10687;
	st.local.u32 	[%rd10688+152], %r8899;
	mov.u32 	%r30607, %r8900;
$L__BB4_8250:
	setp.ge.u32 	%p11016, %r30607, %r8849;
	@%p11016 bra 	$L__BB4_8401;
	add.s32 	%r8902, %r8850, 14;
	shl.b32 	%r27325, %r30606, 7;
	and.b32  	%r27326, %r27325, 8064;
	add.s32 	%r8903, %r27326, %r2;
	shl.b32 	%r27327, %r30606, 9;
	and.b32  	%r27328, %r27327, 32256;
	add.s32 	%r27329, %r5, %r27328;
	ld.shared.u32 	%r27330, [%r27329];
	setp.eq.s32 	%p11017, %r8903, 0;
	setp.ne.s32 	%p11018, %r27330, 0;
	or.pred  	%p11019, %p11017, %p11018;
	@%p11019 bra 	$L__BB4_8253;
	add.s32 	%r8904, %r30607, 1;
	mul.wide.u32 	%rd10689, %r30607, 4;
	add.s64 	%rd10690, %rd2, %rd10689;
	st.local.u32 	[%rd10690+152], %r8903;
	mov.u32 	%r30607, %r8904;
$L__BB4_8253:
	setp.ge.u32 	%p11020, %r30607, %r8849;
	mov.u32 	%r30606, %r8902;
	@%p11020 bra 	$L__BB4_8401;
	add.s32 	%r30606, %r8850, 15;
	shl.b32 	%r27332, %r8902, 7;
	and.b32  	%r27333, %r27332, 8064;
	add.s32 	%r8907, %r27333, %r2;
	shl.b32 	%r27334, %r8902, 9;
	and.b32  	%r27335, %r27334, 32256;
	add.s32 	%r27336, %r5, %r27335;
	ld.shared.u32 	%r27337, [%r27336];
	setp.eq.s32 	%p11021, %r8907, 0;
	setp.ne.s32 	%p11022, %r27337, 0;
	or.pred  	%p11023, %p11021, %p11022;
	@%p11023 bra 	$L__BB4_8256;
	add.s32 	%r8908, %r30607, 1;
	mul.wide.u32 	%rd10691, %r30607, 4;
	add.s64 	%rd10692, %rd2, %rd10691;
	st.local.u32 	[%rd10692+152], %r8907;
	mov.u32 	%r30607, %r8908;
$L__BB4_8256:
	setp.ge.u32 	%p11024, %r30607, %r8849;
	@%p11024 bra 	$L__BB4_8401;
	add.s32 	%r8910, %r8850, 16;
	shl.b32 	%r27339, %r30606, 7;
	and.b32  	%r27340, %r27339, 8064;
	add.s32 	%r8911, %r27340, %r2;
	shl.b32 	%r27341, %r30606, 9;
	and.b32  	%r27342, %r27341, 32256;
	add.s32 	%r27343, %r5, %r27342;
	ld.shared.u32 	%r27344, [%r27343];
	setp.eq.s32 	%p11025, %r8911, 0;
	setp.ne.s32 	%p11026, %r27344, 0;
	or.pred  	%p11027, %p11025, %p11026;
	@%p11027 bra 	$L__BB4_8259;
	add.s32 	%r8912, %r30607, 1;
	mul.wide.u32 	%rd10693, %r30607, 4;
	add.s64 	%rd10694, %rd2, %rd10693;
	st.local.u32 	[%rd10694+152], %r8911;
	mov.u32 	%r30607, %r8912;
$L__BB4_8259:
	setp.ge.u32 	%p11028, %r30607, %r8849;
	mov.u32 	%r30606, %r8910;
	@%p11028 bra 	$L__BB4_8401;
	add.s32 	%r30606, %r8850, 17;
	shl.b32 	%r27346, %r8910, 7;
	and.b32  	%r27347, %r27346, 8064;
	add.s32 	%r8915, %r27347, %r2;
	shl.b32 	%r27348, %r8910, 9;
	and.b32  	%r27349, %r27348, 32256;
	add.s32 	%r27350, %r5, %r27349;
	ld.shared.u32 	%r27351, [%r27350];
	setp.eq.s32 	%p11029, %r8915, 0;
	setp.ne.s32 	%p11030, %r27351, 0;
	or.pred  	%p11031, %p11029, %p11030;
	@%p11031 bra 	$L__BB4_8262;
	add.s32 	%r8916, %r30607, 1;
	mul.wide.u32 	%rd10695, %r30607, 4;
	add.s64 	%rd10696, %rd2, %rd10695;
	st.local.u32 	[%rd10696+152], %r8915;
	mov.u32 	%r30607, %r8916;
$L__BB4_8262:
	setp.ge.u32 	%p11032, %r30607, %r8849;
	@%p11032 bra 	$L__BB4_8401;
	add.s32 	%r8918, %r8850, 18;
	shl.b32 	%r27353, %r30606, 7;
	and.b32  	%r27354, %r27353, 8064;
	add.s32 	%r8919, %r27354, %r2;
	shl.b32 	%r27355, %r30606, 9;
	and.b32  	%r27356, %r27355, 32256;
	add.s32 	%r27357, %r5, %r27356;
	ld.shared.u32 	%r27358, [%r27357];
	setp.eq.s32 	%p11033, %r8919, 0;
	setp.ne.s32 	%p11034, %r27358, 0;
	or.pred  	%p11035, %p11033, %p11034;
	@%p11035 bra 	$L__BB4_8265;
	add.s32 	%r8920, %r30607, 1;
	mul.wide.u32 	%rd10697, %r30607, 4;
	add.s64 	%rd10698, %rd2, %rd10697;
	st.local.u32 	[%rd10698+152], %r8919;
	mov.u32 	%r30607, %r8920;
$L__BB4_8265:
	setp.ge.u32 	%p11036, %r30607, %r8849;
	mov.u32 	%r30606, %r8918;
	@%p11036 bra 	$L__BB4_8401;
	add.s32 	%r30606, %r8850, 19;
	shl.b32 	%r27360, %r8918, 7;
	and.b32  	%r27361, %r27360, 8064;
	add.s32 	%r8923, %r27361, %r2;
	shl.b32 	%r27362, %r8918, 9;
	and.b32  	%r27363, %r27362, 32256;
	add.s32 	%r27364, %r5, %r27363;
	ld.shared.u32 	%r27365, [%r27364];
	setp.eq.s32 	%p11037, %r8923, 0;
	setp.ne.s32 	%p11038, %r27365, 0;
	or.pred  	%p11039, %p11037, %p11038;
	@%p11039 bra 	$L__BB4_8268;
	add.s32 	%r8924, %r30607, 1;
	mul.wide.u32 	%rd10699, %r30607, 4;
	add.s64 	%rd10700, %rd2, %rd10699;
	st.local.u32 	[%rd10700+152], %r8923;
	mov.u32 	%r30607, %r8924;
$L__BB4_8268:
	setp.ge.u32 	%p11040, %r30607, %r8849;
	@%p11040 bra 	$L__BB4_8401;
	add.s32 	%r8926, %r8850, 20;
	shl.b32 	%r27367, %r30606, 7;
	and.b32  	%r27368, %r27367, 8064;
	add.s32 	%r8927, %r27368, %r2;
	shl.b32 	%r27369, %r30606, 9;
	and.b32  	%r27370, %r27369, 32256;
	add.s32 	%r27371, %r5, %r27370;
	ld.shared.u32 	%r27372, [%r27371];
	setp.eq.s32 	%p11041, %r8927, 0;
	setp.ne.s32 	%p11042, %r27372, 0;
	or.pred  	%p11043, %p11041, %p11042;
	@%p11043 bra 	$L__BB4_8271;
	add.s32 	%r8928, %r30607, 1;
	mul.wide.u32 	%rd10701, %r30607, 4;
	add.s64 	%rd10702, %rd2, %rd10701;
	st.local.u32 	[%rd10702+152], %r8927;
	mov.u32 	%r30607, %r8928;
$L__BB4_8271:
	setp.ge.u32 	%p11044, %r30607, %r8849;
	mov.u32 	%r30606, %r8926;
	@%p11044 bra 	$L__BB4_8401;
	add.s32 	%r30606, %r8850, 21;
	shl.b32 	%r27374, %r8926, 7;
	and.b32  	%r27375, %r27374, 8064;
	add.s32 	%r8931, %r27375, %r2;
	shl.b32 	%r27376, %r8926, 9;
	and.b32  	%r27377, %r27376, 32256;
	add.s32 	%r27378, %r5, %r27377;
	ld.shared.u32 	%r27379, [%r27378];
	setp.eq.s32 	%p11045, %r8931, 0;
	setp.ne.s32 	%p11046, %r27379, 0;
	or.pred  	%p11047, %p11045, %p11046;
	@%p11047 bra 	$L__BB4_8274;
	add.s32 	%r8932, %r30607, 1;
	mul.wide.u32 	%rd10703, %r30607, 4;
	add.s64 	%rd10704, %rd2, %rd10703;
	st.local.u32 	[%rd10704+152], %r8931;
	mov.u32 	%r30607, %r8932;
$L__BB4_8274:
	setp.ge.u32 	%p11048, %r30607, %r8849;
	@%p11048 bra 	$L__BB4_8401;
	add.s32 	%r8934, %r8850, 22;
	shl.b32 	%r27381, %r30606, 7;
	and.b32  	%r27382, %r27381, 8064;
	add.s32 	%r8935, %r27382, %r2;
	shl.b32 	%r27383, %r30606, 9;
	and.b32  	%r27384, %r27383, 32256;
	add.s32 	%r27385, %r5, %r27384;
	ld.shared.u32 	%r27386, [%r27385];
	setp.eq.s32 	%p11049, %r8935, 0;
	setp.ne.s32 	%p11050, %r27386, 0;
	or.pred  	%p11051, %p11049, %p11050;
	@%p11051 bra 	$L__BB4_8277;
	add.s32 	%r8936, %r30607, 1;
	mul.wide.u32 	%rd10705, %r30607, 4;
	add.s64 	%rd10706, %rd2, %rd10705;
	st.local.u32 	[%rd10706+152], %r8935;
	mov.u32 	%r30607, %r8936;
$L__BB4_8277:
	setp.ge.u32 	%p11052, %r30607, %r8849;
	mov.u32 	%r30606, %r8934;
	@%p11052 bra 	$L__BB4_8401;
	add.s32 	%r30606, %r8850, 23;
	shl.b32 	%r27388, %r8934, 7;
	and.b32  	%r27389, %r27388, 8064;
	add.s32 	%r8939, %r27389, %r2;
	shl.b32 	%r27390, %r8934, 9;
	and.b32  	%r27391, %r27390, 32256;
	add.s32 	%r27392, %r5, %r27391;
	ld.shared.u32 	%r27393, [%r27392];
	setp.eq.s32 	%p11053, %r8939, 0;
	setp.ne.s32 	%p11054, %r27393, 0;
	or.pred  	%p11055, %p11053, %p11054;
	@%p11055 bra 	$L__BB4_8280;
	add.s32 	%r8940, %r30607, 1;
	mul.wide.u32 	%rd10707, %r30607, 4;
	add.s64 	%rd10708, %rd2, %rd10707;
	st.local.u32 	[%rd10708+152], %r8939;
	mov.u32 	%r30607, %r8940;
$L__BB4_8280:
	setp.ge.u32 	%p11056, %r30607, %r8849;
	@%p11056 bra 	$L__BB4_8401;
	add.s32 	%r8942, %r8850, 24;
	shl.b32 	%r27395, %r30606, 7;
	and.b32  	%r27396, %r27395, 8064;
	add.s32 	%r8943, %r27396, %r2;
	shl.b32 	%r27397, %r30606, 9;
	and.b32  	%r27398, %r27397, 32256;
	add.s32 	%r27399, %r5, %r27398;
	ld.shared.u32 	%r27400, [%r27399];
	setp.eq.s32 	%p11057, %r8943, 0;
	setp.ne.s32 	%p11058, %r27400, 0;
	or.pred  	%p11059, %p11057, %p11058;
	@%p11059 bra 	$L__BB4_8283;
	add.s32 	%r8944, %r30607, 1;
	mul.wide.u32 	%rd10709, %r30607, 4;
	add.s64 	%rd10710, %rd2, %rd10709;
	st.local.u32 	[%rd10710+152], %r8943;
	mov.u32 	%r30607, %r8944;
$L__BB4_8283:
	setp.ge.u32 	%p11060, %r30607, %r8849;
	mov.u32 	%r30606, %r8942;
	@%p11060 bra 	$L__BB4_8401;
	add.s32 	%r30606, %r8850, 25;
	shl.b32 	%r27402, %r8942, 7;
	and.b32  	%r27403, %r27402, 8064;
	add.s32 	%r8947, %r27403, %r2;
	shl.b32 	%r27404, %r8942, 9;
	and.b32  	%r27405, %r27404, 32256;
	add.s32 	%r27406, %r5, %r27405;
	ld.shared.u32 	%r27407, [%r27406];
	setp.eq.s32 	%p11061, %r8947, 0;
	setp.ne.s32 	%p11062, %r27407, 0;
	or.pred  	%p11063, %p11061, %p11062;
	@%p11063 bra 	$L__BB4_8286;
	add.s32 	%r8948, %r30607, 1;
	mul.wide.u32 	%rd10711, %r30607, 4;
	add.s64 	%rd10712, %rd2, %rd10711;
	st.local.u32 	[%rd10712+152], %r8947;
	mov.u32 	%r30607, %r8948;
$L__BB4_8286:
	setp.ge.u32 	%p11064, %r30607, %r8849;
	@%p11064 bra 	$L__BB4_8401;
	add.s32 	%r8950, %r8850, 26;
	shl.b32 	%r27409, %r30606, 7;
	and.b32  	%r27410, %r27409, 8064;
	add.s32 	%r8951, %r27410, %r2;
	shl.b32 	%r27411, %r30606, 9;
	and.b32  	%r27412, %r27411, 32256;
	add.s32 	%r27413, %r5, %r27412;
	ld.shared.u32 	%r27414, [%r27413];
	setp.eq.s32 	%p11065, %r8951, 0;
	setp.ne.s32 	%p11066, %r27414, 0;
	or.pred  	%p11067, %p11065, %p11066;
	@%p11067 bra 	$L__BB4_8289;
	add.s32 	%r8952, %r30607, 1;
	mul.wide.u32 	%rd10713, %r30607, 4;
	add.s64 	%rd10714, %rd2, %rd10713;
	st.local.u32 	[%rd10714+152], %r8951;
	mov.u32 	%r30607, %r8952;
$L__BB4_8289:
	setp.ge.u32 	%p11068, %r30607, %r8849;
	mov.u32 	%r30606, %r8950;
	@%p11068 bra 	$L__BB4_8401;
	add.s32 	%r30606, %r8850, 27;
	shl.b32 	%r27416, %r8950, 7;
	and.b32  	%r27417, %r27416, 8064;
	add.s32 	%r8955, %r27417, %r2;
	shl.b32 	%r27418, %r8950, 9;
	and.b32  	%r27419, %r27418, 32256;
	add.s32 	%r27420, %r5, %r27419;
	ld.shared.u32 	%r27421, [%r27420];
	setp.eq.s32 	%p11069, %r8955, 0;
	setp.ne.s32 	%p11070, %r27421, 0;
	or.pred  	%p11071, %p11069, %p11070;
	@%p11071 bra 	$L__BB4_8292;
	add.s32 	%r8956, %r30607, 1;
	mul.wide.u32 	%rd10715, %r30607, 4;
	add.s64 	%rd10716, %rd2, %rd10715;
	st.local.u32 	[%rd10716+152], %r8955;
	mov.u32 	%r30607, %r8956;
$L__BB4_8292:
	setp.ge.u32 	%p11072, %r30607, %r8849;
	@%p11072 bra 	$L__BB4_8401;
	add.s32 	%r8958, %r8850, 28;
	shl.b32 	%r27423, %r30606, 7;
	and.b32  	%r27424, %r27423, 8064;
	add.s32 	%r8959, %r27424, %r2;
	shl.b32 	%r27425, %r30606, 9;
	and.b32  	%r27426, %r27425, 32256;
	add.s32 	%r27427, %r5, %r27426;
	ld.shared.u32 	%r27428, [%r27427];
	setp.eq.s32 	%p11073, %r8959, 0;
	setp.ne.s32 	%p11074, %r27428, 0;
	or.pred  	%p11075, %p11073, %p11074;
	@%p11075 bra 	$L__BB4_8295;
	add.s32 	%r8960, %r30607, 1;
	mul.wide.u32 	%rd10717, %r30607, 4;
	add.s64 	%rd10718, %rd2, %rd10717;
	st.local.u32 	[%rd10718+152], %r8959;
	mov.u32 	%r30607, %r8960;
$L__BB4_8295:
	setp.ge.u32 	%p11076, %r30607, %r8849;
	mov.u32 	%r30606, %r8958;
	@%p11076 bra 	$L__BB4_8401;
	add.s32 	%r30606, %r8850, 29;
	shl.b32 	%r27430, %r8958, 7;
	and.b32  	%r27431, %r27430, 8064;
	add.s32 	%r8963, %r27431, %r2;
	shl.b32 	%r27432, %r8958, 9;
	and.b32  	%r27433, %r27432, 32256;
	add.s32 	%r27434, %r5, %r27433;
	ld.shared.u32 	%r27435, [%r27434];
	setp.eq.s32 	%p11077, %r8963, 0;
	setp.ne.s32 	%p11078, %r27435, 0;
	or.pred  	%p11079, %p11077, %p11078;
	@%p11079 bra 	$L__BB4_8298;
	add.s32 	%r8964, %r30607, 1;
	mul.wide.u32 	%rd10719, %r30607, 4;
	add.s64 	%rd10720, %rd2, %rd10719;
	st.local.u32 	[%rd10720+152], %r8963;
	mov.u32 	%r30607, %r8964;
$L__BB4_8298:
	setp.ge.u32 	%p11080, %r30607, %r8849;
	@%p11080 bra 	$L__BB4_8401;
	add.s32 	%r8966, %r8850, 30;
	shl.b32 	%r27437, %r30606, 7;
	and.b32  	%r27438, %r27437, 8064;
	add.s32 	%r8967, %r27438, %r2;
	shl.b32 	%r27439, %r30606, 9;
	and.b32  	%r27440, %r27439, 32256;
	add.s32 	%r27441, %r5, %r27440;
	ld.shared.u32 	%r27442, [%r27441];
	setp.eq.s32 	%p11081, %r8967, 0;
	setp.ne.s32 	%p11082, %r27442, 0;
	or.pred  	%p11083, %p11081, %p11082;
	@%p11083 bra 	$L__BB4_8301;
	add.s32 	%r8968, %r30607, 1;
	mul.wide.u32 	%rd10721, %r30607, 4;
	add.s64 	%rd10722, %rd2, %rd10721;
	st.local.u32 	[%rd10722+152], %r8967;
	mov.u32 	%r30607, %r8968;
$L__BB4_8301:
	setp.ge.u32 	%p11084, %r30607, %r8849;
	mov.u32 	%r30606, %r8966;
	@%p11084 bra 	$L__BB4_8401;
	add.s32 	%r30606, %r8850, 31;
	shl.b32 	%r27444, %r8966, 7;
	and.b32  	%r27445, %r27444, 8064;
	add.s32 	%r8971, %r27445, %r2;
	shl.b32 	%r27446, %r8966, 9;
	and.b32  	%r27447, %r27446, 32256;
	add.s32 	%r27448, %r5, %r27447;
	ld.shared.u32 	%r27449, [%r27448];
	setp.eq.s32 	%p11085, %r8971, 0;
	setp.ne.s32 	%p11086, %r27449, 0;
	or.pred  	%p11087, %p11085, %p11086;
	@%p11087 bra 	$L__BB4_8304;
	add.s32 	%r8972, %r30607, 1;
	mul.wide.u32 	%rd10723, %r30607, 4;
	add.s64 	%rd10724, %rd2, %rd10723;
	st.local.u32 	[%rd10724+152], %r8971;
	mov.u32 	%r30607, %r8972;
$L__BB4_8304:
	setp.ge.u32 	%p11088, %r30607, %r8849;
	@%p11088 bra 	$L__BB4_8401;
	add.s32 	%r8974, %r8850, 32;
	shl.b32 	%r27451, %r30606, 7;
	and.b32  	%r27452, %r27451, 8064;
	add.s32 	%r8975, %r27452, %r2;
	shl.b32 	%r27453, %r30606, 9;
	and.b32  	%r27454, %r27453, 32256;
	add.s32 	%r27455, %r5, %r27454;
	ld.shared.u32 	%r27456, [%r27455];
	setp.eq.s32 	%p11089, %r8975, 0;
	setp.ne.s32 	%p11090, %r27456, 0;
	or.pred  	%p11091, %p11089, %p11090;
	@%p11091 bra 	$L__BB4_8307;
	add.s32 	%r8976, %r30607, 1;
	mul.wide.u32 	%rd10725, %r30607, 4;
	add.s64 	%rd10726, %rd2, %rd10725;
	st.local.u32 	[%rd10726+152], %r8975;
	mov.u32 	%r30607, %r8976;
$L__BB4_8307:
	setp.ge.u32 	%p11092, %r30607, %r8849;
	mov.u32 	%r30606, %r8974;
	@%p11092 bra 	$L__BB4_8401;
	add.s32 	%r30606, %r8850, 33;
	shl.b32 	%r27458, %r8974, 7;
	and.b32  	%r27459, %r27458, 8064;
	add.s32 	%r8979, %r27459, %r2;
	shl.b32 	%r27460, %r8974, 9;
	and.b32  	%r27461, %r27460, 32256;
	add.s32 	%r27462, %r5, %r27461;
	ld.shared.u32 	%r27463, [%r27462];
	setp.eq.s32 	%p11093, %r8979, 0;
	setp.ne.s32 	%p11094, %r27463, 0;
	or.pred  	%p11095, %p11093, %p11094;
	@%p11095 bra 	$L__BB4_8310;
	add.s32 	%r8980, %r30607, 1;
	mul.wide.u32 	%rd10727, %r30607, 4;
	add.s64 	%rd10728, %rd2, %rd10727;
	st.local.u32 	[%rd10728+152], %r8979;
	mov.u32 	%r30607, %r8980;
$L__BB4_8310:
	setp.ge.u32 	%p11096, %r30607, %r8849;
	@%p11096 bra 	$L__BB4_8401;
	add.s32 	%r8982, %r8850, 34;
	shl.b32 	%r27465, %r30606, 7;
	and.b32  	%r27466, %r27465, 8064;
	add.s32 	%r8983, %r27466, %r2;
	shl.b32 	%r27467, %r30606, 9;
	and.b32  	%r27468, %r27467, 32256;
	add.s32 	%r27469, %r5, %r27468;
	ld.shared.u32 	%r27470, [%r27469];
	setp.eq.s32 	%p11097, %r8983, 0;
	setp.ne.s32 	%p11098, %r27470, 0;
	or.pred  	%p11099, %p11097, %p11098;
	@%p11099 bra 	$L__BB4_8313;
	add.s32 	%r8984, %r30607, 1;
	mul.wide.u32 	%rd10729, %r30607, 4;
	add.s64 	%rd10730, %rd2, %rd10729;
	st.local.u32 	[%rd10730+152], %r8983;
	mov.u32 	%r30607, %r8984;
$L__BB4_8313:
	setp.ge.u32 	%p11100, %r30607, %r8849;
	mov.u32 	%r30606, %r8982;
	@%p11100 bra 	$L__BB4_8401;
	add.s32 	%r30606, %r8850, 35;
	shl.b32 	%r27472, %r8982, 7;
	and.b32  	%r27473, %r27472, 8064;
	add.s32 	%r8987, %r27473, %r2;
	shl.b32 	%r27474, %r8982, 9;
	and.b32  	%r27475, %r27474, 32256;
	add.s32 	%r27476, %r5, %r27475;
	ld.shared.u32 	%r27477, [%r27476];
	setp.eq.s32 	%p11101, %r8987, 0;
	setp.ne.s32 	%p11102, %r27477, 0;
	or.pred  	%p11103, %p11101, %p11102;
	@%p11103 bra 	$L__BB4_8316;
	add.s32 	%r8988, %r30607, 1;
	mul.wide.u32 	%rd10731, %r30607, 4;
	add.s64 	%rd10732, %rd2, %rd10731;
	st.local.u32 	[%rd10732+152], %r8987;
	mov.u32 	%r30607, %r8988;
$L__BB4_8316:
	setp.ge.u32 	%p11104, %r30607, %r8849;
	@%p11104 bra 	$L__BB4_8401;
	add.s32 	%r8990, %r8850, 36;
	shl.b32 	%r27479, %r30606, 7;
	and.b32  	%r27480, %r27479, 8064;
	add.s32 	%r8991, %r27480, %r2;
	shl.b32 	%r27481, %r30606, 9;
	and.b32  	%r27482, %r27481, 32256;
	add.s32 	%r27483, %r5, %r27482;
	ld.shared.u32 	%r27484, [%r27483];
	setp.eq.s32 	%p11105, %r8991, 0;
	setp.ne.s32 	%p11106, %r27484, 0;
	or.pred  	%p11107, %p11105, %p11106;
	@%p11107 bra 	$L__BB4_8319;
	add.s32 	%r8992, %r30607, 1;
	mul.wide.u32 	%rd10733, %r30607, 4;
	add.s64 	%rd10734, %rd2, %rd10733;
	st.local.u32 	[%rd10734+152], %r8991;
	mov.u32 	%r30607, %r8992;
$L__BB4_8319:
	setp.ge.u32 	%p11108, %r30607, %r8849;
	mov.u32 	%r30606, %r8990;
	@%p11108 bra 	$L__BB4_8401;
	add.s32 	%r30606, %r8850, 37;
	shl.b32 	%r27486, %r8990, 7;
	and.b32  	%r27487, %r27486, 8064;
	add.s32 	%r8995, %r27487, %r2;
	shl.b32 	%r27488, %r8990, 9;
	and.b32  	%r27489, %r27488, 32256;
	add.s32 	%r27490, %r5, %r27489;
	ld.shared.u32 	%r27491, [%r27490];
	setp.eq.s32 	%p11109, %r8995, 0;
	setp.ne.s32 	%p11110, %r27491, 0;
	or.pred  	%p11111, %p11109, %p11110;
	@%p11111 bra 	$L__BB4_8322;
	add.s32 	%r8996, %r30607, 1;
	mul.wide.u32 	%rd10735, %r30607, 4;
	add.s64 	%rd10736, %rd2, %rd10735;
	st.local.u32 	[%rd10736+152], %r8995;
	mov.u32 	%r30607, %r8996;
$L__BB4_8322:
	setp.ge.u32 	%p11112, %r30607, %r8849;
	@%p11112 bra 	$L__BB4_8401;
	add.s32 	%r8998, %r8850, 38;
	shl.b32 	%r27493, %r30606, 7;
	and.b32  	%r27494, %r27493, 8064;
	add.s32 	%r8999, %r27494, %r2;
	shl.b32 	%r27495, %r30606, 9;
	and.b32  	%r27496, %r27495, 32256;
	add.s32 	%r27497, %r5, %r27496;
	ld.shared.u32 	%r27498, [%r27497];
	setp.eq.s32 	%p11113, %r8999, 0;
	setp.ne.s32 	%p11114, %r27498, 0;
	or.pred  	%p11115, %p11113, %p11114;
	@%p11115 bra 	$L__BB4_8325;
	add.s32 	%r9000, %r30607, 1;
	mul.wide.u32 	%rd10737, %r30607, 4;
	add.s64 	%rd10738, %rd2, %rd10737;
	st.local.u32 	[%rd10738+152], %r8999;
	mov.u32 	%r30607, %r9000;
$L__BB4_8325:
	setp.ge.u32 	%p11116, %r30607, %r8849;
	mov.u32 	%r30606, %r8998;
	@%p11116 bra 	$L__BB4_8401;
	add.s32 	%r30606, %r8850, 39;
	shl.b32 	%r27500, %r8998, 7;
	and.b32  	%r27501, %r27500, 8064;
	add.s32 	%r9003, %r27501, %r2;
	shl.b32 	%r27502, %r8998, 9;
	and.b32  	%r27503, %r27502, 32256;
	add.s32 	%r27504, %r5, %r27503;
	ld.shared.u32 	%r27505, [%r27504];
	setp.eq.s32 	%p11117, %r9003, 0;
	setp.ne.s32 	%p11118, %r27505, 0;
	or.pred  	%p11119, %p11117, %p11118;
	@%p11119 bra 	$L__BB4_8328;
	add.s32 	%r9004, %r30607, 1;
	mul.wide.u32 	%rd10739, %r30607, 4;
	add.s64 	%rd10740, %rd2, %rd10739;
	st.local.u32 	[%rd10740+152], %r9003;
	mov.u32 	%r30607, %r9004;
$L__BB4_8328:
	setp.ge.u32 	%p11120, %r30607, %r8849;
	@%p11120 bra 	$L__BB4_8401;
	add.s32 	%r9006, %r8850, 40;
	shl.b32 	%r27507, %r30606, 7;
	and.b32  	%r27508, %r27507, 8064;
	add.s32 	%r9007, %r27508, %r2;
	shl.b32 	%r27509, %r30606, 9;
	and.b32  	%r27510, %r27509, 32256;
	add.s32 	%r27511, %r5, %r27510;
	ld.shared.u32 	%r27512, [%r27511];
	setp.eq.s32 	%p11121, %r9007, 0;
	setp.ne.s32 	%p11122, %r27512, 0;
	or.pred  	%p11123, %p11121, %p11122;
	@%p11123 bra 	$L__BB4_8331;
	add.s32 	%r9008, %r30607, 1;
	mul.wide.u32 	%rd10741, %r30607, 4;
	add.s64 	%rd10742, %rd2, %rd10741;
	st.local.u32 	[%rd10742+152], %r9007;
	mov.u32 	%r30607, %r9008;
$L__BB4_8331:
	setp.ge.u32 	%p11124, %r30607, %r8849;
	mov.u32 	%r30606, %r9006;
	@%p11124 bra 	$L__BB4_8401;
	add.s32 	%r30606, %r8850, 41;
	shl.b32 	%r27514, %r9006, 7;
	and.b32  	%r27515, %r27514, 8064;
	add.s32 	%r9011, %r27515, %r2;
	shl.b32 	%r27516, %r9006, 9;
	and.b32  	%r27517, %r27516, 32256;
	add.s32 	%r27518, %r5, %r27517;
	ld.shared.u32 	%r27519, [%r27518];
	setp.eq.s32 	%p11125, %r9011, 0;
	setp.ne.s32 	%p11126, %r27519, 0;
	or.pred  	%p11127, %p11125, %p11126;
	@%p11127 bra 	$L__BB4_8334;
	add.s32 	%r9012, %r30607, 1;
	mul.wide.u32 	%rd10743, %r30607, 4;
	add.s64 	%rd10744, %rd2, %rd10743;
	st.local.u32 	[%rd10744+152], %r9011;
	mov.u32 	%r30607, %r9012;
$L__BB4_8334:
	setp.ge.u32 	%p11128, %r30607, %r8849;
	@%p11128 bra 	$L__BB4_8401;
	add.s32 	%r9014, %r8850, 42;
	shl.b32 	%r27521, %r30606, 7;
	and.b32  	%r27522, %r27521, 8064;
	add.s32 	%r9015, %r27522, %r2;
	shl.b32 	%r27523, %r30606, 9;
	and.b32  	%r27524, %r27523, 32256;
	add.s32 	%r27525, %r5, %r27524;
	ld.shared.u32 	%r27526, [%r27525];
	setp.eq.s32 	%p11129, %r9015, 0;
	setp.ne.s32 	%p11130, %r27526, 0;
	or.pred  	%p11131, %p11129, %p11130;
	@%p11131 bra 	$L__BB4_8337;
	add.s32 	%r9016, %r30607, 1;
	mul.wide.u32 	%rd10745, %r30607, 4;
	add.s64 	%rd10746, %rd2, %rd10745;
	st.local.u32 	[%rd10746+152], %r9015;
	mov.u32 	%r30607, %r9016;
$L__BB4_8337:
	setp.ge.u32 	%p11132, %r30607, %r8849;
	mov.u32 	%r30606, %r9014;
	@%p11132 bra 	$L__BB4_8401;
	add.s32 	%r30606, %r8850, 43;
	shl.b32 	%r27528, %r9014, 7;
	and.b32  	%r27529, %r27528, 8064;
	add.s32 	%r9019, %r27529, %r2;
	shl.b32 	%r27530, %r9014, 9;
	and.b32  	%r27531, %r27530, 32256;
	add.s32 	%r27532, %r5, %r27531;
	ld.shared.u32 	%r27533, [%r27532];
	setp.eq.s32 	%p11133, %r9019, 0;
	setp.ne.s32 	%p11134, %r27533, 0;
	or.pred  	%p11135, %p11133, %p11134;
	@%p11135 bra 	$L__BB4_8340;
	add.s32 	%r9020, %r30607, 1;
	mul.wide.u32 	%rd10747, %r30607, 4;
	add.s64 	%rd10748, %rd2, %rd10747;
	st.local.u32 	[%rd10748+152], %r9019;
	mov.u32 	%r30607, %r9020;
$L__BB4_8340:
	setp.ge.u32 	%p11136, %r30607, %r8849;
	@%p11136 bra 	$L__BB4_8401;
	add.s32 	%r9022, %r8850, 44;
	shl.b32 	%r27535, %r30606, 7;
	and.b32  	%r27536, %r27535, 8064;
	add.s32 	%r9023, %r27536, %r2;
	shl.b32 	%r27537, %r30606, 9;
	and.b32  	%r27538, %r27537, 32256;
	add.s32 	%r27539, %r5, %r27538;
	ld.shared.u32 	%r27540, [%r27539];
	setp.eq.s32 	%p11137, %r9023, 0;
	setp.ne.s32 	%p11138, %r27540, 0;
	or.pred  	%p11139, %p11137, %p11138;
	@%p11139 bra 	$L__BB4_8343;
	add.s32 	%r9024, %r30607, 1;
	mul.wide.u32 	%rd10749, %r30607, 4;
	add.s64 	%rd10750, %rd2, %rd10749;
	st.local.u32 	[%rd10750+152], %r9023;
	mov.u32 	%r30607, %r9024;
$L__BB4_8343:
	setp.ge.u32 	%p11140, %r30607, %r8849;
	mov.u32 	%r30606, %r9022;
	@%p11140 bra 	$L__BB4_8401;
	add.s32 	%r30606, %r8850, 45;
	shl.b32 	%r27542, %r9022, 7;
	and.b32  	%r27543, %r27542, 8064;
	add.s32 	%r9027, %r27543, %r2;
	shl.b32 	%r27544, %r9022, 9;
	and.b32  	%r27545, %r27544, 32256;
	add.s32 	%r27546, %r5, %r27545;
	ld.shared.u32 	%r27547, [%r27546];
	setp.eq.s32 	%p11141, %r9027, 0;
	setp.ne.s32 	%p11142, %r27547, 0;
	or.pred  	%p11143, %p11141, %p11142;
	@%p11143 bra 	$L__BB4_8346;
	add.s32 	%r9028, %r30607, 1;
	mul.wide.u32 	%rd10751, %r30607, 4;
	add.s64 	%rd10752, %rd2, %rd10751;
	st.local.u32 	[%rd10752+152], %r9027;
	mov.u32 	%r30607, %r9028;
$L__BB4_8346:
	setp.ge.u32 	%p11144, %r30607, %r8849;
	@%p11144 bra 	$L__BB4_8401;
	add.s32 	%r9030, %r8850, 46;
	shl.b32 	%r27549, %r30606, 7;
	and.b32  	%r27550, %r27549, 8064;
	add.s32 	%r9031, %r27550, %r2;
	shl.b32 	%r27551, %r30606, 9;
	and.b32  	%r27552, %r27551, 32256;
	add.s32 	%r27553, %r5, %r27552;
	ld.shared.u32 	%r27554, [%r27553];
	setp.eq.s32 	%p11145, %r9031, 0;
	setp.ne.s32 	%p11146, %r27554, 0;
	or.pred  	%p11147, %p11145, %p11146;
	@%p11147 bra 	$L__BB4_8349;
	add.s32 	%r9032, %r30607, 1;
	mul.wide.u32 	%rd10753, %r30607, 4;
	add.s64 	%rd10754, %rd2, %rd10753;
	st.local.u32 	[%rd10754+152], %r9031;
	mov.u32 	%r30607, %r9032;
$L__BB4_8349:
	setp.ge.u32 	%p11148, %r30607, %r8849;
	mov.u32 	%r30606, %r9030;
	@%p11148 bra 	$L__BB4_8401;
	add.s32 	%r30606, %r8850, 47;
	shl.b32 	%r27556, %r9030, 7;
	and.b32  	%r27557, %r27556, 8064;
	add.s32 	%r9035, %r27557, %r2;
	shl.b32 	%r27558, %r9030, 9;
	and.b32  	%r27559, %r27558, 32256;
	add.s32 	%r27560, %r5, %r27559;
	ld.shared.u32 	%r27561, [%r27560];
	setp.eq.s32 	%p11149, %r9035, 0;
	setp.ne.s32 	%p11150, %r27561, 0;
	or.pred  	%p11151, %p11149, %p11150;
	@%p11151 bra 	$L__BB4_8352;
	add.s32 	%r9036, %r30607, 1;
	mul.wide.u32 	%rd10755, %r30607, 4;
	add.s64 	%rd10756, %rd2, %rd10755;
	st.local.u32 	[%rd10756+152], %r9035;
	mov.u32 	%r30607, %r9036;
$L__BB4_8352:
	setp.ge.u32 	%p11152, %r30607, %r8849;
	@%p11152 bra 	$L__BB4_8401;
	add.s32 	%r9038, %r8850, 48;
	shl.b32 	%r27563, %r30606, 7;
	and.b32  	%r27564, %r27563, 8064;
	add.s32 	%r9039, %r27564, %r2;
	shl.b32 	%r27565, %r30606, 9;
	and.b32  	%r27566, %r27565, 32256;
	add.s32 	%r27567, %r5, %r27566;
	ld.shared.u32 	%r27568, [%r27567];
	setp.eq.s32 	%p11153, %r9039, 0;
	setp.ne.s32 	%p11154, %r27568, 0;
	or.pred  	%p11155, %p11153, %p11154;
	@%p11155 bra 	$L__BB4_8355;
	add.s32 	%r9040, %r30607, 1;
	mul.wide.u32 	%rd10757, %r30607, 4;
	add.s64 	%rd10758, %rd2, %rd10757;
	st.local.u32 	[%rd10758+152], %r9039;
	mov.u32 	%r30607, %r9040;
$L__BB4_8355:
	setp.ge.u32 	%p11156, %r30607, %r8849;
	mov.u32 	%r30606, %r9038;
	@%p11156 bra 	$L__BB4_8401;
	add.s32 	%r30606, %r8850, 49;
	shl.b32 	%r27570, %r9038, 7;
	and.b32  	%r27571, %r27570, 8064;
	add.s32 	%r9043, %r27571, %r2;
	shl.b32 	%r27572, %r9038, 9;
	and.b32  	%r27573, %r27572, 32256;
	add.s32 	%r27574, %r5, %r27573;
	ld.shared.u32 	%r27575, [%r27574];
	setp.eq.s32 	%p11157, %r9043, 0;
	setp.ne.s32 	%p11158, %r27575, 0;
	or.pred  	%p11159, %p11157, %p11158;
	@%p11159 bra 	$L__BB4_8358;
	add.s32 	%r9044, %r30607, 1;
	mul.wide.u32 	%rd10759, %r30607, 4;
	add.s64 	%rd10760, %rd2, %rd10759;
	st.local.u32 	[%rd10760+152], %r9043;
	mov.u32 	%r30607, %r9044;
$L__BB4_8358:
	setp.ge.u32 	%p11160, %r30607, %r8849;
	@%p11160 bra 	$L__BB4_8401;
	add.s32 	%r9046, %r8850, 50;
	shl.b32 	%r27577, %r30606, 7;
	and.b32  	%r27578, %r27577, 8064;
	add.s32 	%r9047, %r27578, %r2;
	shl.b32 	%r27579, %r30606, 9;
	and.b32  	%r27580, %r27579, 32256;
	add.s32 	%r27581, %r5, %r27580;
	ld.shared.u32 	%r27582, [%r27581];
	setp.eq.s32 	%p11161, %r9047, 0;
	setp.ne.s32 	%p11162, %r27582, 0;
	or.pred  	%p11163, %p11161, %p11162;
	@%p11163 bra 	$L__BB4_8361;
	add.s32 	%r9048, %r30607, 1;
	mul.wide.u32 	%rd10761, %r30607, 4;
	add.s64 	%rd10762, %rd2, %rd10761;
	st.local.u32 	[%rd10762+152], %r9047;
	mov.u32 	%r30607, %r9048;
$L__BB4_8361:
	setp.ge.u32 	%p11164, %r30607, %r8849;
	mov.u32 	%r30606, %r9046;
	@%p11164 bra 	$L__BB4_8401;
	add.s32 	%r30606, %r8850, 51;
	shl.b32 	%r27584, %r9046, 7;
	and.b32  	%r27585, %r27584, 8064;
	add.s32 	%r9051, %r27585, %r2;
	shl.b32 	%r27586, %r9046, 9;
	and.b32  	%r27587, %r27586, 32256;
	add.s32 	%r27588, %r5, %r27587;
	ld.shared.u32 	%r27589, [%r27588];
	setp.eq.s32 	%p11165, %r9051, 0;
	setp.ne.s32 	%p11166, %r27589, 0;
	or.pred  	%p11167, %p11165, %p11166;
	@%p11167 bra 	$L__BB4_8364;
	add.s32 	%r9052, %r30607, 1;
	mul.wide.u32 	%rd10763, %r30607, 4;
	add.s64 	%rd10764, %rd2, %rd10763;
	st.local.u32 	[%rd10764+152], %r9051;
	mov.u32 	%r30607, %r9052;
$L__BB4_8364:
	setp.ge.u32 	%p11168, %r30607, %r8849;
	@%p11168 bra 	$L__BB4_8401;
	add.s32 	%r9054, %r8850, 52;
	shl.b32 	%r27591, %r30606, 7;
	and.b32  	%r27592, %r27591, 8064;
	add.s32 	%r9055, %r27592, %r2;
	shl.b32 	%r27593, %r30606, 9;
	and.b32  	%r27594, %r27593, 32256;
	add.s32 	%r27595, %r5, %r27594;
	ld.shared.u32 	%r27596, [%r27595];
	setp.eq.s32 	%p11169, %r9055, 0;
	setp.ne.s32 	%p11170, %r27596, 0;
	or.pred  	%p11171, %p11169, %p11170;
	@%p11171 bra 	$L__BB4_8367;
	add.s32 	%r9056, %r30607, 1;
	mul.wide.u32 	%rd10765, %r30607, 4;
	add.s64 	%rd10766, %rd2, %rd10765;
	st.local.u32 	[%rd10766+152], %r9055;
	mov.u32 	%r30607, %r9056;
$L__BB4_8367:
	setp.ge.u32 	%p11172, %r30607, %r8849;
	mov.u32 	%r30606, %r9054;
	@%p11172 bra 	$L__BB4_8401;
	add.s32 	%r30606, %r8850, 53;
	shl.b32 	%r27598, %r9054, 7;
	and.b32  	%r27599, %r27598, 8064;
	add.s32 	%r9059, %r27599, %r2;
	shl.b32 	%r27600, %r9054, 9;
	and.b32  	%r27601, %r27600, 32256;
	add.s32 	%r27602, %r5, %r27601;
	ld.shared.u32 	%r27603, [%r27602];
	setp.eq.s32 	%p11173, %r9059, 0;
	setp.ne.s32 	%p11174, %r27603, 0;
	or.pred  	%p11175, %p11173, %p11174;
	@%p11175 bra 	$L__BB4_8370;
	add.s32 	%r9060, %r30607, 1;
	mul.wide.u32 	%rd10767, %r30607, 4;
	add.s64 	%rd10768, %rd2, %rd10767;
	st.local.u32 	[%rd10768+152], %r9059;
	mov.u32 	%r30607, %r9060;
$L__BB4_8370:
	setp.ge.u32 	%p11176, %r30607, %r8849;
	@%p11176 bra 	$L__BB4_8401;
	add.s32 	%r9062, %r8850, 54;
	shl.b32 	%r27605, %r30606, 7;
	and.b32  	%r27606, %r27605, 8064;
	add.s32 	%r9063, %r27606, %r2;
	shl.b32 	%r27607, %r30606, 9;
	and.b32  	%r27608, %r27607, 32256;
	add.s32 	%r27609, %r5, %r27608;
	ld.shared.u32 	%r27610, [%r27609];
	setp.eq.s32 	%p11177, %r9063, 0;
	setp.ne.s32 	%p11178, %r27610, 0;
	or.pred  	%p11179, %p11177, %p11178;
	@%p11179 bra 	$L__BB4_8373;
	add.s32 	%r9064, %r30607, 1;
	mul.wide.u32 	%rd10769, %r30607, 4;
	add.s64 	%rd10770, %rd2, %rd10769;
	st.local.u32 	[%rd10770+152], %r9063;
	mov.u32 	%r30607, %r9064;
$L__BB4_8373:
	setp.ge.u32 	%p11180, %r30607, %r8849;
	mov.u32 	%r30606, %r9062;
	@%p11180 bra 	$L__BB4_8401;
	add.s32 	%r30606, %r8850, 55;
	shl.b32 	%r27612, %r9062, 7;
	and.b32  	%r27613, %r27612, 8064;
	add.s32 	%r9067, %r27613, %r2;
	shl.b32 	%r27614, %r9062, 9;
	and.b32  	%r27615, %r27614, 32256;
	add.s32 	%r27616, %r5, %r27615;
	ld.shared.u32 	%r27617, [%r27616];
	setp.eq.s32 	%p11181, %r9067, 0;
	setp.ne.s32 	%p11182, %r27617, 0;
	or.pred  	%p11183, %p11181, %p11182;
	@%p11183 bra 	$L__BB4_8376;
	add.s32 	%r9068, %r30607, 1;
	mul.wide.u32 	%rd10771, %r30607, 4;
	add.s64 	%rd10772, %rd2, %rd10771;
	st.local.u32 	[%rd10772+152], %r9067;
	mov.u32 	%r30607, %r9068;
$L__BB4_8376:
	setp.ge.u32 	%p11184, %r30607, %r8849;
	@%p11184 bra 	$L__BB4_8401;
	add.s32 	%r9070, %r8850, 56;
	shl.b32 	%r27619, %r30606, 7;
	and.b32  	%r27620, %r27619, 8064;
	add.s32 	%r9071, %r27620, %r2;
	shl.b32 	%r27621, %r30606, 9;
	and.b32  	%r27622, %r27621, 32256;
	add.s32 	%r27623, %r5, %r27622;
	ld.shared.u32 	%r27624, [%r27623];
	setp.eq.s32 	%p11185, %r9071, 0;
	setp.ne.s32 	%p11186, %r27624, 0;
	or.pred  	%p11187, %p11185, %p11186;
	@%p11187 bra 	$L__BB4_8379;
	add.s32 	%r9072, %r30607, 1;
	mul.wide.u32 	%rd10773, %r30607, 4;
	add.s64 	%rd10774, %rd2, %rd10773;
	st.local.u32 	[%rd10774+152], %r9071;
	mov.u32 	%r30607, %r9072;
$L__BB4_8379:
	setp.ge.u32 	%p11188, %r30607, %r8849;
	mov.u32 	%r30606, %r9070;
	@%p11188 bra 	$L__BB4_8401;
	add.s32 	%r30606, %r8850, 57;
	shl.b32 	%r27626, %r9070, 7;
	and.b32  	%r27627, %r27626, 8064;
	add.s32 	%r9075, %r27627, %r2;
	shl.b32 	%r27628, %r9070, 9;
	and.b32  	%r27629, %r27628, 32256;
	add.s32 	%r27630, %r5, %r27629;
	ld.shared.u32 	%r27631, [%r27630];
	setp.eq.s32 	%p11189, %r9075, 0;
	setp.ne.s32 	%p11190, %r27631, 0;
	or.pred  	%p11191, %p11189, %p11190;
	@%p11191 bra 	$L__BB4_8382;
	add.s32 	%r9076, %r30607, 1;
	mul.wide.u32 	%rd10775, %r30607, 4;
	add.s64 	%rd10776, %rd2, %rd10775;
	st.local.u32 	[%rd10776+152], %r9075;
	mov.u32 	%r30607, %r9076;
$L__BB4_8382:
	setp.ge.u32 	%p11192, %r30607, %r8849;
	@%p11192 bra 	$L__BB4_8401;
	add.s32 	%r9078, %r8850, 58;
	shl.b32 	%r27633, %r30606, 7;
	and.b32  	%r27634, %r27633, 8064;
	add.s32 	%r9079, %r27634, %r2;
	shl.b32 	%r27635, %r30606, 9;
	and.b32  	%r27636, %r27635, 32256;
	add.s32 	%r27637, %r5, %r27636;
	ld.shared.u32 	%r27638, [%r27637];
	setp.eq.s32 	%p11193, %r9079, 0;
	setp.ne.s32 	%p11194, %r27638, 0;
	or.pred  	%p11195, %p11193, %p11194;
	@%p11195 bra 	$L__BB4_8385;
	add.s32 	%r9080, %r30607, 1;
	mul.wide.u32 	%rd10777, %r30607, 4;
	add.s64 	%rd10778, %rd2, %rd10777;
	st.local.u32 	[%rd10778+152], %r9079;
	mov.u32 	%r30607, %r9080;
$L__BB4_8385:
	setp.ge.u32 	%p11196, %r30607, %r8849;
	mov.u32 	%r30606, %r9078;
	@%p11196 bra 	$L__BB4_8401;
	add.s32 	%r30606, %r8850, 59;
	shl.b32 	%r27640, %r9078, 7;
	and.b32  	%r27641, %r27640, 8064;
	add.s32 	%r9083, %r27641, %r2;
	shl.b32 	%r27642, %r9078, 9;
	and.b32  	%r27643, %r27642, 32256;
	add.s32 	%r27644, %r5, %r27643;
	ld.shared.u32 	%r27645, [%r27644];
	setp.eq.s32 	%p11197, %r9083, 0;
	setp.ne.s32 	%p11198, %r27645, 0;
	or.pred  	%p11199, %p11197, %p11198;
	@%p11199 bra 	$L__BB4_8388;
	add.s32 	%r9084, %r30607, 1;
	mul.wide.u32 	%rd10779, %r30607, 4;
	add.s64 	%rd10780, %rd2, %rd10779;
	st.local.u32 	[%rd10780+152], %r9083;
	mov.u32 	%r30607, %r9084;
$L__BB4_8388:
	setp.ge.u32 	%p11200, %r30607, %r8849;
	@%p11200 bra 	$L__BB4_8401;
	add.s32 	%r9086, %r8850, 60;
	shl.b32 	%r27647, %r30606, 7;
	and.b32  	%r27648, %r27647, 8064;
	add.s32 	%r9087, %r27648, %r2;
	shl.b32 	%r27649, %r30606, 9;
	and.b32  	%r27650, %r27649, 32256;
	add.s32 	%r27651, %r5, %r27650;
	ld.shared.u32 	%r27652, [%r27651];
	setp.eq.s32 	%p11201, %r9087, 0;
	setp.ne.s32 	%p11202, %r27652, 0;
	or.pred  	%p11203, %p11201, %p11202;
	@%p11203 bra 	$L__BB4_8391;
	add.s32 	%r9088, %r30607, 1;
	mul.wide.u32 	%rd10781, %r30607, 4;
	add.s64 	%rd10782, %rd2, %rd10781;
	st.local.u32 	[%rd10782+152], %r9087;
	mov.u32 	%r30607, %r9088;
$L__BB4_8391:
	setp.ge.u32 	%p11204, %r30607, %r8849;
	mov.u32 	%r30606, %r9086;
	@%p11204 bra 	$L__BB4_8401;
	add.s32 	%r30606, %r8850, 61;
	shl.b32 	%r27654, %r9086, 7;
	and.b32  	%r27655, %r27654, 8064;
	add.s32 	%r9091, %r27655, %r2;
	shl.b32 	%r27656, %r9086, 9;
	and.b32  	%r27657, %r27656, 32256;
	add.s32 	%r27658, %r5, %r27657;
	ld.shared.u32 	%r27659, [%r27658];
	setp.eq.s32 	%p11205, %r9091, 0;
	setp.ne.s32 	%p11206, %r27659, 0;
	or.pred  	%p11207, %p11205, %p11206;
	@%p11207 bra 	$L__BB4_8394;
	add.s32 	%r9092, %r30607, 1;
	mul.wide.u32 	%rd10783, %r30607, 4;
	add.s64 	%rd10784, %rd2, %rd10783;
	st.local.u32 	[%rd10784+152], %r9091;
	mov.u32 	%r30607, %r9092;
$L__BB4_8394:
	setp.ge.u32 	%p11208, %r30607, %r8849;
	@%p11208 bra 	$L__BB4_8401;
	add.s32 	%r9094, %r8850, 62;
	shl.b32 	%r27661, %r30606, 7;
	and.b32  	%r27662, %r27661, 8064;
	add.s32 	%r9095, %r27662, %r2;
	shl.b32 	%r27663, %r30606, 9;
	and.b32  	%r27664, %r27663, 32256;
	add.s32 	%r27665, %r5, %r27664;
	ld.shared.u32 	%r27666, [%r27665];
	setp.eq.s32 	%p11209, %r9095, 0;
	setp.ne.s32 	%p11210, %r27666, 0;
	or.pred  	%p11211, %p11209, %p11210;
	@%p11211 bra 	$L__BB4_8397;
	add.s32 	%r9096, %r30607, 1;
	mul.wide.u32 	%rd10785, %r30607, 4;
	add.s64 	%rd10786, %rd2, %rd10785;
	st.local.u32 	[%rd10786+152], %r9095;
	mov.u32 	%r30607, %r9096;
$L__BB4_8397:
	setp.ge.u32 	%p11212, %r30607, %r8849;
	mov.u32 	%r30606, %r9094;
	@%p11212 bra 	$L__BB4_8401;
	shl.b32 	%r27668, %r9094, 7;
	and.b32  	%r27669, %r27668, 8064;
	add.s32 	%r9098, %r27669, %r2;
	shl.b32 	%r27670, %r9094, 9;
	and.b32  	%r27671, %r27670, 32256;
	add.s32 	%r27672, %r5, %r27671;
	ld.shared.u32 	%r27673, [%r27672];
	setp.eq.s32 	%p11213, %r9098, 0;
	setp.ne.s32 	%p11214, %r27673, 0;
	or.pred  	%p11215, %p11213, %p11214;
	@%p11215 bra 	$L__BB4_8400;
	add.s32 	%r9099, %r30607, 1;
	mul.wide.u32 	%rd10787, %r30607, 4;
	add.s64 	%rd10788, %rd2, %rd10787;
	st.local.u32 	[%rd10788+152], %r9098;
	mov.u32 	%r30607, %r9099;
$L__BB4_8400:
	setp.lt.u32 	%p11216, %r30607, %r8849;
	selp.b32 	%r27675, 64, 63, %p11216;
	add.s32 	%r30606, %r8850, %r27675;
$L__BB4_8401:
	st.local.u32 	[%rd2+8], %r30606;
$L__BB4_8402:
	add.s32 	%r27676, %r8574, 1;
	and.b32  	%r27677, %r27676, 255;
	setp.lt.u32 	%p11217, %r8577, %r27677;
	and.b32  	%r27678, %r8575, 255;
	setp.lt.u32 	%p11218, %r30541, %r27678;
	or.pred  	%p11219, %p11217, %p11218;
	and.b32  	%r27679, %r8576, 255;
	setp.lt.u32 	%p11220, %r30607, %r27679;
	or.pred  	%p11221, %p11219, %p11220;
	@%p11221 bra 	$L__BB4_9659;
	ld.global.u32 	%r30610, [%rd571+44];
	setp.eq.s32 	%p11222, %r30610, 0;
	@%p11222 bra 	$L__BB4_8407;
	mov.b32 	%r30611, 0;
$L__BB4_8405:
	mul.wide.u32 	%rd10789, %r30611, 4;
	add.s64 	%rd10790, %rd2, %rd10789;
	ld.local.u32 	%r9110, [%rd10790+152];
	setp.gt.u32 	%p11223, %r9110, 8191;
	@%p11223 bra 	$L__BB4_8411;
	shl.b32 	%r27682, %r9110, 2;
	mov.u32 	%r27683, shared_mem;
	add.s32 	%r27684, %r27683, %r27682;
	atom.shared.exch.b32 	%r27685, [%r27684+65536], -1;
	bra.uni 	$L__BB4_8412;
$L__BB4_8407:
	ld.global.u32 	%r30613, [%rd571+40];
	setp.eq.s32 	%p11225, %r30613, 0;
	@%p11225 bra 	$L__BB4_8413;
	mov.b32 	%r30614, 0;
$L__BB4_8409:
	mul.wide.u32 	%rd10793, %r30614, 4;
	add.s64 	%rd10794, %rd2, %rd10793;
	ld.local.u32 	%r9118, [%rd10794+24];
	mul.wide.u32 	%rd10795, %r30614, 8;
	add.s64 	%rd10796, %rd571, %rd10795;
	ld.global.u64 	%rd583, [%rd10796+312];
	cvt.u32.u64 	%r9119, %rd583;
	shr.u32 	%r30615, %r9119, 3;
	and.b64  	%rd10797, %rd583, 4;
	setp.eq.s64 	%p11226, %rd10797, 0;
	@%p11226 bra 	$L__BB4_8417;
	mul.wide.u32 	%rd10798, %r30615, 4;
	add.s64 	%rd10799, %rd2, %rd10798;
	ld.local.u32 	%r30615, [%rd10799+24];
	bra.uni 	$L__BB4_8419;
$L__BB4_8411:
	mul.wide.u32 	%rd10791, %r9110, 4;
	add.s64 	%rd10792, %rd3, %rd10791;
	atom.global.exch.b32 	%r27681, [%rd10792], -1;
	ld.global.u32 	%r30610, [%rd571+44];
$L__BB4_8412:
	add.s32 	%r30611, %r30611, 1;
	setp.lt.u32 	%p11224, %r30611, %r30610;
	@%p11224 bra 	$L__BB4_8405;
	bra.uni 	$L__BB4_8407;
$L__BB4_8413:
	ld.global.u32 	%r27696, [%rd571+36];
	setp.eq.s32 	%p11232, %r27696, 0;
	@%p11232 bra 	$L__BB4_8465;
	ld.local.u32 	%r30634, [%rd2+280];
	ld.local.u32 	%r30633, [%rd2+2336];
	mov.b32 	%r30620, 0;
$L__BB4_8415:
	mul.wide.u32 	%rd10816, %r30620, 8;
	add.s64 	%rd10817, %rd571, %rd10816;
	ld.global.u64 	%rd586, [%rd10817+56];
	cvt.u32.u64 	%r9135, %rd586;
	shr.u32 	%r30621, %r9135, 3;
	and.b64  	%rd10818, %rd586, 4;
	setp.eq.s64 	%p11233, %rd10818, 0;
	@%p11233 bra 	$L__BB4_8427;
	mul.wide.u32 	%rd10819, %r30621, 4;
	add.s64 	%rd10820, %rd2, %rd10819;
	ld.local.u32 	%r30621, [%rd10820+24];
	bra.uni 	$L__BB4_8429;
$L__BB4_8417:
	and.b64  	%rd10800, %rd583, 3;
	setp.ne.s64 	%p11227, %rd10800, 0;
	@%p11227 bra 	$L__BB4_8419;
	mul.wide.u32 	%rd10801, %r30615, 4;
	add.s64 	%rd10802, %rd2, %rd10801;
	ld.local.u32 	%r30615, [%rd10802+152];
$L__BB4_8419:
	shl.b32 	%r27687, %r30615, 3;
	and.b32  	%r27688, %r9119, 7;
	or.b32  	%r9124, %r27687, %r27688;
	shr.u64 	%rd584, %rd583, 35;
	and.b64  	%rd10803, %rd583, 17179869184;
	setp.eq.s64 	%p11228, %rd10803, 0;
	@%p11228 bra 	$L__BB4_8421;
	shl.b64 	%rd10804, %rd584, 2;
	add.s64 	%rd10805, %rd2, %rd10804;
	ld.local.u32 	%r30616, [%rd10805+24];
	bra.uni 	$L__BB4_8423;
$L__BB4_8421:
	cvt.u32.u64 	%r30616, %rd584;
	and.b64  	%rd10806, %rd583, 12884901888;
	setp.ne.s64 	%p11229, %rd10806, 0;
	@%p11229 bra 	$L__BB4_8423;
	shl.b64 	%rd10807, %rd584, 2;
	add.s64 	%rd10808, %rd2, %rd10807;
	ld.local.u32 	%r30616, [%rd10808+152];
$L__BB4_8423:
	shl.b32 	%r27689, %r30616, 3;
	{ .reg .b32 tmp; mov.b64 {tmp, %r27690}, %rd583; }
	and.b32  	%r27691, %r27690, 7;
	or.b32  	%r27692, %r27689, %r27691;
	cvt.u64.u32 	%rd10809, %r27692;
	shl.b64 	%rd10810, %rd10809, 32;
	cvt.u64.u32 	%rd10811, %r9124;
	or.b64  	%rd585, %rd10810, %rd10811;
	setp.gt.u32 	%p11230, %r9118, 8191;
	@%p11230 bra 	$L__BB4_8425;
	shl.b32 	%r27693, %r9118, 3;
	mov.u32 	%r27694, shared_mem;
	add.s32 	%r27695, %r27694, %r27693;
	atom.shared.exch.b64 	%rd10815, [%r27695], %rd585;
	bra.uni 	$L__BB4_8426;
$L__BB4_8425:
	mul.wide.u32 	%rd10812, %r9118, 8;
	add.s64 	%rd10813, %rd1, %rd10812;
	atom.global.exch.b64 	%rd10814, [%rd10813+201326600], %rd585;
	ld.global.u32 	%r30613, [%rd571+40];
$L__BB4_8426:
	add.s32 	%r30614, %r30614, 1;
	setp.lt.u32 	%p11231, %r30614, %r30613;
	@%p11231 bra 	$L__BB4_8409;
	bra.uni 	$L__BB4_8413;
$L__BB4_8427:
	and.b64  	%rd10821, %rd586, 3;
	setp.ne.s64 	%p11234, %rd10821, 0;
	@%p11234 bra 	$L__BB4_8429;
	mul.wide.u32 	%rd10822, %r30621, 4;
	add.s64 	%rd10823, %rd2, %rd10822;
	ld.local.u32 	%r30621, [%rd10823+152];
$L__BB4_8429:
	shl.b32 	%r9140, %r30621, 3;
	shr.u64 	%rd587, %rd586, 35;
	and.b64  	%rd10824, %rd586, 17179869184;
	setp.eq.s64 	%p11235, %rd10824, 0;
	@%p11235 bra 	$L__BB4_8431;
	shl.b64 	%rd10825, %rd587, 2;
	add.s64 	%rd10826, %rd2, %rd10825;
	ld.local.u32 	%r30622, [%rd10826+24];
	bra.uni 	$L__BB4_8433;
$L__BB4_8431:
	cvt.u32.u64 	%r30622, %rd587;
	and.b64  	%rd10827, %rd586, 12884901888;
	setp.ne.s64 	%p11236, %rd10827, 0;
	@%p11236 bra 	$L__BB4_8433;
	shl.b64 	%rd10828, %rd587, 2;
	add.s64 	%rd10829, %rd2, %rd10828;
	ld.local.u32 	%r30622, [%rd10829+152];
$L__BB4_8433:
	and.b32  	%r27698, %r9135, 7;
	add.s32 	%r27699, %r9140, %r27698;
	{ .reg .b32 tmp; mov.b64 {tmp, %r27700}, %rd586; }
	and.b32  	%r27701, %r27700, 7;
	shl.b32 	%r27702, %r30622, 3;
	or.b32  	%r27703, %r27702, %r27701;
	setp.ne.s32 	%p11237, %r27698, 0;
	setp.eq.s32 	%p11238, %r27701, 0;
	and.pred  	%p11239, %p11237, %p11238;
	selp.b32 	%r30625, %r27703, %r27699, %p11239;
	selp.b32 	%r9158, %r27699, %r27703, %p11239;
	and.b32  	%r27704, %r30625, 7;
	setp.ne.s32 	%p11240, %r27704, 0;
	@%p11240 bra 	$L__BB4_8437;
$L__BB4_8434:
	and.b32  	%r27705, %r9158, 7;
	setp.ne.s32 	%p11241, %r27705, 0;
	@%p11241 bra 	$L__BB4_8445;
$L__BB4_8435:
	shr.u32 	%r27706, %r9158, 3;
	setp.gt.u32 	%p11242, %r9158, 65535;
	shr.u32 	%r27707, %r9158, 1;
	mov.u32 	%r27708, shared_mem;
	add.s32 	%r27709, %r27708, %r27707;
	add.s32 	%r9154, %r27709, 65536;
	mul.wide.u32 	%rd10830, %r27706, 4;
	add.s64 	%rd589, %rd3, %rd10830;
	@%p11242 bra 	$L__BB4_8439;
	atom.shared.exch.b32 	%r30628, [%r9154], -1;
	bra.uni 	$L__BB4_8440;
$L__BB4_8437:
	cvt.u64.u32 	%rd10850, %r9158;
	shl.b64 	%rd10851, %rd10850, 32;
	cvt.u64.u32 	%rd10852, %r30625;
	or.b64  	%rd588, %rd10851, %rd10852;
	mul.wide.u32 	%rd10853, %r30625, 8;
	and.b32  	%r27731, %r9158, 7;
	cvt.u64.u32 	%rd10854, %r27731;
	mov.b64 	%rd10855, 56;
	cvt.u32.u64 	%r27732, %rd10855;
	cvt.u32.u64 	%r27733, %rd10853;
	and.b32  	%r27734, %r27733, %r27732;
	cvt.u32.u64 	%r27735, %rd10854;
	or.b32  	%r27736, %r27734, %r27735;
	mov.b64 	%rd10856, 9130730411292422402;
	shr.u64 	%rd10857, %rd10856, %r27736;
	mov.b64 	%rd10858, 1736168554312260608;
	shr.u64 	%rd10859, %rd10858, %r27736;
	mov.b64 	%rd10860, -506390041275138048;
	shr.u64 	%rd10861, %rd10860, %r27736;
	shl.b64 	%rd10862, %rd10861, 2;
	cvt.u32.u64 	%r27737, %rd10859;
	mov.b64 	%rd10863, 2;
	cvt.u32.u64 	%r27738, %rd10863;
	and.b32  	%r27739, %r27737, %r27738;
	cvt.u32.u64 	%r27740, %rd10857;
	mov.b64 	%rd10864, 1;
	cvt.u32.u64 	%r27741, %rd10864;
	and.b32  	%r27742, %r27740, %r27741;
	or.b32  	%r27743, %r27742, %r27739;
	cvt.u32.u64 	%r27744, %rd10862;
	mov.b64 	%rd10865, 4;
	cvt.u32.u64 	%r27745, %rd10865;
	and.b32  	%r27746, %r27744, %r27745;
	or.b32  	%r27747, %r27743, %r27746;
	mov.b16 	%rs436, 1;
	shl.b16 	%rs437, %rs436, %r27747;
	and.b16  	%rs438, %rs437, 29;
	setp.eq.s16 	%p11264, %rs438, 0;
	@%p11264 bra 	$L__BB4_8463;
	add.s32 	%r9151, %r30634, 1;
	st.local.u32 	[%rd2+280], %r9151;
	shl.b32 	%r27748, %r30634, 3;
	cvt.u64.u32 	%rd10866, %r27748;
	and.b64  	%rd10867, %rd10866, 2040;
	add.s64 	%rd10868, %rd2, %rd10867;
	st.local.u64 	[%rd10868+288], %rd588;
	mov.u32 	%r30634, %r9151;
	bra.uni 	$L__BB4_8464;
$L__BB4_8439:
	atom.global.exch.b32 	%r30628, [%rd589], -1;
$L__BB4_8440:
	add.s32 	%r27710, %r30628, 1;
	setp.lt.u32 	%p11243, %r27710, 2;
	@%p11243 bra 	$L__BB4_8445;
	setp.gt.u32 	%p11244, %r9158, 65535;
	@%p11244 bra 	$L__BB4_8443;
	atom.shared.exch.b32 	%r27712, [%r9154], 0;
	bra.uni 	$L__BB4_8444;
$L__BB4_8443:
	atom.global.exch.b32 	%r27711, [%rd589], 0;
$L__BB4_8444:
	and.b32  	%r27713, %r30628, 7;
	setp.eq.s32 	%p11245, %r27713, 0;
	mov.u32 	%r9158, %r30628;
	@%p11245 bra 	$L__BB4_8435;
$L__BB4_8445:
	setp.lt.u32 	%p11246, %r30625, 65529;
	@%p11246 bra 	$L__BB4_8457;
	and.b32  	%r9159, %r9158, 4;
	setp.eq.s32 	%p11247, %r9159, 0;
	and.b32  	%r27714, %r9158, 3;
	setp.ne.s32 	%p11248, %r27714, 0;
	and.pred  	%p11249, %p11247, %p11248;
	setp.gt.u32 	%p11250, %r9158, 65535;
	or.pred  	%p11251, %p11250, %p11249;
	@%p11251 bra 	$L__BB4_8450;
	and.b32  	%r27715, %r9158, 7;
	setp.eq.s32 	%p11252, %r27715, 0;
	mov.u32 	%r30631, %r9158;
	mov.u32 	%r30632, %r30625;
	@%p11252 bra 	$L__BB4_8462;
	setp.eq.s32 	%p11253, %r9159, 0;
	@%p11253 bra 	$L__BB4_8450;
	cvt.u64.u32 	%rd10831, %r9158;
	shl.b64 	%rd10832, %rd10831, 32;
	cvt.u64.u32 	%rd10833, %r30625;
	or.b64  	%rd10834, %rd10832, %rd10833;
	add.s32 	%r9160, %r30634, 1;
	st.local.u32 	[%rd2+280], %r9160;
	shl.b32 	%r27716, %r30634, 3;
	cvt.u64.u32 	%rd10835, %r27716;
	and.b64  	%rd10836, %rd10835, 2040;
	add.s64 	%rd10837, %rd2, %rd10836;
	st.local.u64 	[%rd10837+288], %rd10834;
	mov.u32 	%r30634, %r9160;
	bra.uni 	$L__BB4_8464;
$L__BB4_8450:
	shr.u32 	%r9161, %r30625, 3;
	setp.gt.u32 	%p11254, %r30625, 65535;
	@%p11254 bra 	$L__BB4_8452;
	shl.b32 	%r27717, %r9161, 2;
	mov.u32 	%r27718, shared_mem;
	add.s32 	%r27719, %r27718, %r27717;
	ld.shared.u32 	%r30630, [%r27719+65536];
	bra.uni 	$L__BB4_8453;
$L__BB4_8452:
	mul.wide.u32 	%rd10838, %r9161, 4;
	add.s64 	%rd10839, %rd3, %rd10838;
	ld.global.u32 	%r30630, [%rd10839];
$L__BB4_8453:
	setp.ne.s32 	%p11255, %r30630, 0;
	@%p11255 bra 	$L__BB4_8457;
	cvt.u64.u32 	%rd10840, %r9158;
	shl.b64 	%rd10841, %rd10840, 32;
	cvt.u64.u32 	%rd10842, %r30625;
	or.b64  	%rd590, %rd10841, %rd10842;
	and.b32  	%r27720, %r9158, 7;
	setp.eq.s32 	%p11256, %r27720, 1;
	@%p11256 bra 	$L__BB4_8456;
	add.s32 	%r9165, %r30634, 1;
	st.local.u32 	[%rd2+280], %r9165;
	shl.b32 	%r27721, %r30634, 3;
	cvt.u64.u32 	%rd10843, %r27721;
	and.b64  	%rd10844, %rd10843, 2040;
	add.s64 	%rd10845, %rd2, %rd10844;
	st.local.u64 	[%rd10845+288], %rd590;
	mov.u32 	%r30634, %r9165;
	bra.uni 	$L__BB4_8464;
$L__BB4_8456:
	add.s32 	%r9166, %r30633, 1;
	st.local.u32 	[%rd2+2336], %r9166;
	shl.b32 	%r27722, %r30633, 3;
	cvt.u64.u32 	%rd10846, %r27722;
	and.b64  	%rd10847, %rd10846, 2040;
	add.s64 	%rd10848, %rd2, %rd10847;
	st.local.u64 	[%rd10848+2344], %rd590;
	mov.u32 	%r30633, %r9166;
	bra.uni 	$L__BB4_8464;
$L__BB4_8457:
	shr.u32 	%r9167, %r30625, 3;
	setp.gt.u32 	%p11257, %r30625, 65535;
	@%p11257 bra 	$L__BB4_8460;
	shl.b32 	%r27724, %r9167, 2;
	mov.u32 	%r27725, shared_mem;
	add.s32 	%r27726, %r27725, %r27724;
	add.s32 	%r9168, %r27726, 65536;
	atom.shared.exch.b32 	%r30631, [%r27726+65536], %r9158;
	setp.eq.s32 	%p11259, %r30631, -1;
	@%p11259 bra 	$L__BB4_8464;
	atom.shared.exch.b32 	%r27727, [%r9168], 0;
	mov.u32 	%r30632, %r9158;
	bra.uni 	$L__BB4_8462;
$L__BB4_8460:
	mul.wide.u32 	%rd10849, %r9167, 4;
	add.s64 	%rd591, %rd3, %rd10849;
	atom.global.exch.b32 	%r30631, [%rd591], %r9158;
	setp.eq.s32 	%p11258, %r30631, -1;
	@%p11258 bra 	$L__BB4_8464;
	atom.global.exch.b32 	%r27723, [%rd591], 0;
	mov.u32 	%r30632, %r9158;
$L__BB4_8462:
	and.b32  	%r27728, %r30631, 7;
	setp.ne.s32 	%p11260, %r27728, 0;
	and.b32  	%r27729, %r30632, 7;
	setp.eq.s32 	%p11261, %r27729, 0;
	and.pred  	%p11262, %p11260, %p11261;
	selp.b32 	%r30625, %r30632, %r30631, %p11262;
	selp.b32 	%r9158, %r30631, %r30632, %p11262;
	and.b32  	%r27730, %r30625, 7;
	setp.eq.s32 	%p11263, %r27730, 0;
	@%p11263 bra 	$L__BB4_8434;
	bra.uni 	$L__BB4_8437;
$L__BB4_8463:
	add.s32 	%r9152, %r30633, 1;
	st.local.u32 	[%rd2+2336], %r9152;
	shl.b32 	%r27749, %r30633, 3;
	cvt.u64.u32 	%rd10869, %r27749;
	and.b64  	%rd10870, %rd10869, 2040;
	add.s64 	%rd10871, %rd2, %rd10870;
	st.local.u64 	[%rd10871+2344], %rd588;
	mov.u32 	%r30633, %r9152;
$L__BB4_8464:
	add.s32 	%r30620, %r30620, 1;
	ld.global.u32 	%r27750, [%rd571+36];
	setp.lt.u32 	%p11265, %r30620, %r27750;
	@%p11265 bra 	$L__BB4_8415;
$L__BB4_8465:
	ld.global.u32 	%r9178, [%rd571+48];
	shr.u32 	%r30635, %r9178, 3;
	and.b32  	%r27751, %r9178, 4;
	setp.eq.s32 	%p11266, %r27751, 0;
	@%p11266 bra 	$L__BB4_8467;
	mul.wide.u32 	%rd10872, %r30635, 4;
	add.s64 	%rd10873, %rd2, %rd10872;
	ld.local.u32 	%r30635, [%rd10873+24];
	bra.uni 	$L__BB4_8469;
$L__BB4_8467:
	and.b32  	%r27752, %r9178, 3;
	setp.ne.s32 	%p11267, %r27752, 0;
	@%p11267 bra 	$L__BB4_8469;
	mul.wide.u32 	%rd10874, %r30635, 4;
	add.s64 	%rd10875, %rd2, %rd10874;
	ld.local.u32 	%r30635, [%rd10875+152];
$L__BB4_8469:
	and.b32  	%r27753, %r9178, 7;
	shl.b32 	%r27754, %r30635, 3;
	or.b32  	%r27755, %r27754, %r27753;
	setp.ne.s32 	%p11268, %r27753, 0;
	setp.eq.s32 	%p11269, %r8515, 0;
	and.pred  	%p11270, %p11268, %p11269;
	selp.b32 	%r30638, %r8377, %r27755, %p11270;
	selp.b32 	%r9194, %r27755, %r8377, %p11270;
	and.b32  	%r27757, %r30638, 7;
	setp.ne.s32 	%p11271, %r27757, 0;
	@%p11271 bra 	$L__BB4_8473;
$L__BB4_8470:
	and.b32  	%r27758, %r9194, 7;
	setp.ne.s32 	%p11272, %r27758, 0;
	@%p11272 bra 	$L__BB4_8482;
$L__BB4_8471:
	shr.u32 	%r27759, %r9194, 3;
	setp.gt.u32 	%p11273, %r9194, 65535;
	shr.u32 	%r27760, %r9194, 1;
	mov.u32 	%r27761, shared_mem;
	add.s32 	%r27762, %r27761, %r27760;
	add.s32 	%r9190, %r27762, 65536;
	mul.wide.u32 	%rd10876, %r27759, 4;
	add.s64 	%rd593, %rd3, %rd10876;
	@%p11273 bra 	$L__BB4_8476;
	atom.shared.exch.b32 	%r30641, [%r9190], -1;
	bra.uni 	$L__BB4_8477;
$L__BB4_8473:
	cvt.u64.u32 	%rd10896, %r9194;
	shl.b64 	%rd10897, %rd10896, 32;
	cvt.u64.u32 	%rd10898, %r30638;
	or.b64  	%rd592, %rd10897, %rd10898;
	mul.wide.u32 	%rd10899, %r30638, 8;
	and.b32  	%r27790, %r9194, 7;
	cvt.u64.u32 	%rd10900, %r27790;
	mov.b64 	%rd10901, 56;
	cvt.u32.u64 	%r27791, %rd10901;
	cvt.u32.u64 	%r27792, %rd10899;
	and.b32  	%r27793, %r27792, %r27791;
	cvt.u32.u64 	%r27794, %rd10900;
	or.b32  	%r27795, %r27793, %r27794;
	mov.b64 	%rd10902, 9130730411292422402;
	shr.u64 	%rd10903, %rd10902, %r27795;
	mov.b64 	%rd10904, 1736168554312260608;
	shr.u64 	%rd10905, %rd10904, %r27795;
	mov.b64 	%rd10906, -506390041275138048;
	shr.u64 	%rd10907, %rd10906, %r27795;
	shl.b64 	%rd10908, %rd10907, 2;
	cvt.u32.u64 	%r27796, %rd10905;
	mov.b64 	%rd10909, 2;
	cvt.u32.u64 	%r27797, %rd10909;
	and.b32  	%r27798, %r27796, %r27797;
	cvt.u32.u64 	%r27799, %rd10903;
	mov.b64 	%rd10910, 1;
	cvt.u32.u64 	%r27800, %rd10910;
	and.b32  	%r27801, %r27799, %r27800;
	or.b32  	%r27802, %r27801, %r27798;
	cvt.u32.u64 	%r27803, %rd10908;
	mov.b64 	%rd10911, 4;
	cvt.u32.u64 	%r27804, %rd10911;
	and.b32  	%r27805, %r27803, %r27804;
	or.b32  	%r27806, %r27802, %r27805;
	mov.b16 	%rs439, 1;
	shl.b16 	%rs440, %rs439, %r27806;
	and.b16  	%rs441, %rs440, 29;
	setp.eq.s16 	%p11295, %rs441, 0;
	@%p11295 bra 	$L__BB4_8475;
	ld.local.u32 	%r27807, [%rd2+280];
	add.s32 	%r27808, %r27807, 1;
	st.local.u32 	[%rd2+280], %r27808;
	shl.b32 	%r27809, %r27807, 3;
	cvt.u64.u32 	%rd10912, %r27809;
	and.b64  	%rd10913, %rd10912, 2040;
	add.s64 	%rd10914, %rd2, %rd10913;
	st.local.u64 	[%rd10914+288], %rd592;
	bra.uni 	$L__BB4_9662;
$L__BB4_8475:
	ld.local.u32 	%r27810, [%rd2+2336];
	add.s32 	%r27811, %r27810, 1;
	st.local.u32 	[%rd2+2336], %r27811;
	shl.b32 	%r27812, %r27810, 3;
	cvt.u64.u32 	%rd10915, %r27812;
	and.b64  	%rd10916, %rd10915, 2040;
	add.s64 	%rd10917, %rd2, %rd10916;
	st.local.u64 	[%rd10917+2344], %rd592;
	bra.uni 	$L__BB4_9662;
$L__BB4_8476:
	atom.global.exch.b32 	%r30641, [%rd593], -1;
$L__BB4_8477:
	add.s32 	%r27763, %r30641, 1;
	setp.lt.u32 	%p11274, %r27763, 2;
	@%p11274 bra 	$L__BB4_8482;
	setp.gt.u32 	%p11275, %r9194, 65535;
	@%p11275 bra 	$L__BB4_8480;
	atom.shared.exch.b32 	%r27765, [%r9190], 0;
	bra.uni 	$L__BB4_8481;
$L__BB4_8480:
	atom.global.exch.b32 	%r27764, [%rd593], 0;
$L__BB4_8481:
	and.b32  	%r27766, %r30641, 7;
	setp.eq.s32 	%p11276, %r27766, 0;
	mov.u32 	%r9194, %r30641;
	@%p11276 bra 	$L__BB4_8471;
$L__BB4_8482:
	setp.lt.u32 	%p11277, %r30638, 65529;
	@%p11277 bra 	$L__BB4_8494;
	and.b32  	%r9195, %r9194, 4;
	setp.eq.s32 	%p11278, %r9195, 0;
	and.b32  	%r27767, %r9194, 3;
	setp.ne.s32 	%p11279, %r27767, 0;
	and.pred  	%p11280, %p11278, %p11279;
	setp.gt.u32 	%p11281, %r9194, 65535;
	or.pred  	%p11282, %p11281, %p11280;
	@%p11282 bra 	$L__BB4_8487;
	and.b32  	%r27768, %r9194, 7;
	setp.eq.s32 	%p11283, %r27768, 0;
	mov.u32 	%r30644, %r9194;
	mov.u32 	%r30645, %r30638;
	@%p11283 bra 	$L__BB4_8499;
	setp.eq.s32 	%p11284, %r9195, 0;
	@%p11284 bra 	$L__BB4_8487;
	cvt.u64.u32 	%rd10877, %r9194;
	shl.b64 	%rd10878, %rd10877, 32;
	cvt.u64.u32 	%rd10879, %r30638;
	or.b64  	%rd10880, %rd10878, %rd10879;
	ld.local.u32 	%r27769, [%rd2+280];
	add.s32 	%r27770, %r27769, 1;
	st.local.u32 	[%rd2+280], %r27770;
	shl.b32 	%r27771, %r27769, 3;
	cvt.u64.u32 	%rd10881, %r27771;
	and.b64  	%rd10882, %rd10881, 2040;
	add.s64 	%rd10883, %rd2, %rd10882;
	st.local.u64 	[%rd10883+288], %rd10880;
	bra.uni 	$L__BB4_9662;
$L__BB4_8487:
	shr.u32 	%r9196, %r30638, 3;
	setp.gt.u32 	%p11285, %r30638, 65535;
	@%p11285 bra 	$L__BB4_8489;
	shl.b32 	%r27772, %r9196, 2;
	mov.u32 	%r27773, shared_mem;
	add.s32 	%r27774, %r27773, %r27772;
	ld.shared.u32 	%r30643, [%r27774+65536];
	bra.uni 	$L__BB4_8490;
$L__BB4_8489:
	mul.wide.u32 	%rd10884, %r9196, 4;
	add.s64 	%rd10885, %rd3, %rd10884;
	ld.global.u32 	%r30643, [%rd10885];
$L__BB4_8490:
	setp.ne.s32 	%p11286, %r30643, 0;
	@%p11286 bra 	$L__BB4_8494;
	cvt.u64.u32 	%rd10886, %r9194;
	shl.b64 	%rd10887, %rd10886, 32;
	cvt.u64.u32 	%rd10888, %r30638;
	or.b64  	%rd594, %rd10887, %rd10888;
	and.b32  	%r27775, %r9194, 7;
	setp.eq.s32 	%p11287, %r27775, 1;
	@%p11287 bra 	$L__BB4_8493;
	ld.local.u32 	%r27776, [%rd2+280];
	add.s32 	%r27777, %r27776, 1;
	st.local.u32 	[%rd2+280], %r27777;
	shl.b32 	%r27778, %r27776, 3;
	cvt.u64.u32 	%rd10889, %r27778;
	and.b64  	%rd10890, %rd10889, 2040;
	add.s64 	%rd10891, %rd2, %rd10890;
	st.local.u64 	[%rd10891+288], %rd594;
	bra.uni 	$L__BB4_9662;
$L__BB4_8493:
	ld.local.u32 	%r27779, [%rd2+2336];
	add.s32 	%r27780, %r27779, 1;
	st.local.u32 	[%rd2+2336], %r27780;
	shl.b32 	%r27781, %r27779, 3;
	cvt.u64.u32 	%rd10892, %r27781;
	and.b64  	%rd10893, %rd10892, 2040;
	add.s64 	%rd10894, %rd2, %rd10893;
	st.local.u64 	[%rd10894+2344], %rd594;
	bra.uni 	$L__BB4_9662;
$L__BB4_8494:
	shr.u32 	%r9200, %r30638, 3;
	setp.gt.u32 	%p11288, %r30638, 65535;
	@%p11288 bra 	$L__BB4_8497;
	shl.b32 	%r27783, %r9200, 2;
	mov.u32 	%r27784, shared_mem;
	add.s32 	%r27785, %r27784, %r27783;
	add.s32 	%r9201, %r27785, 65536;
	atom.shared.exch.b32 	%r30644, [%r27785+65536], %r9194;
	setp.eq.s32 	%p11290, %r30644, -1;
	@%p11290 bra 	$L__BB4_9662;
	atom.shared.exch.b32 	%r27786, [%r9201], 0;
	mov.u32 	%r30645, %r9194;
	bra.uni 	$L__BB4_8499;
$L__BB4_8497:
	mul.wide.u32 	%rd10895, %r9200, 4;
	add.s64 	%rd595, %rd3, %rd10895;
	atom.global.exch.b32 	%r30644, [%rd595], %r9194;
	setp.eq.s32 	%p11289, %r30644, -1;
	@%p11289 bra 	$L__BB4_9662;
	atom.global.exch.b32 	%r27782, [%rd595], 0;
	mov.u32 	%r30645, %r9194;
$L__BB4_8499:
	and.b32  	%r27787, %r30644, 7;
	setp.ne.s32 	%p11291, %r27787, 0;
	and.b32  	%r27788, %r30645, 7;
	setp.eq.s32 	%p11292, %r27788, 0;
	and.pred  	%p11293, %p11291, %p11292;
	selp.b32 	%r30638, %r30645, %r30644, %p11293;
	selp.b32 	%r9194, %r30644, %r30645, %p11293;
	and.b32  	%r27789, %r30638, 7;
	setp.eq.s32 	%p11294, %r27789, 0;
	@%p11294 bra 	$L__BB4_8470;
	bra.uni 	$L__BB4_8473;
$L__BB4_8500:
	setp.eq.s16 	%p9137, %rs19, 2;
	@%p9137 bra 	$L__BB4_9662;
	ld.local.u32 	%r9239, [%rd2+2336];
	sub.s32 	%r26066, 256, %r9239;
	sub.s32 	%r26067, 257, %r2110;
	min.u32 	%r26068, %r26066, %r26067;
	setp.lt.u32 	%p10114, %r26068, 2;
	@%p10114 bra 	$L__BB4_9659;
	shr.u32 	%r9209, %r8377, 3;
	setp.gt.u32 	%p10115, %r8377, 65535;
	@%p10115 bra 	$L__BB4_8504;
	shl.b32 	%r26069, %r9209, 3;
	mov.u32 	%r26070, shared_mem;
	add.s32 	%r26071, %r26070, %r26069;
	atom.shared.exch.b64 	%rd11050, [%r26071], 0;
	bra.uni 	$L__BB4_8505;
$L__BB4_8504:
	mul.wide.u32 	%rd9783, %r9209, 8;
	add.s64 	%rd9784, %rd1, %rd9783;
	atom.global.exch.b64 	%rd11050, [%rd9784+201326600], 0;
$L__BB4_8505:
	cvt.u32.u64 	%r26072, %rd11050;
	{ .reg .b32 tmp; mov.b64 {tmp, %r9210}, %rd11050; }
	and.b32  	%r9211, %r8378, 7;
	setp.ne.s32 	%p10116, %r9211, 0;
	and.b32  	%r26073, %r26072, 7;
	setp.eq.s32 	%p10117, %r26073, 0;
	and.pred  	%p10118, %p10116, %p10117;
	selp.b32 	%r30648, %r26072, %r8378, %p10118;
	selp.b32 	%r9224, %r8378, %r26072, %p10118;
	and.b32  	%r26074, %r30648, 7;
	setp.ne.s32 	%p10119, %r26074, 0;
	@%p10119 bra 	$L__BB4_8509;
$L__BB4_8506:
	and.b32  	%r26075, %r9224, 7;
	setp.ne.s32 	%p10120, %r26075, 0;
	@%p10120 bra 	$L__BB4_8517;
$L__BB4_8507:
	shr.u32 	%r26076, %r9224, 3;
	setp.gt.u32 	%p10121, %r9224, 65535;
	shr.u32 	%r26077, %r9224, 1;
	mov.u32 	%r26078, shared_mem;
	add.s32 	%r26079, %r26078, %r26077;
	add.s32 	%r9220, %r26079, 65536;
	mul.wide.u32 	%rd9785, %r26076, 4;
	add.s64 	%rd600, %rd3, %rd9785;
	@%p10121 bra 	$L__BB4_8511;
	atom.shared.exch.b32 	%r30651, [%r9220], -1;
	bra.uni 	$L__BB4_8512;
$L__BB4_8509:
	cvt.u64.u32 	%rd9799, %r9224;
	shl.b64 	%rd9800, %rd9799, 32;
	cvt.u64.u32 	%rd9801, %r30648;
	or.b64  	%rd599, %rd9800, %rd9801;
	mul.wide.u32 	%rd9802, %r30648, 8;
	and.b32  	%r26099, %r9224, 7;
	cvt.u64.u32 	%rd9803, %r26099;
	mov.b64 	%rd9804, 56;
	cvt.u32.u64 	%r26100, %rd9804;
	cvt.u32.u64 	%r26101, %rd9802;
	and.b32  	%r26102, %r26101, %r26100;
	cvt.u32.u64 	%r26103, %rd9803;
	or.b32  	%r26104, %r26102, %r26103;
	mov.b64 	%rd9805, 9130730411292422402;
	shr.u64 	%rd9806, %rd9805, %r26104;
	mov.b64 	%rd9807, 1736168554312260608;
	shr.u64 	%rd9808, %rd9807, %r26104;
	mov.b64 	%rd9809, -506390041275138048;
	shr.u64 	%rd9810, %rd9809, %r26104;
	shl.b64 	%rd9811, %rd9810, 2;
	cvt.u32.u64 	%r26105, %rd9808;
	mov.b64 	%rd9812, 2;
	cvt.u32.u64 	%r26106, %rd9812;
	and.b32  	%r26107, %r26105, %r26106;
	cvt.u32.u64 	%r26108, %rd9806;
	mov.b64 	%rd9813, 1;
	cvt.u32.u64 	%r26109, %rd9813;
	and.b32  	%r26110, %r26108, %r26109;
	or.b32  	%r26111, %r26110, %r26107;
	cvt.u32.u64 	%r26112, %rd9811;
	mov.b64 	%rd9814, 4;
	cvt.u32.u64 	%r26113, %rd9814;
	and.b32  	%r26114, %r26112, %r26113;
	or.b32  	%r26115, %r26111, %r26114;
	mov.b16 	%rs411, 1;
	shl.b16 	%rs412, %rs411, %r26115;
	and.b16  	%rs413, %rs412, 29;
	setp.eq.s16 	%p10143, %rs413, 0;
	@%p10143 bra 	$L__BB4_8535;
	st.local.u32 	[%rd2+280], %r2110;
	st.local.u64 	[%rd548+288], %rd599;
	mov.u32 	%r8375, %r2110;
	bra.uni 	$L__BB4_8536;
$L__BB4_8511:
	atom.global.exch.b32 	%r30651, [%rd600], -1;
$L__BB4_8512:
	add.s32 	%r26080, %r30651, 1;
	setp.lt.u32 	%p10122, %r26080, 2;
	@%p10122 bra 	$L__BB4_8517;
	setp.gt.u32 	%p10123, %r9224, 65535;
	@%p10123 bra 	$L__BB4_8515;
	atom.shared.exch.b32 	%r26082, [%r9220], 0;
	bra.uni 	$L__BB4_8516;
$L__BB4_8515:
	atom.global.exch.b32 	%r26081, [%rd600], 0;
$L__BB4_8516:
	and.b32  	%r26083, %r30651, 7;
	setp.eq.s32 	%p10124, %r26083, 0;
	mov.u32 	%r9224, %r30651;
	@%p10124 bra 	$L__BB4_8507;
$L__BB4_8517:
	setp.lt.u32 	%p10125, %r30648, 65529;
	@%p10125 bra 	$L__BB4_8529;
	and.b32  	%r9225, %r9224, 4;
	setp.eq.s32 	%p10126, %r9225, 0;
	and.b32  	%r26084, %r9224, 3;
	setp.ne.s32 	%p10127, %r26084, 0;
	and.pred  	%p10128, %p10126, %p10127;
	setp.gt.u32 	%p10129, %r9224, 65535;
	or.pred  	%p10130, %p10129, %p10128;
	@%p10130 bra 	$L__BB4_8522;
	and.b32  	%r26085, %r9224, 7;
	setp.eq.s32 	%p10131, %r26085, 0;
	mov.u32 	%r30654, %r9224;
	mov.u32 	%r30655, %r30648;
	@%p10131 bra 	$L__BB4_8534;
	setp.eq.s32 	%p10132, %r9225, 0;
	@%p10132 bra 	$L__BB4_8522;
	cvt.u64.u32 	%rd9786, %r9224;
	shl.b64 	%rd9787, %rd9786, 32;
	cvt.u64.u32 	%rd9788, %r30648;
	or.b64  	%rd9789, %rd9787, %rd9788;
	st.local.u32 	[%rd2+280], %r2110;
	st.local.u64 	[%rd548+288], %rd9789;
	mov.u32 	%r8375, %r2110;
	bra.uni 	$L__BB4_8536;
$L__BB4_8522:
	shr.u32 	%r9226, %r30648, 3;
	setp.gt.u32 	%p10133, %r30648, 65535;
	@%p10133 bra 	$L__BB4_8524;
	shl.b32 	%r26086, %r9226, 2;
	mov.u32 	%r26087, shared_mem;
	add.s32 	%r26088, %r26087, %r26086;
	ld.shared.u32 	%r30653, [%r26088+65536];
	bra.uni 	$L__BB4_8525;
$L__BB4_8524:
	mul.wide.u32 	%rd9790, %r9226, 4;
	add.s64 	%rd9791, %rd3, %rd9790;
	ld.global.u32 	%r30653, [%rd9791];
$L__BB4_8525:
	setp.ne.s32 	%p10134, %r30653, 0;
	@%p10134 bra 	$L__BB4_8529;
	cvt.u64.u32 	%rd9792, %r9224;
	shl.b64 	%rd9793, %rd9792, 32;
	cvt.u64.u32 	%rd9794, %r30648;
	or.b64  	%rd601, %rd9793, %rd9794;
	and.b32  	%r26089, %r9224, 7;
	setp.eq.s32 	%p10135, %r26089, 1;
	@%p10135 bra 	$L__BB4_8528;
	st.local.u32 	[%rd2+280], %r2110;
	st.local.u64 	[%rd548+288], %rd601;
	mov.u32 	%r8375, %r2110;
	bra.uni 	$L__BB4_8536;
$L__BB4_8528:
	add.s32 	%r9230, %r9239, 1;
	st.local.u32 	[%rd2+2336], %r9230;
	shl.b32 	%r26090, %r9239, 3;
	cvt.u64.u32 	%rd9795, %r26090;
	and.b64  	%rd9796, %rd9795, 2040;
	add.s64 	%rd9797, %rd2, %rd9796;
	st.local.u64 	[%rd9797+2344], %rd601;
	mov.u32 	%r9239, %r9230;
	bra.uni 	$L__BB4_8536;
$L__BB4_8529:
	shr.u32 	%r9231, %r30648, 3;
	setp.gt.u32 	%p10136, %r30648, 65535;
	@%p10136 bra 	$L__BB4_8532;
	shl.b32 	%r26092, %r9231, 2;
	mov.u32 	%r26093, shared_mem;
	add.s32 	%r26094, %r26093, %r26092;
	add.s32 	%r9232, %r26094, 65536;
	atom.shared.exch.b32 	%r30654, [%r26094+65536], %r9224;
	setp.eq.s32 	%p10138, %r30654, -1;
	@%p10138 bra 	$L__BB4_8536;
	atom.shared.exch.b32 	%r26095, [%r9232], 0;
	mov.u32 	%r30655, %r9224;
	bra.uni 	$L__BB4_8534;
$L__BB4_8532:
	mul.wide.u32 	%rd9798, %r9231, 4;
	add.s64 	%rd602, %rd3, %rd9798;
	atom.global.exch.b32 	%r30654, [%rd602], %r9224;
	setp.eq.s32 	%p10137, %r30654, -1;
	@%p10137 bra 	$L__BB4_8536;
	atom.global.exch.b32 	%r26091, [%rd602], 0;
	mov.u32 	%r30655, %r9224;
$L__BB4_8534:
	and.b32  	%r26096, %r30654, 7;
	setp.ne.s32 	%p10139, %r26096, 0;
	and.b32  	%r26097, %r30655, 7;
	setp.eq.s32 	%p10140, %r26097, 0;
	and.pred  	%p10141, %p10139, %p10140;
	selp.b32 	%r30648, %r30655, %r30654, %p10141;
	selp.b32 	%r9224, %r30654, %r30655, %p10141;
	and.b32  	%r26098, %r30648, 7;
	setp.eq.s32 	%p10142, %r26098, 0;
	@%p10142 bra 	$L__BB4_8506;
	bra.uni 	$L__BB4_8509;
$L__BB4_8535:
	add.s32 	%r9218, %r9239, 1;
	st.local.u32 	[%rd2+2336], %r9218;
	shl.b32 	%r26116, %r9239, 3;
	cvt.u64.u32 	%rd9815, %r26116;
	and.b64  	%rd9816, %rd9815, 2040;
	add.s64 	%rd9817, %rd2, %rd9816;
	st.local.u64 	[%rd9817+2344], %rd599;
	mov.u32 	%r9239, %r9218;
$L__BB4_8536:
	setp.ne.s32 	%p10144, %r9211, 0;
	and.b32  	%r26117, %r9210, 7;
	setp.eq.s32 	%p10145, %r26117, 0;
	and.pred  	%p10146, %p10144, %p10145;
	selp.b32 	%r30660, %r9210, %r8378, %p10146;
	selp.b32 	%r9252, %r8378, %r9210, %p10146;
	and.b32  	%r26118, %r30660, 7;
	setp.ne.s32 	%p10147, %r26118, 0;
	@%p10147 bra 	$L__BB4_8540;
$L__BB4_8537:
	and.b32  	%r26119, %r9252, 7;
	setp.ne.s32 	%p10148, %r26119, 0;
	@%p10148 bra 	$L__BB4_8549;
$L__BB4_8538:
	shr.u32 	%r26120, %r9252, 3;
	setp.gt.u32 	%p10149, %r9252, 65535;
	shr.u32 	%r26121, %r9252, 1;
	mov.u32 	%r26122, shared_mem;
	add.s32 	%r26123, %r26122, %r26121;
	add.s32 	%r9248, %r26123, 65536;
	mul.wide.u32 	%rd9818, %r26120, 4;
	add.s64 	%rd604, %rd3, %rd9818;
	@%p10149 bra 	$L__BB4_8543;
	atom.shared.exch.b32 	%r30663, [%r9248], -1;
	bra.uni 	$L__BB4_8544;
$L__BB4_8540:
	cvt.u64.u32 	%rd9838, %r9252;
	shl.b64 	%rd9839, %rd9838, 32;
	cvt.u64.u32 	%rd9840, %r30660;
	or.b64  	%rd603, %rd9839, %rd9840;
	mul.wide.u32 	%rd9841, %r30660, 8;
	and.b32  	%r26148, %r9252, 7;
	cvt.u64.u32 	%rd9842, %r26148;
	mov.b64 	%rd9843, 56;
	cvt.u32.u64 	%r26149, %rd9843;
	cvt.u32.u64 	%r26150, %rd9841;
	and.b32  	%r26151, %r26150, %r26149;
	cvt.u32.u64 	%r26152, %rd9842;
	or.b32  	%r26153, %r26151, %r26152;
	mov.b64 	%rd9844, 9130730411292422402;
	shr.u64 	%rd9845, %rd9844, %r26153;
	mov.b64 	%rd9846, 1736168554312260608;
	shr.u64 	%rd9847, %rd9846, %r26153;
	mov.b64 	%rd9848, -506390041275138048;
	shr.u64 	%rd9849, %rd9848, %r26153;
	shl.b64 	%rd9850, %rd9849, 2;
	cvt.u32.u64 	%r26154, %rd9847;
	mov.b64 	%rd9851, 2;
	cvt.u32.u64 	%r26155, %rd9851;
	and.b32  	%r26156, %r26154, %r26155;
	cvt.u32.u64 	%r26157, %rd9845;
	mov.b64 	%rd9852, 1;
	cvt.u32.u64 	%r26158, %rd9852;
	and.b32  	%r26159, %r26157, %r26158;
	or.b32  	%r26160, %r26159, %r26156;
	cvt.u32.u64 	%r26161, %rd9850;
	mov.b64 	%rd9853, 4;
	cvt.u32.u64 	%r26162, %rd9853;
	and.b32  	%r26163, %r26161, %r26162;
	or.b32  	%r26164, %r26160, %r26163;
	mov.b16 	%rs414, 1;
	shl.b16 	%rs415, %rs414, %r26164;
	and.b16  	%rs416, %rs415, 29;
	setp.eq.s16 	%p10171, %rs416, 0;
	@%p10171 bra 	$L__BB4_8542;
	add.s32 	%r26165, %r8375, 1;
	st.local.u32 	[%rd2+280], %r26165;
	shl.b32 	%r26166, %r8375, 3;
	cvt.u64.u32 	%rd9854, %r26166;
	and.b64  	%rd9855, %rd9854, 2040;
	add.s64 	%rd9856, %rd2, %rd9855;
	st.local.u64 	[%rd9856+288], %rd603;
	bra.uni 	$L__BB4_9662;
$L__BB4_8542:
	add.s32 	%r26167, %r9239, 1;
	st.local.u32 	[%rd2+2336], %r26167;
	shl.b32 	%r26168, %r9239, 3;
	cvt.u64.u32 	%rd9857, %r26168;
	and.b64  	%rd9858, %rd9857, 2040;
	add.s64 	%rd9859, %rd2, %rd9858;
	st.local.u64 	[%rd9859+2344], %rd603;
	bra.uni 	$L__BB4_9662;
$L__BB4_8543:
	atom.global.exch.b32 	%r30663, [%rd604], -1;
$L__BB4_8544:
	add.s32 	%r26124, %r30663, 1;
	setp.lt.u32 	%p10150, %r26124, 2;
	@%p10150 bra 	$L__BB4_8549;
	setp.gt.u32 	%p10151, %r9252, 65535;
	@%p10151 bra 	$L__BB4_8547;
	atom.shared.exch.b32 	%r26126, [%r9248], 0;
	bra.uni 	$L__BB4_8548;
$L__BB4_8547:
	atom.global.exch.b32 	%r26125, [%rd604], 0;
$L__BB4_8548:
	and.b32  	%r26127, %r30663, 7;
	setp.eq.s32 	%p10152, %r26127, 0;
	mov.u32 	%r9252, %r30663;
	@%p10152 bra 	$L__BB4_8538;
$L__BB4_8549:
	setp.lt.u32 	%p10153, %r30660, 65529;
	@%p10153 bra 	$L__BB4_8561;
	and.b32  	%r9253, %r9252, 4;
	setp.eq.s32 	%p10154, %r9253, 0;
	and.b32  	%r26128, %r9252, 3;
	setp.ne.s32 	%p10155, %r26128, 0;
	and.pred  	%p10156, %p10154, %p10155;
	setp.gt.u32 	%p10157, %r9252, 65535;
	or.pred  	%p10158, %p10157, %p10156;
	@%p10158 bra 	$L__BB4_8554;
	and.b32  	%r26129, %r9252, 7;
	setp.eq.s32 	%p10159, %r26129, 0;
	mov.u32 	%r30666, %r9252;
	mov.u32 	%r30667, %r30660;
	@%p10159 bra 	$L__BB4_8566;
	setp.eq.s32 	%p10160, %r9253, 0;
	@%p10160 bra 	$L__BB4_8554;
	cvt.u64.u32 	%rd9819, %r9252;
	shl.b64 	%rd9820, %rd9819, 32;
	cvt.u64.u32 	%rd9821, %r30660;
	or.b64  	%rd9822, %rd9820, %rd9821;
	add.s32 	%r26130, %r8375, 1;
	st.local.u32 	[%rd2+280], %r26130;
	shl.b32 	%r26131, %r8375, 3;
	cvt.u64.u32 	%rd9823, %r26131;
	and.b64  	%rd9824, %rd9823, 2040;
	add.s64 	%rd9825, %rd2, %rd9824;
	st.local.u64 	[%rd9825+288], %rd9822;
	bra.uni 	$L__BB4_9662;
$L__BB4_8554:
	shr.u32 	%r9254, %r30660, 3;
	setp.gt.u32 	%p10161, %r30660, 65535;
	@%p10161 bra 	$L__BB4_8556;
	shl.b32 	%r26132, %r9254, 2;
	mov.u32 	%r26133, shared_mem;
	add.s32 	%r26134, %r26133, %r26132;
	ld.shared.u32 	%r30665, [%r26134+65536];
	bra.uni 	$L__BB4_8557;
$L__BB4_8556:
	mul.wide.u32 	%rd9826, %r9254, 4;
	add.s64 	%rd9827, %rd3, %rd9826;
	ld.global.u32 	%r30665, [%rd9827];
$L__BB4_8557:
	setp.ne.s32 	%p10162, %r30665, 0;
	@%p10162 bra 	$L__BB4_8561;
	cvt.u64.u32 	%rd9828, %r9252;
	shl.b64 	%rd9829, %rd9828, 32;
	cvt.u64.u32 	%rd9830, %r30660;
	or.b64  	%rd605, %rd9829, %rd9830;
	and.b32  	%r26135, %r9252, 7;
	setp.eq.s32 	%p10163, %r26135, 1;
	@%p10163 bra 	$L__BB4_8560;
	add.s32 	%r26136, %r8375, 1;
	st.local.u32 	[%rd2+280], %r26136;
	shl.b32 	%r26137, %r8375, 3;
	cvt.u64.u32 	%rd9831, %r26137;
	and.b64  	%rd9832, %rd9831, 2040;
	add.s64 	%rd9833, %rd2, %rd9832;
	st.local.u64 	[%rd9833+288], %rd605;
	bra.uni 	$L__BB4_9662;
$L__BB4_8560:
	add.s32 	%r26138, %r9239, 1;
	st.local.u32 	[%rd2+2336], %r26138;
	shl.b32 	%r26139, %r9239, 3;
	cvt.u64.u32 	%rd9834, %r26139;
	and.b64  	%rd9835, %rd9834, 2040;
	add.s64 	%rd9836, %rd2, %rd9835;
	st.local.u64 	[%rd9836+2344], %rd605;
	bra.uni 	$L__BB4_9662;
$L__BB4_8561:
	shr.u32 	%r9258, %r30660, 3;
	setp.gt.u32 	%p10164, %r30660, 65535;
	@%p10164 bra 	$L__BB4_8564;
	shl.b32 	%r26141, %r9258, 2;
	mov.u32 	%r26142, shared_mem;
	add.s32 	%r26143, %r26142, %r26141;
	add.s32 	%r9259, %r26143, 65536;
	atom.shared.exch.b32 	%r30666, [%r26143+65536], %r9252;
	setp.eq.s32 	%p10166, %r30666, -1;
	@%p10166 bra 	$L__BB4_9662;
	atom.shared.exch.b32 	%r26144, [%r9259], 0;
	mov.u32 	%r30667, %r9252;
	bra.uni 	$L__BB4_8566;
$L__BB4_8564:
	mul.wide.u32 	%rd9837, %r9258, 4;
	add.s64 	%rd606, %rd3, %rd9837;
	atom.global.exch.b32 	%r30666, [%rd606], %r9252;
	setp.eq.s32 	%p10165, %r30666, -1;
	@%p10165 bra 	$L__BB4_9662;
	atom.global.exch.b32 	%r26140, [%rd606], 0;
	mov.u32 	%r30667, %r9252;
$L__BB4_8566:
	and.b32  	%r26145, %r30666, 7;
	setp.ne.s32 	%p10167, %r26145, 0;
	and.b32  	%r26146, %r30667, 7;
	setp.eq.s32 	%p10168, %r26146, 0;
	and.pred  	%p10169, %p10167, %p10168;
	selp.b32 	%r30660, %r30667, %r30666, %p10169;
	selp.b32 	%r9252, %r30666, %r30667, %p10169;
	and.b32  	%r26147, %r30660, 7;
	setp.eq.s32 	%p10170, %r26147, 0;
	@%p10170 bra 	$L__BB4_8537;
	bra.uni 	$L__BB4_8540;
$L__BB4_8567:
	mul.wide.u32 	%rd9704, %r9267, 8;
	add.s64 	%rd9705, %rd1, %rd9704;
	atom.global.exch.b64 	%rd11051, [%rd9705+201326600], 0;
$L__BB4_8568:
	shr.u32 	%r9268, %r8377, 3;
	setp.gt.u32 	%p10057, %r8377, 65535;
	@%p10057 bra 	$L__BB4_8570;
	shl.b32 	%r25962, %r9268, 3;
	mov.u32 	%r25963, shared_mem;
	add.s32 	%r25964, %r25963, %r25962;
	atom.shared.exch.b64 	%rd11052, [%r25964], 0;
	bra.uni 	$L__BB4_8571;
$L__BB4_8570:
	mul.wide.u32 	%rd9706, %r9268, 8;
	add.s64 	%rd9707, %rd1, %rd9706;
	atom.global.exch.b64 	%rd11052, [%rd9707+201326600], 0;
$L__BB4_8571:
	cvt.u32.u64 	%r25965, %rd11052;
	{ .reg .b32 tmp; mov.b64 {tmp, %r9269}, %rd11052; }
	cvt.u32.u64 	%r25966, %rd11051;
	and.b32  	%r25967, %r25966, 7;
	setp.ne.s32 	%p10058, %r25967, 0;
	and.b32  	%r25968, %r25965, 7;
	setp.eq.s32 	%p10059, %r25968, 0;
	and.pred  	%p10060, %p10058, %p10059;
	selp.b32 	%r30670, %r25965, %r25966, %p10060;
	selp.b32 	%r9282, %r25966, %r25965, %p10060;
	and.b32  	%r25969, %r30670, 7;
	setp.ne.s32 	%p10061, %r25969, 0;
	@%p10061 bra 	$L__BB4_8575;
$L__BB4_8572:
	and.b32  	%r25970, %r9282, 7;
	setp.ne.s32 	%p10062, %r25970, 0;
	@%p10062 bra 	$L__BB4_8583;
$L__BB4_8573:
	shr.u32 	%r25971, %r9282, 3;
	setp.gt.u32 	%p10063, %r9282, 65535;
	shr.u32 	%r25972, %r9282, 1;
	mov.u32 	%r25973, shared_mem;
	add.s32 	%r25974, %r25973, %r25972;
	add.s32 	%r9278, %r25974, 65536;
	mul.wide.u32 	%rd9708, %r25971, 4;
	add.s64 	%rd614, %rd3, %rd9708;
	@%p10063 bra 	$L__BB4_8577;
	atom.shared.exch.b32 	%r30673, [%r9278], -1;
	bra.uni 	$L__BB4_8578;
$L__BB4_8575:
	cvt.u64.u32 	%rd9722, %r9282;
	shl.b64 	%rd9723, %rd9722, 32;
	cvt.u64.u32 	%rd9724, %r30670;
	or.b64  	%rd613, %rd9723, %rd9724;
	mul.wide.u32 	%rd9725, %r30670, 8;
	and.b32  	%r25994, %r9282, 7;
	cvt.u64.u32 	%rd9726, %r25994;
	mov.b64 	%rd9727, 56;
	cvt.u32.u64 	%r25995, %rd9727;
	cvt.u32.u64 	%r25996, %rd9725;
	and.b32  	%r25997, %r25996, %r25995;
	cvt.u32.u64 	%r25998, %rd9726;
	or.b32  	%r25999, %r25997, %r25998;
	mov.b64 	%rd9728, 9130730411292422402;
	shr.u64 	%rd9729, %rd9728, %r25999;
	mov.b64 	%rd9730, 1736168554312260608;
	shr.u64 	%rd9731, %rd9730, %r25999;
	mov.b64 	%rd9732, -506390041275138048;
	shr.u64 	%rd9733, %rd9732, %r25999;
	shl.b64 	%rd9734, %rd9733, 2;
	cvt.u32.u64 	%r26000, %rd9731;
	mov.b64 	%rd9735, 2;
	cvt.u32.u64 	%r26001, %rd9735;
	and.b32  	%r26002, %r26000, %r26001;
	cvt.u32.u64 	%r26003, %rd9729;
	mov.b64 	%rd9736, 1;
	cvt.u32.u64 	%r26004, %rd9736;
	and.b32  	%r26005, %r26003, %r26004;
	or.b32  	%r26006, %r26005, %r26002;
	cvt.u32.u64 	%r26007, %rd9734;
	mov.b64 	%rd9737, 4;
	cvt.u32.u64 	%r26008, %rd9737;
	and.b32  	%r26009, %r26007, %r26008;
	or.b32  	%r26010, %r26006, %r26009;
	mov.b16 	%rs405, 1;
	shl.b16 	%rs406, %rs405, %r26010;
	and.b16  	%rs407, %rs406, 29;
	setp.eq.s16 	%p10085, %rs407, 0;
	@%p10085 bra 	$L__BB4_8601;
	st.local.u32 	[%rd2+280], %r2110;
	st.local.u64 	[%rd548+288], %rd613;
	mov.u32 	%r8375, %r2110;
	bra.uni 	$L__BB4_8602;
$L__BB4_8577:
	atom.global.exch.b32 	%r30673, [%rd614], -1;
$L__BB4_8578:
	add.s32 	%r25975, %r30673, 1;
	setp.lt.u32 	%p10064, %r25975, 2;
	@%p10064 bra 	$L__BB4_8583;
	setp.gt.u32 	%p10065, %r9282, 65535;
	@%p10065 bra 	$L__BB4_8581;
	atom.shared.exch.b32 	%r25977, [%r9278], 0;
	bra.uni 	$L__BB4_8582;
$L__BB4_8581:
	atom.global.exch.b32 	%r25976, [%rd614], 0;
$L__BB4_8582:
	and.b32  	%r25978, %r30673, 7;
	setp.eq.s32 	%p10066, %r25978, 0;
	mov.u32 	%r9282, %r30673;
	@%p10066 bra 	$L__BB4_8573;
$L__BB4_8583:
	setp.lt.u32 	%p10067, %r30670, 65529;
	@%p10067 bra 	$L__BB4_8595;
	and.b32  	%r9283, %r9282, 4;
	setp.eq.s32 	%p10068, %r9283, 0;
	and.b32  	%r25979, %r9282, 3;
	setp.ne.s32 	%p10069, %r25979, 0;
	and.pred  	%p10070, %p10068, %p10069;
	setp.gt.u32 	%p10071, %r9282, 65535;
	or.pred  	%p10072, %p10071, %p10070;
	@%p10072 bra 	$L__BB4_8588;
	and.b32  	%r25980, %r9282, 7;
	setp.eq.s32 	%p10073, %r25980, 0;
	mov.u32 	%r30676, %r9282;
	mov.u32 	%r30677, %r30670;
	@%p10073 bra 	$L__BB4_8600;
	setp.eq.s32 	%p10074, %r9283, 0;
	@%p10074 bra 	$L__BB4_8588;
	cvt.u64.u32 	%rd9709, %r9282;
	shl.b64 	%rd9710, %rd9709, 32;
	cvt.u64.u32 	%rd9711, %r30670;
	or.b64  	%rd9712, %rd9710, %rd9711;
	st.local.u32 	[%rd2+280], %r2110;
	st.local.u64 	[%rd548+288], %rd9712;
	mov.u32 	%r8375, %r2110;
	bra.uni 	$L__BB4_8602;
$L__BB4_8588:
	shr.u32 	%r9284, %r30670, 3;
	setp.gt.u32 	%p10075, %r30670, 65535;
	@%p10075 bra 	$L__BB4_8590;
	shl.b32 	%r25981, %r9284, 2;
	mov.u32 	%r25982, shared_mem;
	add.s32 	%r25983, %r25982, %r25981;
	ld.shared.u32 	%r30675, [%r25983+65536];
	bra.uni 	$L__BB4_8591;
$L__BB4_8590:
	mul.wide.u32 	%rd9713, %r9284, 4;
	add.s64 	%rd9714, %rd3, %rd9713;
	ld.global.u32 	%r30675, [%rd9714];
$L__BB4_8591:
	setp.ne.s32 	%p10076, %r30675, 0;
	@%p10076 bra 	$L__BB4_8595;
	cvt.u64.u32 	%rd9715, %r9282;
	shl.b64 	%rd9716, %rd9715, 32;
	cvt.u64.u32 	%rd9717, %r30670;
	or.b64  	%rd615, %rd9716, %rd9717;
	and.b32  	%r25984, %r9282, 7;
	setp.eq.s32 	%p10077, %r25984, 1;
	@%p10077 bra 	$L__BB4_8594;
	st.local.u32 	[%rd2+280], %r2110;
	st.local.u64 	[%rd548+288], %rd615;
	mov.u32 	%r8375, %r2110;
	bra.uni 	$L__BB4_8602;
$L__BB4_8594:
	add.s32 	%r9288, %r9297, 1;
	st.local.u32 	[%rd2+2336], %r9288;
	shl.b32 	%r25985, %r9297, 3;
	cvt.u64.u32 	%rd9718, %r25985;
	and.b64  	%rd9719, %rd9718, 2040;
	add.s64 	%rd9720, %rd2, %rd9719;
	st.local.u64 	[%rd9720+2344], %rd615;
	mov.u32 	%r9297, %r9288;
	bra.uni 	$L__BB4_8602;
$L__BB4_8595:
	shr.u32 	%r9289, %r30670, 3;
	setp.gt.u32 	%p10078, %r30670, 65535;
	@%p10078 bra 	$L__BB4_8598;
	shl.b32 	%r25987, %r9289, 2;
	mov.u32 	%r25988, shared_mem;
	add.s32 	%r25989, %r25988, %r25987;
	add.s32 	%r9290, %r25989, 65536;
	atom.shared.exch.b32 	%r30676, [%r25989+65536], %r9282;
	setp.eq.s32 	%p10080, %r30676, -1;
	@%p10080 bra 	$L__BB4_8602;
	atom.shared.exch.b32 	%r25990, [%r9290], 0;
	mov.u32 	%r30677, %r9282;
	bra.uni 	$L__BB4_8600;
$L__BB4_8598:
	mul.wide.u32 	%rd9721, %r9289, 4;
	add.s64 	%rd616, %rd3, %rd9721;
	atom.global.exch.b32 	%r30676, [%rd616], %r9282;
	setp.eq.s32 	%p10079, %r30676, -1;
	@%p10079 bra 	$L__BB4_8602;
	atom.global.exch.b32 	%r25986, [%rd616], 0;
	mov.u32 	%r30677, %r9282;
$L__BB4_8600:
	and.b32  	%r25991, %r30676, 7;
	setp.ne.s32 	%p10081, %r25991, 0;
	and.b32  	%r25992, %r30677, 7;
	setp.eq.s32 	%p10082, %r25992, 0;
	and.pred  	%p10083, %p10081, %p10082;
	selp.b32 	%r30670, %r30677, %r30676, %p10083;
	selp.b32 	%r9282, %r30676, %r30677, %p10083;
	and.b32  	%r25993, %r30670, 7;
	setp.eq.s32 	%p10084, %r25993, 0;
	@%p10084 bra 	$L__BB4_8572;
	bra.uni 	$L__BB4_8575;
$L__BB4_8601:
	add.s32 	%r9276, %r9297, 1;
	st.local.u32 	[%rd2+2336], %r9276;
	shl.b32 	%r26011, %r9297, 3;
	cvt.u64.u32 	%rd9738, %r26011;
	and.b64  	%rd9739, %rd9738, 2040;
	add.s64 	%rd9740, %rd2, %rd9739;
	st.local.u64 	[%rd9740+2344], %rd613;
	mov.u32 	%r9297, %r9276;
$L__BB4_8602:
	{ .reg .b32 tmp; mov.b64 {tmp, %r26012}, %rd11051; }
	and.b32  	%r26013, %r26012, 7;
	setp.ne.s32 	%p10086, %r26013, 0;
	and.b32  	%r26014, %r9269, 7;
	setp.eq.s32 	%p10087, %r26014, 0;
	and.pred  	%p10088, %p10086, %p10087;
	selp.b32 	%r30682, %r9269, %r26012, %p10088;
	selp.b32 	%r9310, %r26012, %r9269, %p10088;
	and.b32  	%r26015, %r30682, 7;
	setp.ne.s32 	%p10089, %r26015, 0;
	@%p10089 bra 	$L__BB4_8606;
$L__BB4_8603:
	and.b32  	%r26016, %r9310, 7;
	setp.ne.s32 	%p10090, %r26016, 0;
	@%p10090 bra 	$L__BB4_8615;
$L__BB4_8604:
	shr.u32 	%r26017, %r9310, 3;
	setp.gt.u32 	%p10091, %r9310, 65535;
	shr.u32 	%r26018, %r9310, 1;
	mov.u32 	%r26019, shared_mem;
	add.s32 	%r26020, %r26019, %r26018;
	add.s32 	%r9306, %r26020, 65536;
	mul.wide.u32 	%rd9741, %r26017, 4;
	add.s64 	%rd618, %rd3, %rd9741;
	@%p10091 bra 	$L__BB4_8609;
	atom.shared.exch.b32 	%r30685, [%r9306], -1;
	bra.uni 	$L__BB4_8610;
$L__BB4_8606:
	cvt.u64.u32 	%rd9761, %r9310;
	shl.b64 	%rd9762, %rd9761, 32;
	cvt.u64.u32 	%rd9763, %r30682;
	or.b64  	%rd617, %rd9762, %rd9763;
	mul.wide.u32 	%rd9764, %r30682, 8;
	and.b32  	%r26045, %r9310, 7;
	cvt.u64.u32 	%rd9765, %r26045;
	mov.b64 	%rd9766, 56;
	cvt.u32.u64 	%r26046, %rd9766;
	cvt.u32.u64 	%r26047, %rd9764;
	and.b32  	%r26048, %r26047, %r26046;
	cvt.u32.u64 	%r26049, %rd9765;
	or.b32  	%r26050, %r26048, %r26049;
	mov.b64 	%rd9767, 9130730411292422402;
	shr.u64 	%rd9768, %rd9767, %r26050;
	mov.b64 	%rd9769, 1736168554312260608;
	shr.u64 	%rd9770, %rd9769, %r26050;
	mov.b64 	%rd9771, -506390041275138048;
	shr.u64 	%rd9772, %rd9771, %r26050;
	shl.b64 	%rd9773, %rd9772, 2;
	cvt.u32.u64 	%r26051, %rd9770;
	mov.b64 	%rd9774, 2;
	cvt.u32.u64 	%r26052, %rd9774;
	and.b32  	%r26053, %r26051, %r26052;
	cvt.u32.u64 	%r26054, %rd9768;
	mov.b64 	%rd9775, 1;
	cvt.u32.u64 	%r26055, %rd9775;
	and.b32  	%r26056, %r26054, %r26055;
	or.b32  	%r26057, %r26056, %r26053;
	cvt.u32.u64 	%r26058, %rd9773;
	mov.b64 	%rd9776, 4;
	cvt.u32.u64 	%r26059, %rd9776;
	and.b32  	%r26060, %r26058, %r26059;
	or.b32  	%r26061, %r26057, %r26060;
	mov.b16 	%rs408, 1;
	shl.b16 	%rs409, %rs408, %r26061;
	and.b16  	%rs410, %rs409, 29;
	setp.eq.s16 	%p10113, %rs410, 0;
	@%p10113 bra 	$L__BB4_8608;
	add.s32 	%r26062, %r8375, 1;
	st.local.u32 	[%rd2+280], %r26062;
	shl.b32 	%r26063, %r8375, 3;
	cvt.u64.u32 	%rd9777, %r26063;
	and.b64  	%rd9778, %rd9777, 2040;
	add.s64 	%rd9779, %rd2, %rd9778;
	st.local.u64 	[%rd9779+288], %rd617;
	bra.uni 	$L__BB4_9662;
$L__BB4_8608:
	add.s32 	%r26064, %r9297, 1;
	st.local.u32 	[%rd2+2336], %r26064;
	shl.b32 	%r26065, %r9297, 3;
	cvt.u64.u32 	%rd9780, %r26065;
	and.b64  	%rd9781, %rd9780, 2040;
	add.s64 	%rd9782, %rd2, %rd9781;
	st.local.u64 	[%rd9782+2344], %rd617;
	bra.uni 	$L__BB4_9662;
$L__BB4_8609:
	atom.global.exch.b32 	%r30685, [%rd618], -1;
$L__BB4_8610:
	add.s32 	%r26021, %r30685, 1;
	setp.lt.u32 	%p10092, %r26021, 2;
	@%p10092 bra 	$L__BB4_8615;
	setp.gt.u32 	%p10093, %r9310, 65535;
	@%p10093 bra 	$L__BB4_8613;
	atom.shared.exch.b32 	%r26023, [%r9306], 0;
	bra.uni 	$L__BB4_8614;
$L__BB4_8613:
	atom.global.exch.b32 	%r26022, [%rd618], 0;
$L__BB4_8614:
	and.b32  	%r26024, %r30685, 7;
	setp.eq.s32 	%p10094, %r26024, 0;
	mov.u32 	%r9310, %r30685;
	@%p10094 bra 	$L__BB4_8604;
$L__BB4_8615:
	setp.lt.u32 	%p10095, %r30682, 65529;
	@%p10095 bra 	$L__BB4_8627;
	and.b32  	%r9311, %r9310, 4;
	setp.eq.s32 	%p10096, %r9311, 0;
	and.b32  	%r26025, %r9310, 3;
	setp.ne.s32 	%p10097, %r26025, 0;
	and.pred  	%p10098, %p10096, %p10097;
	setp.gt.u32 	%p10099, %r9310, 65535;
	or.pred  	%p10100, %p10099, %p10098;
	@%p10100 bra 	$L__BB4_8620;
	and.b32  	%r26026, %r9310, 7;
	setp.eq.s32 	%p10101, %r26026, 0;
	mov.u32 	%r30688, %r9310;
	mov.u32 	%r30689, %r30682;
	@%p10101 bra 	$L__BB4_8632;
	setp.eq.s32 	%p10102, %r9311, 0;
	@%p10102 bra 	$L__BB4_8620;
	cvt.u64.u32 	%rd9742, %r9310;
	shl.b64 	%rd9743, %rd9742, 32;
	cvt.u64.u32 	%rd9744, %r30682;
	or.b64  	%rd9745, %rd9743, %rd9744;
	add.s32 	%r26027, %r8375, 1;
	st.local.u32 	[%rd2+280], %r26027;
	shl.b32 	%r26028, %r8375, 3;
	cvt.u64.u32 	%rd9746, %r26028;
	and.b64  	%rd9747, %rd9746, 2040;
	add.s64 	%rd9748, %rd2, %rd9747;
	st.local.u64 	[%rd9748+288], %rd9745;
	bra.uni 	$L__BB4_9662;
$L__BB4_8620:
	shr.u32 	%r9312, %r30682, 3;
	setp.gt.u32 	%p10103, %r30682, 65535;
	@%p10103 bra 	$L__BB4_8622;
	shl.b32 	%r26029, %r9312, 2;
	mov.u32 	%r26030, shared_mem;
	add.s32 	%r26031, %r26030, %r26029;
	ld.shared.u32 	%r30687, [%r26031+65536];
	bra.uni 	$L__BB4_8623;
$L__BB4_8622:
	mul.wide.u32 	%rd9749, %r9312, 4;
	add.s64 	%rd9750, %rd3, %rd9749;
	ld.global.u32 	%r30687, [%rd9750];
$L__BB4_8623:
	setp.ne.s32 	%p10104, %r30687, 0;
	@%p10104 bra 	$L__BB4_8627;
	cvt.u64.u32 	%rd9751, %r9310;
	shl.b64 	%rd9752, %rd9751, 32;
	cvt.u64.u32 	%rd9753, %r30682;
	or.b64  	%rd619, %rd9752, %rd9753;
	and.b32  	%r26032, %r9310, 7;
	setp.eq.s32 	%p10105, %r26032, 1;
	@%p10105 bra 	$L__BB4_8626;
	add.s32 	%r26033, %r8375, 1;
	st.local.u32 	[%rd2+280], %r26033;
	shl.b32 	%r26034, %r8375, 3;
	cvt.u64.u32 	%rd9754, %r26034;
	and.b64  	%rd9755, %rd9754, 2040;
	add.s64 	%rd9756, %rd2, %rd9755;
	st.local.u64 	[%rd9756+288], %rd619;
	bra.uni 	$L__BB4_9662;
$L__BB4_8626:
	add.s32 	%r26035, %r9297, 1;
	st.local.u32 	[%rd2+2336], %r26035;
	shl.b32 	%r26036, %r9297, 3;
	cvt.u64.u32 	%rd9757, %r26036;
	and.b64  	%rd9758, %rd9757, 2040;
	add.s64 	%rd9759, %rd2, %rd9758;
	st.local.u64 	[%rd9759+2344], %rd619;
	bra.uni 	$L__BB4_9662;
$L__BB4_8627:
	shr.u32 	%r9316, %r30682, 3;
	setp.gt.u32 	%p10106, %r30682, 65535;
	@%p10106 bra 	$L__BB4_8630;
	shl.b32 	%r26038, %r9316, 2;
	mov.u32 	%r26039, shared_mem;
	add.s32 	%r26040, %r26039, %r26038;
	add.s32 	%r9317, %r26040, 65536;
	atom.shared.exch.b32 	%r30688, [%r26040+65536], %r9310;
	setp.eq.s32 	%p10108, %r30688, -1;
	@%p10108 bra 	$L__BB4_9662;
	atom.shared.exch.b32 	%r26041, [%r9317], 0;
	mov.u32 	%r30689, %r9310;
	bra.uni 	$L__BB4_8632;
$L__BB4_8630:
	mul.wide.u32 	%rd9760, %r9316, 4;
	add.s64 	%rd620, %rd3, %rd9760;
	atom.global.exch.b32 	%r30688, [%rd620], %r9310;
	setp.eq.s32 	%p10107, %r30688, -1;
	@%p10107 bra 	$L__BB4_9662;
	atom.global.exch.b32 	%r26037, [%rd620], 0;
	mov.u32 	%r30689, %r9310;
$L__BB4_8632:
	and.b32  	%r26042, %r30688, 7;
	setp.ne.s32 	%p10109, %r26042, 0;
	and.b32  	%r26043, %r30689, 7;
	setp.eq.s32 	%p10110, %r26043, 0;
	and.pred  	%p10111, %p10109, %p10110;
	selp.b32 	%r30682, %r30689, %r30688, %p10111;
	selp.b32 	%r9310, %r30688, %r30689, %p10111;
	and.b32  	%r26044, %r30682, 7;
	setp.eq.s32 	%p10112, %r26044, 0;
	@%p10112 bra 	$L__BB4_8603;
	bra.uni 	$L__BB4_8606;
$L__BB4_8633:
	ld.local.u32 	%r24837, [%rd2+2336];
	sub.s32 	%r24838, 256, %r24837;
	sub.s32 	%r24839, 257, %r2110;
	min.u32 	%r9324, %r24838, %r24839;
	ld.local.u32 	%r24840, [%rd2+12];
	setp.eq.s32 	%p9362, %r24840, 2;
	@%p9362 bra 	$L__BB4_8646;
	mov.b32 	%r30690, 0;
	mov.u32 	%r30760, %r30690;
$L__BB4_8635:
	ld.global.u32 	%r24842, [%rd10];
	and.b32  	%r24843, %r24842, 32767;
	add.s32 	%r9327, %r24843, %r8373;
	mul.wide.u32 	%rd9116, %r9327, 8;
	add.s64 	%rd9117, %rd1, %rd9116;
	ld.global.u64 	%rd9118, [%rd9117+201326600];
	add.s32 	%r24844, %r24842, 1;
	st.global.u32 	[%rd10], %r24844;
	setp.lt.u32 	%p9363, %r9327, 8192;
	setp.ne.s64 	%p9364, %rd9118, 0;
	or.pred  	%p9365, %p9363, %p9364;
	@%p9365 bra 	$L__BB4_8637;
	add.s32 	%r9328, %r30760, 1;
	mul.wide.u32 	%rd9120, %r30760, 4;
	add.s64 	%rd9121, %rd2, %rd9120;
	st.local.u32 	[%rd9121+24], %r9327;
	mov.u32 	%r30760, %r9328;
$L__BB4_8637:
	add.s32 	%r30690, %r30690, 1;
	setp.lt.u32 	%p9366, %r30690, 32768;
	@%p9366 bra 	$L__BB4_8639;
	mov.u64 	%rd9122, $str$1;
	cvta.global.u64 	%rd9123, %rd9122;
	{ // callseq 41, 0
	.param .b64 param0;
	st.param.b64 	[param0], %rd9123;
	.param .b64 param1;
	st.param.b64 	[param1], 0;
	.param .b32 retval0;
	call.uni (retval0), 
	vprintf, 
	(
	param0, 
	param1
	);
	ld.param.b32 	%r24845, [retval0];
	} // callseq 41
$L__BB4_8639:
	setp.lt.u32 	%p9367, %r30760, 4;
	@%p9367 bra 	$L__BB4_8635;
	mov.b32 	%r30693, 0;
	mov.u32 	%r30695, %r30693;
$L__BB4_8641:
	ld.global.u32 	%r24848, [%rd10+65536];
	and.b32  	%r24849, %r24848, 32767;
	add.s32 	%r9333, %r24849, %r8373;
	mul.wide.u32 	%rd9124, %r9333, 4;
	add.s64 	%rd9125, %rd3, %rd9124;
	ld.global.u32 	%r24850, [%rd9125];
	add.s32 	%r24852, %r24848, 1;
	st.global.u32 	[%rd10+65536], %r24852;
	setp.lt.u32 	%p9368, %r9333, 8192;
	setp.ne.s32 	%p9369, %r24850, 0;
	or.pred  	%p9370, %p9368, %p9369;
	@%p9370 bra 	$L__BB4_8643;
	add.s32 	%r9334, %r30695, 1;
	mul.wide.u32 	%rd9126, %r30695, 4;
	add.s64 	%rd9127, %rd2, %rd9126;
	st.local.u32 	[%rd9127+152], %r9333;
	mov.u32 	%r30695, %r9334;
$L__BB4_8643:
	add.s32 	%r30693, %r30693, 1;
	setp.lt.u32 	%p9371, %r30693, 32768;
	@%p9371 bra 	$L__BB4_8645;
	mov.u64 	%rd9128, $str$1;
	cvta.global.u64 	%rd9129, %rd9128;
	{ // callseq 42, 0
	.param .b64 param0;
	st.param.b64 	[param0], %rd9129;
	.param .b64 param1;
	st.param.b64 	[param1], 0;
	.param .b32 retval0;
	call.uni (retval0), 
	vprintf, 
	(
	param0, 
	param1
	);
	ld.param.b32 	%r24853, [retval0];
	} // callseq 42
$L__BB4_8645:
	setp.lt.u32 	%p9373, %r30695, 4;
	mov.pred 	%p11392, 0;
	@%p9373 bra 	$L__BB4_8641;
	bra.uni 	$L__BB4_9019;
$L__BB4_8646:
	ld.local.u32 	%r9337, [%rd2+4];
	shl.b32 	%r9338, %r9337, 7;
	and.b32  	%r24856, %r9338, 8064;
	add.s32 	%r9339, %r24856, %r2;
	shl.b32 	%r24857, %r9337, 10;
	and.b32  	%r24858, %r24857, 64512;
	add.s32 	%r24859, %r4, %r24858;
	ld.shared.u64 	%rd9130, [%r24859];
	setp.eq.s32 	%p9374, %r9339, 0;
	setp.ne.s64 	%p9375, %rd9130, 0;
	mov.b32 	%r30697, 0;
	or.pred  	%p9376, %p9374, %p9375;
	@%p9376 bra 	$L__BB4_8648;
	st.local.u32 	[%rd2+24], %r9339;
	mov.b32 	%r30697, 1;
$L__BB4_8648:
	add.s32 	%r24861, %r9338, 128;
	and.b32  	%r24862, %r24861, 8064;
	add.s32 	%r9341, %r24862, %r2;
	shl.b32 	%r24863, %r24861, 3;
	and.b32  	%r24864, %r24863, 64512;
	add.s32 	%r24865, %r4, %r24864;
	ld.shared.u64 	%rd9132, [%r24865];
	setp.eq.s32 	%p9377, %r9341, 0;
	setp.ne.s64 	%p9378, %rd9132, 0;
	or.pred  	%p9379, %p9377, %p9378;
	@%p9379 bra 	$L__BB4_8650;
	add.s32 	%r9342, %r30697, 1;
	mul.wide.u32 	%rd9134, %r30697, 4;
	add.s64 	%rd9135, %rd2, %rd9134;
	st.local.u32 	[%rd9135+24], %r9341;
	mov.u32 	%r30697, %r9342;
$L__BB4_8650:
	add.s32 	%r24866, %r9338, 256;
	and.b32  	%r24867, %r24866, 8064;
	add.s32 	%r9344, %r24867, %r2;
	shl.b32 	%r24868, %r24866, 3;
	and.b32  	%r24869, %r24868, 64512;
	add.s32 	%r24870, %r4, %r24869;
	ld.shared.u64 	%rd9136, [%r24870];
	setp.eq.s32 	%p9380, %r9344, 0;
	setp.ne.s64 	%p9381, %rd9136, 0;
	or.pred  	%p9382, %p9380, %p9381;
	@%p9382 bra 	$L__BB4_8652;
	add.s32 	%r9345, %r30697, 1;
	mul.wide.u32 	%rd9138, %r30697, 4;
	add.s64 	%rd9139, %rd2, %rd9138;
	st.local.u32 	[%rd9139+24], %r9344;
	mov.u32 	%r30697, %r9345;
$L__BB4_8652:
	add.s32 	%r30759, %r9337, 4;
	add.s32 	%r24871, %r9338, 384;
	and.b32  	%r24872, %r24871, 8064;
	add.s32 	%r9348, %r24872, %r2;
	shl.b32 	%r24873, %r24871, 3;
	and.b32  	%r24874, %r24873, 64512;
	add.s32 	%r24875, %r4, %r24874;
	ld.shared.u64 	%rd9140, [%r24875];
	setp.eq.s32 	%p9383, %r9348, 0;
	setp.ne.s64 	%p9384, %rd9140, 0;
	or.pred  	%p9385, %p9383, %p9384;
	@%p9385 bra 	$L__BB4_8654;
	add.s32 	%r9349, %r30697, 1;
	mul.wide.u32 	%rd9142, %r30697, 4;
	add.s64 	%rd9143, %rd2, %rd9142;
	st.local.u32 	[%rd9143+24], %r9348;
	mov.u32 	%r30697, %r9349;
$L__BB4_8654:
	setp.gt.u32 	%p9386, %r30697, 3;
	mov.b32 	%r30760, 4;
	@%p9386 bra 	$L__BB4_8832;
	add.s32 	%r9351, %r9337, 5;
	shl.b32 	%r24877, %r30759, 7;
	and.b32  	%r24878, %r24877, 8064;
	add.s32 	%r9352, %r24878, %r2;
	shl.b32 	%r24879, %r30759, 10;
	and.b32  	%r24880, %r24879, 64512;
	add.s32 	%r24881, %r4, %r24880;
	ld.shared.u64 	%rd9144, [%r24881];
	setp.eq.s32 	%p9387, %r9352, 0;
	setp.ne.s64 	%p9388, %rd9144, 0;
	or.pred  	%p9389, %p9387, %p9388;
	@%p9389 bra 	$L__BB4_8657;
	add.s32 	%r9353, %r30697, 1;
	mul.wide.u32 	%rd9146, %r30697, 4;
	add.s64 	%rd9147, %rd2, %rd9146;
	st.local.u32 	[%rd9147+24], %r9352;
	mov.u32 	%r30697, %r9353;
$L__BB4_8657:
	setp.gt.u32 	%p9390, %r30697, 3;
	mov.u32 	%r30759, %r9351;
	@%p9390 bra 	$L__BB4_8832;
	add.s32 	%r30759, %r9337, 6;
	shl.b32 	%r24883, %r9351, 7;
	and.b32  	%r24884, %r24883, 8064;
	add.s32 	%r9356, %r24884, %r2;
	shl.b32 	%r24885, %r9351, 10;
	and.b32  	%r24886, %r24885, 64512;
	add.s32 	%r24887, %r4, %r24886;
	ld.shared.u64 	%rd9148, [%r24887];
	setp.eq.s32 	%p9391, %r9356, 0;
	setp.ne.s64 	%p9392, %rd9148, 0;
	or.pred  	%p9393, %p9391, %p9392;
	@%p9393 bra 	$L__BB4_8660;
	add.s32 	%r9357, %r30697, 1;
	mul.wide.u32 	%rd9150, %r30697, 4;
	add.s64 	%rd9151, %rd2, %rd9150;
	st.local.u32 	[%rd9151+24], %r9356;
	mov.u32 	%r30697, %r9357;
$L__BB4_8660:
	setp.gt.u32 	%p9394, %r30697, 3;
	@%p9394 bra 	$L__BB4_8832;
	add.s32 	%r9359, %r9337, 7;
	shl.b32 	%r24889, %r30759, 7;
	and.b32  	%r24890, %r24889, 8064;
	add.s32 	%r9360, %r24890, %r2;
	shl.b32 	%r24891, %r30759, 10;
	and.b32  	%r24892, %r24891, 64512;
	add.s32 	%r24893, %r4, %r24892;
	ld.shared.u64 	%rd9152, [%r24893];
	setp.eq.s32 	%p9395, %r9360, 0;
	setp.ne.s64 	%p9396, %rd9152, 0;
	or.pred  	%p9397, %p9395, %p9396;
	@%p9397 bra 	$L__BB4_8663;
	add.s32 	%r9361, %r30697, 1;
	mul.wide.u32 	%rd9154, %r30697, 4;
	add.s64 	%rd9155, %rd2, %rd9154;
	st.local.u32 	[%rd9155+24], %r9360;
	mov.u32 	%r30697, %r9361;
$L__BB4_8663:
	setp.gt.u32 	%p9398, %r30697, 3;
	mov.u32 	%r30759, %r9359;
	@%p9398 bra 	$L__BB4_8832;
	add.s32 	%r30759, %r9337, 8;
	shl.b32 	%r24895, %r9359, 7;
	and.b32  	%r24896, %r24895, 8064;
	add.s32 	%r9364, %r24896, %r2;
	shl.b32 	%r24897, %r9359, 10;
	and.b32  	%r24898, %r24897, 64512;
	add.s32 	%r24899, %r4, %r24898;
	ld.shared.u64 	%rd9156, [%r24899];
	setp.eq.s32 	%p9399, %r9364, 0;
	setp.ne.s64 	%p9400, %rd9156, 0;
	or.pred  	%p9401, %p9399, %p9400;
	@%p9401 bra 	$L__BB4_8666;
	add.s32 	%r9365, %r30697, 1;
	mul.wide.u32 	%rd9158, %r30697, 4;
	add.s64 	%rd9159, %rd2, %rd9158;
	st.local.u32 	[%rd9159+24], %r9364;
	mov.u32 	%r30697, %r9365;
$L__BB4_8666:
	setp.gt.u32 	%p9402, %r30697, 3;
	@%p9402 bra 	$L__BB4_8832;
	add.s32 	%r9367, %r9337, 9;
	shl.b32 	%r24901, %r30759, 7;
	and.b32  	%r24902, %r24901, 8064;
	add.s32 	%r9368, %r24902, %r2;
	shl.b32 	%r24903, %r30759, 10;
	and.b32  	%r24904, %r24903, 64512;
	add.s32 	%r24905, %r4, %r24904;
	ld.shared.u64 	%rd9160, [%r24905];
	setp.eq.s32 	%p9403, %r9368, 0;
	setp.ne.s64 	%p9404, %rd9160, 0;
	or.pred  	%p9405, %p9403, %p9404;
	@%p9405 bra 	$L__BB4_8669;
	add.s32 	%r9369, %r30697, 1;
	mul.wide.u32 	%rd9162, %r30697, 4;
	add.s64 	%rd9163, %rd2, %rd9162;
	st.local.u32 	[%rd9163+24], %r9368;
	mov.u32 	%r30697, %r9369;
$L__BB4_8669:
	setp.gt.u32 	%p9406, %r30697, 3;
	mov.u32 	%r30759, %r9367;
	@%p9406 bra 	$L__BB4_8832;
	add.s32 	%r30759, %r9337, 10;
	shl.b32 	%r24907, %r9367, 7;
	and.b32  	%r24908, %r24907, 8064;
	add.s32 	%r9372, %r24908, %r2;
	shl.b32 	%r24909, %r9367, 10;
	and.b32  	%r24910, %r24909, 64512;
	add.s32 	%r24911, %r4, %r24910;
	ld.shared.u64 	%rd9164, [%r24911];
	setp.eq.s32 	%p9407, %r9372, 0;
	setp.ne.s64 	%p9408, %rd9164, 0;
	or.pred  	%p9409, %p9407, %p9408;
	@%p9409 bra 	$L__BB4_8672;
	add.s32 	%r9373, %r30697, 1;
	mul.wide.u32 	%rd9166, %r30697, 4;
	add.s64 	%rd9167, %rd2, %rd9166;
	st.local.u32 	[%rd9167+24], %r9372;
	mov.u32 	%r30697, %r9373;
$L__BB4_8672:
	setp.gt.u32 	%p9410, %r30697, 3;
	@%p9410 bra 	$L__BB4_8832;
	add.s32 	%r9375, %r9337, 11;
	shl.b32 	%r24913, %r30759, 7;
	and.b32  	%r24914, %r24913, 8064;
	add.s32 	%r9376, %r24914, %r2;
	shl.b32 	%r24915, %r30759, 10;
	and.b32  	%r24916, %r24915, 64512;
	add.s32 	%r24917, %r4, %r24916;
	ld.shared.u64 	%rd9168, [%r24917];
	setp.eq.s32 	%p9411, %r9376, 0;
	setp.ne.s64 	%p9412, %rd9168, 0;
	or.pred  	%p9413, %p9411, %p9412;
	@%p9413 bra 	$L__BB4_8675;
	add.s32 	%r9377, %r30697, 1;
	mul.wide.u32 	%rd9170, %r30697, 4;
	add.s64 	%rd9171, %rd2, %rd9170;
	st.local.u32 	[%rd9171+24], %r9376;
	mov.u32 	%r30697, %r9377;
$L__BB4_8675:
	setp.gt.u32 	%p9414, %r30697, 3;
	mov.u32 	%r30759, %r9375;
	@%p9414 bra 	$L__BB4_8832;
	add.s32 	%r30759, %r9337, 12;
	shl.b32 	%r24919, %r9375, 7;
	and.b32  	%r24920, %r24919, 8064;
	add.s32 	%r9380, %r24920, %r2;
	shl.b32 	%r24921, %r9375, 10;
	and.b32  	%r24922, %r24921, 64512;
	add.s32 	%r24923, %r4, %r24922;
	ld.shared.u64 	%rd9172, [%r24923];
	setp.eq.s32 	%p9415, %r9380, 0;
	setp.ne.s64 	%p9416, %rd9172, 0;
	or.pred  	%p9417, %p9415, %p9416;
	@%p9417 bra 	$L__BB4_8678;
	add.s32 	%r9381, %r30697, 1;
	mul.wide.u32 	%rd9174, %r30697, 4;
	add.s64 	%rd9175, %rd2, %rd9174;
	st.local.u32 	[%rd9175+24], %r9380;
	mov.u32 	%r30697, %r9381;
$L__BB4_8678:
	setp.gt.u32 	%p9418, %r30697, 3;
	@%p9418 bra 	$L__BB4_8832;
	add.s32 	%r9383, %r9337, 13;
	shl.b32 	%r24925, %r30759, 7;
	and.b32  	%r24926, %r24925, 8064;
	add.s32 	%r9384, %r24926, %r2;
	shl.b32 	%r24927, %r30759, 10;
	and.b32  	%r24928, %r24927, 64512;
	add.s32 	%r24929, %r4, %r24928;
	ld.shared.u64 	%rd9176, [%r24929];
	setp.eq.s32 	%p9419, %r9384, 0;
	setp.ne.s64 	%p9420, %rd9176, 0;
	or.pred  	%p9421, %p9419, %p9420;
	@%p9421 bra 	$L__BB4_8681;
	add.s32 	%r9385, %r30697, 1;
	mul.wide.u32 	%rd9178, %r30697, 4;
	add.s64 	%rd9179, %rd2, %rd9178;
	st.local.u32 	[%rd9179+24], %r9384;
	mov.u32 	%r30697, %r9385;
$L__BB4_8681:
	setp.gt.u32 	%p9422, %r30697, 3;
	mov.u32 	%r30759, %r9383;
	@%p9422 bra 	$L__BB4_8832;
	add.s32 	%r30759, %r9337, 14;
	shl.b32 	%r24931, %r9383, 7;
	and.b32  	%r24932, %r24931, 8064;
	add.s32 	%r9388, %r24932, %r2;
	shl.b32 	%r24933, %r9383, 10;
	and.b32  	%r24934, %r24933, 64512;
	add.s32 	%r24935, %r4, %r24934;
	ld.shared.u64 	%rd9180, [%r24935];
	setp.eq.s32 	%p9423, %r9388, 0;
	setp.ne.s64 	%p9424, %rd9180, 0;
	or.pred  	%p9425, %p9423, %p9424;
	@%p9425 bra 	$L__BB4_8684;
	add.s32 	%r9389, %r30697, 1;
	mul.wide.u32 	%rd9182, %r30697, 4;
	add.s64 	%rd9183, %rd2, %rd9182;
	st.local.u32 	[%rd9183+24], %r9388;
	mov.u32 	%r30697, %r9389;
$L__BB4_8684:
	setp.gt.u32 	%p9426, %r30697, 3;
	@%p9426 bra 	$L__BB4_8832;
	add.s32 	%r9391, %r9337, 15;
	shl.b32 	%r24937, %r30759, 7;
	and.b32  	%r24938, %r24937, 8064;
	add.s32 	%r9392, %r24938, %r2;
	shl.b32 	%r24939, %r30759, 10;
	and.b32  	%r24940, %r24939, 64512;
	add.s32 	%r24941, %r4, %r24940;
	ld.shared.u64 	%rd9184, [%r24941];
	setp.eq.s32 	%p9427, %r9392, 0;
	setp.ne.s64 	%p9428, %rd9184, 0;
	or.pred  	%p9429, %p9427, %p9428;
	@%p9429 bra 	$L__BB4_8687;
	add.s32 	%r9393, %r30697, 1;
	mul.wide.u32 	%rd9186, %r30697, 4;
	add.s64 	%rd9187, %rd2, %rd9186;
	st.local.u32 	[%rd9187+24], %r9392;
	mov.u32 	%r30697, %r9393;
$L__BB4_8687:
	setp.gt.u32 	%p9430, %r30697, 3;
	mov.u32 	%r30759, %r9391;
	@%p9430 bra 	$L__BB4_8832;
	add.s32 	%r30759, %r9337, 16;
	shl.b32 	%r24943, %r9391, 7;
	and.b32  	%r24944, %r24943, 8064;
	add.s32 	%r9396, %r24944, %r2;
	shl.b32 	%r24945, %r9391, 10;
	and.b32  	%r24946, %r24945, 64512;
	add.s32 	%r24947, %r4, %r24946;
	ld.shared.u64 	%rd9188, [%r24947];
	setp.eq.s32 	%p9431, %r9396, 0;
	setp.ne.s64 	%p9432, %rd9188, 0;
	or.pred  	%p9433, %p9431, %p9432;
	@%p9433 bra 	$L__BB4_8690;
	add.s32 	%r9397, %r30697, 1;
	mul.wide.u32 	%rd9190, %r30697, 4;
	add.s64 	%rd9191, %rd2, %rd9190;
	st.local.u32 	[%rd9191+24], %r9396;
	mov.u32 	%r30697, %r9397;
$L__BB4_8690:
	setp.gt.u32 	%p9434, %r30697, 3;
	@%p9434 bra 	$L__BB4_8832;
	add.s32 	%r9399, %r9337, 17;
	shl.b32 	%r24949, %r30759, 7;
	and.b32  	%r24950, %r24949, 8064;
	add.s32 	%r9400, %r24950, %r2;
	shl.b32 	%r24951, %r30759, 10;
	and.b32  	%r24952, %r24951, 64512;
	add.s32 	%r24953, %r4, %r24952;
	ld.shared.u64 	%rd9192, [%r24953];
	setp.eq.s32 	%p9435, %r9400, 0;
	setp.ne.s64 	%p9436, %rd9192, 0;
	or.pred  	%p9437, %p9435, %p9436;
	@%p9437 bra 	$L__BB4_8693;
	add.s32 	%r9401, %r30697, 1;
	mul.wide.u32 	%rd9194, %r30697, 4;
	add.s64 	%rd9195, %rd2, %rd9194;
	st.local.u32 	[%rd9195+24], %r9400;
	mov.u32 	%r30697, %r9401;
$L__BB4_8693:
	setp.gt.u32 	%p9438, %r30697, 3;
	mov.u32 	%r30759, %r9399;
	@%p9438 bra 	$L__BB4_8832;
	add.s32 	%r30759, %r9337, 18;
	shl.b32 	%r24955, %r9399, 7;
	and.b32  	%r24956, %r24955, 8064;
	add.s32 	%r9404, %r24956, %r2;
	shl.b32 	%r24957, %r9399, 10;
	and.b32  	%r24958, %r24957, 64512;
	add.s32 	%r24959, %r4, %r24958;
	ld.shared.u64 	%rd9196, [%r24959];
	setp.eq.s32 	%p9439, %r9404, 0;
	setp.ne.s64 	%p9440, %rd9196, 0;
	or.pred  	%p9441, %p9439, %p9440;
	@%p9441 bra 	$L__BB4_8696;
	add.s32 	%r9405, %r30697, 1;
	mul.wide.u32 	%rd9198, %r30697, 4;
	add.s64 	%rd9199, %rd2, %rd9198;
	st.local.u32 	[%rd9199+24], %r9404;
	mov.u32 	%r30697, %r9405;
$L__BB4_8696:
	setp.gt.u32 	%p9442, %r30697, 3;
	@%p9442 bra 	$L__BB4_8832;
	add.s32 	%r9407, %r9337, 19;
	shl.b32 	%r24961, %r30759, 7;
	and.b32  	%r24962, %r24961, 8064;
	add.s32 	%r9408, %r24962, %r2;
	shl.b32 	%r24963, %r30759, 10;
	and.b32  	%r24964, %r24963, 64512;
	add.s32 	%r24965, %r4, %r24964;
	ld.shared.u64 	%rd9200, [%r24965];
	setp.eq.s32 	%p9443, %r9408, 0;
	setp.ne.s64 	%p9444, %rd9200, 0;
	or.pred  	%p9445, %p9443, %p9444;
	@%p9445 bra 	$L__BB4_8699;
	add.s32 	%r9409, %r30697, 1;
	mul.wide.u32 	%rd9202, %r30697, 4;
	add.s64 	%rd9203, %rd2, %rd9202;
	st.local.u32 	[%rd9203+24], %r9408;
	mov.u32 	%r30697, %r9409;
$L__BB4_8699:
	setp.gt.u32 	%p9446, %r30697, 3;
	mov.u32 	%r30759, %r9407;
	@%p9446 bra 	$L__BB4_8832;
	add.s32 	%r30759, %r9337, 20;
	shl.b32 	%r24967, %r9407, 7;
	and.b32  	%r24968, %r24967, 8064;
	add.s32 	%r9412, %r24968, %r2;
	shl.b32 	%r24969, %r9407, 10;
	and.b32  	%r24970, %r24969, 64512;
	add.s32 	%r24971, %r4, %r24970;
	ld.shared.u64 	%rd9204, [%r24971];
	setp.eq.s32 	%p9447, %r9412, 0;
	setp.ne.s64 	%p9448, %rd9204, 0;
	or.pred  	%p9449, %p9447, %p9448;
	@%p9449 bra 	$L__BB4_8702;
	add.s32 	%r9413, %r30697, 1;
	mul.wide.u32 	%rd9206, %r30697, 4;
	add.s64 	%rd9207, %rd2, %rd9206;
	st.local.u32 	[%rd9207+24], %r9412;
	mov.u32 	%r30697, %r9413;
$L__BB4_8702:
	setp.gt.u32 	%p9450, %r30697, 3;
	@%p9450 bra 	$L__BB4_8832;
	add.s32 	%r9415, %r9337, 21;
	shl.b32 	%r24973, %r30759, 7;
	and.b32  	%r24974, %r24973, 8064;
	add.s32 	%r9416, %r24974, %r2;
	shl.b32 	%r24975, %r30759, 10;
	and.b32  	%r24976, %r24975, 64512;
	add.s32 	%r24977, %r4, %r24976;
	ld.shared.u64 	%rd9208, [%r24977];
	setp.eq.s32 	%p9451, %r9416, 0;
	setp.ne.s64 	%p9452, %rd9208, 0;
	or.pred  	%p9453, %p9451, %p9452;
	@%p9453 bra 	$L__BB4_8705;
	add.s32 	%r9417, %r30697, 1;
	mul.wide.u32 	%rd9210, %r30697, 4;
	add.s64 	%rd9211, %rd2, %rd9210;
	st.local.u32 	[%rd9211+24], %r9416;
	mov.u32 	%r30697, %r9417;
$L__BB4_8705:
	setp.gt.u32 	%p9454, %r30697, 3;
	mov.u32 	%r30759, %r9415;
	@%p9454 bra 	$L__BB4_8832;
	add.s32 	%r30759, %r9337, 22;
	shl.b32 	%r24979, %r9415, 7;
	and.b32  	%r24980, %r24979, 8064;
	add.s32 	%r9420, %r24980, %r2;
	shl.b32 	%r24981, %r9415, 10;
	and.b32  	%r24982, %r24981, 64512;
	add.s32 	%r24983, %r4, %r24982;
	ld.shared.u64 	%rd9212, [%r24983];
	setp.eq.s32 	%p9455, %r9420, 0;
	setp.ne.s64 	%p9456, %rd9212, 0;
	or.pred  	%p9457, %p9455, %p9456;
	@%p9457 bra 	$L__BB4_8708;
	add.s32 	%r9421, %r30697, 1;
	mul.wide.u32 	%rd9214, %r30697, 4;
	add.s64 	%rd9215, %rd2, %rd9214;
	st.local.u32 	[%rd9215+24], %r9420;
	mov.u32 	%r30697, %r9421;
$L__BB4_8708:
	setp.gt.u32 	%p9458, %r30697, 3;
	@%p9458 bra 	$L__BB4_8832;
	add.s32 	%r9423, %r9337, 23;
	shl.b32 	%r24985, %r30759, 7;
	and.b32  	%r24986, %r24985, 8064;
	add.s32 	%r9424, %r24986, %r2;
	shl.b32 	%r24987, %r30759, 10;
	and.b32  	%r24988, %r24987, 64512;
	add.s32 	%r24989, %r4, %r24988;
	ld.shared.u64 	%rd9216, [%r24989];
	setp.eq.s32 	%p9459, %r9424, 0;
	setp.ne.s64 	%p9460, %rd9216, 0;
	or.pred  	%p9461, %p9459, %p9460;
	@%p9461 bra 	$L__BB4_8711;
	add.s32 	%r9425, %r30697, 1;
	mul.wide.u32 	%rd9218, %r30697, 4;
	add.s64 	%rd9219, %rd2, %rd9218;
	st.local.u32 	[%rd9219+24], %r9424;
	mov.u32 	%r30697, %r9425;
$L__BB4_8711:
	setp.gt.u32 	%p9462, %r30697, 3;
	mov.u32 	%r30759, %r9423;
	@%p9462 bra 	$L__BB4_8832;
	add.s32 	%r30759, %r9337, 24;
	shl.b32 	%r24991, %r9423, 7;
	and.b32  	%r24992, %r24991, 8064;
	add.s32 	%r9428, %r24992, %r2;
	shl.b32 	%r24993, %r9423, 10;
	and.b32  	%r24994, %r24993, 64512;
	add.s32 	%r24995, %r4, %r24994;
	ld.shared.u64 	%rd9220, [%r24995];
	setp.eq.s32 	%p9463, %r9428, 0;
	setp.ne.s64 	%p9464, %rd9220, 0;
	or.pred  	%p9465, %p9463, %p9464;
	@%p9465 bra 	$L__BB4_8714;
	add.s32 	%r9429, %r30697, 1;
	mul.wide.u32 	%rd9222, %r30697, 4;
	add.s64 	%rd9223, %rd2, %rd9222;
	st.local.u32 	[%rd9223+24], %r9428;
	mov.u32 	%r30697, %r9429;
$L__BB4_8714:
	setp.gt.u32 	%p9466, %r30697, 3;
	@%p9466 bra 	$L__BB4_8832;
	add.s32 	%r9431, %r9337, 25;
	shl.b32 	%r24997, %r30759, 7;
	and.b32  	%r24998, %r24997, 8064;
	add.s32 	%r9432, %r24998, %r2;
	shl.b32 	%r24999, %r30759, 10;
	and.b32  	%r25000, %r24999, 64512;
	add.s32 	%r25001, %r4, %r25000;
	ld.shared.u64 	%rd9224, [%r25001];
	setp.eq.s32 	%p9467, %r9432, 0;
	setp.ne.s64 	%p9468, %rd9224, 0;
	or.pred  	%p9469, %p9467, %p9468;
	@%p9469 bra 	$L__BB4_8717;
	add.s32 	%r9433, %r30697, 1;
	mul.wide.u32 	%rd9226, %r30697, 4;
	add.s64 	%rd9227, %rd2, %rd9226;
	st.local.u32 	[%rd9227+24], %r9432;
	mov.u32 	%r30697, %r9433;
$L__BB4_8717:
	setp.gt.u32 	%p9470, %r30697, 3;
	mov.u32 	%r30759, %r9431;
	@%p9470 bra 	$L__BB4_8832;
	add.s32 	%r30759, %r9337, 26;
	shl.b32 	%r25003, %r9431, 7;
	and.b32  	%r25004, %r25003, 8064;
	add.s32 	%r9436, %r25004, %r2;
	shl.b32 	%r25005, %r9431, 10;
	and.b32  	%r25006, %r25005, 64512;
	add.s32 	%r25007, %r4, %r25006;
	ld.shared.u64 	%rd9228, [%r25007];
	setp.eq.s32 	%p9471, %r9436, 0;
	setp.ne.s64 	%p9472, %rd9228, 0;
	or.pred  	%p9473, %p9471, %p9472;
	@%p9473 bra 	$L__BB4_8720;
	add.s32 	%r9437, %r30697, 1;
	mul.wide.u32 	%rd9230, %r30697, 4;
	add.s64 	%rd9231, %rd2, %rd9230;
	st.local.u32 	[%rd9231+24], %r9436;
	mov.u32 	%r30697, %r9437;
$L__BB4_8720:
	setp.gt.u32 	%p9474, %r30697, 3;
	@%p9474 bra 	$L__BB4_8832;
	add.s32 	%r9439, %r9337, 27;
	shl.b32 	%r25009, %r30759, 7;
	and.b32  	%r25010, %r25009, 8064;
	add.s32 	%r9440, %r25010, %r2;
	shl.b32 	%r25011, %r30759, 10;
	and.b32  	%r25012, %r25011, 64512;
	add.s32 	%r25013, %r4, %r25012;
	ld.shared.u64 	%rd9232, [%r25013];
	setp.eq.s32 	%p9475, %r9440, 0;
	setp.ne.s64 	%p9476, %rd9232, 0;
	or.pred  	%p9477, %p9475, %p9476;
	@%p9477 bra 	$L__BB4_8723;
	add.s32 	%r9441, %r30697, 1;
	mul.wide.u32 	%rd9234, %r30697, 4;
	add.s64 	%rd9235, %rd2, %rd9234;
	st.local.u32 	[%rd9235+24], %r9440;
	mov.u32 	%r30697, %r9441;
$L__BB4_8723:
	setp.gt.u32 	%p9478, %r30697, 3;
	mov.u32 	%r30759, %r9439;
	@%p9478 bra 	$L__BB4_8832;
	add.s32 	%r30759, %r9337, 28;
	shl.b32 	%r25015, %r9439, 7;
	and.b32  	%r25016, %r25015, 8064;
	add.s32 	%r9444, %r25016, %r2;
	shl.b32 	%r25017, %r9439, 10;
	and.b32  	%r25018, %r25017, 64512;
	add.s32 	%r25019, %r4, %r25018;
	ld.shared.u64 	%rd9236, [%r25019];
	setp.eq.s32 	%p9479, %r9444, 0;
	setp.ne.s64 	%p9480, %rd9236, 0;
	or.pred  	%p9481, %p9479, %p9480;
	@%p9481 bra 	$L__BB4_8726;
	add.s32 	%r9445, %r30697, 1;
	mul.wide.u32 	%rd9238, %r30697, 4;
	add.s64 	%rd9239, %rd2, %rd9238;
	st.local.u32 	[%rd9239+24], %r9444;
	mov.u32 	%r30697, %r9445;
$L__BB4_8726:
	setp.gt.u32 	%p9482, %r30697, 3;
	@%p9482 bra 	$L__BB4_8832;
	add.s32 	%r9447, %r9337, 29;
	shl.b32 	%r25021, %r30759, 7;
	and.b32  	%r25022, %r25021, 8064;
	add.s32 	%r9448, %r25022, %r2;
	shl.b32 	%r25023, %r30759, 10;
	and.b32  	%r25024, %r25023, 64512;
	add.s32 	%r25025, %r4, %r25024;
	ld.shared.u64 	%rd9240, [%r25025];
	setp.eq.s32 	%p9483, %r9448, 0;
	setp.ne.s64 	%p9484, %rd9240, 0;
	or.pred  	%p9485, %p9483, %p9484;
	@%p9485 bra 	$L__BB4_8729;
	add.s32 	%r9449, %r30697, 1;
	mul.wide.u32 	%rd9242, %r30697, 4;
	add.s64 	%rd9243, %rd2, %rd9242;
	st.local.u32 	[%rd9243+24], %r9448;
	mov.u32 	%r30697, %r9449;
$L__BB4_8729:
	setp.gt.u32 	%p9486, %r30697, 3;
	mov.u32 	%r30759, %r9447;
	@%p9486 bra 	$L__BB4_8832;
	add.s32 	%r30759, %r9337, 30;
	shl.b32 	%r25027, %r9447, 7;
	and.b32  	%r25028, %r25027, 8064;
	add.s32 	%r9452, %r25028, %r2;
	shl.b32 	%r25029, %r9447, 10;
	and.b32  	%r25030, %r25029, 64512;
	add.s32 	%r25031, %r4, %r25030;
	ld.shared.u64 	%rd9244, [%r25031];
	setp.eq.s32 	%p9487, %r9452, 0;
	setp.ne.s64 	%p9488, %rd9244, 0;
	or.pred  	%p9489, %p9487, %p9488;
	@%p9489 bra 	$L__BB4_8732;
	add.s32 	%r9453, %r30697, 1;
	mul.wide.u32 	%rd9246, %r30697, 4;
	add.s64 	%rd9247, %rd2, %rd9246;
	st.local.u32 	[%rd9247+24], %r9452;
	mov.u32 	%r30697, %r9453;
$L__BB4_8732:
	setp.gt.u32 	%p9490, %r30697, 3;
	@%p9490 bra 	$L__BB4_8832;
	add.s32 	%r9455, %r9337, 31;
	shl.b32 	%r25033, %r30759, 7;
	and.b32  	%r25034, %r25033, 8064;
	add.s32 	%r9456, %r25034, %r2;
	shl.b32 	%r25035, %r30759, 10;
	and.b32  	%r25036, %r25035, 64512;
	add.s32 	%r25037, %r4, %r25036;
	ld.shared.u64 	%rd9248, [%r25037];
	setp.eq.s32 	%p9491, %r9456, 0;
	setp.ne.s64 	%p9492, %rd9248, 0;
	or.pred  	%p9493, %p9491, %p9492;
	@%p9493 bra 	$L__BB4_8735;
	add.s32 	%r9457, %r30697, 1;
	mul.wide.u32 	%rd9250, %r30697, 4;
	add.s64 	%rd9251, %rd2, %rd9250;
	st.local.u32 	[%rd9251+24], %r9456;
	mov.u32 	%r30697, %r9457;
$L__BB4_8735:
	setp.gt.u32 	%p9494, %r30697, 3;
	mov.u32 	%r30759, %r9455;
	@%p9494 bra 	$L__BB4_8832;
	add.s32 	%r30759, %r9337, 32;
	shl.b32 	%r25039, %r9455, 7;
	and.b32  	%r25040, %r25039, 8064;
	add.s32 	%r9460, %r25040, %r2;
	shl.b32 	%r25041, %r9455, 10;
	and.b32  	%r25042, %r25041, 64512;
	add.s32 	%r25043, %r4, %r25042;
	ld.shared.u64 	%rd9252, [%r25043];
	setp.eq.s32 	%p9495, %r9460, 0;
	setp.ne.s64 	%p9496, %rd9252, 0;
	or.pred  	%p9497, %p9495, %p9496;
	@%p9497 bra 	$L__BB4_8738;
	add.s32 	%r9461, %r30697, 1;
	mul.wide.u32 	%rd9254, %r30697, 4;
	add.s64 	%rd9255, %rd2, %rd9254;
	st.local.u32 	[%rd9255+24], %r9460;
	mov.u32 	%r30697, %r9461;
$L__BB4_8738:
	setp.gt.u32 	%p9498, %r30697, 3;
	@%p9498 bra 	$L__BB4_8832;
	add.s32 	%r9463, %r9337, 33;
	shl.b32 	%r25045, %r30759, 7;
	and.b32  	%r25046, %r25045, 8064;
	add.s32 	%r9464, %r25046, %r2;
	shl.b32 	%r25047, %r30759, 10;
	and.b32  	%r25048, %r25047, 64512;
	add.s32 	%r25049, %r4, %r25048;
	ld.shared.u64 	%rd9256, [%r25049];
	setp.eq.s32 	%p9499, %r9464, 0;
	setp.ne.s64 	%p9500, %rd9256, 0;
	or.pred  	%p9501, %p9499, %p9500;
	@%p9501 bra 	$L__BB4_8741;
	add.s32 	%r9465, %r30697, 1;
	mul.wide.u32 	%rd9258, %r30697, 4;
	add.s64 	%rd9259, %rd2, %rd9258;
	st.local.u32 	[%rd9259+24], %r9464;
	mov.u32 	%r30697, %r9465;
$L__BB4_8741:
	setp.gt.u32 	%p9502, %r30697, 3;
	mov.u32 	%r30759, %r9463;
	@%p9502 bra 	$L__BB4_8832;
	add.s32 	%r30759, %r9337, 34;
	shl.b32 	%r25051, %r9463, 7;
	and.b32  	%r25052, %r25051, 8064;
	add.s32 	%r9468, %r25052, %r2;
	shl.b32 	%r25053, %r9463, 10;
	and.b32  	%r25054, %r25053, 64512;
	add.s32 	%r25055, %r4, %r25054;
	ld.shared.u64 	%rd9260, [%r25055];
	setp.eq.s32 	%p9503, %r9468, 0;
	setp.ne.s64 	%p9504, %rd9260, 0;
	or.pred  	%p9505, %p9503, %p9504;
	@%p9505 bra 	$L__BB4_8744;
	add.s32 	%r9469, %r30697, 1;
	mul.wide.u32 	%rd9262, %r30697, 4;
	add.s64 	%rd9263, %rd2, %rd9262;
	st.local.u32 	[%rd9263+24], %r9468;
	mov.u32 	%r30697, %r9469;
$L__BB4_8744:
	setp.gt.u32 	%p9506, %r30697, 3;
	@%p9506 bra 	$L__BB4_8832;
	add.s32 	%r9471, %r9337, 35;
	shl.b32 	%r25057, %r30759, 7;
	and.b32  	%r25058, %r25057, 8064;
	add.s32 	%r9472, %r25058, %r2;
	shl.b32 	%r25059, %r30759, 10;
	and.b32  	%r25060, %r25059, 64512;
	add.s32 	%r25061, %r4, %r25060;
	ld.shared.u64 	%rd9264, [%r25061];
	setp.eq.s32 	%p9507, %r9472, 0;
	setp.ne.s64 	%p9508, %rd9264, 0;
	or.pred  	%p9509, %p9507, %p9508;
	@%p9509 bra 	$L__BB4_8747;
	add.s32 	%r9473, %r30697, 1;
	mul.wide.u32 	%rd9266, %r30697, 4;
	add.s64 	%rd9267, %rd2, %rd9266;
	st.local.u32 	[%rd9267+24], %r9472;
	mov.u32 	%r30697, %r9473;
$L__BB4_8747:
	setp.gt.u32 	%p9510, %r30697, 3;
	mov.u32 	%r30759, %r9471;
	@%p9510 bra 	$L__BB4_8832;
	add.s32 	%r30759, %r9337, 36;
	shl.b32 	%r25063, %r9471, 7;
	and.b32  	%r25064, %r25063, 8064;
	add.s32 	%r9476, %r25064, %r2;
	shl.b32 	%r25065, %r9471, 10;
	and.b32  	%r25066, %r25065, 64512;
	add.s32 	%r25067, %r4, %r25066;
	ld.shared.u64 	%rd9268, [%r25067];
	setp.eq.s32 	%p9511, %r9476, 0;
	setp.ne.s64 	%p9512, %rd9268, 0;
	or.pred  	%p9513, %p9511, %p9512;
	@%p9513 bra 	$L__BB4_8750;
	add.s32 	%r9477, %r30697, 1;
	mul.wide.u32 	%rd9270, %r30697, 4;
	add.s64 	%rd9271, %rd2, %rd9270;
	st.local.u32 	[%rd9271+24], %r9476;
	mov.u32 	%r30697, %r9477;
$L__BB4_8750:
	setp.gt.u32 	%p9514, %r30697, 3;
	@%p9514 bra 	$L__BB4_8832;
	add.s32 	%r9479, %r9337, 37;
	shl.b32 	%r25069, %r30759, 7;
	and.b32  	%r25070, %r25069, 8064;
	add.s32 	%r9480, %r25070, %r2;
	shl.b32 	%r25071, %r30759, 10;
	and.b32  	%r25072, %r25071, 64512;
	add.s32 	%r25073, %r4, %r25072;
	ld.shared.u64 	%rd9272, [%r25073];
	setp.eq.s32 	%p9515, %r9480, 0;
	setp.ne.s64 	%p9516, %rd9272, 0;
	or.pred  	%p9517, %p9515, %p9516;
	@%p9517 bra 	$L__BB4_8753;
	add.s32 	%r9481, %r30697, 1;
	mul.wide.u32 	%rd9274, %r30697, 4;
	add.s64 	%rd9275, %rd2, %rd9274;
	st.local.u32 	[%rd9275+24], %r9480;
	mov.u32 	%r30697, %r9481;
$L__BB4_8753:
	setp.gt.u32 	%p9518, %r30697, 3;
	mov.u32 	%r30759, %r9479;
	@%p9518 bra 	$L__BB4_8832;
	add.s32 	%r30759, %r9337, 38;
	shl.b32 	%r25075, %r9479, 7;
	and.b32  	%r25076, %r25075, 8064;
	add.s32 	%r9484, %r25076, %r2;
	shl.b32 	%r25077, %r9479, 10;
	and.b32  	%r25078, %r25077, 64512;
	add.s32 	%r25079, %r4, %r25078;
	ld.shared.u64 	%rd9276, [%r25079];
	setp.eq.s32 	%p9519, %r9484, 0;
	setp.ne.s64 	%p9520, %rd9276, 0;
	or.pred  	%p9521, %p9519, %p9520;
	@%p9521 bra 	$L__BB4_8756;
	add.s32 	%r9485, %r30697, 1;
	mul.wide.u32 	%rd9278, %r30697, 4;
	add.s64 	%rd9279, %rd2, %rd9278;
	st.local.u32 	[%rd9279+24], %r9484;
	mov.u32 	%r30697, %r9485;
$L__BB4_8756:
	setp.gt.u32 	%p9522, %r30697, 3;
	@%p9522 bra 	$L__BB4_8832;
	add.s32 	%r9487, %r9337, 39;
	shl.b32 	%r25081, %r30759, 7;
	and.b32  	%r25082, %r25081, 8064;
	add.s32 	%r9488, %r25082, %r2;
	shl.b32 	%r25083, %r30759, 10;
	and.b32  	%r25084, %r25083, 64512;
	add.s32 	%r25085, %r4, %r25084;
	ld.shared.u64 	%rd9280, [%r25085];
	setp.eq.s32 	%p9523, %r9488, 0;
	setp.ne.s64 	%p9524, %rd9280, 0;
	or.pred  	%p9525, %p9523, %p9524;
	@%p9525 bra 	$L__BB4_8759;
	add.s32 	%r9489, %r30697, 1;
	mul.wide.u32 	%rd9282, %r30697, 4;
	add.s64 	%rd9283, %rd2, %rd9282;
	st.local.u32 	[%rd9283+24], %r9488;
	mov.u32 	%r30697, %r9489;
$L__BB4_8759:
	setp.gt.u32 	%p9526, %r30697, 3;
	mov.u32 	%r30759, %r9487;
	@%p9526 bra 	$L__BB4_8832;
	add.s32 	%r30759, %r9337, 40;
	shl.b32 	%r25087, %r9487, 7;
	and.b32  	%r25088, %r25087, 8064;
	add.s32 	%r9492, %r25088, %r2;
	shl.b32 	%r25089, %r9487, 10;
	and.b32  	%r25090, %r25089, 64512;
	add.s32 	%r25091, %r4, %r25090;
	ld.shared.u64 	%rd9284, [%r25091];
	setp.eq.s32 	%p9527, %r9492, 0;
	setp.ne.s64 	%p9528, %rd9284, 0;
	or.pred  	%p9529, %p9527, %p9528;
	@%p9529 bra 	$L__BB4_8762;
	add.s32 	%r9493, %r30697, 1;
	mul.wide.u32 	%rd9286, %r30697, 4;
	add.s64 	%rd9287, %rd2, %rd9286;
	st.local.u32 	[%rd9287+24], %r9492;
	mov.u32 	%r30697, %r9493;
$L__BB4_8762:
	setp.gt.u32 	%p9530, %r30697, 3;
	@%p9530 bra 	$L__BB4_8832;
	add.s32 	%r9495, %r9337, 41;
	shl.b32 	%r25093, %r30759, 7;
	and.b32  	%r25094, %r25093, 8064;
	add.s32 	%r9496, %r25094, %r2;
	shl.b32 	%r25095, %r30759, 10;
	and.b32  	%r25096, %r25095, 64512;
	add.s32 	%r25097, %r4, %r25096;
	ld.shared.u64 	%rd9288, [%r25097];
	setp.eq.s32 	%p9531, %r9496, 0;
	setp.ne.s64 	%p9532, %rd9288, 0;
	or.pred  	%p9533, %p9531, %p9532;
	@%p9533 bra 	$L__BB4_8765;
	add.s32 	%r9497, %r30697, 1;
	mul.wide.u32 	%rd9290, %r30697, 4;
	add.s64 	%rd9291, %rd2, %rd9290;
	st.local.u32 	[%rd9291+24], %r9496;
	mov.u32 	%r30697, %r9497;
$L__BB4_8765:
	setp.gt.u32 	%p9534, %r30697, 3;
	mov.u32 	%r30759, %r9495;
	@%p9534 bra 	$L__BB4_8832;
	add.s32 	%r30759, %r9337, 42;
	shl.b32 	%r25099, %r9495, 7;
	and.b32  	%r25100, %r25099, 8064;
	add.s32 	%r9500, %r25100, %r2;
	shl.b32 	%r25101, %r9495, 10;
	and.b32  	%r25102, %r25101, 64512;
	add.s32 	%r25103, %r4, %r25102;
	ld.shared.u64 	%rd9292, [%r25103];
	setp.eq.s32 	%p9535, %r9500, 0;
	setp.ne.s64 	%p9536, %rd9292, 0;
	or.pred  	%p9537, %p9535, %p9536;
	@%p9537 bra 	$L__BB4_8768;
	add.s32 	%r9501, %r30697, 1;
	mul.wide.u32 	%rd9294, %r30697, 4;
	add.s64 	%rd9295, %rd2, %rd9294;
	st.local.u32 	[%rd9295+24], %r9500;
	mov.u32 	%r30697, %r9501;
$L__BB4_8768:
	setp.gt.u32 	%p9538, %r30697, 3;
	@%p9538 bra 	$L__BB4_8832;
	add.s32 	%r9503, %r9337, 43;
	shl.b32 	%r25105, %r30759, 7;
	and.b32  	%r25106, %r25105, 8064;
	add.s32 	%r9504, %r25106, %r2;
	shl.b32 	%r25107, %r30759, 10;
	and.b32  	%r25108, %r25107, 64512;
	add.s32 	%r25109, %r4, %r25108;
	ld.shared.u64 	%rd9296, [%r25109];
	setp.eq.s32 	%p9539, %r9504, 0;
	setp.ne.s64 	%p9540, %rd9296, 0;
	or.pred  	%p9541, %p9539, %p9540;
	@%p9541 bra 	$L__BB4_8771;
	add.s32 	%r9505, %r30697, 1;
	mul.wide.u32 	%rd9298, %r30697, 4;
	add.s64 	%rd9299, %rd2, %rd9298;
	st.local.u32 	[%rd9299+24], %r9504;
	mov.u32 	%r30697, %r9505;
$L__BB4_8771:
	setp.gt.u32 	%p9542, %r30697, 3;
	mov.u32 	%r30759, %r9503;
	@%p9542 bra 	$L__BB4_8832;
	add.s32 	%r30759, %r9337, 44;
	shl.b32 	%r25111, %r9503, 7;
	and.b32  	%r25112, %r25111, 8064;
	add.s32 	%r9508, %r25112, %r2;
	shl.b32 	%r25113, %r9503, 10;
	and.b32  	%r25114, %r25113, 64512;
	add.s32 	%r25115, %r4, %r25114;
	ld.shared.u64 	%rd9300, [%r25115];
	setp.eq.s32 	%p9543, %r9508, 0;
	setp.ne.s64 	%p9544, %rd9300, 0;
	or.pred  	%p9545, %p9543, %p9544;
	@%p9545 bra 	$L__BB4_8774;
	add.s32 	%r9509, %r30697, 1;
	mul.wide.u32 	%rd9302, %r30697, 4;
	add.s64 	%rd9303, %rd2, %rd9302;
	st.local.u32 	[%rd9303+24], %r9508;
	mov.u32 	%r30697, %r9509;
$L__BB4_8774:
	setp.gt.u32 	%p9546, %r30697, 3;
	@%p9546 bra 	$L__BB4_8832;
	add.s32 	%r9511, %r9337, 45;
	shl.b32 	%r25117, %r30759, 7;
	and.b32  	%r25118, %r25117, 8064;
	add.s32 	%r9512, %r25118, %r2;
	shl.b32 	%r25119, %r30759, 10;
	and.b32  	%r25120, %r25119, 64512;
	add.s32 	%r25121, %r4, %r25120;
	ld.shared.u64 	%rd9304, [%r25121];
	setp.eq.s32 	%p9547, %r9512, 0;
	setp.ne.s64 	%p9548, %rd9304, 0;
	or.pred  	%p9549, %p9547, %p9548;
	@%p9549 bra 	$L__BB4_8777;
	add.s32 	%r9513, %r30697, 1;
	mul.wide.u32 	%rd9306, %r30697, 4;
	add.s64 	%rd9307, %rd2, %rd9306;
	st.local.u32 	[%rd9307+24], %r9512;
	mov.u32 	%r30697, %r9513;
$L__BB4_8777:
	setp.gt.u32 	%p9550, %r30697, 3;
	mov.u32 	%r30759, %r9511;
	@%p9550 bra 	$L__BB4_8832;
	add.s32 	%r30759, %r9337, 46;
	shl.b32 	%r25123, %r9511, 7;
	and.b32  	%r25124, %r25123, 8064;
	add.s32 	%r9516, %r25124, %r2;
	shl.b32 	%r25125, %r9511, 10;
	and.b32  	%r25126, %r25125, 64512;
	add.s32 	%r25127, %r4, %r25126;
	ld.shared.u64 	%rd9308, [%r25127];
	setp.eq.s32 	%p9551, %r9516, 0;
	setp.ne.s64 	%p9552, %rd9308, 0;
	or.pred  	%p9553, %p9551, %p9552;
	@%p9553 bra 	$L__BB4_8780;
	add.s32 	%r9517, %r30697, 1;
	mul.wide.u32 	%rd9310, %r30697, 4;
	add.s64 	%rd9311, %rd2, %rd9310;
	st.local.u32 	[%rd9311+24], %r9516;
	mov.u32 	%r30697, %r9517;
$L__BB4_8780:
	setp.gt.u32 	%p9554, %r30697, 3;
	@%p9554 bra 	$L__BB4_8832;
	add.s32 	%r9519, %r9337, 47;
	shl.b32 	%r25129, %r30759, 7;
	and.b32  	%r25130, %r25129, 8064;
	add.s32 	%r9520, %r25130, %r2;
	shl.b32 	%r25131, %r30759, 10;
	and.b32  	%r25132, %r25131, 64512;
	add.s32 	%r25133, %r4, %r25132;
	ld.shared.u64 	%rd9312, [%r25133];
	setp.eq.s32 	%p9555, %r9520, 0;
	setp.ne.s64 	%p9556, %rd9312, 0;
	or.pred  	%p9557, %p9555, %p9556;
	@%p9557 bra 	$L__BB4_8783;
	add.s32 	%r9521, %r30697, 1;
	mul.wide.u32 	%rd9314, %r30697, 4;
	add.s64 	%rd9315, %rd2, %rd9314;
	st.local.u32 	[%rd9315+24], %r9520;
	mov.u32 	%r30697, %r9521;
$L__BB4_8783:
	setp.gt.u32 	%p9558, %r30697, 3;
	mov.u32 	%r30759, %r9519;
	@%p9558 bra 	$L__BB4_8832;
	add.s32 	%r30759, %r9337, 48;
	shl.b32 	%r25135, %r9519, 7;
	and.b32  	%r25136, %r25135, 8064;
	add.s32 	%r9524, %r25136, %r2;
	shl.b32 	%r25137, %r9519, 10;
	and.b32  	%r25138, %r25137, 64512;
	add.s32 	%r25139, %r4, %r25138;
	ld.shared.u64 	%rd9316, [%r25139];
	setp.eq.s32 	%p9559, %r9524, 0;
	setp.ne.s64 	%p9560, %rd9316, 0;
	or.pred  	%p9561, %p9559, %p9560;
	@%p9561 bra 	$L__BB4_8786;
	add.s32 	%r9525, %r30697, 1;
	mul.wide.u32 	%rd9318, %r30697, 4;
	add.s64 	%rd9319, %rd2, %rd9318;
	st.local.u32 	[%rd9319+24], %r9524;
	mov.u32 	%r30697, %r9525;
$L__BB4_8786:
	setp.gt.u32 	%p9562, %r30697, 3;
	@%p9562 bra 	$L__BB4_8832;
	add.s32 	%r9527, %r9337, 49;
	shl.b32 	%r25141, %r30759, 7;
	and.b32  	%r25142, %r25141, 8064;
	add.s32 	%r9528, %r25142, %r2;
	shl.b32 	%r25143, %r30759, 10;
	and.b32  	%r25144, %r25143, 64512;
	add.s32 	%r25145, %r4, %r25144;
	ld.shared.u64 	%rd9320, [%r25145];
	setp.eq.s32 	%p9563, %r9528, 0;
	setp.ne.s64 	%p9564, %rd9320, 0;
	or.pred  	%p9565, %p9563, %p9564;
	@%p9565 bra 	$L__BB4_8789;
	add.s32 	%r9529, %r30697, 1;
	mul.wide.u32 	%rd9322, %r30697, 4;
	add.s64 	%rd9323, %rd2, %rd9322;
	st.local.u32 	[%rd9323+24], %r9528;
	mov.u32 	%r30697, %r9529;
$L__BB4_8789:
	setp.gt.u32 	%p9566, %r30697, 3;
	mov.u32 	%r30759, %r9527;
	@%p9566 bra 	$L__BB4_8832;
	add.s32 	%r30759, %r9337, 50;
	shl.b32 	%r25147, %r9527, 7;
	and.b32  	%r25148, %r25147, 8064;
	add.s32 	%r9532, %r25148, %r2;
	shl.b32 	%r25149, %r9527, 10;
	and.b32  	%r25150, %r25149, 64512;
	add.s32 	%r25151, %r4, %r25150;
	ld.shared.u64 	%rd9324, [%r25151];
	setp.eq.s32 	%p9567, %r9532, 0;
	setp.ne.s64 	%p9568, %rd9324, 0;
	or.pred  	%p9569, %p9567, %p9568;
	@%p9569 bra 	$L__BB4_8792;
	add.s32 	%r9533, %r30697, 1;
	mul.wide.u32 	%rd9326, %r30697, 4;
	add.s64 	%rd9327, %rd2, %rd9326;
	st.local.u32 	[%rd9327+24], %r9532;
	mov.u32 	%r30697, %r9533;
$L__BB4_8792:
	setp.gt.u32 	%p9570, %r30697, 3;
	@%p9570 bra 	$L__BB4_8832;
	add.s32 	%r9535, %r9337, 51;
	shl.b32 	%r25153, %r30759, 7;
	and.b32  	%r25154, %r25153, 8064;
	add.s32 	%r9536, %r25154, %r2;
	shl.b32 	%r25155, %r30759, 10;
	and.b32  	%r25156, %r25155, 64512;
	add.s32 	%r25157, %r4, %r25156;
	ld.shared.u64 	%rd9328, [%r25157];
	setp.eq.s32 	%p9571, %r9536, 0;
	setp.ne.s64 	%p9572, %rd9328, 0;
	or.pred  	%p9573, %p9571, %p9572;
	@%p9573 bra 	$L__BB4_8795;
	add.s32 	%r9537, %r30697, 1;
	mul.wide.u32 	%rd9330, %r30697, 4;
	add.s64 	%rd9331, %rd2, %rd9330;
	st.local.u32 	[%rd9331+24], %r9536;
	mov.u32 	%r30697, %r9537;
$L__BB4_8795:
	setp.gt.u32 	%p9574, %r30697, 3;
	mov.u32 	%r30759, %r9535;
	@%p9574 bra 	$L__BB4_8832;
	add.s32 	%r30759, %r9337, 52;
	shl.b32 	%r25159, %r9535, 7;
	and.b32  	%r25160, %r25159, 8064;
	add.s32 	%r9540, %r25160, %r2;
	shl.b32 	%r25161, %r9535, 10;
	and.b32  	%r25162, %r25161, 64512;
	add.s32 	%r25163, %r4, %r25162;
	ld.shared.u64 	%rd9332, [%r25163];
	setp.eq.s32 	%p9575, %r9540, 0;
	setp.ne.s64 	%p9576, %rd9332, 0;
	or.pred  	%p9577, %p9575, %p9576;
	@%p9577 bra 	$L__BB4_8798;
	add.s32 	%r9541, %r30697, 1;
	mul.wide.u32 	%rd9334, %r30697, 4;
	add.s64 	%rd9335, %rd2, %rd9334;
	st.local.u32 	[%rd9335+24], %r9540;
	mov.u32 	%r30697, %r9541;
$L__BB4_8798:
	setp.gt.u32 	%p9578, %r30697, 3;
	@%p9578 bra 	$L__BB4_8832;
	add.s32 	%r9543, %r9337, 53;
	shl.b32 	%r25165, %r30759, 7;
	and.b32  	%r25166, %r25165, 8064;
	add.s32 	%r9544, %r25166, %r2;
	shl.b32 	%r25167, %r30759, 10;
	and.b32  	%r25168, %r25167, 64512;
	add.s32 	%r25169, %r4, %r25168;
	ld.shared.u64 	%rd9336, [%r25169];
	setp.eq.s32 	%p9579, %r9544, 0;
	setp.ne.s64 	%p9580, %rd9336, 0;
	or.pred  	%p9581, %p9579, %p9580;
	@%p9581 bra 	$L__BB4_8801;
	add.s32 	%r9545, %r30697, 1;
	mul.wide.u32 	%rd9338, %r30697, 4;
	add.s64 	%rd9339, %rd2, %rd9338;
	st.local.u32 	[%rd9339+24], %r9544;
	mov.u32 	%r30697, %r9545;
$L__BB4_8801:
	setp.gt.u32 	%p9582, %r30697, 3;
	mov.u32 	%r30759, %r9543;
	@%p9582 bra 	$L__BB4_8832;
	add.s32 	%r30759, %r9337, 54;
	shl.b32 	%r25171, %r9543, 7;
	and.b32  	%r25172, %r25171, 8064;
	add.s32 	%r9548, %r25172, %r2;
	shl.b32 	%r25173, %r9543, 10;
	and.b32  	%r25174, %r25173, 64512;
	add.s32 	%r25175, %r4, %r25174;
	ld.shared.u64 	%rd9340, [%r25175];
	setp.eq.s32 	%p9583, %r9548, 0;
	setp.ne.s64 	%p9584, %rd9340, 0;
	or.pred  	%p9585, %p9583, %p9584;
	@%p9585 bra 	$L__BB4_8804;
	add.s32 	%r9549, %r30697, 1;
	mul.wide.u32 	%rd9342, %r30697, 4;
	add.s64 	%rd9343, %rd2, %rd9342;
	st.local.u32 	[%rd9343+24], %r9548;
	mov.u32 	%r30697, %r9549;
$L__BB4_8804:
	setp.gt.u32 	%p9586, %r30697, 3;
	@%p9586 bra 	$L__BB4_8832;
	add.s32 	%r9551, %r9337, 55;
	shl.b32 	%r25177, %r30759, 7;
	and.b32  	%r25178, %r25177, 8064;
	add.s32 	%r9552, %r25178, %r2;
	shl.b32 	%r25179, %r30759, 10;
	and.b32  	%r25180, %r25179, 64512;
	add.s32 	%r25181, %r4, %r25180;
	ld.shared.u64 	%rd9344, [%r25181];
	setp.eq.s32 	%p9587, %r9552, 0;
	setp.ne.s64 	%p9588, %rd9344, 0;
	or.pred  	%p9589, %p9587, %p9588;
	@%p9589 bra 	$L__BB4_8807;
	add.s32 	%r9553, %r30697, 1;
	mul.wide.u32 	%rd9346, %r30697, 4;
	add.s64 	%rd9347, %rd2, %rd9346;
	st.local.u32 	[%rd9347+24], %r9552;
	mov.u32 	%r30697, %r9553;
$L__BB4_8807:
	setp.gt.u32 	%p9590, %r30697, 3;
	mov.u32 	%r30759, %r9551;
	@%p9590 bra 	$L__BB4_8832;
	add.s32 	%r30759, %r9337, 56;
	shl.b32 	%r25183, %r9551, 7;
	and.b32  	%r25184, %r25183, 8064;
	add.s32 	%r9556, %r25184, %r2;
	shl.b32 	%r25185, %r9551, 10;
	and.b32  	%r25186, %r25185, 64512;
	add.s32 	%r25187, %r4, %r25186;
	ld.shared.u64 	%rd9348, [%r25187];
	setp.eq.s32 	%p9591, %r9556, 0;
	setp.ne.s64 	%p9592, %rd9348, 0;
	or.pred  	%p9593, %p9591, %p9592;
	@%p9593 bra 	$L__BB4_8810;
	add.s32 	%r9557, %r30697, 1;
	mul.wide.u32 	%rd9350, %r30697, 4;
	add.s64 	%rd9351, %rd2, %rd9350;
	st.local.u32 	[%rd9351+24], %r9556;
	mov.u32 	%r30697, %r9557;
$L__BB4_8810:
	setp.gt.u32 	%p9594, %r30697, 3;
	@%p9594 bra 	$L__BB4_8832;
	add.s32 	%r9559, %r9337, 57;
	shl.b32 	%r25189, %r30759, 7;
	and.b32  	%r25190, %r25189, 8064;
	add.s32 	%r9560, %r25190, %r2;
	shl.b32 	%r25191, %r30759, 10;
	and.b32  	%r25192, %r25191, 64512;
	add.s32 	%r25193, %r4, %r25192;
	ld.shared.u64 	%rd9352, [%r25193];
	setp.eq.s32 	%p9595, %r9560, 0;
	setp.ne.s64 	%p9596, %rd9352, 0;
	or.pred  	%p9597, %p9595, %p9596;
	@%p9597 bra 	$L__BB4_8813;
	add.s32 	%r9561, %r30697, 1;
	mul.wide.u32 	%rd9354, %r30697, 4;
	add.s64 	%rd9355, %rd2, %rd9354;
	st.local.u32 	[%rd9355+24], %r9560;
	mov.u32 	%r30697, %r9561;
$L__BB4_8813:
	setp.gt.u32 	%p9598, %r30697, 3;
	mov.u32 	%r30759, %r9559;
	@%p9598 bra 	$L__BB4_8832;
	add.s32 	%r30759, %r9337, 58;
	shl.b32 	%r25195, %r9559, 7;
	and.b32  	%r25196, %r25195, 8064;
	add.s32 	%r9564, %r25196, %r2;
	shl.b32 	%r25197, %r9559, 10;
	and.b32  	%r25198, %r25197, 64512;
	add.s32 	%r25199, %r4, %r25198;
	ld.shared.u64 	%rd9356, [%r25199];
	setp.eq.s32 	%p9599, %r9564, 0;
	setp.ne.s64 	%p9600, %rd9356, 0;
	or.pred  	%p9601, %p9599, %p9600;
	@%p9601 bra 	$L__BB4_8816;
	add.s32 	%r9565, %r30697, 1;
	mul.wide.u32 	%rd9358, %r30697, 4;
	add.s64 	%rd9359, %rd2, %rd9358;
	st.local.u32 	[%rd9359+24], %r9564;
	mov.u32 	%r30697, %r9565;
$L__BB4_8816:
	setp.gt.u32 	%p9602, %r30697, 3;
	@%p9602 bra 	$L__BB4_8832;
	add.s32 	%r9567, %r9337, 59;
	shl.b32 	%r25201, %r30759, 7;
	and.b32  	%r25202, %r25201, 8064;
	add.s32 	%r9568, %r25202, %r2;
	shl.b32 	%r25203, %r30759, 10;
	and.b32  	%r25204, %r25203, 64512;
	add.s32 	%r25205, %r4, %r25204;
	ld.shared.u64 	%rd9360, [%r25205];
	setp.eq.s32 	%p9603, %r9568, 0;
	setp.ne.s64 	%p9604, %rd9360, 0;
	or.pred  	%p9605, %p9603, %p9604;
	@%p9605 bra 	$L__BB4_8819;
	add.s32 	%r9569, %r30697, 1;
	mul.wide.u32 	%rd9362, %r30697, 4;
	add.s64 	%rd9363, %rd2, %rd9362;
	st.local.u32 	[%rd9363+24], %r9568;
	mov.u32 	%r30697, %r9569;
$L__BB4_8819:
	setp.gt.u32 	%p9606, %r30697, 3;
	mov.u32 	%r30759, %r9567;
	@%p9606 bra 	$L__BB4_8832;
	add.s32 	%r30759, %r9337, 60;
	shl.b32 	%r25207, %r9567, 7;
	and.b32  	%r25208, %r25207, 8064;
	add.s32 	%r9572, %r25208, %r2;
	shl.b32 	%r25209, %r9567, 10;
	and.b32  	%r25210, %r25209, 64512;
	add.s32 	%r25211, %r4, %r25210;
	ld.shared.u64 	%rd9364, [%r25211];
	setp.eq.s32 	%p9607, %r9572, 0;
	setp.ne.s64 	%p9608, %rd9364, 0;
	or.pred  	%p9609, %p9607, %p9608;
	@%p9609 bra 	$L__BB4_8822;
	add.s32 	%r9573, %r30697, 1;
	mul.wide.u32 	%rd9366, %r30697, 4;
	add.s64 	%rd9367, %rd2, %rd9366;
	st.local.u32 	[%rd9367+24], %r9572;
	mov.u32 	%r30697, %r9573;
$L__BB4_8822:
	setp.gt.u32 	%p9610, %r30697, 3;
	@%p9610 bra 	$L__BB4_8832;
	add.s32 	%r9575, %r9337, 61;
	shl.b32 	%r25213, %r30759, 7;
	and.b32  	%r25214, %r25213, 8064;
	add.s32 	%r9576, %r25214, %r2;
	shl.b32 	%r25215, %r30759, 10;
	and.b32  	%r25216, %r25215, 64512;
	add.s32 	%r25217, %r4, %r25216;
	ld.shared.u64 	%rd9368, [%r25217];
	setp.eq.s32 	%p9611, %r9576, 0;
	setp.ne.s64 	%p9612, %rd9368, 0;
	or.pred  	%p9613, %p9611, %p9612;
	@%p9613 bra 	$L__BB4_8825;
	add.s32 	%r9577, %r30697, 1;
	mul.wide.u32 	%rd9370, %r30697, 4;
	add.s64 	%rd9371, %rd2, %rd9370;
	st.local.u32 	[%rd9371+24], %r9576;
	mov.u32 	%r30697, %r9577;
$L__BB4_8825:
	setp.gt.u32 	%p9614, %r30697, 3;
	mov.u32 	%r30759, %r9575;
	@%p9614 bra 	$L__BB4_8832;
	add.s32 	%r30759, %r9337, 62;
	shl.b32 	%r25219, %r9575, 7;
	and.b32  	%r25220, %r25219, 8064;
	add.s32 	%r9580, %r25220, %r2;
	shl.b32 	%r25221, %r9575, 10;
	and.b32  	%r25222, %r25221, 64512;
	add.s32 	%r25223, %r4, %r25222;
	ld.shared.u64 	%rd9372, [%r25223];
	setp.eq.s32 	%p9615, %r9580, 0;
	setp.ne.s64 	%p9616, %rd9372, 0;
	or.pred  	%p9617, %p9615, %p9616;
	@%p9617 bra 	$L__BB4_8828;
	add.s32 	%r9581, %r30697, 1;
	mul.wide.u32 	%rd9374, %r30697, 4;
	add.s64 	%rd9375, %rd2, %rd9374;
	st.local.u32 	[%rd9375+24], %r9580;
	mov.u32 	%r30697, %r9581;
$L__BB4_8828:
	setp.gt.u32 	%p9618, %r30697, 3;
	@%p9618 bra 	$L__BB4_8832;
	shl.b32 	%r25225, %r30759, 7;
	and.b32  	%r25226, %r25225, 8064;
	add.s32 	%r9583, %r25226, %r2;
	shl.b32 	%r25227, %r30759, 10;
	and.b32  	%r25228, %r25227, 64512;
	add.s32 	%r25229, %r4, %r25228;
	ld.shared.u64 	%rd9376, [%r25229];
	setp.eq.s32 	%p9619, %r9583, 0;
	setp.ne.s64 	%p9620, %rd9376, 0;
	or.pred  	%p9621, %p9619, %p9620;
	@%p9621 bra 	$L__BB4_8831;
	add.s32 	%r9584, %r30697, 1;
	mul.wide.u32 	%rd9378, %r30697, 4;
	add.s64 	%rd9379, %rd2, %rd9378;
	st.local.u32 	[%rd9379+24], %r9583;
	mov.u32 	%r30697, %r9584;
$L__BB4_8831:
	setp.lt.u32 	%p9622, %r30697, 4;
	selp.b32 	%r25230, 64, 63, %p9622;
	add.s32 	%r30759, %r9337, %r25230;
	mov.u32 	%r30760, %r30697;
$L__BB4_8832:
	st.local.u32 	[%rd2+4], %r30759;
	ld.local.u32 	%r9589, [%rd2+8];
	shl.b32 	%r9590, %r9589, 7;
	and.b32  	%r25232, %r9590, 8064;
	add.s32 	%r9591, %r25232, %r2;
	shl.b32 	%r25233, %r9589, 9;
	and.b32  	%r25234, %r25233, 32256;
	add.s32 	%r25235, %r5, %r25234;
	ld.shared.u32 	%r25236, [%r25235];
	setp.eq.s32 	%p9623, %r9591, 0;
	setp.ne.s32 	%p9624, %r25236, 0;
	mov.b32 	%r30762, 0;
	or.pred  	%p9625, %p9623, %p9624;
	@%p9625 bra 	$L__BB4_8834;
	st.local.u32 	[%rd2+152], %r9591;
	mov.b32 	%r30762, 1;
$L__BB4_8834:
	add.s32 	%r25239, %r9590, 128;
	and.b32  	%r25240, %r25239, 8064;
	add.s32 	%r9593, %r25240, %r2;
	shl.b32 	%r25241, %r25239, 2;
	and.b32  	%r25242, %r25241, 32256;
	add.s32 	%r25243, %r5, %r25242;
	ld.shared.u32 	%r25244, [%r25243];
	setp.eq.s32 	%p9626, %r9593, 0;
	setp.ne.s32 	%p9627, %r25244, 0;
	or.pred  	%p9628, %p9626, %p9627;
	@%p9628 bra 	$L__BB4_8836;
	add.s32 	%r9594, %r30762, 1;
	mul.wide.u32 	%rd9380, %r30762, 4;
	add.s64 	%rd9381, %rd2, %rd9380;
	st.local.u32 	[%rd9381+152], %r9593;
	mov.u32 	%r30762, %r9594;
$L__BB4_8836:
	add.s32 	%r25246, %r9590, 256;
	and.b32  	%r25247, %r25246, 8064;
	add.s32 	%r9596, %r25247, %r2;
	shl.b32 	%r25248, %r25246, 2;
	and.b32  	%r25249, %r25248, 32256;
	add.s32 	%r25250, %r5, %r25249;
	ld.shared.u32 	%r25251, [%r25250];
	setp.eq.s32 	%p9629, %r9596, 0;
	setp.ne.s32 	%p9630, %r25251, 0;
	or.pred  	%p9631, %p9629, %p9630;
	@%p9631 bra 	$L__BB4_8838;
	add.s32 	%r9597, %r30762, 1;
	mul.wide.u32 	%rd9382, %r30762, 4;
	add.s64 	%rd9383, %rd2, %rd9382;
	st.local.u32 	[%rd9383+152], %r9596;
	mov.u32 	%r30762, %r9597;
$L__BB4_8838:
	add.s32 	%r30823, %r9589, 4;
	add.s32 	%r25253, %r9590, 384;
	and.b32  	%r25254, %r25253, 8064;
	add.s32 	%r9600, %r25254, %r2;
	shl.b32 	%r25255, %r25253, 2;
	and.b32  	%r25256, %r25255, 32256;
	add.s32 	%r25257, %r5, %r25256;
	ld.shared.u32 	%r25258, [%r25257];
	setp.eq.s32 	%p9632, %r9600, 0;
	setp.ne.s32 	%p9633, %r25258, 0;
	or.pred  	%p9634, %p9632, %p9633;
	@%p9634 bra 	$L__BB4_8840;
	add.s32 	%r9601, %r30762, 1;
	mul.wide.u32 	%rd9384, %r30762, 4;
	add.s64 	%rd9385, %rd2, %rd9384;
	st.local.u32 	[%rd9385+152], %r9600;
	mov.u32 	%r30762, %r9601;
$L__BB4_8840:
	setp.gt.u32 	%p9636, %r30762, 3;
	mov.pred 	%p11392, 0;
	@%p9636 bra 	$L__BB4_9018;
	add.s32 	%r9603, %r9589, 5;
	shl.b32 	%r25260, %r30823, 7;
	and.b32  	%r25261, %r25260, 8064;
	add.s32 	%r9604, %r25261, %r2;
	shl.b32 	%r25262, %r30823, 9;
	and.b32  	%r25263, %r25262, 32256;
	add.s32 	%r25264, %r5, %r25263;
	ld.shared.u32 	%r25265, [%r25264];
	setp.eq.s32 	%p9637, %r9604, 0;
	setp.ne.s32 	%p9638, %r25265, 0;
	or.pred  	%p9639, %p9637, %p9638;
	@%p9639 bra 	$L__BB4_8843;
	add.s32 	%r9605, %r30762, 1;
	mul.wide.u32 	%rd9386, %r30762, 4;
	add.s64 	%rd9387, %rd2, %rd9386;
	st.local.u32 	[%rd9387+152], %r9604;
	mov.u32 	%r30762, %r9605;
$L__BB4_8843:
	setp.gt.u32 	%p9641, %r30762, 3;
	mov.u32 	%r30823, %r9603;
	@%p9641 bra 	$L__BB4_9018;
	add.s32 	%r30823, %r9589, 6;
	shl.b32 	%r25267, %r9603, 7;
	and.b32  	%r25268, %r25267, 8064;
	add.s32 	%r9608, %r25268, %r2;
	shl.b32 	%r25269, %r9603, 9;
	and.b32  	%r25270, %r25269, 32256;
	add.s32 	%r25271, %r5, %r25270;
	ld.shared.u32 	%r25272, [%r25271];
	setp.eq.s32 	%p9642, %r9608, 0;
	setp.ne.s32 	%p9643, %r25272, 0;
	or.pred  	%p9644, %p9642, %p9643;
	@%p9644 bra 	$L__BB4_8846;
	add.s32 	%r9609, %r30762, 1;
	mul.wide.u32 	%rd9388, %r30762, 4;
	add.s64 	%rd9389, %rd2, %rd9388;
	st.local.u32 	[%rd9389+152], %r9608;
	mov.u32 	%r30762, %r9609;
$L__BB4_8846:
	setp.gt.u32 	%p9646, %r30762, 3;
	@%p9646 bra 	$L__BB4_9018;
	add.s32 	%r9611, %r9589, 7;
	shl.b32 	%r25274, %r30823, 7;
	and.b32  	%r25275, %r25274, 8064;
	add.s32 	%r9612, %r25275, %r2;
	shl.b32 	%r25276, %r30823, 9;
	and.b32  	%r25277, %r25276, 32256;
	add.s32 	%r25278, %r5, %r25277;
	ld.shared.u32 	%r25279, [%r25278];
	setp.eq.s32 	%p9647, %r9612, 0;
	setp.ne.s32 	%p9648, %r25279, 0;
	or.pred  	%p9649, %p9647, %p9648;
	@%p9649 bra 	$L__BB4_8849;
	add.s32 	%r9613, %r30762, 1;
	mul.wide.u32 	%rd9390, %r30762, 4;
	add.s64 	%rd9391, %rd2, %rd9390;
	st.local.u32 	[%rd9391+152], %r9612;
	mov.u32 	%r30762, %r9613;
$L__BB4_8849:
	setp.gt.u32 	%p9651, %r30762, 3;
	mov.u32 	%r30823, %r9611;
	@%p9651 bra 	$L__BB4_9018;
	add.s32 	%r30823, %r9589, 8;
	shl.b32 	%r25281, %r9611, 7;
	and.b32  	%r25282, %r25281, 8064;
	add.s32 	%r9616, %r25282, %r2;
	shl.b32 	%r25283, %r9611, 9;
	and.b32  	%r25284, %r25283, 32256;
	add.s32 	%r25285, %r5, %r25284;
	ld.shared.u32 	%r25286, [%r25285];
	setp.eq.s32 	%p9652, %r9616, 0;
	setp.ne.s32 	%p9653, %r25286, 0;
	or.pred  	%p9654, %p9652, %p9653;
	@%p9654 bra 	$L__BB4_8852;
	add.s32 	%r9617, %r30762, 1;
	mul.wide.u32 	%rd9392, %r30762, 4;
	add.s64 	%rd9393, %rd2, %rd9392;
	st.local.u32 	[%rd9393+152], %r9616;
	mov.u32 	%r30762, %r9617;
$L__BB4_8852:
	setp.gt.u32 	%p9656, %r30762, 3;
	@%p9656 bra 	$L__BB4_9018;
	add.s32 	%r9619, %r9589, 9;
	shl.b32 	%r25288, %r30823, 7;
	and.b32  	%r25289, %r25288, 8064;
	add.s32 	%r9620, %r25289, %r2;
	shl.b32 	%r25290, %r30823, 9;
	and.b32  	%r25291, %r25290, 32256;
	add.s32 	%r25292, %r5, %r25291;
	ld.shared.u32 	%r25293, [%r25292];
	setp.eq.s32 	%p9657, %r9620, 0;
	setp.ne.s32 	%p9658, %r25293, 0;
	or.pred  	%p9659, %p9657, %p9658;
	@%p9659 bra 	$L__BB4_8855;
	add.s32 	%r9621, %r30762, 1;
	mul.wide.u32 	%rd9394, %r30762, 4;
	add.s64 	%rd9395, %rd2, %rd9394;
	st.local.u32 	[%rd9395+152], %r9620;
	mov.u32 	%r30762, %r9621;
$L__BB4_8855:
	setp.gt.u32 	%p9661, %r30762, 3;
	mov.u32 	%r30823, %r9619;
	@%p9661 bra 	$L__BB4_9018;
	add.s32 	%r30823, %r9589, 10;
	shl.b32 	%r25295, %r9619, 7;
	and.b32  	%r25296, %r25295, 8064;
	add.s32 	%r9624, %r25296, %r2;
	shl.b32 	%r25297, %r9619, 9;
	and.b32  	%r25298, %r25297, 32256;
	add.s32 	%r25299, %r5, %r25298;
	ld.shared.u32 	%r25300, [%r25299];
	setp.eq.s32 	%p9662, %r9624, 0;
	setp.ne.s32 	%p9663, %r25300, 0;
	or.pred  	%p9664, %p9662, %p9663;
	@%p9664 bra 	$L__BB4_8858;
	add.s32 	%r9625, %r30762, 1;
	mul.wide.u32 	%rd9396, %r30762, 4;
	add.s64 	%rd9397, %rd2, %rd9396;
	st.local.u32 	[%rd9397+152], %r9624;
	mov.u32 	%r30762, %r9625;
$L__BB4_8858:
	setp.gt.u32 	%p9666, %r30762, 3;
	@%p9666 bra 	$L__BB4_9018;
	add.s32 	%r9627, %r9589, 11;
	shl.b32 	%r25302, %r30823, 7;
	and.b32  	%r25303, %r25302, 8064;
	add.s32 	%r9628, %r25303, %r2;
	shl.b32 	%r25304, %r30823, 9;
	and.b32  	%r25305, %r25304, 32256;
	add.s32 	%r25306, %r5, %r25305;
	ld.shared.u32 	%r25307, [%r25306];
	setp.eq.s32 	%p9667, %r9628, 0;
	setp.ne.s32 	%p9668, %r25307, 0;
	or.pred  	%p9669, %p9667, %p9668;
	@%p9669 bra 	$L__BB4_8861;
	add.s32 	%r9629, %r30762, 1;
	mul.wide.u32 	%rd9398, %r30762, 4;
	add.s64 	%rd9399, %rd2, %rd9398;
	st.local.u32 	[%rd9399+152], %r9628;
	mov.u32 	%r30762, %r9629;
$L__BB4_8861:
	setp.gt.u32 	%p9671, %r30762, 3;
	mov.u32 	%r30823, %r9627;
	@%p9671 bra 	$L__BB4_9018;
	add.s32 	%r30823, %r9589, 12;
	shl.b32 	%r25309, %r9627, 7;
	and.b32  	%r25310, %r25309, 8064;
	add.s32 	%r9632, %r25310, %r2;
	shl.b32 	%r25311, %r9627, 9;
	and.b32  	%r25312, %r25311, 32256;
	add.s32 	%r25313, %r5, %r25312;
	ld.shared.u32 	%r25314, [%r25313];
	setp.eq.s32 	%p9672, %r9632, 0;
	setp.ne.s32 	%p9673, %r25314, 0;
	or.pred  	%p9674, %p9672, %p9673;
	@%p9674 bra 	$L__BB4_8864;
	add.s32 	%r9633, %r30762, 1;
	mul.wide.u32 	%rd9400, %r30762, 4;
	add.s64 	%rd9401, %rd2, %rd9400;
	st.local.u32 	[%rd9401+152], %r9632;
	mov.u32 	%r30762, %r9633;
$L__BB4_8864:
	setp.gt.u32 	%p9676, %r30762, 3;
	@%p9676 bra 	$L__BB4_9018;
	add.s32 	%r9635, %r9589, 13;
	shl.b32 	%r25316, %r30823, 7;
	and.b32  	%r25317, %r25316, 8064;
	add.s32 	%r9636, %r25317, %r2;
	shl.b32 	%r25318, %r30823, 9;
	and.b32  	%r25319, %r25318, 32256;
	add.s32 	%r25320, %r5, %r25319;
	ld.shared.u32 	%r25321, [%r25320];
	setp.eq.s32 	%p9677, %r9636, 0;
	setp.ne.s32 	%p9678, %r25321, 0;
	or.pred  	%p9679, %p9677, %p9678;
	@%p9679 bra 	$L__BB4_8867;
	add.s32 	%r9637, %r30762, 1;
	mul.wide.u32 	%rd9402, %r30762, 4;
	add.s64 	%rd9403, %rd2, %rd9402;
	st.local.u32 	[%rd9403+152], %r9636;
	mov.u32 	%r30762, %r9637;
$L__BB4_8867:
	setp.gt.u32 	%p9681, %r30762, 3;
	mov.u32 	%r30823, %r9635;
	@%p9681 bra 	$L__BB4_9018;
	add.s32 	%r30823, %r9589, 14;
	shl.b32 	%r25323, %r9635, 7;
	and.b32  	%r25324, %r25323, 8064;
	add.s32 	%r9640, %r25324, %r2;
	shl.b32 	%r25325, %r9635, 9;
	and.b32  	%r25326, %r25325, 32256;
	add.s32 	%r25327, %r5, %r25326;
	ld.shared.u32 	%r25328, [%r25327];
	setp.eq.s32 	%p9682, %r9640, 0;
	setp.ne.s32 	%p9683, %r25328, 0;
	or.pred  	%p9684, %p9682, %p9683;
	@%p9684 bra 	$L__BB4_8870;
	add.s32 	%r9641, %r30762, 1;
	mul.wide.u32 	%rd9404, %r30762, 4;
	add.s64 	%rd9405, %rd2, %rd9404;
	st.local.u32 	[%rd9405+152], %r9640;
	mov.u32 	%r30762, %r9641;
$L__BB4_8870:
	setp.gt.u32 	%p9686, %r30762, 3;
	@%p9686 bra 	$L__BB4_9018;
	add.s32 	%r9643, %r9589, 15;
	shl.b32 	%r25330, %r30823, 7;
	and.b32  	%r25331, %r25330, 8064;
	add.s32 	%r9644, %r25331, %r2;
	shl.b32 	%r25332, %r30823, 9;
	and.b32  	%r25333, %r25332, 32256;
	add.s32 	%r25334, %r5, %r25333;
	ld.shared.u32 	%r25335, [%r25334];
	setp.eq.s32 	%p9687, %r9644, 0;
	setp.ne.s32 	%p9688, %r25335, 0;
	or.pred  	%p9689, %p9687, %p9688;
	@%p9689 bra 	$L__BB4_8873;
	add.s32 	%r9645, %r30762, 1;
	mul.wide.u32 	%rd9406, %r30762, 4;
	add.s64 	%rd9407, %rd2, %rd9406;
	st.local.u32 	[%rd9407+152], %r9644;
	mov.u32 	%r30762, %r9645;
$L__BB4_8873:
	setp.gt.u32 	%p9691, %r30762, 3;
	mov.u32 	%r30823, %r9643;
	@%p9691 bra 	$L__BB4_9018;
	add.s32 	%r30823, %r9589, 16;
	shl.b32 	%r25337, %r9643, 7;
	and.b32  	%r25338, %r25337, 8064;
	add.s32 	%r9648, %r25338, %r2;
	shl.b32 	%r25339, %r9643, 9;
	and.b32  	%r25340, %r25339, 32256;
	add.s32 	%r25341, %r5, %r25340;
	ld.shared.u32 	%r25342, [%r25341];
	setp.eq.s32 	%p9692, %r9648, 0;
	setp.ne.s32 	%p9693, %r25342, 0;
	or.pred  	%p9694, %p9692, %p9693;
	@%p9694 bra 	$L__BB4_8876;
	add.s32 	%r9649, %r30762, 1;
	mul.wide.u32 	%rd9408, %r30762, 4;
	add.s64 	%rd9409, %rd2, %rd9408;
	st.local.u32 	[%rd9409+152], %r9648;
	mov.u32 	%r30762, %r9649;
$L__BB4_8876:
	setp.gt.u32 	%p9696, %r30762, 3;
	@%p9696 bra 	$L__BB4_9018;
	add.s32 	%r9651, %r9589, 17;
	shl.b32 	%r25344, %r30823, 7;
	and.b32  	%r25345, %r25344, 8064;
	add.s32 	%r9652, %r25345, %r2;
	shl.b32 	%r25346, %r30823, 9;
	and.b32  	%r25347, %r25346, 32256;
	add.s32 	%r25348, %r5, %r25347;
	ld.shared.u32 	%r25349, [%r25348];
	setp.eq.s32 	%p9697, %r9652, 0;
	setp.ne.s32 	%p9698, %r25349, 0;
	or.pred  	%p9699, %p9697, %p9698;
	@%p9699 bra 	$L__BB4_8879;
	add.s32 	%r9653, %r30762, 1;
	mul.wide.u32 	%rd9410, %r30762, 4;
	add.s64 	%rd9411, %rd2, %rd9410;
	st.local.u32 	[%rd9411+152], %r9652;
	mov.u32 	%r30762, %r9653;
$L__BB4_8879:
	setp.gt.u32 	%p9701, %r30762, 3;
	mov.u32 	%r30823, %r9651;
	@%p9701 bra 	$L__BB4_9018;
	add.s32 	%r30823, %r9589, 18;
	shl.b32 	%r25351, %r9651, 7;
	and.b32  	%r25352, %r25351, 8064;
	add.s32 	%r9656, %r25352, %r2;
	shl.b32 	%r25353, %r9651, 9;
	and.b32  	%r25354, %r25353, 32256;
	add.s32 	%r25355, %r5, %r25354;
	ld.shared.u32 	%r25356, [%r25355];
	setp.eq.s32 	%p9702, %r9656, 0;
	setp.ne.s32 	%p9703, %r25356, 0;
	or.pred  	%p9704, %p9702, %p9703;
	@%p9704 bra 	$L__BB4_8882;
	add.s32 	%r9657, %r30762, 1;
	mul.wide.u32 	%rd9412, %r30762, 4;
	add.s64 	%rd9413, %rd2, %rd9412;
	st.local.u32 	[%rd9413+152], %r9656;
	mov.u32 	%r30762, %r9657;
$L__BB4_8882:
	setp.gt.u32 	%p9706, %r30762, 3;
	@%p9706 bra 	$L__BB4_9018;
	add.s32 	%r9659, %r9589, 19;
	shl.b32 	%r25358, %r30823, 7;
	and.b32  	%r25359, %r25358, 8064;
	add.s32 	%r9660, %r25359, %r2;
	shl.b32 	%r25360, %r30823, 9;
	and.b32  	%r25361, %r25360, 32256;
	add.s32 	%r25362, %r5, %r25361;
	ld.shared.u32 	%r25363, [%r25362];
	setp.eq.s32 	%p9707, %r9660, 0;
	setp.ne.s32 	%p9708, %r25363, 0;
	or.pred  	%p9709, %p9707, %p9708;
	@%p9709 bra 	$L__BB4_8885;
	add.s32 	%r9661, %r30762, 1;
	mul.wide.u32 	%rd9414, %r30762, 4;
	add.s64 	%rd9415, %rd2, %rd9414;
	st.local.u32 	[%rd9415+152], %r9660;
	mov.u32 	%r30762, %r9661;
$L__BB4_8885:
	setp.gt.u32 	%p9711, %r30762, 3;
	mov.u32 	%r30823, %r9659;
	@%p9711 bra 	$L__BB4_9018;
	add.s32 	%r30823, %r9589, 20;
	shl.b32 	%r25365, %r9659, 7;
	and.b32  	%r25366, %r25365, 8064;
	add.s32 	%r9664, %r25366, %r2;
	shl.b32 	%r25367, %r9659, 9;
	and.b32  	%r25368, %r25367, 32256;
	add.s32 	%r25369, %r5, %r25368;
	ld.shared.u32 	%r25370, [%r25369];
	setp.eq.s32 	%p9712, %r9664, 0;
	setp.ne.s32 	%p9713, %r25370, 0;
	or.pred  	%p9714, %p9712, %p9713;
	@%p9714 bra 	$L__BB4_8888;
	add.s32 	%r9665, %r30762, 1;
	mul.wide.u32 	%rd9416, %r30762, 4;
	add.s64 	%rd9417, %rd2, %rd9416;
	st.local.u32 	[%rd9417+152], %r9664;
	mov.u32 	%r30762, %r9665;
$L__BB4_8888:
	setp.gt.u32 	%p9716, %r30762, 3;
	@%p9716 bra 	$L__BB4_9018;
	add.s32 	%r9667, %r9589, 21;
	shl.b32 	%r25372, %r30823, 7;
	and.b32  	%r25373, %r25372, 8064;
	add.s32 	%r9668, %r25373, %r2;
	shl.b32 	%r25374, %r30823, 9;
	and.b32  	%r25375, %r25374, 32256;
	add.s32 	%r25376, %r5, %r25375;
	ld.shared.u32 	%r25377, [%r25376];
	setp.eq.s32 	%p9717, %r9668, 0;
	setp.ne.s32 	%p9718, %r25377, 0;
	or.pred  	%p9719, %p9717, %p9718;
	@%p9719 bra 	$L__BB4_8891;
	add.s32 	%r9669, %r30762, 1;
	mul.wide.u32 	%rd9418, %r30762, 4;
	add.s64 	%rd9419, %rd2, %rd9418;
	st.local.u32 	[%rd9419+152], %r9668;
	mov.u32 	%r30762, %r9669;
$L__BB4_8891:
	setp.gt.u32 	%p9721, %r30762, 3;
	mov.u32 	%r30823, %r9667;
	@%p9721 bra 	$L__BB4_9018;
	add.s32 	%r30823, %r9589, 22;
	shl.b32 	%r25379, %r9667, 7;
	and.b32  	%r25380, %r25379, 8064;
	add.s32 	%r9672, %r25380, %r2;
	shl.b32 	%r25381, %r9667, 9;
	and.b32  	%r25382, %r25381, 32256;
	add.s32 	%r25383, %r5, %r25382;
	ld.shared.u32 	%r25384, [%r25383];
	setp.eq.s32 	%p9722, %r9672, 0;
	setp.ne.s32 	%p9723, %r25384, 0;
	or.pred  	%p9724, %p9722, %p9723;
	@%p9724 bra 	$L__BB4_8894;
	add.s32 	%r9673, %r30762, 1;
	mul.wide.u32 	%rd9420, %r30762, 4;
	add.s64 	%rd9421, %rd2, %rd9420;
	st.local.u32 	[%rd9421+152], %r9672;
	mov.u32 	%r30762, %r9673;
$L__BB4_8894:
	setp.gt.u32 	%p9726, %r30762, 3;
	@%p9726 bra 	$L__BB4_9018;
	add.s32 	%r9675, %r9589, 23;
	shl.b32 	%r25386, %r30823, 7;
	and.b32  	%r25387, %r25386, 8064;
	add.s32 	%r9676, %r25387, %r2;
	shl.b32 	%r25388, %r30823, 9;
	and.b32  	%r25389, %r25388, 32256;
	add.s32 	%r25390, %r5, %r25389;
	ld.shared.u32 	%r25391, [%r25390];
	setp.eq.s32 	%p9727, %r9676, 0;
	setp.ne.s32 	%p9728, %r25391, 0;
	or.pred  	%p9729, %p9727, %p9728;
	@%p9729 bra 	$L__BB4_8897;
	add.s32 	%r9677, %r30762, 1;
	mul.wide.u32 	%rd9422, %r30762, 4;
	add.s64 	%rd9423, %rd2, %rd9422;
	st.local.u32 	[%rd9423+152], %r9676;
	mov.u32 	%r30762, %r9677;
$L__BB4_8897:
	setp.gt.u32 	%p9731, %r30762, 3;
	mov.u32 	%r30823, %r9675;
	@%p9731 bra 	$L__BB4_9018;
	add.s32 	%r30823, %r9589, 24;
	shl.b32 	%r25393, %r9675, 7;
	and.b32  	%r25394, %r25393, 8064;
	add.s32 	%r9680, %r25394, %r2;
	shl.b32 	%r25395, %r9675, 9;
	and.b32  	%r25396, %r25395, 32256;
	add.s32 	%r25397, %r5, %r25396;
	ld.shared.u32 	%r25398, [%r25397];
	setp.eq.s32 	%p9732, %r9680, 0;
	setp.ne.s32 	%p9733, %r25398, 0;
	or.pred  	%p9734, %p9732, %p9733;
	@%p9734 bra 	$L__BB4_8900;
	add.s32 	%r9681, %r30762, 1;
	mul.wide.u32 	%rd9424, %r30762, 4;
	add.s64 	%rd9425, %rd2, %rd9424;
	st.local.u32 	[%rd9425+152], %r9680;
	mov.u32 	%r30762, %r9681;
$L__BB4_8900:
	setp.gt.u32 	%p9736, %r30762, 3;
	@%p9736 bra 	$L__BB4_9018;
	add.s32 	%r9683, %r9589, 25;
	shl.b32 	%r25400, %r30823, 7;
	and.b32  	%r25401, %r25400, 8064;
	add.s32 	%r9684, %r25401, %r2;
	shl.b32 	%r25402, %r30823, 9;
	and.b32  	%r25403, %r25402, 32256;
	add.s32 	%r25404, %r5, %r25403;
	ld.shared.u32 	%r25405, [%r25404];
	setp.eq.s32 	%p9737, %r9684, 0;
	setp.ne.s32 	%p9738, %r25405, 0;
	or.pred  	%p9739, %p9737, %p9738;
	@%p9739 bra 	$L__BB4_8903;
	add.s32 	%r9685, %r30762, 1;
	mul.wide.u32 	%rd9426, %r30762, 4;
	add.s64 	%rd9427, %rd2, %rd9426;
	st.local.u32 	[%rd9427+152], %r9684;
	mov.u32 	%r30762, %r9685;
$L__BB4_8903:
	setp.gt.u32 	%p9741, %r30762, 3;
	mov.u32 	%r30823, %r9683;
	@%p9741 bra 	$L__BB4_9018;
	add.s32 	%r30823, %r9589, 26;
	shl.b32 	%r25407, %r9683, 7;
	and.b32  	%r25408, %r25407, 8064;
	add.s32 	%r9688, %r25408, %r2;
	shl.b32 	%r25409, %r9683, 9;
	and.b32  	%r25410, %r25409, 32256;
	add.s32 	%r25411, %r5, %r25410;
	ld.shared.u32 	%r25412, [%r25411];
	setp.eq.s32 	%p9742, %r9688, 0;
	setp.ne.s32 	%p9743, %r25412, 0;
	or.pred  	%p9744, %p9742, %p9743;
	@%p9744 bra 	$L__BB4_8906;
	add.s32 	%r9689, %r30762, 1;
	mul.wide.u32 	%rd9428, %r30762, 4;
	add.s64 	%rd9429, %rd2, %rd9428;
	st.local.u32 	[%rd9429+152], %r9688;
	mov.u32 	%r30762, %r9689;
$L__BB4_8906:
	setp.gt.u32 	%p9746, %r30762, 3;
	@%p9746 bra 	$L__BB4_9018;
	add.s32 	%r9691, %r9589, 27;
	shl.b32 	%r25414, %r30823, 7;
	and.b32  	%r25415, %r25414, 8064;
	add.s32 	%r9692, %r25415, %r2;
	shl.b32 	%r25416, %r30823, 9;
	and.b32  	%r25417, %r25416, 32256;
	add.s32 	%r25418, %r5, %r25417;
	ld.shared.u32 	%r25419, [%r25418];
	setp.eq.s32 	%p9747, %r9692, 0;
	setp.ne.s32 	%p9748, %r25419, 0;
	or.pred  	%p9749, %p9747, %p9748;
	@%p9749 bra 	$L__BB4_8909;
	add.s32 	%r9693, %r30762, 1;
	mul.wide.u32 	%rd9430, %r30762, 4;
	add.s64 	%rd9431, %rd2, %rd9430;
	st.local.u32 	[%rd9431+152], %r9692;
	mov.u32 	%r30762, %r9693;
$L__BB4_8909:
	setp.gt.u32 	%p9751, %r30762, 3;
	mov.u32 	%r30823, %r9691;
	@%p9751 bra 	$L__BB4_9018;
	add.s32 	%r30823, %r9589, 28;
	shl.b32 	%r25421, %r9691, 7;
	and.b32  	%r25422, %r25421, 8064;
	add.s32 	%r9696, %r25422, %r2;
	shl.b32 	%r25423, %r9691, 9;
	and.b32  	%r25424, %r25423, 32256;
	add.s32 	%r25425, %r5, %r25424;
	ld.shared.u32 	%r25426, [%r25425];
	setp.eq.s32 	%p9752, %r9696, 0;
	setp.ne.s32 	%p9753, %r25426, 0;
	or.pred  	%p9754, %p9752, %p9753;
	@%p9754 bra 	$L__BB4_8912;
	add.s32 	%r9697, %r30762, 1;
	mul.wide.u32 	%rd9432, %r30762, 4;
	add.s64 	%rd9433, %rd2, %rd9432;
	st.local.u32 	[%rd9433+152], %r9696;
	mov.u32 	%r30762, %r9697;
$L__BB4_8912:
	setp.gt.u32 	%p9756, %r30762, 3;
	@%p9756 bra 	$L__BB4_9018;
	add.s32 	%r9699, %r9589, 29;
	shl.b32 	%r25428, %r30823, 7;
	and.b32  	%r25429, %r25428, 8064;
	add.s32 	%r9700, %r25429, %r2;
	shl.b32 	%r25430, %r30823, 9;
	and.b32  	%r25431, %r25430, 32256;
	add.s32 	%r25432, %r5, %r25431;
	ld.shared.u32 	%r25433, [%r25432];
	setp.eq.s32 	%p9757, %r9700, 0;
	setp.ne.s32 	%p9758, %r25433, 0;
	or.pred  	%p9759, %p9757, %p9758;
	@%p9759 bra 	$L__BB4_8915;
	add.s32 	%r9701, %r30762, 1;
	mul.wide.u32 	%rd9434, %r30762, 4;
	add.s64 	%rd9435, %rd2, %rd9434;
	st.local.u32 	[%rd9435+152], %r9700;
	mov.u32 	%r30762, %r9701;
$L__BB4_8915:
	setp.gt.u32 	%p9761, %r30762, 3;
	mov.u32 	%r30823, %r9699;
	@%p9761 bra 	$L__BB4_9018;
	add.s32 	%r30823, %r9589, 30;
	shl.b32 	%r25435, %r9699, 7;
	and.b32  	%r25436, %r25435, 8064;
	add.s32 	%r9704, %r25436, %r2;
	shl.b32 	%r25437, %r9699, 9;
	and.b32  	%r25438, %r25437, 32256;
	add.s32 	%r25439, %r5, %r25438;
	ld.shared.u32 	%r25440, [%r25439];
	setp.eq.s32 	%p9762, %r9704, 0;
	setp.ne.s32 	%p9763, %r25440, 0;
	or.pred  	%p9764, %p9762, %p9763;
	@%p9764 bra 	$L__BB4_8918;
	add.s32 	%r9705, %r30762, 1;
	mul.wide.u32 	%rd9436, %r30762, 4;
	add.s64 	%rd9437, %rd2, %rd9436;
	st.local.u32 	[%rd9437+152], %r9704;
	mov.u32 	%r30762, %r9705;
$L__BB4_8918:
	setp.gt.u32 	%p9766, %r30762, 3;
	@%p9766 bra 	$L__BB4_9018;
	add.s32 	%r9707, %r9589, 31;
	shl.b32 	%r25442, %r30823, 7;
	and.b32  	%r25443, %r25442, 8064;
	add.s32 	%r9708, %r25443, %r2;
	shl.b32 	%r25444, %r30823, 9;
	and.b32  	%r25445, %r25444, 32256;
	add.s32 	%r25446, %r5, %r25445;
	ld.shared.u32 	%r25447, [%r25446];
	setp.eq.s32 	%p9767, %r9708, 0;
	setp.ne.s32 	%p9768, %r25447, 0;
	or.pred  	%p9769, %p9767, %p9768;
	@%p9769 bra 	$L__BB4_8921;
	add.s32 	%r9709, %r30762, 1;
	mul.wide.u32 	%rd9438, %r30762, 4;
	add.s64 	%rd9439, %rd2, %rd9438;
	st.local.u32 	[%rd9439+152], %r9708;
	mov.u32 	%r30762, %r9709;
$L__BB4_8921:
	setp.gt.u32 	%p9771, %r30762, 3;
	mov.u32 	%r30823, %r9707;
	@%p9771 bra 	$L__BB4_9018;
	add.s32 	%r30823, %r9589, 32;
	shl.b32 	%r25449, %r9707, 7;
	and.b32  	%r25450, %r25449, 8064;
	add.s32 	%r9712, %r25450, %r2;
	shl.b32 	%r25451, %r9707, 9;
	and.b32  	%r25452, %r25451, 32256;
	add.s32 	%r25453, %r5, %r25452;
	ld.shared.u32 	%r25454, [%r25453];
	setp.eq.s32 	%p9772, %r9712, 0;
	setp.ne.s32 	%p9773, %r25454, 0;
	or.pred  	%p9774, %p9772, %p9773;
	@%p9774 bra 	$L__BB4_8924;
	add.s32 	%r9713, %r30762, 1;
	mul.wide.u32 	%rd9440, %r30762, 4;
	add.s64 	%rd9441, %rd2, %rd9440;
	st.local.u32 	[%rd9441+152], %r9712;
	mov.u32 	%r30762, %r9713;
$L__BB4_8924:
	setp.gt.u32 	%p9776, %r30762, 3;
	@%p9776 bra 	$L__BB4_9018;
	add.s32 	%r9715, %r9589, 33;
	shl.b32 	%r25456, %r30823, 7;
	and.b32  	%r25457, %r25456, 8064;
	add.s32 	%r9716, %r25457, %r2;
	shl.b32 	%r25458, %r30823, 9;
	and.b32  	%r25459, %r25458, 32256;
	add.s32 	%r25460, %r5, %r25459;
	ld.shared.u32 	%r25461, [%r25460];
	setp.eq.s32 	%p9777, %r9716, 0;
	setp.ne.s32 	%p9778, %r25461, 0;
	or.pred  	%p9779, %p9777, %p9778;
	@%p9779 bra 	$L__BB4_8927;
	add.s32 	%r9717, %r30762, 1;
	mul.wide.u32 	%rd9442, %r30762, 4;
	add.s64 	%rd9443, %rd2, %rd9442;
	st.local.u32 	[%rd9443+152], %r9716;
	mov.u32 	%r30762, %r9717;
$L__BB4_8927:
	setp.gt.u32 	%p9781, %r30762, 3;
	mov.u32 	%r30823, %r9715;
	@%p9781 bra 	$L__BB4_9018;
	add.s32 	%r30823, %r9589, 34;
	shl.b32 	%r25463, %r9715, 7;
	and.b32  	%r25464, %r25463, 8064;
	add.s32 	%r9720, %r25464, %r2;
	shl.b32 	%r25465, %r9715, 9;
	and.b32  	%r25466, %r25465, 32256;
	add.s32 	%r25467, %r5, %r25466;
	ld.shared.u32 	%r25468, [%r25467];
	setp.eq.s32 	%p9782, %r9720, 0;
	setp.ne.s32 	%p9783, %r25468, 0;
	or.pred  	%p9784, %p9782, %p9783;
	@%p9784 bra 	$L__BB4_8930;
	add.s32 	%r9721, %r30762, 1;
	mul.wide.u32 	%rd9444, %r30762, 4;
	add.s64 	%rd9445, %rd2, %rd9444;
	st.local.u32 	[%rd9445+152], %r9720;
	mov.u32 	%r30762, %r9721;
$L__BB4_8930:
	setp.gt.u32 	%p9786, %r30762, 3;
	@%p9786 bra 	$L__BB4_9018;
	add.s32 	%r9723, %r9589, 35;
	shl.b32 	%r25470, %r30823, 7;
	and.b32  	%r25471, %r25470, 8064;
	add.s32 	%r9724, %r25471, %r2;
	shl.b32 	%r25472, %r30823, 9;
	and.b32  	%r25473, %r25472, 32256;
	add.s32 	%r25474, %r5, %r25473;
	ld.shared.u32 	%r25475, [%r25474];
	setp.eq.s32 	%p9787, %r9724, 0;
	setp.ne.s32 	%p9788, %r25475, 0;
	or.pred  	%p9789, %p9787, %p9788;
	@%p9789 bra 	$L__BB4_8933;
	add.s32 	%r9725, %r30762, 1;
	mul.wide.u32 	%rd9446, %r30762, 4;
	add.s64 	%rd9447, %rd2, %rd9446;
	st.local.u32 	[%rd9447+152], %r9724;
	mov.u32 	%r30762, %r9725;
$L__BB4_8933:
	setp.gt.u32 	%p9791, %r30762, 3;
	mov.u32 	%r30823, %r9723;
	@%p9791 bra 	$L__BB4_9018;
	add.s32 	%r30823, %r9589, 36;
	shl.b32 	%r25477, %r9723, 7;
	and.b32  	%r25478, %r25477, 8064;
	add.s32 	%r9728, %r25478, %r2;
	shl.b32 	%r25479, %r9723, 9;
	and.b32  	%r25480, %r25479, 32256;
	add.s32 	%r25481, %r5, %r25480;
	ld.shared.u32 	%r25482, [%r25481];
	setp.eq.s32 	%p9792, %r9728, 0;
	setp.ne.s32 	%p9793, %r25482, 0;
	or.pred  	%p9794, %p9792, %p9793;
	@%p9794 bra 	$L__BB4_8936;
	add.s32 	%r9729, %r30762, 1;
	mul.wide.u32 	%rd9448, %r30762, 4;
	add.s64 	%rd9449, %rd2, %rd9448;
	st.local.u32 	[%rd9449+152], %r9728;
	mov.u32 	%r30762, %r9729;
$L__BB4_8936:
	setp.gt.u32 	%p9796, %r30762, 3;
	@%p9796 bra 	$L__BB4_9018;
	add.s32 	%r9731, %r9589, 37;
	shl.b32 	%r25484, %r30823, 7;
	and.b32  	%r25485, %r25484, 8064;
	add.s32 	%r9732, %r25485, %r2;
	shl.b32 	%r25486, %r30823, 9;
	and.b32  	%r25487, %r25486, 32256;
	add.s32 	%r25488, %r5, %r25487;
	ld.shared.u32 	%r25489, [%r25488];
	setp.eq.s32 	%p9797, %r9732, 0;
	setp.ne.s32 	%p9798, %r25489, 0;
	or.pred  	%p9799, %p9797, %p9798;
	@%p9799 bra 	$L__BB4_8939;
	add.s32 	%r9733, %r30762, 1;
	mul.wide.u32 	%rd9450, %r30762, 4;
	add.s64 	%rd9451, %rd2, %rd9450;
	st.local.u32 	[%rd9451+152], %r9732;
	mov.u32 	%r30762, %r9733;
$L__BB4_8939:
	setp.gt.u32 	%p9801, %r30762, 3;
	mov.u32 	%r30823, %r9731;
	@%p9801 bra 	$L__BB4_9018;
	add.s32 	%r30823, %r9589, 38;
	shl.b32 	%r25491, %r9731, 7;
	and.b32  	%r25492, %r25491, 8064;
	add.s32 	%r9736, %r25492, %r2;
	shl.b32 	%r25493, %r9731, 9;
	and.b32  	%r25494, %r25493, 32256;
	add.s32 	%r25495, %r5, %r25494;
	ld.shared.u32 	%r25496, [%r25495];
	setp.eq.s32 	%p9802, %r9736, 0;
	setp.ne.s32 	%p9803, %r25496, 0;
	or.pred  	%p9804, %p9802, %p9803;
	@%p9804 bra 	$L__BB4_8942;
	add.s32 	%r9737, %r30762, 1;
	mul.wide.u32 	%rd9452, %r30762, 4;
	add.s64 	%rd9453, %rd2, %rd9452;
	st.local.u32 	[%rd9453+152], %r9736;
	mov.u32 	%r30762, %r9737;
$L__BB4_8942:
	setp.gt.u32 	%p9806, %r30762, 3;
	@%p9806 bra 	$L__BB4_9018;
	add.s32 	%r9739, %r9589, 39;
	shl.b32 	%r25498, %r30823, 7;
	and.b32  	%r25499, %r25498, 8064;
	add.s32 	%r9740, %r25499, %r2;
	shl.b32 	%r25500, %r30823, 9;
	and.b32  	%r25501, %r25500, 32256;
	add.s32 	%r25502, %r5, %r25501;
	ld.shared.u32 	%r25503, [%r25502];
	setp.eq.s32 	%p9807, %r9740, 0;
	setp.ne.s32 	%p9808, %r25503, 0;
	or.pred  	%p9809, %p9807, %p9808;
	@%p9809 bra 	$L__BB4_8945;
	add.s32 	%r9741, %r30762, 1;
	mul.wide.u32 	%rd9454, %r30762, 4;
	add.s64 	%rd9455, %rd2, %rd9454;
	st.local.u32 	[%rd9455+152], %r9740;
	mov.u32 	%r30762, %r9741;
$L__BB4_8945:
	setp.gt.u32 	%p9811, %r30762, 3;
	mov.u32 	%r30823, %r9739;
	@%p9811 bra 	$L__BB4_9018;
	add.s32 	%r30823, %r9589, 40;
	shl.b32 	%r25505, %r9739, 7;
	and.b32  	%r25506, %r25505, 8064;
	add.s32 	%r9744, %r25506, %r2;
	shl.b32 	%r25507, %r9739, 9;
	and.b32  	%r25508, %r25507, 32256;
	add.s32 	%r25509, %r5, %r25508;
	ld.shared.u32 	%r25510, [%r25509];
	setp.eq.s32 	%p9812, %r9744, 0;
	setp.ne.s32 	%p9813, %r25510, 0;
	or.pred  	%p9814, %p9812, %p9813;
	@%p9814 bra 	$L__BB4_8948;
	add.s32 	%r9745, %r30762, 1;
	mul.wide.u32 	%rd9456, %r30762, 4;
	add.s64 	%rd9457, %rd2, %rd9456;
	st.local.u32 	[%rd9457+152], %r9744;
	mov.u32 	%r30762, %r9745;
$L__BB4_8948:
	setp.gt.u32 	%p9816, %r30762, 3;
	@%p9816 bra 	$L__BB4_9018;
	add.s32 	%r9747, %r9589, 41;
	shl.b32 	%r25512, %r30823, 7;
	and.b32  	%r25513, %r25512, 8064;
	add.s32 	%r9748, %r25513, %r2;
	shl.b32 	%r25514, %r30823, 9;
	and.b32  	%r25515, %r25514, 32256;
	add.s32 	%r25516, %r5, %r25515;
	ld.shared.u32 	%r25517, [%r25516];
	setp.eq.s32 	%p9817, %r9748, 0;
	setp.ne.s32 	%p9818, %r25517, 0;
	or.pred  	%p9819, %p9817, %p9818;
	@%p9819 bra 	$L__BB4_8951;
	add.s32 	%r9749, %r30762, 1;
	mul.wide.u32 	%rd9458, %r30762, 4;
	add.s64 	%rd9459, %rd2, %rd9458;
	st.local.u32 	[%rd9459+152], %r9748;
	mov.u32 	%r30762, %r9749;
$L__BB4_8951:
	setp.gt.u32 	%p9821, %r30762, 3;
	mov.u32 	%r30823, %r9747;
	@%p9821 bra 	$L__BB4_9018;
	add.s32 	%r30823, %r9589, 42;
	shl.b32 	%r25519, %r9747, 7;
	and.b32  	%r25520, %r25519, 8064;
	add.s32 	%r9752, %r25520, %r2;
	shl.b32 	%r25521, %r9747, 9;
	and.b32  	%r25522, %r25521, 32256;
	add.s32 	%r25523, %r5, %r25522;
	ld.shared.u32 	%r25524, [%r25523];
	setp.eq.s32 	%p9822, %r9752, 0;
	setp.ne.s32 	%p9823, %r25524, 0;
	or.pred  	%p9824, %p9822, %p9823;
	@%p9824 bra 	$L__BB4_8954;
	add.s32 	%r9753, %r30762, 1;
	mul.wide.u32 	%rd9460, %r30762, 4;
	add.s64 	%rd9461, %rd2, %rd9460;
	st.local.u32 	[%rd9461+152], %r9752;
	mov.u32 	%r30762, %r9753;
$L__BB4_8954:
	setp.gt.u32 	%p9826, %r30762, 3;
	@%p9826 bra 	$L__BB4_9018;
	add.s32 	%r9755, %r9589, 43;
	shl.b32 	%r25526, %r30823, 7;
	and.b32  	%r25527, %r25526, 8064;
	add.s32 	%r9756, %r25527, %r2;
	shl.b32 	%r25528, %r30823, 9;
	and.b32  	%r25529, %r25528, 32256;
	add.s32 	%r25530, %r5, %r25529;
	ld.shared.u32 	%r25531, [%r25530];
	setp.eq.s32 	%p9827, %r9756, 0;
	setp.ne.s32 	%p9828, %r25531, 0;
	or.pred  	%p9829, %p9827, %p9828;
	@%p9829 bra 	$L__BB4_8957;
	add.s32 	%r9757, %r30762, 1;
	mul.wide.u32 	%rd9462, %r30762, 4;
	add.s64 	%rd9463, %rd2, %rd9462;
	st.local.u32 	[%rd9463+152], %r9756;
	mov.u32 	%r30762, %r9757;
$L__BB4_8957:
	setp.gt.u32 	%p9831, %r30762, 3;
	mov.u32 	%r30823, %r9755;
	@%p9831 bra 	$L__BB4_9018;
	add.s32 	%r30823, %r9589, 44;
	shl.b32 	%r25533, %r9755, 7;
	and.b32  	%r25534, %r25533, 8064;
	add.s32 	%r9760, %r25534, %r2;
	shl.b32 	%r25535, %r9755, 9;
	and.b32  	%r25536, %r25535, 32256;
	add.s32 	%r25537, %r5, %r25536;
	ld.shared.u32 	%r25538, [%r25537];
	setp.eq.s32 	%p9832, %r9760, 0;
	setp.ne.s32 	%p9833, %r25538, 0;
	or.pred  	%p9834, %p9832, %p9833;
	@%p9834 bra 	$L__BB4_8960;
	add.s32 	%r9761, %r30762, 1;
	mul.wide.u32 	%rd9464, %r30762, 4;
	add.s64 	%rd9465, %rd2, %rd9464;
	st.local.u32 	[%rd9465+152], %r9760;
	mov.u32 	%r30762, %r9761;
$L__BB4_8960:
	setp.gt.u32 	%p9836, %r30762, 3;
	@%p9836 bra 	$L__BB4_9018;
	add.s32 	%r9763, %r9589, 45;
	shl.b32 	%r25540, %r30823, 7;
	and.b32  	%r25541, %r25540, 8064;
	add.s32 	%r9764, %r25541, %r2;
	shl.b32 	%r25542, %r30823, 9;
	and.b32  	%r25543, %r25542, 32256;
	add.s32 	%r25544, %r5, %r25543;
	ld.shared.u32 	%r25545, [%r25544];
	setp.eq.s32 	%p9837, %r9764, 0;
	setp.ne.s32 	%p9838, %r25545, 0;
	or.pred  	%p9839, %p9837, %p9838;
	@%p9839 bra 	$L__BB4_8963;
	add.s32 	%r9765, %r30762, 1;
	mul.wide.u32 	%rd9466, %r30762, 4;
	add.s64 	%rd9467, %rd2, %rd9466;
	st.local.u32 	[%rd9467+152], %r9764;
	mov.u32 	%r30762, %r9765;
$L__BB4_8963:
	setp.gt.u32 	%p9841, %r30762, 3;
	mov.u32 	%r30823, %r9763;
	@%p9841 bra 	$L__BB4_9018;
	add.s32 	%r30823, %r9589, 46;
	shl.b32 	%r25547, %r9763, 7;
	and.b32  	%r25548, %r25547, 8064;
	add.s32 	%r9768, %r25548, %r2;
	shl.b32 	%r25549, %r9763, 9;
	and.b32  	%r25550, %r25549, 32256;
	add.s32 	%r25551, %r5, %r25550;
	ld.shared.u32 	%r25552, [%r25551];
	setp.eq.s32 	%p9842, %r9768, 0;
	setp.ne.s32 	%p9843, %r25552, 0;
	or.pred  	%p9844, %p9842, %p9843;
	@%p9844 bra 	$L__BB4_8966;
	add.s32 	%r9769, %r30762, 1;
	mul.wide.u32 	%rd9468, %r30762, 4;
	add.s64 	%rd9469, %rd2, %rd9468;
	st.local.u32 	[%rd9469+152], %r9768;
	mov.u32 	%r30762, %r9769;
$L__BB4_8966:
	setp.gt.u32 	%p9846, %r30762, 3;
	@%p9846 bra 	$L__BB4_9018;
	add.s32 	%r9771, %r9589, 47;
	shl.b32 	%r25554, %r30823, 7;
	and.b32  	%r25555, %r25554, 8064;
	add.s32 	%r9772, %r25555, %r2;
	shl.b32 	%r25556, %r30823, 9;
	and.b32  	%r25557, %r25556, 32256;
	add.s32 	%r25558, %r5, %r25557;
	ld.shared.u32 	%r25559, [%r25558];
	setp.eq.s32 	%p9847, %r9772, 0;
	setp.ne.s32 	%p9848, %r25559, 0;
	or.pred  	%p9849, %p9847, %p9848;
	@%p9849 bra 	$L__BB4_8969;
	add.s32 	%r9773, %r30762, 1;
	mul.wide.u32 	%rd9470, %r30762, 4;
	add.s64 	%rd9471, %rd2, %rd9470;
	st.local.u32 	[%rd9471+152], %r9772;
	mov.u32 	%r30762, %r9773;
$L__BB4_8969:
	setp.gt.u32 	%p9851, %r30762, 3;
	mov.u32 	%r30823, %r9771;
	@%p9851 bra 	$L__BB4_9018;
	add.s32 	%r30823, %r9589, 48;
	shl.b32 	%r25561, %r9771, 7;
	and.b32  	%r25562, %r25561, 8064;
	add.s32 	%r9776, %r25562, %r2;
	shl.b32 	%r25563, %r9771, 9;
	and.b32  	%r25564, %r25563, 32256;
	add.s32 	%r25565, %r5, %r25564;
	ld.shared.u32 	%r25566, [%r25565];
	setp.eq.s32 	%p9852, %r9776, 0;
	setp.ne.s32 	%p9853, %r25566, 0;
	or.pred  	%p9854, %p9852, %p9853;
	@%p9854 bra 	$L__BB4_8972;
	add.s32 	%r9777, %r30762, 1;
	mul.wide.u32 	%rd9472, %r30762, 4;
	add.s64 	%rd9473, %rd2, %rd9472;
	st.local.u32 	[%rd9473+152], %r9776;
	mov.u32 	%r30762, %r9777;
$L__BB4_8972:
	setp.gt.u32 	%p9856, %r30762, 3;
	@%p9856 bra 	$L__BB4_9018;
	add.s32 	%r9779, %r9589, 49;
	shl.b32 	%r25568, %r30823, 7;
	and.b32  	%r25569, %r25568, 8064;
	add.s32 	%r9780, %r25569, %r2;
	shl.b32 	%r25570, %r30823, 9;
	and.b32  	%r25571, %r25570, 32256;
	add.s32 	%r25572, %r5, %r25571;
	ld.shared.u32 	%r25573, [%r25572];
	setp.eq.s32 	%p9857, %r9780, 0;
	setp.ne.s32 	%p9858, %r25573, 0;
	or.pred  	%p9859, %p9857, %p9858;
	@%p9859 bra 	$L__BB4_8975;
	add.s32 	%r9781, %r30762, 1;
	mul.wide.u32 	%rd9474, %r30762, 4;
	add.s64 	%rd9475, %rd2, %rd9474;
	st.local.u32 	[%rd9475+152], %r9780;
	mov.u32 	%r30762, %r9781;
$L__BB4_8975:
	setp.gt.u32 	%p9861, %r30762, 3;
	mov.u32 	%r30823, %r9779;
	@%p9861 bra 	$L__BB4_9018;
	add.s32 	%r30823, %r9589, 50;
	shl.b32 	%r25575, %r9779, 7;
	and.b32  	%r25576, %r25575, 8064;
	add.s32 	%r9784, %r25576, %r2;
	shl.b32 	%r25577, %r9779, 9;
	and.b32  	%r25578, %r25577, 32256;
	add.s32 	%r25579, %r5, %r25578;
	ld.shared.u32 	%r25580, [%r25579];
	setp.eq.s32 	%p9862, %r9784, 0;
	setp.ne.s32 	%p9863, %r25580, 0;
	or.pred  	%p9864, %p9862, %p9863;
	@%p9864 bra 	$L__BB4_8978;
	add.s32 	%r9785, %r30762, 1;
	mul.wide.u32 	%rd9476, %r30762, 4;
	add.s64 	%rd9477, %rd2, %rd9476;
	st.local.u32 	[%rd9477+152], %r9784;
	mov.u32 	%r30762, %r9785;
$L__BB4_8978:
	setp.gt.u32 	%p9866, %r30762, 3;
	@%p9866 bra 	$L__BB4_9018;
	add.s32 	%r9787, %r9589, 51;
	shl.b32 	%r25582, %r30823, 7;
	and.b32  	%r25583, %r25582, 8064;
	add.s32 	%r9788, %r25583, %r2;
	shl.b32 	%r25584, %r30823, 9;
	and.b32  	%r25585, %r25584, 32256;
	add.s32 	%r25586, %r5, %r25585;
	ld.shared.u32 	%r25587, [%r25586];
	setp.eq.s32 	%p9867, %r9788, 0;
	setp.ne.s32 	%p9868, %r25587, 0;
	or.pred  	%p9869, %p9867, %p9868;
	@%p9869 bra 	$L__BB4_8981;
	add.s32 	%r9789, %r30762, 1;
	mul.wide.u32 	%rd9478, %r30762, 4;
	add.s64 	%rd9479, %rd2, %rd9478;
	st.local.u32 	[%rd9479+152], %r9788;
	mov.u32 	%r30762, %r9789;
$L__BB4_8981:
	setp.gt.u32 	%p9871, %r30762, 3;
	mov.u32 	%r30823, %r9787;
	@%p9871 bra 	$L__BB4_9018;
	add.s32 	%r30823, %r9589, 52;
	shl.b32 	%r25589, %r9787, 7;
	and.b32  	%r25590, %r25589, 8064;
	add.s32 	%r9792, %r25590, %r2;
	shl.b32 	%r25591, %r9787, 9;
	and.b32  	%r25592, %r25591, 32256;
	add.s32 	%r25593, %r5, %r25592;
	ld.shared.u32 	%r25594, [%r25593];
	setp.eq.s32 	%p9872, %r9792, 0;
	setp.ne.s32 	%p9873, %r25594, 0;
	or.pred  	%p9874, %p9872, %p9873;
	@%p9874 bra 	$L__BB4_8984;
	add.s32 	%r9793, %r30762, 1;
	mul.wide.u32 	%rd9480, %r30762, 4;
	add.s64 	%rd9481, %rd2, %rd9480;
	st.local.u32 	[%rd9481+152], %r9792;
	mov.u32 	%r30762, %r9793;
$L__BB4_8984:
	setp.gt.u32 	%p9876, %r30762, 3;
	@%p9876 bra 	$L__BB4_9018;
	add.s32 	%r9795, %r9589, 53;
	shl.b32 	%r25596, %r30823, 7;
	and.b32  	%r25597, %r25596, 8064;
	add.s32 	%r9796, %r25597, %r2;
	shl.b32 	%r25598, %r30823, 9;
	and.b32  	%r25599, %r25598, 32256;
	add.s32 	%r25600, %r5, %r25599;
	ld.shared.u32 	%r25601, [%r25600];
	setp.eq.s32 	%p9877, %r9796, 0;
	setp.ne.s32 	%p9878, %r25601, 0;
	or.pred  	%p9879, %p9877, %p9878;
	@%p9879 bra 	$L__BB4_8987;
	add.s32 	%r9797, %r30762, 1;
	mul.wide.u32 	%rd9482, %r30762, 4;
	add.s64 	%rd9483, %rd2, %rd9482;
	st.local.u32 	[%rd9483+152], %r9796;
	mov.u32 	%r30762, %r9797;
$L__BB4_8987:
	setp.gt.u32 	%p9881, %r30762, 3;
	mov.u32 	%r30823, %r9795;
	@%p9881 bra 	$L__BB4_9018;
	add.s32 	%r30823, %r9589, 54;
	shl.b32 	%r25603, %r9795, 7;
	and.b32  	%r25604, %r25603, 8064;
	add.s32 	%r9800, %r25604, %r2;
	shl.b32 	%r25605, %r9795, 9;
	and.b32  	%r25606, %r25605, 32256;
	add.s32 	%r25607, %r5, %r25606;
	ld.shared.u32 	%r25608, [%r25607];
	setp.eq.s32 	%p9882, %r9800, 0;
	setp.ne.s32 	%p9883, %r25608, 0;
	or.pred  	%p9884, %p9882, %p9883;
	@%p9884 bra 	$L__BB4_8990;
	add.s32 	%r9801, %r30762, 1;
	mul.wide.u32 	%rd9484, %r30762, 4;
	add.s64 	%rd9485, %rd2, %rd9484;
	st.local.u32 	[%rd9485+152], %r9800;
	mov.u32 	%r30762, %r9801;
$L__BB4_8990:
	setp.gt.u32 	%p9886, %r30762, 3;
	@%p9886 bra 	$L__BB4_9018;
	add.s32 	%r9803, %r9589, 55;
	shl.b32 	%r25610, %r30823, 7;
	and.b32  	%r25611, %r25610, 8064;
	add.s32 	%r9804, %r25611, %r2;
	shl.b32 	%r25612, %r30823, 9;
	and.b32  	%r25613, %r25612, 32256;
	add.s32 	%r25614, %r5, %r25613;
	ld.shared.u32 	%r25615, [%r25614];
	setp.eq.s32 	%p9887, %r9804, 0;
	setp.ne.s32 	%p9888, %r25615, 0;
	or.pred  	%p9889, %p9887, %p9888;
	@%p9889 bra 	$L__BB4_8993;
	add.s32 	%r9805, %r30762, 1;
	mul.wide.u32 	%rd9486, %r30762, 4;
	add.s64 	%rd9487, %rd2, %rd9486;
	st.local.u32 	[%rd9487+152], %r9804;
	mov.u32 	%r30762, %r9805;
$L__BB4_8993:
	setp.gt.u32 	%p9891, %r30762, 3;
	mov.u32 	%r30823, %r9803;
	@%p9891 bra 	$L__BB4_9018;
	add.s32 	%r30823, %r9589, 56;
	shl.b32 	%r25617, %r9803, 7;
	and.b32  	%r25618, %r25617, 8064;
	add.s32 	%r9808, %r25618, %r2;
	shl.b32 	%r25619, %r9803, 9;
	and.b32  	%r25620, %r25619, 32256;
	add.s32 	%r25621, %r5, %r25620;
	ld.shared.u32 	%r25622, [%r25621];
	setp.eq.s32 	%p9892, %r9808, 0;
	setp.ne.s32 	%p9893, %r25622, 0;
	or.pred  	%p9894, %p9892, %p9893;
	@%p9894 bra 	$L__BB4_8996;
	add.s32 	%r9809, %r30762, 1;
	mul.wide.u32 	%rd9488, %r30762, 4;
	add.s64 	%rd9489, %rd2, %rd9488;
	st.local.u32 	[%rd9489+152], %r9808;
	mov.u32 	%r30762, %r9809;
$L__BB4_8996:
	setp.gt.u32 	%p9896, %r30762, 3;
	@%p9896 bra 	$L__BB4_9018;
	add.s32 	%r9811, %r9589, 57;
	shl.b32 	%r25624, %r30823, 7;
	and.b32  	%r25625, %r25624, 8064;
	add.s32 	%r9812, %r25625, %r2;
	shl.b32 	%r25626, %r30823, 9;
	and.b32  	%r25627, %r25626, 32256;
	add.s32 	%r25628, %r5, %r25627;
	ld.shared.u32 	%r25629, [%r25628];
	setp.eq.s32 	%p9897, %r9812, 0;
	setp.ne.s32 	%p9898, %r25629, 0;
	or.pred  	%p9899, %p9897, %p9898;
	@%p9899 bra 	$L__BB4_8999;
	add.s32 	%r9813, %r30762, 1;
	mul.wide.u32 	%rd9490, %r30762, 4;
	add.s64 	%rd9491, %rd2, %rd9490;
	st.local.u32 	[%rd9491+152], %r9812;
	mov.u32 	%r30762, %r9813;
$L__BB4_8999:
	setp.gt.u32 	%p9901, %r30762, 3;
	mov.u32 	%r30823, %r9811;
	@%p9901 bra 	$L__BB4_9018;
	add.s32 	%r30823, %r9589, 58;
	shl.b32 	%r25631, %r9811, 7;
	and.b32  	%r25632, %r25631, 8064;
	add.s32 	%r9816, %r25632, %r2;
	shl.b32 	%r25633, %r9811, 9;
	and.b32  	%r25634, %r25633, 32256;
	add.s32 	%r25635, %r5, %r25634;
	ld.shared.u32 	%r25636, [%r25635];
	setp.eq.s32 	%p9902, %r9816, 0;
	setp.ne.s32 	%p9903, %r25636, 0;
	or.pred  	%p9904, %p9902, %p9903;
	@%p9904 bra 	$L__BB4_9002;
	add.s32 	%r9817, %r30762, 1;
	mul.wide.u32 	%rd9492, %r30762, 4;
	add.s64 	%rd9493, %rd2, %rd9492;
	st.local.u32 	[%rd9493+152], %r9816;
	mov.u32 	%r30762, %r9817;
$L__BB4_9002:
	setp.gt.u32 	%p9906, %r30762, 3;
	@%p9906 bra 	$L__BB4_9018;
	add.s32 	%r9819, %r9589, 59;
	shl.b32 	%r25638, %r30823, 7;
	and.b32  	%r25639, %r25638, 8064;
	add.s32 	%r9820, %r25639, %r2;
	shl.b32 	%r25640, %r30823, 9;
	and.b32  	%r25641, %r25640, 32256;
	add.s32 	%r25642, %r5, %r25641;
	ld.shared.u32 	%r25643, [%r25642];
	setp.eq.s32 	%p9907, %r9820, 0;
	setp.ne.s32 	%p9908, %r25643, 0;
	or.pred  	%p9909, %p9907, %p9908;
	@%p9909 bra 	$L__BB4_9005;
	add.s32 	%r9821, %r30762, 1;
	mul.wide.u32 	%rd9494, %r30762, 4;
	add.s64 	%rd9495, %rd2, %rd9494;
	st.local.u32 	[%rd9495+152], %r9820;
	mov.u32 	%r30762, %r9821;
$L__BB4_9005:
	setp.gt.u32 	%p9911, %r30762, 3;
	mov.u32 	%r30823, %r9819;
	@%p9911 bra 	$L__BB4_9018;
	add.s32 	%r30823, %r9589, 60;
	shl.b32 	%r25645, %r9819, 7;
	and.b32  	%r25646, %r25645, 8064;
	add.s32 	%r9824, %r25646, %r2;
	shl.b32 	%r25647, %r9819, 9;
	and.b32  	%r25648, %r25647, 32256;
	add.s32 	%r25649, %r5, %r25648;
	ld.shared.u32 	%r25650, [%r25649];
	setp.eq.s32 	%p9912, %r9824, 0;
	setp.ne.s32 	%p9913, %r25650, 0;
	or.pred  	%p9914, %p9912, %p9913;
	@%p9914 bra 	$L__BB4_9008;
	add.s32 	%r9825, %r30762, 1;
	mul.wide.u32 	%rd9496, %r30762, 4;
	add.s64 	%rd9497, %rd2, %rd9496;
	st.local.u32 	[%rd9497+152], %r9824;
	mov.u32 	%r30762, %r9825;
$L__BB4_9008:
	setp.gt.u32 	%p9916, %r30762, 3;
	@%p9916 bra 	$L__BB4_9018;
	add.s32 	%r9827, %r9589, 61;
	shl.b32 	%r25652, %r30823, 7;
	and.b32  	%r25653, %r25652, 8064;
	add.s32 	%r9828, %r25653, %r2;
	shl.b32 	%r25654, %r30823, 9;
	and.b32  	%r25655, %r25654, 32256;
	add.s32 	%r25656, %r5, %r25655;
	ld.shared.u32 	%r25657, [%r25656];
	setp.eq.s32 	%p9917, %r9828, 0;
	setp.ne.s32 	%p9918, %r25657, 0;
	or.pred  	%p9919, %p9917, %p9918;
	@%p9919 bra 	$L__BB4_9011;
	add.s32 	%r9829, %r30762, 1;
	mul.wide.u32 	%rd9498, %r30762, 4;
	add.s64 	%rd9499, %rd2, %rd9498;
	st.local.u32 	[%rd9499+152], %r9828;
	mov.u32 	%r30762, %r9829;
$L__BB4_9011:
	setp.gt.u32 	%p9921, %r30762, 3;
	mov.u32 	%r30823, %r9827;
	@%p9921 bra 	$L__BB4_9018;
	add.s32 	%r30823, %r9589, 62;
	shl.b32 	%r25659, %r9827, 7;
	and.b32  	%r25660, %r25659, 8064;
	add.s32 	%r9832, %r25660, %r2;
	shl.b32 	%r25661, %r9827, 9;
	and.b32  	%r25662, %r25661, 32256;
	add.s32 	%r25663, %r5, %r25662;
	ld.shared.u32 	%r25664, [%r25663];
	setp.eq.s32 	%p9922, %r9832, 0;
	setp.ne.s32 	%p9923, %r25664, 0;
	or.pred  	%p9924, %p9922, %p9923;
	@%p9924 bra 	$L__BB4_9014;
	add.s32 	%r9833, %r30762, 1;
	mul.wide.u32 	%rd9500, %r30762, 4;
	add.s64 	%rd9501, %rd2, %rd9500;
	st.local.u32 	[%rd9501+152], %r9832;
	mov.u32 	%r30762, %r9833;
$L__BB4_9014:
	setp.gt.u32 	%p9926, %r30762, 3;
	@%p9926 bra 	$L__BB4_9018;
	shl.b32 	%r25666, %r30823, 7;
	and.b32  	%r25667, %r25666, 8064;
	add.s32 	%r9835, %r25667, %r2;
	shl.b32 	%r25668, %r30823, 9;
	and.b32  	%r25669, %r25668, 32256;
	add.s32 	%r25670, %r5, %r25669;
	ld.shared.u32 	%r25671, [%r25670];
	setp.eq.s32 	%p9928, %r9835, 0;
	setp.ne.s32 	%p9929, %r25671, 0;
	mov.pred 	%p11392, -1;
	or.pred  	%p9930, %p9928, %p9929;
	@%p9930 bra 	$L__BB4_9017;
	mul.wide.u32 	%rd9502, %r30762, 4;
	add.s64 	%rd9503, %rd2, %rd9502;
	st.local.u32 	[%rd9503+152], %r9835;
	setp.ne.s32 	%p11392, %r30762, 3;
$L__BB4_9017:
	selp.b32 	%r25673, 64, 63, %p11392;
	add.s32 	%r30823, %r9589, %r25673;
$L__BB4_9018:
	st.local.u32 	[%rd2+8], %r30823;
$L__BB4_9019:
	min.u32 	%r25674, %r9324, %r30760;
	setp.lt.u32 	%p9931, %r25674, 4;
	or.pred  	%p9932, %p11392, %p9931;
	@%p9932 bra 	$L__BB4_9659;
	shr.u32 	%r9839, %r8378, 3;
	setp.gt.u32 	%p9933, %r8378, 65535;
	@%p9933 bra 	$L__BB4_9022;
	shl.b32 	%r25675, %r9839, 3;
	mov.u32 	%r25676, shared_mem;
	add.s32 	%r25677, %r25676, %r25675;
	atom.shared.exch.b64 	%rd11053, [%r25677], 0;
	bra.uni 	$L__BB4_9023;
$L__BB4_9022:
	mul.wide.u32 	%rd9504, %r9839, 8;
	add.s64 	%rd9505, %rd1, %rd9504;
	atom.global.exch.b64 	%rd11053, [%rd9505+201326600], 0;
$L__BB4_9023:
	shr.u32 	%r9840, %r8377, 3;
	setp.gt.u32 	%p9934, %r8377, 65535;
	@%p9934 bra 	$L__BB4_9025;
	shl.b32 	%r25678, %r9840, 3;
	mov.u32 	%r25679, shared_mem;
	add.s32 	%r25680, %r25679, %r25678;
	atom.shared.exch.b64 	%rd11054, [%r25680], 0;
	bra.uni 	$L__BB4_9026;
$L__BB4_9025:
	mul.wide.u32 	%rd9506, %r9840, 8;
	add.s64 	%rd9507, %rd1, %rd9506;
	atom.global.exch.b64 	%rd11054, [%rd9507+201326600], 0;
$L__BB4_9026:
	ld.local.u32 	%r9841, [%rd2+152];
	setp.gt.u32 	%p9935, %r9841, 8191;
	@%p9935 bra 	$L__BB4_9028;
	shl.b32 	%r25682, %r9841, 2;
	mov.u32 	%r25683, shared_mem;
	add.s32 	%r25684, %r25683, %r25682;
	atom.shared.exch.b32 	%r25685, [%r25684+65536], -1;
	bra.uni 	$L__BB4_9029;
$L__BB4_9028:
	mul.wide.u32 	%rd9508, %r9841, 4;
	add.s64 	%rd9509, %rd3, %rd9508;
	atom.global.exch.b32 	%r25681, [%rd9509], -1;
$L__BB4_9029:
	ld.local.u32 	%r9842, [%rd2+156];
	setp.gt.u32 	%p9936, %r9842, 8191;
	@%p9936 bra 	$L__BB4_9031;
	shl.b32 	%r25687, %r9842, 2;
	mov.u32 	%r25688, shared_mem;
	add.s32 	%r25689, %r25688, %r25687;
	atom.shared.exch.b32 	%r25690, [%r25689+65536], -1;
	bra.uni 	$L__BB4_9032;
$L__BB4_9031:
	mul.wide.u32 	%rd9510, %r9842, 4;
	add.s64 	%rd9511, %rd3, %rd9510;
	atom.global.exch.b32 	%r25686, [%rd9511], -1;
$L__BB4_9032:
	ld.local.u32 	%r9843, [%rd2+160];
	setp.gt.u32 	%p9937, %r9843, 8191;
	@%p9937 bra 	$L__BB4_9034;
	shl.b32 	%r25692, %r9843, 2;
	mov.u32 	%r25693, shared_mem;
	add.s32 	%r25694, %r25693, %r25692;
	atom.shared.exch.b32 	%r25695, [%r25694+65536], -1;
	bra.uni 	$L__BB4_9035;
$L__BB4_9034:
	mul.wide.u32 	%rd9512, %r9843, 4;
	add.s64 	%rd9513, %rd3, %rd9512;
	atom.global.exch.b32 	%r25691, [%rd9513], -1;
$L__BB4_9035:
	ld.local.u32 	%r9844, [%rd2+164];
	setp.gt.u32 	%p9938, %r9844, 8191;
	@%p9938 bra 	$L__BB4_9037;
	shl.b32 	%r25697, %r9844, 2;
	mov.u32 	%r25698, shared_mem;
	add.s32 	%r25699, %r25698, %r25697;
	atom.shared.exch.b32 	%r25700, [%r25699+65536], -1;
	bra.uni 	$L__BB4_9038;
$L__BB4_9037:
	mul.wide.u32 	%rd9514, %r9844, 4;
	add.s64 	%rd9515, %rd3, %rd9514;
	atom.global.exch.b32 	%r25696, [%rd9515], -1;
$L__BB4_9038:
	ld.local.u32 	%r9845, [%rd2+24];
	shl.b32 	%r25701, %r9841, 3;
	shl.b32 	%r25702, %r9842, 3;
	cvt.u64.u32 	%rd627, %r25702;
	cvt.u64.u32 	%rd9516, %r9842;
	shl.b64 	%rd9517, %rd9516, 35;
	cvt.u64.u32 	%rd628, %r25701;
	or.b64  	%rd629, %rd9517, %rd628;
	setp.gt.u32 	%p9939, %r9845, 8191;
	@%p9939 bra 	$L__BB4_9040;
	shl.b32 	%r25703, %r9845, 3;
	mov.u32 	%r25704, shared_mem;
	add.s32 	%r25705, %r25704, %r25703;
	atom.shared.exch.b64 	%rd9521, [%r25705], %rd629;
	bra.uni 	$L__BB4_9041;
$L__BB4_9040:
	mul.wide.u32 	%rd9518, %r9845, 8;
	add.s64 	%rd9519, %rd1, %rd9518;
	atom.global.exch.b64 	%rd9520, [%rd9519+201326600], %rd629;
$L__BB4_9041:
	ld.local.u32 	%r9846, [%rd2+28];
	shl.b32 	%r25706, %r9843, 3;
	cvt.u64.u32 	%rd9522, %r9844;
	shl.b64 	%rd630, %rd9522, 35;
	cvt.u64.u32 	%rd631, %r25706;
	or.b64  	%rd632, %rd630, %rd631;
	setp.gt.u32 	%p9940, %r9846, 8191;
	@%p9940 bra 	$L__BB4_9043;
	shl.b32 	%r25707, %r9846, 3;
	mov.u32 	%r25708, shared_mem;
	add.s32 	%r25709, %r25708, %r25707;
	atom.shared.exch.b64 	%rd9526, [%r25709], %rd632;
	bra.uni 	$L__BB4_9044;
$L__BB4_9043:
	mul.wide.u32 	%rd9523, %r9846, 8;
	add.s64 	%rd9524, %rd1, %rd9523;
	atom.global.exch.b64 	%rd9525, [%rd9524+201326600], %rd632;
$L__BB4_9044:
	ld.local.u32 	%r9847, [%rd2+32];
	shl.b64 	%rd9527, %rd631, 32;
	or.b64  	%rd633, %rd9527, %rd628;
	setp.gt.u32 	%p9941, %r9847, 8191;
	@%p9941 bra 	$L__BB4_9046;
	shl.b32 	%r25710, %r9847, 3;
	mov.u32 	%r25711, shared_mem;
	add.s32 	%r25712, %r25711, %r25710;
	atom.shared.exch.b64 	%rd9531, [%r25712], %rd633;
	bra.uni 	$L__BB4_9047;
$L__BB4_9046:
	mul.wide.u32 	%rd9528, %r9847, 8;
	add.s64 	%rd9529, %rd1, %rd9528;
	atom.global.exch.b64 	%rd9530, [%rd9529+201326600], %rd633;
$L__BB4_9047:
	ld.local.u32 	%r9848, [%rd2+36];
	or.b64  	%rd634, %rd630, %rd627;
	setp.gt.u32 	%p9942, %r9848, 8191;
	@%p9942 bra 	$L__BB4_9049;
	shl.b32 	%r25713, %r9848, 3;
	mov.u32 	%r25714, shared_mem;
	add.s32 	%r25715, %r25714, %r25713;
	atom.shared.exch.b64 	%rd9535, [%r25715], %rd634;
	bra.uni 	$L__BB4_9050;
$L__BB4_9049:
	mul.wide.u32 	%rd9532, %r9848, 8;
	add.s64 	%rd9533, %rd1, %rd9532;
	atom.global.exch.b64 	%rd9534, [%rd9533+201326600], %rd634;
$L__BB4_9050:
	cvt.u32.u64 	%r25716, %rd11053;
	and.b32  	%r9849, %r8377, 7;
	shl.b32 	%r25717, %r9845, 3;
	or.b32  	%r25718, %r25717, %r9849;
	setp.ne.s32 	%p9943, %r9849, 0;
	and.b32  	%r25719, %r25716, 7;
	setp.eq.s32 	%p9944, %r25719, 0;
	and.pred  	%p9945, %p9943, %p9944;
	selp.b32 	%r30827, %r25716, %r25718, %p9945;
	selp.b32 	%r9861, %r25718, %r25716, %p9945;
	and.b32  	%r25720, %r30827, 7;
	setp.ne.s32 	%p9946, %r25720, 0;
	@%p9946 bra 	$L__BB4_9054;
$L__BB4_9051:
	and.b32  	%r25721, %r9861, 7;
	setp.ne.s32 	%p9947, %r25721, 0;
	@%p9947 bra 	$L__BB4_9062;
$L__BB4_9052:
	shr.u32 	%r25722, %r9861, 3;
	setp.gt.u32 	%p9948, %r9861, 65535;
	shr.u32 	%r25723, %r9861, 1;
	mov.u32 	%r25724, shared_mem;
	add.s32 	%r25725, %r25724, %r25723;
	add.s32 	%r9857, %r25725, 65536;
	mul.wide.u32 	%rd9536, %r25722, 4;
	add.s64 	%rd636, %rd3, %rd9536;
	@%p9948 bra 	$L__BB4_9056;
	atom.shared.exch.b32 	%r30830, [%r9857], -1;
	bra.uni 	$L__BB4_9057;
$L__BB4_9054:
	cvt.u64.u32 	%rd9556, %r9861;
	shl.b64 	%rd9557, %rd9556, 32;
	cvt.u64.u32 	%rd9558, %r30827;
	or.b64  	%rd635, %rd9557, %rd9558;
	mul.wide.u32 	%rd9559, %r30827, 8;
	and.b32  	%r25753, %r9861, 7;
	cvt.u64.u32 	%rd9560, %r25753;
	mov.b64 	%rd9561, 56;
	cvt.u32.u64 	%r25754, %rd9561;
	cvt.u32.u64 	%r25755, %rd9559;
	and.b32  	%r25756, %r25755, %r25754;
	cvt.u32.u64 	%r25757, %rd9560;
	or.b32  	%r25758, %r25756, %r25757;
	mov.b64 	%rd9562, 9130730411292422402;
	shr.u64 	%rd9563, %rd9562, %r25758;
	mov.b64 	%rd9564, 1736168554312260608;
	shr.u64 	%rd9565, %rd9564, %r25758;
	mov.b64 	%rd9566, -506390041275138048;
	shr.u64 	%rd9567, %rd9566, %r25758;
	shl.b64 	%rd9568, %rd9567, 2;
	cvt.u32.u64 	%r25759, %rd9565;
	mov.b64 	%rd9569, 2;
	cvt.u32.u64 	%r25760, %rd9569;
	and.b32  	%r25761, %r25759, %r25760;
	cvt.u32.u64 	%r25762, %rd9563;
	mov.b64 	%rd9570, 1;
	cvt.u32.u64 	%r25763, %rd9570;
	and.b32  	%r25764, %r25762, %r25763;
	or.b32  	%r25765, %r25764, %r25761;
	cvt.u32.u64 	%r25766, %rd9568;
	mov.b64 	%rd9571, 4;
	cvt.u32.u64 	%r25767, %rd9571;
	and.b32  	%r25768, %r25766, %r25767;
	or.b32  	%r25769, %r25765, %r25768;
	mov.b16 	%rs393, 1;
	shl.b16 	%rs394, %rs393, %r25769;
	and.b16  	%rs395, %rs394, 29;
	setp.eq.s16 	%p9970, %rs395, 0;
	@%p9970 bra 	$L__BB4_9080;
	ld.local.u32 	%r25770, [%rd2+280];
	add.s32 	%r25771, %r25770, 1;
	st.local.u32 	[%rd2+280], %r25771;
	shl.b32 	%r25772, %r25770, 3;
	cvt.u64.u32 	%rd9572, %r25772;
	and.b64  	%rd9573, %rd9572, 2040;
	add.s64 	%rd9574, %rd2, %rd9573;
	st.local.u64 	[%rd9574+288], %rd635;
	bra.uni 	$L__BB4_9081;
$L__BB4_9056:
	atom.global.exch.b32 	%r30830, [%rd636], -1;
$L__BB4_9057:
	add.s32 	%r25726, %r30830, 1;
	setp.lt.u32 	%p9949, %r25726, 2;
	@%p9949 bra 	$L__BB4_9062;
	setp.gt.u32 	%p9950, %r9861, 65535;
	@%p9950 bra 	$L__BB4_9060;
	atom.shared.exch.b32 	%r25728, [%r9857], 0;
	bra.uni 	$L__BB4_9061;
$L__BB4_9060:
	atom.global.exch.b32 	%r25727, [%rd636], 0;
$L__BB4_9061:
	and.b32  	%r25729, %r30830, 7;
	setp.eq.s32 	%p9951, %r25729, 0;
	mov.u32 	%r9861, %r30830;
	@%p9951 bra 	$L__BB4_9052;
$L__BB4_9062:
	setp.lt.u32 	%p9952, %r30827, 65529;
	@%p9952 bra 	$L__BB4_9074;
	and.b32  	%r9862, %r9861, 4;
	setp.eq.s32 	%p9953, %r9862, 0;
	and.b32  	%r25730, %r9861, 3;
	setp.ne.s32 	%p9954, %r25730, 0;
	and.pred  	%p9955, %p9953, %p9954;
	setp.gt.u32 	%p9956, %r9861, 65535;
	or.pred  	%p9957, %p9956, %p9955;
	@%p9957 bra 	$L__BB4_9067;
	and.b32  	%r25731, %r9861, 7;
	setp.eq.s32 	%p9958, %r25731, 0;
	mov.u32 	%r30833, %r9861;
	mov.u32 	%r30834, %r30827;
	@%p9958 bra 	$L__BB4_9079;
	setp.eq.s32 	%p9959, %r9862, 0;
	@%p9959 bra 	$L__BB4_9067;
	cvt.u64.u32 	%rd9537, %r9861;
	shl.b64 	%rd9538, %rd9537, 32;
	cvt.u64.u32 	%rd9539, %r30827;
	or.b64  	%rd9540, %rd9538, %rd9539;
	ld.local.u32 	%r25732, [%rd2+280];
	add.s32 	%r25733, %r25732, 1;
	st.local.u32 	[%rd2+280], %r25733;
	shl.b32 	%r25734, %r25732, 3;
	cvt.u64.u32 	%rd9541, %r25734;
	and.b64  	%rd9542, %rd9541, 2040;
	add.s64 	%rd9543, %rd2, %rd9542;
	st.local.u64 	[%rd9543+288], %rd9540;
	bra.uni 	$L__BB4_9081;
$L__BB4_9067:
	shr.u32 	%r9863, %r30827, 3;
	setp.gt.u32 	%p9960, %r30827, 65535;
	@%p9960 bra 	$L__BB4_9069;
	shl.b32 	%r25735, %r9863, 2;
	mov.u32 	%r25736, shared_mem;
	add.s32 	%r25737, %r25736, %r25735;
	ld.shared.u32 	%r30832, [%r25737+65536];
	bra.uni 	$L__BB4_9070;
$L__BB4_9069:
	mul.wide.u32 	%rd9544, %r9863, 4;
	add.s64 	%rd9545, %rd3, %rd9544;
	ld.global.u32 	%r30832, [%rd9545];
$L__BB4_9070:
	setp.ne.s32 	%p9961, %r30832, 0;
	@%p9961 bra 	$L__BB4_9074;
	cvt.u64.u32 	%rd9546, %r9861;
	shl.b64 	%rd9547, %rd9546, 32;
	cvt.u64.u32 	%rd9548, %r30827;
	or.b64  	%rd637, %rd9547, %rd9548;
	and.b32  	%r25738, %r9861, 7;
	setp.eq.s32 	%p9962, %r25738, 1;
	@%p9962 bra 	$L__BB4_9073;
	ld.local.u32 	%r25739, [%rd2+280];
	add.s32 	%r25740, %r25739, 1;
	st.local.u32 	[%rd2+280], %r25740;
	shl.b32 	%r25741, %r25739, 3;
	cvt.u64.u32 	%rd9549, %r25741;
	and.b64  	%rd9550, %rd9549, 2040;
	add.s64 	%rd9551, %rd2, %rd9550;
	st.local.u64 	[%rd9551+288], %rd637;
	bra.uni 	$L__BB4_9081;
$L__BB4_9073:
	ld.local.u32 	%r25742, [%rd2+2336];
	add.s32 	%r25743, %r25742, 1;
	st.local.u32 	[%rd2+2336], %r25743;
	shl.b32 	%r25744, %r25742, 3;
	cvt.u64.u32 	%rd9552, %r25744;
	and.b64  	%rd9553, %rd9552, 2040;
	add.s64 	%rd9554, %rd2, %rd9553;
	st.local.u64 	[%rd9554+2344], %rd637;
	bra.uni 	$L__BB4_9081;
$L__BB4_9074:
	shr.u32 	%r9867, %r30827, 3;
	setp.gt.u32 	%p9963, %r30827, 65535;
	@%p9963 bra 	$L__BB4_9077;
	shl.b32 	%r25746, %r9867, 2;
	mov.u32 	%r25747, shared_mem;
	add.s32 	%r25748, %r25747, %r25746;
	add.s32 	%r9868, %r25748, 65536;
	atom.shared.exch.b32 	%r30833, [%r25748+65536], %r9861;
	setp.eq.s32 	%p9965, %r30833, -1;
	@%p9965 bra 	$L__BB4_9081;
	atom.shared.exch.b32 	%r25749, [%r9868], 0;
	mov.u32 	%r30834, %r9861;
	bra.uni 	$L__BB4_9079;
$L__BB4_9077:
	mul.wide.u32 	%rd9555, %r9867, 4;
	add.s64 	%rd638, %rd3, %rd9555;
	atom.global.exch.b32 	%r30833, [%rd638], %r9861;
	setp.eq.s32 	%p9964, %r30833, -1;
	@%p9964 bra 	$L__BB4_9081;
	atom.global.exch.b32 	%r25745, [%rd638], 0;
	mov.u32 	%r30834, %r9861;
$L__BB4_9079:
	and.b32  	%r25750, %r30833, 7;
	setp.ne.s32 	%p9966, %r25750, 0;
	and.b32  	%r25751, %r30834, 7;
	setp.eq.s32 	%p9967, %r25751, 0;
	and.pred  	%p9968, %p9966, %p9967;
	selp.b32 	%r30827, %r30834, %r30833, %p9968;
	selp.b32 	%r9861, %r30833, %r30834, %p9968;
	and.b32  	%r25752, %r30827, 7;
	setp.eq.s32 	%p9969, %r25752, 0;
	@%p9969 bra 	$L__BB4_9051;
	bra.uni 	$L__BB4_9054;
$L__BB4_9080:
	ld.local.u32 	%r25773, [%rd2+2336];
	add.s32 	%r25774, %r25773, 1;
	st.local.u32 	[%rd2+2336], %r25774;
	shl.b32 	%r25775, %r25773, 3;
	cvt.u64.u32 	%rd9575, %r25775;
	and.b64  	%rd9576, %rd9575, 2040;
	add.s64 	%rd9577, %rd2, %rd9576;
	st.local.u64 	[%rd9577+2344], %rd635;
$L__BB4_9081:
	{ .reg .b32 tmp; mov.b64 {tmp, %r25776}, %rd11053; }
	setp.ne.s32 	%p9971, %r9849, 0;
	shl.b32 	%r25777, %r9846, 3;
	or.b32  	%r25778, %r25777, %r9849;
	and.b32  	%r25779, %r25776, 7;
	setp.eq.s32 	%p9972, %r25779, 0;
	and.pred  	%p9973, %p9971, %p9972;
	selp.b32 	%r30837, %r25776, %r25778, %p9973;
	selp.b32 	%r9886, %r25778, %r25776, %p9973;
	and.b32  	%r25780, %r30837, 7;
	setp.ne.s32 	%p9974, %r25780, 0;
	@%p9974 bra 	$L__BB4_9085;
$L__BB4_9082:
	and.b32  	%r25781, %r9886, 7;
	setp.ne.s32 	%p9975, %r25781, 0;
	@%p9975 bra 	$L__BB4_9093;
$L__BB4_9083:
	shr.u32 	%r25782, %r9886, 3;
	setp.gt.u32 	%p9976, %r9886, 65535;
	shr.u32 	%r25783, %r9886, 1;
	mov.u32 	%r25784, shared_mem;
	add.s32 	%r25785, %r25784, %r25783;
	add.s32 	%r9882, %r25785, 65536;
	mul.wide.u32 	%rd9578, %r25782, 4;
	add.s64 	%rd640, %rd3, %rd9578;
	@%p9976 bra 	$L__BB4_9087;
	atom.shared.exch.b32 	%r30840, [%r9882], -1;
	bra.uni 	$L__BB4_9088;
$L__BB4_9085:
	cvt.u64.u32 	%rd9598, %r9886;
	shl.b64 	%rd9599, %rd9598, 32;
	cvt.u64.u32 	%rd9600, %r30837;
	or.b64  	%rd639, %rd9599, %rd9600;
	mul.wide.u32 	%rd9601, %r30837, 8;
	and.b32  	%r25813, %r9886, 7;
	cvt.u64.u32 	%rd9602, %r25813;
	mov.b64 	%rd9603, 56;
	cvt.u32.u64 	%r25814, %rd9603;
	cvt.u32.u64 	%r25815, %rd9601;
	and.b32  	%r25816, %r25815, %r25814;
	cvt.u32.u64 	%r25817, %rd9602;
	or.b32  	%r25818, %r25816, %r25817;
	mov.b64 	%rd9604, 9130730411292422402;
	shr.u64 	%rd9605, %rd9604, %r25818;
	mov.b64 	%rd9606, 1736168554312260608;
	shr.u64 	%rd9607, %rd9606, %r25818;
	mov.b64 	%rd9608, -506390041275138048;
	shr.u64 	%rd9609, %rd9608, %r25818;
	shl.b64 	%rd9610, %rd9609, 2;
	cvt.u32.u64 	%r25819, %rd9607;
	mov.b64 	%rd9611, 2;
	cvt.u32.u64 	%r25820, %rd9611;
	and.b32  	%r25821, %r25819, %r25820;
	cvt.u32.u64 	%r25822, %rd9605;
	mov.b64 	%rd9612, 1;
	cvt.u32.u64 	%r25823, %rd9612;
	and.b32  	%r25824, %r25822, %r25823;
	or.b32  	%r25825, %r25824, %r25821;
	cvt.u32.u64 	%r25826, %rd9610;
	mov.b64 	%rd9613, 4;
	cvt.u32.u64 	%r25827, %rd9613;
	and.b32  	%r25828, %r25826, %r25827;
	or.b32  	%r25829, %r25825, %r25828;
	mov.b16 	%rs396, 1;
	shl.b16 	%rs397, %rs396, %r25829;
	and.b16  	%rs398, %rs397, 29;
	setp.eq.s16 	%p9998, %rs398, 0;
	@%p9998 bra 	$L__BB4_9111;
	ld.local.u32 	%r25830, [%rd2+280];
	add.s32 	%r25831, %r25830, 1;
	st.local.u32 	[%rd2+280], %r25831;
	shl.b32 	%r25832, %r25830, 3;
	cvt.u64.u32 	%rd9614, %r25832;
	and.b64  	%rd9615, %rd9614, 2040;
	add.s64 	%rd9616, %rd2, %rd9615;
	st.local.u64 	[%rd9616+288], %rd639;
	bra.uni 	$L__BB4_9112;
$L__BB4_9087:
	atom.global.exch.b32 	%r30840, [%rd640], -1;
$L__BB4_9088:
	add.s32 	%r25786, %r30840, 1;
	setp.lt.u32 	%p9977, %r25786, 2;
	@%p9977 bra 	$L__BB4_9093;
	setp.gt.u32 	%p9978, %r9886, 65535;
	@%p9978 bra 	$L__BB4_9091;
	atom.shared.exch.b32 	%r25788, [%r9882], 0;
	bra.uni 	$L__BB4_9092;
$L__BB4_9091:
	atom.global.exch.b32 	%r25787, [%rd640], 0;
$L__BB4_9092:
	and.b32  	%r25789, %r30840, 7;
	setp.eq.s32 	%p9979, %r25789, 0;
	mov.u32 	%r9886, %r30840;
	@%p9979 bra 	$L__BB4_9083;
$L__BB4_9093:
	setp.lt.u32 	%p9980, %r30837, 65529;
	@%p9980 bra 	$L__BB4_9105;
	and.b32  	%r9887, %r9886, 4;
	setp.eq.s32 	%p9981, %r9887, 0;
	and.b32  	%r25790, %r9886, 3;
	setp.ne.s32 	%p9982, %r25790, 0;
	and.pred  	%p9983, %p9981, %p9982;
	setp.gt.u32 	%p9984, %r9886, 65535;
	or.pred  	%p9985, %p9984, %p9983;
	@%p9985 bra 	$L__BB4_9098;
	and.b32  	%r25791, %r9886, 7;
	setp.eq.s32 	%p9986, %r25791, 0;
	mov.u32 	%r30843, %r9886;
	mov.u32 	%r30844, %r30837;
	@%p9986 bra 	$L__BB4_9110;
	setp.eq.s32 	%p9987, %r9887, 0;
	@%p9987 bra 	$L__BB4_9098;
	cvt.u64.u32 	%rd9579, %r9886;
	shl.b64 	%rd9580, %rd9579, 32;
	cvt.u64.u32 	%rd9581, %r30837;
	or.b64  	%rd9582, %rd9580, %rd9581;
	ld.local.u32 	%r25792, [%rd2+280];
	add.s32 	%r25793, %r25792, 1;
	st.local.u32 	[%rd2+280], %r25793;
	shl.b32 	%r25794, %r25792, 3;
	cvt.u64.u32 	%rd9583, %r25794;
	and.b64  	%rd9584, %rd9583, 2040;
	add.s64 	%rd9585, %rd2, %rd9584;
	st.local.u64 	[%rd9585+288], %rd9582;
	bra.uni 	$L__BB4_9112;
$L__BB4_9098:
	shr.u32 	%r9888, %r30837, 3;
	setp.gt.u32 	%p9988, %r30837, 65535;
	@%p9988 bra 	$L__BB4_9100;
	shl.b32 	%r25795, %r9888, 2;
	mov.u32 	%r25796, shared_mem;
	add.s32 	%r25797, %r25796, %r25795;
	ld.shared.u32 	%r30842, [%r25797+65536];
	bra.uni 	$L__BB4_9101;
$L__BB4_9100:
	mul.wide.u32 	%rd9586, %r9888, 4;
	add.s64 	%rd9587, %rd3, %rd9586;
	ld.global.u32 	%r30842, [%rd9587];
$L__BB4_9101:
	setp.ne.s32 	%p9989, %r30842, 0;
	@%p9989 bra 	$L__BB4_9105;
	cvt.u64.u32 	%rd9588, %r9886;
	shl.b64 	%rd9589, %rd9588, 32;
	cvt.u64.u32 	%rd9590, %r30837;
	or.b64  	%rd641, %rd9589, %rd9590;
	and.b32  	%r25798, %r9886, 7;
	setp.eq.s32 	%p9990, %r25798, 1;
	@%p9990 bra 	$L__BB4_9104;
	ld.local.u32 	%r25799, [%rd2+280];
	add.s32 	%r25800, %r25799, 1;
	st.local.u32 	[%rd2+280], %r25800;
	shl.b32 	%r25801, %r25799, 3;
	cvt.u64.u32 	%rd9591, %r25801;
	and.b64  	%rd9592, %rd9591, 2040;
	add.s64 	%rd9593, %rd2, %rd9592;
	st.local.u64 	[%rd9593+288], %rd641;
	bra.uni 	$L__BB4_9112;
$L__BB4_9104:
	ld.local.u32 	%r25802, [%rd2+2336];
	add.s32 	%r25803, %r25802, 1;
	st.local.u32 	[%rd2+2336], %r25803;
	shl.b32 	%r25804, %r25802, 3;
	cvt.u64.u32 	%rd9594, %r25804;
	and.b64  	%rd9595, %rd9594, 2040;
	add.s64 	%rd9596, %rd2, %rd9595;
	st.local.u64 	[%rd9596+2344], %rd641;
	bra.uni 	$L__BB4_9112;
$L__BB4_9105:
	shr.u32 	%r9892, %r30837, 3;
	setp.gt.u32 	%p9991, %r30837, 65535;
	@%p9991 bra 	$L__BB4_9108;
	shl.b32 	%r25806, %r9892, 2;
	mov.u32 	%r25807, shared_mem;
	add.s32 	%r25808, %r25807, %r25806;
	add.s32 	%r9893, %r25808, 65536;
	atom.shared.exch.b32 	%r30843, [%r25808+65536], %r9886;
	setp.eq.s32 	%p9993, %r30843, -1;
	@%p9993 bra 	$L__BB4_9112;
	atom.shared.exch.b32 	%r25809, [%r9893], 0;
	mov.u32 	%r30844, %r9886;
	bra.uni 	$L__BB4_9110;
$L__BB4_9108:
	mul.wide.u32 	%rd9597, %r9892, 4;
	add.s64 	%rd642, %rd3, %rd9597;
	atom.global.exch.b32 	%r30843, [%rd642], %r9886;
	setp.eq.s32 	%p9992, %r30843, -1;
	@%p9992 bra 	$L__BB4_9112;
	atom.global.exch.b32 	%r25805, [%rd642], 0;
	mov.u32 	%r30844, %r9886;
$L__BB4_9110:
	and.b32  	%r25810, %r30843, 7;
	setp.ne.s32 	%p9994, %r25810, 0;
	and.b32  	%r25811, %r30844, 7;
	setp.eq.s32 	%p9995, %r25811, 0;
	and.pred  	%p9996, %p9994, %p9995;
	selp.b32 	%r30837, %r30844, %r30843, %p9996;
	selp.b32 	%r9886, %r30843, %r30844, %p9996;
	and.b32  	%r25812, %r30837, 7;
	setp.eq.s32 	%p9997, %r25812, 0;
	@%p9997 bra 	$L__BB4_9082;
	bra.uni 	$L__BB4_9085;
$L__BB4_9111:
	ld.local.u32 	%r25833, [%rd2+2336];
	add.s32 	%r25834, %r25833, 1;
	st.local.u32 	[%rd2+2336], %r25834;
	shl.b32 	%r25835, %r25833, 3;
	cvt.u64.u32 	%rd9617, %r25835;
	and.b64  	%rd9618, %rd9617, 2040;
	add.s64 	%rd9619, %rd2, %rd9618;
	st.local.u64 	[%rd9619+2344], %rd639;
$L__BB4_9112:
	cvt.u32.u64 	%r25836, %rd11054;
	and.b32  	%r9900, %r8378, 7;
	shl.b32 	%r25837, %r9847, 3;
	or.b32  	%r25838, %r25837, %r9900;
	setp.ne.s32 	%p9999, %r9900, 0;
	and.b32  	%r25839, %r25836, 7;
	setp.eq.s32 	%p10000, %r25839, 0;
	and.pred  	%p10001, %p9999, %p10000;
	selp.b32 	%r30847, %r25836, %r25838, %p10001;
	selp.b32 	%r9912, %r25838, %r25836, %p10001;
	and.b32  	%r25840, %r30847, 7;
	setp.ne.s32 	%p10002, %r25840, 0;
	@%p10002 bra 	$L__BB4_9116;
$L__BB4_9113:
	and.b32  	%r25841, %r9912, 7;
	setp.ne.s32 	%p10003, %r25841, 0;
	@%p10003 bra 	$L__BB4_9124;
$L__BB4_9114:
	shr.u32 	%r25842, %r9912, 3;
	setp.gt.u32 	%p10004, %r9912, 65535;
	shr.u32 	%r25843, %r9912, 1;
	mov.u32 	%r25844, shared_mem;
	add.s32 	%r25845, %r25844, %r25843;
	add.s32 	%r9908, %r25845, 65536;
	mul.wide.u32 	%rd9620, %r25842, 4;
	add.s64 	%rd644, %rd3, %rd9620;
	@%p10004 bra 	$L__BB4_9118;
	atom.shared.exch.b32 	%r30850, [%r9908], -1;
	bra.uni 	$L__BB4_9119;
$L__BB4_9116:
	cvt.u64.u32 	%rd9640, %r9912;
	shl.b64 	%rd9641, %rd9640, 32;
	cvt.u64.u32 	%rd9642, %r30847;
	or.b64  	%rd643, %rd9641, %rd9642;
	mul.wide.u32 	%rd9643, %r30847, 8;
	and.b32  	%r25873, %r9912, 7;
	cvt.u64.u32 	%rd9644, %r25873;
	mov.b64 	%rd9645, 56;
	cvt.u32.u64 	%r25874, %rd9645;
	cvt.u32.u64 	%r25875, %rd9643;
	and.b32  	%r25876, %r25875, %r25874;
	cvt.u32.u64 	%r25877, %rd9644;
	or.b32  	%r25878, %r25876, %r25877;
	mov.b64 	%rd9646, 9130730411292422402;
	shr.u64 	%rd9647, %rd9646, %r25878;
	mov.b64 	%rd9648, 1736168554312260608;
	shr.u64 	%rd9649, %rd9648, %r25878;
	mov.b64 	%rd9650, -506390041275138048;
	shr.u64 	%rd9651, %rd9650, %r25878;
	shl.b64 	%rd9652, %rd9651, 2;
	cvt.u32.u64 	%r25879, %rd9649;
	mov.b64 	%rd9653, 2;
	cvt.u32.u64 	%r25880, %rd9653;
	and.b32  	%r25881, %r25879, %r25880;
	cvt.u32.u64 	%r25882, %rd9647;
	mov.b64 	%rd9654, 1;
	cvt.u32.u64 	%r25883, %rd9654;
	and.b32  	%r25884, %r25882, %r25883;
	or.b32  	%r25885, %r25884, %r25881;
	cvt.u32.u64 	%r25886, %rd9652;
	mov.b64 	%rd9655, 4;
	cvt.u32.u64 	%r25887, %rd9655;
	and.b32  	%r25888, %r25886, %r25887;
	or.b32  	%r25889, %r25885, %r25888;
	mov.b16 	%rs399, 1;
	shl.b16 	%rs400, %rs399, %r25889;
	and.b16  	%rs401, %rs400, 29;
	setp.eq.s16 	%p10026, %rs401, 0;
	@%p10026 bra 	$L__BB4_9142;
	ld.local.u32 	%r25890, [%rd2+280];
	add.s32 	%r25891, %r25890, 1;
	st.local.u32 	[%rd2+280], %r25891;
	shl.b32 	%r25892, %r25890, 3;
	cvt.u64.u32 	%rd9656, %r25892;
	and.b64  	%rd9657, %rd9656, 2040;
	add.s64 	%rd9658, %rd2, %rd9657;
	st.local.u64 	[%rd9658+288], %rd643;
	bra.uni 	$L__BB4_9143;
$L__BB4_9118:
	atom.global.exch.b32 	%r30850, [%rd644], -1;
$L__BB4_9119:
	add.s32 	%r25846, %r30850, 1;
	setp.lt.u32 	%p10005, %r25846, 2;
	@%p10005 bra 	$L__BB4_9124;
	setp.gt.u32 	%p10006, %r9912, 65535;
	@%p10006 bra 	$L__BB4_9122;
	atom.shared.exch.b32 	%r25848, [%r9908], 0;
	bra.uni 	$L__BB4_9123;
$L__BB4_9122:
	atom.global.exch.b32 	%r25847, [%rd644], 0;
$L__BB4_9123:
	and.b32  	%r25849, %r30850, 7;
	setp.eq.s32 	%p10007, %r25849, 0;
	mov.u32 	%r9912, %r30850;
	@%p10007 bra 	$L__BB4_9114;
$L__BB4_9124:
	setp.lt.u32 	%p10008, %r30847, 65529;
	@%p10008 bra 	$L__BB4_9136;
	and.b32  	%r9913, %r9912, 4;
	setp.eq.s32 	%p10009, %r9913, 0;
	and.b32  	%r25850, %r9912, 3;
	setp.ne.s32 	%p10010, %r25850, 0;
	and.pred  	%p10011, %p10009, %p10010;
	setp.gt.u32 	%p10012, %r9912, 65535;
	or.pred  	%p10013, %p10012, %p10011;
	@%p10013 bra 	$L__BB4_9129;
	and.b32  	%r25851, %r9912, 7;
	setp.eq.s32 	%p10014, %r25851, 0;
	mov.u32 	%r30853, %r9912;
	mov.u32 	%r30854, %r30847;
	@%p10014 bra 	$L__BB4_9141;
	setp.eq.s32 	%p10015, %r9913, 0;
	@%p10015 bra 	$L__BB4_9129;
	cvt.u64.u32 	%rd9621, %r9912;
	shl.b64 	%rd9622, %rd9621, 32;
	cvt.u64.u32 	%rd9623, %r30847;
	or.b64  	%rd9624, %rd9622, %rd9623;
	ld.local.u32 	%r25852, [%rd2+280];
	add.s32 	%r25853, %r25852, 1;
	st.local.u32 	[%rd2+280], %r25853;
	shl.b32 	%r25854, %r25852, 3;
	cvt.u64.u32 	%rd9625, %r25854;
	and.b64  	%rd9626, %rd9625, 2040;
	add.s64 	%rd9627, %rd2, %rd9626;
	st.local.u64 	[%rd9627+288], %rd9624;
	bra.uni 	$L__BB4_9143;
$L__BB4_9129:
	shr.u32 	%r9914, %r30847, 3;
	setp.gt.u32 	%p10016, %r30847, 65535;
	@%p10016 bra 	$L__BB4_9131;
	shl.b32 	%r25855, %r9914, 2;
	mov.u32 	%r25856, shared_mem;
	add.s32 	%r25857, %r25856, %r25855;
	ld.shared.u32 	%r30852, [%r25857+65536];
	bra.uni 	$L__BB4_9132;
$L__BB4_9131:
	mul.wide.u32 	%rd9628, %r9914, 4;
	add.s64 	%rd9629, %rd3, %rd9628;
	ld.global.u32 	%r30852, [%rd9629];
$L__BB4_9132:
	setp.ne.s32 	%p10017, %r30852, 0;
	@%p10017 bra 	$L__BB4_9136;
	cvt.u64.u32 	%rd9630, %r9912;
	shl.b64 	%rd9631, %rd9630, 32;
	cvt.u64.u32 	%rd9632, %r30847;
	or.b64  	%rd645, %rd9631, %rd9632;
	and.b32  	%r25858, %r9912, 7;
	setp.eq.s32 	%p10018, %r25858, 1;
	@%p10018 bra 	$L__BB4_9135;
	ld.local.u32 	%r25859, [%rd2+280];
	add.s32 	%r25860, %r25859, 1;
	st.local.u32 	[%rd2+280], %r25860;
	shl.b32 	%r25861, %r25859, 3;
	cvt.u64.u32 	%rd9633, %r25861;
	and.b64  	%rd9634, %rd9633, 2040;
	add.s64 	%rd9635, %rd2, %rd9634;
	st.local.u64 	[%rd9635+288], %rd645;
	bra.uni 	$L__BB4_9143;
$L__BB4_9135:
	ld.local.u32 	%r25862, [%rd2+2336];
	add.s32 	%r25863, %r25862, 1;
	st.local.u32 	[%rd2+2336], %r25863;
	shl.b32 	%r25864, %r25862, 3;
	cvt.u64.u32 	%rd9636, %r25864;
	and.b64  	%rd9637, %rd9636, 2040;
	add.s64 	%rd9638, %rd2, %rd9637;
	st.local.u64 	[%rd9638+2344], %rd645;
	bra.uni 	$L__BB4_9143;
$L__BB4_9136:
	shr.u32 	%r9918, %r30847, 3;
	setp.gt.u32 	%p10019, %r30847, 65535;
	@%p10019 bra 	$L__BB4_9139;
	shl.b32 	%r25866, %r9918, 2;
	mov.u32 	%r25867, shared_mem;
	add.s32 	%r25868, %r25867, %r25866;
	add.s32 	%r9919, %r25868, 65536;
	atom.shared.exch.b32 	%r30853, [%r25868+65536], %r9912;
	setp.eq.s32 	%p10021, %r30853, -1;
	@%p10021 bra 	$L__BB4_9143;
	atom.shared.exch.b32 	%r25869, [%r9919], 0;
	mov.u32 	%r30854, %r9912;
	bra.uni 	$L__BB4_9141;
$L__BB4_9139:
	mul.wide.u32 	%rd9639, %r9918, 4;
	add.s64 	%rd646, %rd3, %rd9639;
	atom.global.exch.b32 	%r30853, [%rd646], %r9912;
	setp.eq.s32 	%p10020, %r30853, -1;
	@%p10020 bra 	$L__BB4_9143;
	atom.global.exch.b32 	%r25865, [%rd646], 0;
	mov.u32 	%r30854, %r9912;
$L__BB4_9141:
	and.b32  	%r25870, %r30853, 7;
	setp.ne.s32 	%p10022, %r25870, 0;
	and.b32  	%r25871, %r30854, 7;
	setp.eq.s32 	%p10023, %r25871, 0;
	and.pred  	%p10024, %p10022, %p10023;
	selp.b32 	%r30847, %r30854, %r30853, %p10024;
	selp.b32 	%r9912, %r30853, %r30854, %p10024;
	and.b32  	%r25872, %r30847, 7;
	setp.eq.s32 	%p10025, %r25872, 0;
	@%p10025 bra 	$L__BB4_9113;
	bra.uni 	$L__BB4_9116;
$L__BB4_9142:
	ld.local.u32 	%r25893, [%rd2+2336];
	add.s32 	%r25894, %r25893, 1;
	st.local.u32 	[%rd2+2336], %r25894;
	shl.b32 	%r25895, %r25893, 3;
	cvt.u64.u32 	%rd9659, %r25895;
	and.b64  	%rd9660, %rd9659, 2040;
	add.s64 	%rd9661, %rd2, %rd9660;
	st.local.u64 	[%rd9661+2344], %rd643;
$L__BB4_9143:
	{ .reg .b32 tmp; mov.b64 {tmp, %r25896}, %rd11054; }
	setp.ne.s32 	%p10027, %r9900, 0;
	shl.b32 	%r25897, %r9848, 3;
	or.b32  	%r25898, %r25897, %r9900;
	and.b32  	%r25899, %r25896, 7;
	setp.eq.s32 	%p10028, %r25899, 0;
	and.pred  	%p10029, %p10027, %p10028;
	selp.b32 	%r30857, %r25896, %r25898, %p10029;
	selp.b32 	%r9937, %r25898, %r25896, %p10029;
	and.b32  	%r25900, %r30857, 7;
	setp.ne.s32 	%p10030, %r25900, 0;
	@%p10030 bra 	$L__BB4_9147;
$L__BB4_9144:
	and.b32  	%r25901, %r9937, 7;
	setp.ne.s32 	%p10031, %r25901, 0;
	@%p10031 bra 	$L__BB4_9156;
$L__BB4_9145:
	shr.u32 	%r25902, %r9937, 3;
	setp.gt.u32 	%p10032, %r9937, 65535;
	shr.u32 	%r25903, %r9937, 1;
	mov.u32 	%r25904, shared_mem;
	add.s32 	%r25905, %r25904, %r25903;
	add.s32 	%r9933, %r25905, 65536;
	mul.wide.u32 	%rd9662, %r25902, 4;
	add.s64 	%rd648, %rd3, %rd9662;
	@%p10032 bra 	$L__BB4_9150;
	atom.shared.exch.b32 	%r30860, [%r9933], -1;
	bra.uni 	$L__BB4_9151;
$L__BB4_9147:
	cvt.u64.u32 	%rd9682, %r9937;
	shl.b64 	%rd9683, %rd9682, 32;
	cvt.u64.u32 	%rd9684, %r30857;
	or.b64  	%rd647, %rd9683, %rd9684;
	mul.wide.u32 	%rd9685, %r30857, 8;
	and.b32  	%r25933, %r9937, 7;
	cvt.u64.u32 	%rd9686, %r25933;
	mov.b64 	%rd9687, 56;
	cvt.u32.u64 	%r25934, %rd9687;
	cvt.u32.u64 	%r25935, %rd9685;
	and.b32  	%r25936, %r25935, %r25934;
	cvt.u32.u64 	%r25937, %rd9686;
	or.b32  	%r25938, %r25936, %r25937;
	mov.b64 	%rd9688, 9130730411292422402;
	shr.u64 	%rd9689, %rd9688, %r25938;
	mov.b64 	%rd9690, 1736168554312260608;
	shr.u64 	%rd9691, %rd9690, %r25938;
	mov.b64 	%rd9692, -506390041275138048;
	shr.u64 	%rd9693, %rd9692, %r25938;
	shl.b64 	%rd9694, %rd9693, 2;
	cvt.u32.u64 	%r25939, %rd9691;
	mov.b64 	%rd9695, 2;
	cvt.u32.u64 	%r25940, %rd9695;
	and.b32  	%r25941, %r25939, %r25940;
	cvt.u32.u64 	%r25942, %rd9689;
	mov.b64 	%rd9696, 1;
	cvt.u32.u64 	%r25943, %rd9696;
	and.b32  	%r25944, %r25942, %r25943;
	or.b32  	%r25945, %r25944, %r25941;
	cvt.u32.u64 	%r25946, %rd9694;
	mov.b64 	%rd9697, 4;
	cvt.u32.u64 	%r25947, %rd9697;
	and.b32  	%r25948, %r25946, %r25947;
	or.b32  	%r25949, %r25945, %r25948;
	mov.b16 	%rs402, 1;
	shl.b16 	%rs403, %rs402, %r25949;
	and.b16  	%rs404, %rs403, 29;
	setp.eq.s16 	%p10054, %rs404, 0;
	@%p10054 bra 	$L__BB4_9149;
	ld.local.u32 	%r25950, [%rd2+280];
	add.s32 	%r25951, %r25950, 1;
	st.local.u32 	[%rd2+280], %r25951;
	shl.b32 	%r25952, %r25950, 3;
	cvt.u64.u32 	%rd9698, %r25952;
	and.b64  	%rd9699, %rd9698, 2040;
	add.s64 	%rd9700, %rd2, %rd9699;
	st.local.u64 	[%rd9700+288], %rd647;
	bra.uni 	$L__BB4_9662;
$L__BB4_9149:
	ld.local.u32 	%r25953, [%rd2+2336];
	add.s32 	%r25954, %r25953, 1;
	st.local.u32 	[%rd2+2336], %r25954;
	shl.b32 	%r25955, %r25953, 3;
	cvt.u64.u32 	%rd9701, %r25955;
	and.b64  	%rd9702, %rd9701, 2040;
	add.s64 	%rd9703, %rd2, %rd9702;
	st.local.u64 	[%rd9703+2344], %rd647;
	bra.uni 	$L__BB4_9662;
$L__BB4_9150:
	atom.global.exch.b32 	%r30860, [%rd648], -1;
$L__BB4_9151:
	add.s32 	%r25906, %r30860, 1;
	setp.lt.u32 	%p10033, %r25906, 2;
	@%p10033 bra 	$L__BB4_9156;
	setp.gt.u32 	%p10034, %r9937, 65535;
	@%p10034 bra 	$L__BB4_9154;
	atom.shared.exch.b32 	%r25908, [%r9933], 0;
	bra.uni 	$L__BB4_9155;
$L__BB4_9154:
	atom.global.exch.b32 	%r25907, [%rd648], 0;
$L__BB4_9155:
	and.b32  	%r25909, %r30860, 7;
	setp.eq.s32 	%p10035, %r25909, 0;
	mov.u32 	%r9937, %r30860;
	@%p10035 bra 	$L__BB4_9145;
$L__BB4_9156:
	setp.lt.u32 	%p10036, %r30857, 65529;
	@%p10036 bra 	$L__BB4_9168;
	and.b32  	%r9938, %r9937, 4;
	setp.eq.s32 	%p10037, %r9938, 0;
	and.b32  	%r25910, %r9937, 3;
	setp.ne.s32 	%p10038, %r25910, 0;
	and.pred  	%p10039, %p10037, %p10038;
	setp.gt.u32 	%p10040, %r9937, 65535;
	or.pred  	%p10041, %p10040, %p10039;
	@%p10041 bra 	$L__BB4_9161;
	and.b32  	%r25911, %r9937, 7;
	setp.eq.s32 	%p10042, %r25911, 0;
	mov.u32 	%r30863, %r9937;
	mov.u32 	%r30864, %r30857;
	@%p10042 bra 	$L__BB4_9173;
	setp.eq.s32 	%p10043, %r9938, 0;
	@%p10043 bra 	$L__BB4_9161;
	cvt.u64.u32 	%rd9663, %r9937;
	shl.b64 	%rd9664, %rd9663, 32;
	cvt.u64.u32 	%rd9665, %r30857;
	or.b64  	%rd9666, %rd9664, %rd9665;
	ld.local.u32 	%r25912, [%rd2+280];
	add.s32 	%r25913, %r25912, 1;
	st.local.u32 	[%rd2+280], %r25913;
	shl.b32 	%r25914, %r25912, 3;
	cvt.u64.u32 	%rd9667, %r25914;
	and.b64  	%rd9668, %rd9667, 2040;
	add.s64 	%rd9669, %rd2, %rd9668;
	st.local.u64 	[%rd9669+288], %rd9666;
	bra.uni 	$L__BB4_9662;
$L__BB4_9161:
	shr.u32 	%r9939, %r30857, 3;
	setp.gt.u32 	%p10044, %r30857, 65535;
	@%p10044 bra 	$L__BB4_9163;
	shl.b32 	%r25915, %r9939, 2;
	mov.u32 	%r25916, shared_mem;
	add.s32 	%r25917, %r25916, %r25915;
	ld.shared.u32 	%r30862, [%r25917+65536];
	bra.uni 	$L__BB4_9164;
$L__BB4_9163:
	mul.wide.u32 	%rd9670, %r9939, 4;
	add.s64 	%rd9671, %rd3, %rd9670;
	ld.global.u32 	%r30862, [%rd9671];
$L__BB4_9164:
	setp.ne.s32 	%p10045, %r30862, 0;
	@%p10045 bra 	$L__BB4_9168;
	cvt.u64.u32 	%rd9672, %r9937;
	shl.b64 	%rd9673, %rd9672, 32;
	cvt.u64.u32 	%rd9674, %r30857;
	or.b64  	%rd649, %rd9673, %rd9674;
	and.b32  	%r25918, %r9937, 7;
	setp.eq.s32 	%p10046, %r25918, 1;
	@%p10046 bra 	$L__BB4_9167;
	ld.local.u32 	%r25919, [%rd2+280];
	add.s32 	%r25920, %r25919, 1;
	st.local.u32 	[%rd2+280], %r25920;
	shl.b32 	%r25921, %r25919, 3;
	cvt.u64.u32 	%rd9675, %r25921;
	and.b64  	%rd9676, %rd9675, 2040;
	add.s64 	%rd9677, %rd2, %rd9676;
	st.local.u64 	[%rd9677+288], %rd649;
	bra.uni 	$L__BB4_9662;
$L__BB4_9167:
	ld.local.u32 	%r25922, [%rd2+2336];
	add.s32 	%r25923, %r25922, 1;
	st.local.u32 	[%rd2+2336], %r25923;
	shl.b32 	%r25924, %r25922, 3;
	cvt.u64.u32 	%rd9678, %r25924;
	and.b64  	%rd9679, %rd9678, 2040;
	add.s64 	%rd9680, %rd2, %rd9679;
	st.local.u64 	[%rd9680+2344], %rd649;
	bra.uni 	$L__BB4_9662;
$L__BB4_9168:
	shr.u32 	%r9943, %r30857, 3;
	setp.gt.u32 	%p10047, %r30857, 65535;
	@%p10047 bra 	$L__BB4_9171;
	shl.b32 	%r25926, %r9943, 2;
	mov.u32 	%r25927, shared_mem;
	add.s32 	%r25928, %r25927, %r25926;
	add.s32 	%r9944, %r25928, 65536;
	atom.shared.exch.b32 	%r30863, [%r25928+65536], %r9937;
	setp.eq.s32 	%p10049, %r30863, -1;
	@%p10049 bra 	$L__BB4_9662;
	atom.shared.exch.b32 	%r25929, [%r9944], 0;
	mov.u32 	%r30864, %r9937;
	bra.uni 	$L__BB4_9173;
$L__BB4_9171:
	mul.wide.u32 	%rd9681, %r9943, 4;
	add.s64 	%rd650, %rd3, %rd9681;
	atom.global.exch.b32 	%r30863, [%rd650], %r9937;
	setp.eq.s32 	%p10048, %r30863, -1;
	@%p10048 bra 	$L__BB4_9662;
	atom.global.exch.b32 	%r25925, [%rd650], 0;
	mov.u32 	%r30864, %r9937;
$L__BB4_9173:
	and.b32  	%r25930, %r30863, 7;
	setp.ne.s32 	%p10050, %r25930, 0;
	and.b32  	%r25931, %r30864, 7;
	setp.eq.s32 	%p10051, %r25931, 0;
	and.pred  	%p10052, %p10050, %p10051;
	selp.b32 	%r30857, %r30864, %r30863, %p10052;
	selp.b32 	%r9937, %r30863, %r30864, %p10052;
	and.b32  	%r25932, %r30857, 7;
	setp.eq.s32 	%p10053, %r25932, 0;
	@%p10053 bra 	$L__BB4_9144;
	bra.uni 	$L__BB4_9147;
$L__BB4_9174:
	ld.local.u32 	%r9951, [%rd2+2336];
	ld.local.u32 	%r24488, [%rd2+12];
	setp.eq.s32 	%p9139, %r24488, 2;
	@%p9139 bra 	$L__BB4_9179;
	mov.b32 	%r30865, 0;
$L__BB4_9176:
	ld.global.u32 	%r24490, [%rd10];
	and.b32  	%r24491, %r24490, 32767;
	add.s32 	%r30869, %r24491, %r8373;
	mul.wide.u32 	%rd9017, %r30869, 8;
	add.s64 	%rd9018, %rd1, %rd9017;
	ld.global.u64 	%rd9019, [%rd9018+201326600];
	add.s32 	%r24492, %r24490, 1;
	st.global.u32 	[%rd10], %r24492;
	setp.lt.u32 	%p9140, %r30869, 8192;
	setp.ne.s64 	%p9141, %rd9019, 0;
	or.pred  	%p55, %p9140, %p9141;
	add.s32 	%r30865, %r30865, 1;
	setp.lt.u32 	%p9142, %r30865, 32768;
	@%p9142 bra 	$L__BB4_9178;
	mov.u64 	%rd9021, $str$1;
	cvta.global.u64 	%rd9022, %rd9021;
	{ // callseq 40, 0
	.param .b64 param0;
	st.param.b64 	[param0], %rd9022;
	.param .b64 param1;
	st.param.b64 	[param1], 0;
	.param .b32 retval0;
	call.uni (retval0), 
	vprintf, 
	(
	param0, 
	param1
	);
	ld.param.b32 	%r24493, [retval0];
	} // callseq 40
$L__BB4_9178:
	mov.pred 	%p11394, -1;
	@%p55 bra 	$L__BB4_9176;
	bra.uni 	$L__BB4_9190;
$L__BB4_9179:
	ld.local.u32 	%r30866, [%rd2+4];
	ld.local.u32 	%r9956, [%rd2+24];
	add.s32 	%r9957, %r30866, 64;
	mov.b32 	%r30867, 0;
$L__BB4_9180:
	add.s32 	%r30868, %r30866, 1;
	shl.b32 	%r24496, %r30866, 7;
	and.b32  	%r24497, %r24496, 8064;
	add.s32 	%r30869, %r24497, %r2;
	shl.b32 	%r24498, %r30866, 10;
	and.b32  	%r24499, %r24498, 64512;
	add.s32 	%r24500, %r4, %r24499;
	ld.shared.u64 	%rd9023, [%r24500];
	setp.ne.s32 	%p9145, %r30869, 0;
	setp.eq.s64 	%p9146, %rd9023, 0;
	and.pred  	%p9147, %p9145, %p9146;
	mov.pred 	%p9144, -1;
	mov.pred 	%p11394, %p9144;
	@%p9147 bra 	$L__BB4_9189;
	add.s32 	%r9962, %r30866, 2;
	shl.b32 	%r24501, %r30868, 7;
	and.b32  	%r24502, %r24501, 8064;
	add.s32 	%r30869, %r24502, %r2;
	shl.b32 	%r24503, %r30868, 10;
	and.b32  	%r24504, %r24503, 64512;
	add.s32 	%r24505, %r4, %r24504;
	ld.shared.u64 	%rd9025, [%r24505];
	setp.ne.s32 	%p9149, %r30869, 0;
	setp.eq.s64 	%p9150, %rd9025, 0;
	and.pred  	%p9151, %p9149, %p9150;
	mov.u32 	%r30868, %r9962;
	@%p9151 bra 	$L__BB4_9189;
	add.s32 	%r30868, %r30866, 3;
	shl.b32 	%r24506, %r9962, 7;
	and.b32  	%r24507, %r24506, 8064;
	add.s32 	%r30869, %r24507, %r2;
	shl.b32 	%r24508, %r9962, 10;
	and.b32  	%r24509, %r24508, 64512;
	add.s32 	%r24510, %r4, %r24509;
	ld.shared.u64 	%rd9027, [%r24510];
	setp.ne.s32 	%p9153, %r30869, 0;
	setp.eq.s64 	%p9154, %rd9027, 0;
	and.pred  	%p9155, %p9153, %p9154;
	mov.pred 	%p11394, %p9144;
	@%p9155 bra 	$L__BB4_9189;
	add.s32 	%r9966, %r30866, 4;
	shl.b32 	%r24511, %r30868, 7;
	and.b32  	%r24512, %r24511, 8064;
	add.s32 	%r30869, %r24512, %r2;
	shl.b32 	%r24513, %r30868, 10;
	and.b32  	%r24514, %r24513, 64512;
	add.s32 	%r24515, %r4, %r24514;
	ld.shared.u64 	%rd9029, [%r24515];
	setp.ne.s32 	%p9157, %r30869, 0;
	setp.eq.s64 	%p9158, %rd9029, 0;
	and.pred  	%p9159, %p9157, %p9158;
	mov.u32 	%r30868, %r9966;
	mov.pred 	%p11394, %p9144;
	@%p9159 bra 	$L__BB4_9189;
	add.s32 	%r30868, %r30866, 5;
	shl.b32 	%r24516, %r9966, 7;
	and.b32  	%r24517, %r24516, 8064;
	add.s32 	%r30869, %r24517, %r2;
	shl.b32 	%r24518, %r9966, 10;
	and.b32  	%r24519, %r24518, 64512;
	add.s32 	%r24520, %r4, %r24519;
	ld.shared.u64 	%rd9031, [%r24520];
	setp.ne.s32 	%p9161, %r30869, 0;
	setp.eq.s64 	%p9162, %rd9031, 0;
	and.pred  	%p9163, %p9161, %p9162;
	mov.pred 	%p11394, %p9144;
	@%p9163 bra 	$L__BB4_9189;
	add.s32 	%r9970, %r30866, 6;
	shl.b32 	%r24521, %r30868, 7;
	and.b32  	%r24522, %r24521, 8064;
	add.s32 	%r30869, %r24522, %r2;
	shl.b32 	%r24523, %r30868, 10;
	and.b32  	%r24524, %r24523, 64512;
	add.s32 	%r24525, %r4, %r24524;
	ld.shared.u64 	%rd9033, [%r24525];
	setp.ne.s32 	%p9165, %r30869, 0;
	setp.eq.s64 	%p9166, %rd9033, 0;
	and.pred  	%p9167, %p9165, %p9166;
	mov.u32 	%r30868, %r9970;
	mov.pred 	%p11394, %p9144;
	@%p9167 bra 	$L__BB4_9189;
	add.s32 	%r30868, %r30866, 7;
	shl.b32 	%r24526, %r9970, 7;
	and.b32  	%r24527, %r24526, 8064;
	add.s32 	%r30869, %r24527, %r2;
	shl.b32 	%r24528, %r9970, 10;
	and.b32  	%r24529, %r24528, 64512;
	add.s32 	%r24530, %r4, %r24529;
	ld.shared.u64 	%rd9035, [%r24530];
	setp.ne.s32 	%p9169, %r30869, 0;
	setp.eq.s64 	%p9170, %rd9035, 0;
	and.pred  	%p9171, %p9169, %p9170;
	mov.pred 	%p11394, %p9144;
	@%p9171 bra 	$L__BB4_9189;
	shl.b32 	%r24531, %r30868, 7;
	and.b32  	%r9974, %r24531, 8064;
	add.s32 	%r9975, %r9974, %r2;
	setp.eq.s32 	%p9173, %r30867, 56;
	mov.pred 	%p11394, 0;
	mov.u32 	%r30868, %r9957;
	mov.u32 	%r30869, %r9956;
	@%p9173 bra 	$L__BB4_9189;
	add.s32 	%r30867, %r30867, 8;
	add.s32 	%r30866, %r30866, 8;
	shl.b32 	%r24532, %r9974, 3;
	add.s32 	%r24533, %r4, %r24532;
	ld.shared.u64 	%rd9037, [%r24533];
	setp.eq.s32 	%p9175, %r9975, 0;
	setp.ne.s64 	%p9176, %rd9037, 0;
	or.pred  	%p9177, %p9175, %p9176;
	mov.u32 	%r30868, %r30866;
	mov.u32 	%r30869, %r9975;
	mov.pred 	%p11394, %p9144;
	@%p9177 bra 	$L__BB4_9180;
$L__BB4_9189:
	st.local.u32 	[%rd2+4], %r30868;
$L__BB4_9190:
	st.local.u32 	[%rd2+24], %r30869;
	sub.s32 	%r24534, 257, %r2110;
	sub.s32 	%r24535, 256, %r9951;
	min.u32 	%r24536, %r24535, %r24534;
	setp.eq.s32 	%p9178, %r24536, 0;
	not.pred 	%p9179, %p11394;
	or.pred  	%p9180, %p9178, %p9179;
	@%p9180 bra 	$L__BB4_9659;
	shr.u32 	%r9981, %r8378, 3;
	shr.u32 	%r9982, %r8377, 3;
	setp.gt.u32 	%p9181, %r8377, 65535;
	@%p9181 bra 	$L__BB4_9193;
	shl.b32 	%r24537, %r9982, 3;
	mov.u32 	%r24538, shared_mem;
	add.s32 	%r24539, %r24538, %r24537;
	atom.shared.exch.b64 	%rd11055, [%r24539], 0;
	bra.uni 	$L__BB4_9194;
$L__BB4_9193:
	mul.wide.u32 	%rd9039, %r9982, 8;
	add.s64 	%rd9040, %rd1, %rd9039;
	atom.global.exch.b64 	%rd11055, [%rd9040+201326600], 0;
$L__BB4_9194:
	cvt.u32.u64 	%r30889, %rd11055;
	{ .reg .b32 tmp; mov.b64 {tmp, %r30873}, %rd11055; }
	and.b32  	%r24540, %r30873, 7;
	setp.ne.s32 	%p9182, %r24540, 0;
	@%p9182 bra 	$L__BB4_9203;
$L__BB4_9195:
	shr.u32 	%r24541, %r30873, 3;
	setp.gt.u32 	%p9183, %r30873, 65535;
	shr.u32 	%r24542, %r30873, 1;
	mov.u32 	%r24543, shared_mem;
	add.s32 	%r24544, %r24543, %r24542;
	add.s32 	%r9986, %r24544, 65536;
	mul.wide.u32 	%rd9041, %r24541, 4;
	add.s64 	%rd654, %rd3, %rd9041;
	@%p9183 bra 	$L__BB4_9197;
	atom.shared.exch.b32 	%r30872, [%r9986], -1;
	bra.uni 	$L__BB4_9198;
$L__BB4_9197:
	atom.global.exch.b32 	%r30872, [%rd654], -1;
$L__BB4_9198:
	add.s32 	%r24545, %r30872, 1;
	setp.lt.u32 	%p9184, %r24545, 2;
	@%p9184 bra 	$L__BB4_9203;
	setp.gt.u32 	%p9185, %r30873, 65535;
	@%p9185 bra 	$L__BB4_9201;
	atom.shared.exch.b32 	%r24547, [%r9986], 0;
	bra.uni 	$L__BB4_9202;
$L__BB4_9201:
	atom.global.exch.b32 	%r24546, [%rd654], 0;
$L__BB4_9202:
	and.b32  	%r24548, %r30872, 7;
	setp.eq.s32 	%p9186, %r24548, 0;
	mov.u32 	%r30873, %r30872;
	@%p9186 bra 	$L__BB4_9195;
$L__BB4_9203:
	and.b64  	%rd9042, %rd11055, 7;
	setp.ne.s64 	%p9187, %rd9042, 3;
	@%p9187 bra 	$L__BB4_9352;
	shr.u32 	%r9991, %r30889, 3;
	cvt.u16.u32 	%rs376, %r9981;
	and.b16  	%rs20, %rs376, 15;
	cvt.u16.u32 	%rs377, %r9991;
	and.b16  	%rs21, %rs377, 15;
	or.b16  	%rs378, %rs376, %rs377;
	and.b16  	%rs379, %rs378, 15;
	setp.eq.s16 	%p9214, %rs379, 0;
	mov.b32 	%r30876, 1;
	@%p9214 bra 	$L__BB4_9321;
	setp.ne.s16 	%p9215, %rs20, 0;
	setp.eq.s16 	%p9216, %rs21, 0;
	or.pred  	%p9217, %p9215, %p9216;
	@%p9217 bra 	$L__BB4_9207;
	and.b32  	%r24786, %r9991, 536870896;
	shr.u32 	%r24787, %r8378, 7;
	and.b32  	%r24788, %r24787, 15;
	or.b32  	%r30876, %r24786, %r24788;
	bra.uni 	$L__BB4_9321;
$L__BB4_9207:
	setp.ne.s16 	%p9218, %rs21, 0;
	setp.eq.s16 	%p9219, %rs20, 0;
	or.pred  	%p9220, %p9219, %p9218;
	@%p9220 bra 	$L__BB4_9209;
	and.b32  	%r24783, %r9981, 536870896;
	shr.u32 	%r24784, %r30889, 7;
	and.b32  	%r24785, %r24784, 15;
	or.b32  	%r30876, %r24785, %r24783;
	bra.uni 	$L__BB4_9321;
$L__BB4_9209:
	min.u16 	%rs382, %rs20, %rs21;
	setp.gt.u16 	%p9221, %rs382, 3;
	@%p9221 bra 	$L__BB4_9321;
	max.u16 	%rs385, %rs20, %rs21;
	setp.lt.u16 	%p9222, %rs385, 4;
	@%p9222 bra 	$L__BB4_9321;
	setp.gt.u16 	%p9223, %rs20, 3;
	selp.b16 	%rs22, %rs20, %rs21, %p9223;
	selp.b16 	%rs386, %rs21, %rs20, %p9223;
	setp.eq.s16 	%p9224, %rs386, 3;
	@%p9224 bra 	$L__BB4_9268;
	setp.eq.s16 	%p9225, %rs386, 2;
	@%p9225 bra 	$L__BB4_9241;
	setp.ne.s16 	%p9226, %rs386, 1;
	@%p9226 bra 	$L__BB4_9321;
	shr.u32 	%r9994, %r8378, 7;
	and.b32  	%r9995, %r9994, 16777215;
	shr.u32 	%r9996, %r30889, 7;
	and.b32  	%r9997, %r9996, 16777215;
	setp.gt.s16 	%p9317, %rs22, 9;
	@%p9317 bra 	$L__BB4_9224;
	setp.gt.s16 	%p9325, %rs22, 6;
	@%p9325 bra 	$L__BB4_9220;
	setp.eq.s16 	%p9329, %rs22, 4;
	@%p9329 bra 	$L__BB4_9233;
	setp.eq.s16 	%p9330, %rs22, 5;
	@%p9330 bra 	$L__BB4_9234;
	setp.eq.s16 	%p9331, %rs22, 6;
	@%p9331 bra 	$L__BB4_9219;
	bra.uni 	$L__BB4_9321;
$L__BB4_9219:
	mul.lo.s32 	%r24774, %r9994, %r9996;
	shl.b32 	%r24775, %r24774, 4;
	and.b32  	%r24776, %r24775, 268435440;
	or.b32  	%r30876, %r24776, 1;
	bra.uni 	$L__BB4_9321;
$L__BB4_9220:
	setp.eq.s16 	%p9326, %rs22, 7;
	@%p9326 bra 	$L__BB4_9235;
	setp.eq.s16 	%p9327, %rs22, 8;
	@%p9327 bra 	$L__BB4_9236;
	setp.eq.s16 	%p9328, %rs22, 9;
	@%p9328 bra 	$L__BB4_9223;
	bra.uni 	$L__BB4_9321;
$L__BB4_9223:
	setp.eq.s32 	%p9335, %r9995, %r9997;
	selp.b32 	%r30876, 17, 1, %p9335;
	bra.uni 	$L__BB4_9321;
$L__BB4_9224:
	setp.gt.s16 	%p9318, %rs22, 12;
	@%p9318 bra 	$L__BB4_9229;
	setp.eq.s16 	%p9322, %rs22, 10;
	@%p9322 bra 	$L__BB4_9237;
	setp.eq.s16 	%p9323, %rs22, 11;
	@%p9323 bra 	$L__BB4_9238;
	setp.eq.s16 	%p9324, %rs22, 12;
	@%p9324 bra 	$L__BB4_9228;
	bra.uni 	$L__BB4_9321;
$L__BB4_9228:
	setp.gt.u32 	%p9332, %r9995, %r9997;
	selp.b32 	%r30876, 17, 1, %p9332;
	bra.uni 	$L__BB4_9321;
$L__BB4_9229:
	setp.eq.s16 	%p9319, %rs22, 13;
	@%p9319 bra 	$L__BB4_9239;
	setp.eq.s16 	%p9320, %rs22, 14;
	@%p9320 bra 	$L__BB4_9240;
	setp.eq.s16 	%p9321, %rs22, 15;
	@%p9321 bra 	$L__BB4_9232;
	bra.uni 	$L__BB4_9321;
$L__BB4_9232:
	xor.b32  	%r24761, %r9996, %r9994;
	shl.b32 	%r24762, %r24761, 4;
	and.b32  	%r24763, %r24762, 268435440;
	or.b32  	%r30876, %r24763, 1;
	bra.uni 	$L__BB4_9321;
$L__BB4_9233:
	add.s32 	%r24780, %r9997, %r9995;
	shl.b32 	%r24781, %r24780, 4;
	and.b32  	%r24782, %r24781, 268435440;
	or.b32  	%r30876, %r24782, 1;
	bra.uni 	$L__BB4_9321;
$L__BB4_9234:
	sub.s32 	%r24777, %r9995, %r9997;
	shl.b32 	%r24778, %r24777, 4;
	and.b32  	%r24779, %r24778, 268435440;
	or.b32  	%r30876, %r24779, 1;
	bra.uni 	$L__BB4_9321;
$L__BB4_9235:
	div.u32 	%r24772, %r9995, %r9997;
	shl.b32 	%r24773, %r24772, 4;
	or.b32  	%r30876, %r24773, 1;
	bra.uni 	$L__BB4_9321;
$L__BB4_9236:
	rem.u32 	%r24770, %r9995, %r9997;
	shl.b32 	%r24771, %r24770, 4;
	or.b32  	%r30876, %r24771, 1;
	bra.uni 	$L__BB4_9321;
$L__BB4_9237:
	setp.eq.s32 	%p9334, %r9995, %r9997;
	selp.b32 	%r30876, 1, 17, %p9334;
	bra.uni 	$L__BB4_9321;
$L__BB4_9238:
	setp.lt.u32 	%p9333, %r9995, %r9997;
	selp.b32 	%r30876, 17, 1, %p9333;
	bra.uni 	$L__BB4_9321;
$L__BB4_9239:
	and.b32  	%r24767, %r9996, %r9994;
	shl.b32 	%r24768, %r24767, 4;
	and.b32  	%r24769, %r24768, 268435440;
	or.b32  	%r30876, %r24769, 1;
	bra.uni 	$L__BB4_9321;
$L__BB4_9240:
	or.b32  	%r24764, %r9996, %r9994;
	shl.b32 	%r24765, %r24764, 4;
	and.b32  	%r24766, %r24765, 268435440;
	or.b32  	%r30876, %r24766, 1;
	bra.uni 	$L__BB4_9321;
$L__BB4_9241:
	shr.u32 	%r10010, %r8378, 7;
	and.b32  	%r10011, %r10010, 16777215;
	shr.u32 	%r10012, %r30889, 7;
	and.b32  	%r10013, %r10012, 16777215;
	mov.b32 	%r30876, 2;
	setp.gt.s16 	%p9298, %rs22, 9;
	@%p9298 bra 	$L__BB4_9251;
	setp.gt.s16 	%p9306, %rs22, 6;
	@%p9306 bra 	$L__BB4_9247;
	setp.eq.s16 	%p9310, %rs22, 4;
	@%p9310 bra 	$L__BB4_9260;
	setp.eq.s16 	%p9311, %rs22, 5;
	@%p9311 bra 	$L__BB4_9261;
	setp.eq.s16 	%p9312, %rs22, 6;
	@%p9312 bra 	$L__BB4_9246;
	bra.uni 	$L__BB4_9321;
$L__BB4_9246:
	mul.lo.s32 	%r24751, %r10010, %r10012;
	shl.b32 	%r24752, %r24751, 4;
	and.b32  	%r24753, %r24752, 16777200;
	or.b32  	%r30876, %r24753, 2;
	bra.uni 	$L__BB4_9321;
$L__BB4_9247:
	setp.eq.s16 	%p9307, %rs22, 7;
	@%p9307 bra 	$L__BB4_9262;
	setp.eq.s16 	%p9308, %rs22, 8;
	@%p9308 bra 	$L__BB4_9263;
	setp.eq.s16 	%p9309, %rs22, 9;
	@%p9309 bra 	$L__BB4_9250;
	bra.uni 	$L__BB4_9321;
$L__BB4_9250:
	setp.eq.s32 	%p9316, %r10011, %r10013;
	selp.b32 	%r30876, 18, 2, %p9316;
	bra.uni 	$L__BB4_9321;
$L__BB4_9251:
	setp.gt.s16 	%p9299, %rs22, 12;
	@%p9299 bra 	$L__BB4_9256;
	setp.eq.s16 	%p9303, %rs22, 10;
	@%p9303 bra 	$L__BB4_9264;
	setp.eq.s16 	%p9304, %rs22, 11;
	@%p9304 bra 	$L__BB4_9265;
	setp.eq.s16 	%p9305, %rs22, 12;
	@%p9305 bra 	$L__BB4_9255;
	bra.uni 	$L__BB4_9321;
$L__BB4_9255:
	setp.gt.u32 	%p9313, %r10011, %r10013;
	selp.b32 	%r30876, 18, 2, %p9313;
	bra.uni 	$L__BB4_9321;
$L__BB4_9256:
	setp.eq.s16 	%p9300, %rs22, 13;
	@%p9300 bra 	$L__BB4_9266;
	setp.eq.s16 	%p9301, %rs22, 14;
	@%p9301 bra 	$L__BB4_9267;
	setp.eq.s16 	%p9302, %rs22, 15;
	@%p9302 bra 	$L__BB4_9259;
	bra.uni 	$L__BB4_9321;
$L__BB4_9259:
	xor.b32  	%r24736, %r10012, %r10010;
	shl.b32 	%r24737, %r24736, 4;
	and.b32  	%r24738, %r24737, 16777200;
	or.b32  	%r30876, %r24738, 2;
	bra.uni 	$L__BB4_9321;
$L__BB4_9260:
	add.s32 	%r24757, %r10013, %r10011;
	shl.b32 	%r24758, %r24757, 4;
	and.b32  	%r24759, %r24758, 16777200;
	or.b32  	%r30876, %r24759, 2;
	bra.uni 	$L__BB4_9321;
$L__BB4_9261:
	sub.s32 	%r24754, %r10011, %r10013;
	shl.b32 	%r24755, %r24754, 4;
	and.b32  	%r24756, %r24755, 16777200;
	or.b32  	%r30876, %r24756, 2;
	bra.uni 	$L__BB4_9321;
$L__BB4_9262:
	div.u32 	%r24748, %r10011, %r10013;
	shl.b32 	%r24749, %r24748, 4;
	and.b32  	%r24750, %r24749, 16777200;
	or.b32  	%r30876, %r24750, 2;
	bra.uni 	$L__BB4_9321;
$L__BB4_9263:
	rem.u32 	%r24745, %r10011, %r10013;
	shl.b32 	%r24746, %r24745, 4;
	and.b32  	%r24747, %r24746, 16777200;
	or.b32  	%r30876, %r24747, 2;
	bra.uni 	$L__BB4_9321;
$L__BB4_9264:
	setp.eq.s32 	%p9315, %r10011, %r10013;
	selp.b32 	%r30876, 2, 18, %p9315;
	bra.uni 	$L__BB4_9321;
$L__BB4_9265:
	setp.lt.u32 	%p9314, %r10011, %r10013;
	selp.b32 	%r30876, 18, 2, %p9314;
	bra.uni 	$L__BB4_9321;
$L__BB4_9266:
	and.b32  	%r24742, %r10012, %r10010;
	shl.b32 	%r24743, %r24742, 4;
	and.b32  	%r24744, %r24743, 16777200;
	or.b32  	%r30876, %r24744, 2;
	bra.uni 	$L__BB4_9321;
$L__BB4_9267:
	or.b32  	%r24739, %r10012, %r10010;
	shl.b32 	%r24740, %r24739, 4;
	and.b32  	%r24741, %r24740, 16777200;
	or.b32  	%r30876, %r24741, 2;
	bra.uni 	$L__BB4_9321;
$L__BB4_9268:
	shr.u32 	%r24604, %r8378, 7;
	shr.u32 	%r24605, %r8378, 23;
	and.b32  	%r24606, %r24605, 127;
	and.b32  	%r24607, %r24604, 65535;
	shl.b32 	%r24608, %r9981, 4;
	and.b32  	%r24609, %r24608, -2147483648;
	and.b32  	%r24610, %r8378, 1073741696;
	add.s32 	%r24611, %r24610, 536870912;
	or.b32  	%r24612, %r24607, %r24606;
	setp.eq.s32 	%p9227, %r24612, 0;
	selp.b32 	%r24613, 0, %r24611, %p9227;
	or.b32  	%r24614, %r24613, %r24609;
	mov.b32 	%f153, %r24614;
	shr.u32 	%r24615, %r30889, 7;
	shr.u32 	%r24616, %r30889, 23;
	and.b32  	%r24617, %r24616, 127;
	and.b32  	%r24618, %r24615, 65535;
	shl.b32 	%r10026, %r9991, 4;
	and.b32  	%r24619, %r10026, -2147483648;
	and.b32  	%r24620, %r30889, 1073741696;
	add.s32 	%r24621, %r24620, 536870912;
	or.b32  	%r24622, %r24618, %r24617;
	setp.eq.s32 	%p9228, %r24622, 0;
	selp.b32 	%r24623, 0, %r24621, %p9228;
	or.b32  	%r24624, %r24623, %r24619;
	mov.b32 	%f154, %r24624;
	mov.b32 	%r30876, -67108861;
	setp.gt.s16 	%p9229, %rs22, 9;
	@%p9229 bra 	$L__BB4_9278;
	setp.gt.s16 	%p9237, %rs22, 6;
	@%p9237 bra 	$L__BB4_9274;
	setp.eq.s16 	%p9241, %rs22, 4;
	@%p9241 bra 	$L__BB4_9289;
	setp.eq.s16 	%p9242, %rs22, 5;
	@%p9242 bra 	$L__BB4_9290;
	setp.eq.s16 	%p9243, %rs22, 6;
	@%p9243 bra 	$L__BB4_9273;
	bra.uni 	$L__BB4_9321;
$L__BB4_9273:
	mul.f32 	%f963, %f153, %f154;
	mov.b32 	%r24705, %f963;
	shr.u32 	%r24706, %r24705, 8;
	and.b32  	%r24707, %r24706, 8388608;
	shr.u32 	%r24708, %r24705, 7;
	and.b32  	%r24709, %r24708, 16711680;
	add.s32 	%r24710, %r24709, 264241152;
	or.b32  	%r24711, %r24707, %r24710;
	and.b32  	%r24712, %r24708, 65535;
	or.b32  	%r24713, %r24711, %r24712;
	shl.b32 	%r24714, %r24713, 4;
	or.b32  	%r30876, %r24714, 3;
	bra.uni 	$L__BB4_9321;
$L__BB4_9274:
	setp.eq.s16 	%p9238, %rs22, 7;
	@%p9238 bra 	$L__BB4_9291;
	setp.eq.s16 	%p9239, %rs22, 8;
	@%p9239 bra 	$L__BB4_9292;
	setp.eq.s16 	%p9240, %rs22, 9;
	@%p9240 bra 	$L__BB4_9277;
	bra.uni 	$L__BB4_9321;
$L__BB4_9277:
	setp.eq.f32 	%p9283, %f153, %f154;
	selp.b32 	%r30876, 17, 1, %p9283;
	bra.uni 	$L__BB4_9321;
$L__BB4_9278:
	setp.gt.s16 	%p9230, %rs22, 12;
	@%p9230 bra 	$L__BB4_9283;
	setp.eq.s16 	%p9234, %rs22, 10;
	@%p9234 bra 	$L__BB4_9305;
	setp.eq.s16 	%p9235, %rs22, 11;
	@%p9235 bra 	$L__BB4_9306;
	setp.eq.s16 	%p9236, %rs22, 12;
	@%p9236 bra 	$L__BB4_9282;
	bra.uni 	$L__BB4_9321;
$L__BB4_9282:
	setp.gt.f32 	%p9280, %f153, %f154;
	selp.b32 	%r30876, 17, 1, %p9280;
	bra.uni 	$L__BB4_9321;
$L__BB4_9283:
	setp.eq.s16 	%p9231, %rs22, 13;
	@%p9231 bra 	$L__BB4_9307;
	setp.eq.s16 	%p9232, %rs22, 14;
	@%p9232 bra 	$L__BB4_9314;
	setp.eq.s16 	%p9233, %rs22, 15;
	mov.f32 	%f1000, 0f3F800000;
	@%p9233 bra 	$L__BB4_9286;
	bra.uni 	$L__BB4_9321;
$L__BB4_9286:
	mul.f32 	%f812, %f154, 0f3F000000;
	cvt.rzi.f32.f32 	%f813, %f812;
	add.f32 	%f814, %f813, %f813;
	sub.f32 	%f815, %f154, %f814;
	abs.f32 	%f183, %f815;
	abs.f32 	%f184, %f153;
	setp.lt.f32 	%p9244, %f184, 0f00800000;
	mul.f32 	%f816, %f184, 0f4B800000;
	selp.f32 	%f817, %f816, %f184, %p9244;
	selp.f32 	%f818, 0fC1C00000, 0f00000000, %p9244;
	mov.b32 	%r24625, %f817;
	add.s32 	%r24626, %r24625, -1060439283;
	and.b32  	%r24627, %r24626, -8388608;
	sub.s32 	%r24628, %r24625, %r24627;
	mov.b32 	%f819, %r24628;
	cvt.rn.f32.s32 	%f820, %r24627;
	fma.rn.f32 	%f821, %f820, 0f34000000, %f818;
	add.f32 	%f822, %f819, 0fBF800000;
	add.f32 	%f823, %f819, 0f3F800000;
	rcp.approx.ftz.f32 	%f824, %f823;
	add.f32 	%f825, %f822, %f822;
	mul.f32 	%f826, %f825, %f824;
	mul.f32 	%f827, %f826, %f826;
	sub.f32 	%f828, %f822, %f826;
	add.f32 	%f829, %f828, %f828;
	neg.f32 	%f830, %f826;
	fma.rn.f32 	%f831, %f830, %f822, %f829;
	mul.rn.f32 	%f832, %f824, %f831;
	fma.rn.f32 	%f833, %f827, 0f3A2C32E4, 0f3B52E7DB;
	fma.rn.f32 	%f834, %f833, %f827, 0f3C93BB73;
	fma.rn.f32 	%f835, %f834, %f827, 0f3DF6384F;
	mul.rn.f32 	%f836, %f835, %f827;
	fma.rn.f32 	%f837, %f826, 0f3FB8AA3B, %f821;
	sub.f32 	%f838, %f821, %f837;
	fma.rn.f32 	%f839, %f826, 0f3FB8AA3B, %f838;
	fma.rn.f32 	%f840, %f832, 0f3FB8AA3B, %f839;
	fma.rn.f32 	%f841, %f826, 0f32A55E34, %f840;
	mul.f32 	%f842, %f836, 0f40400000;
	fma.rn.f32 	%f843, %f842, %f832, %f841;
	fma.rn.f32 	%f844, %f836, %f826, %f843;
	add.rn.f32 	%f845, %f837, %f844;
	neg.f32 	%f846, %f837;
	add.rn.f32 	%f847, %f845, %f846;
	neg.f32 	%f848, %f847;
	add.rn.f32 	%f849, %f844, %f848;
	mul.rn.f32 	%f850, %f845, %f154;
	neg.f32 	%f851, %f850;
	fma.rn.f32 	%f852, %f845, %f154, %f851;
	fma.rn.f32 	%f853, %f849, %f154, %f852;
	cvt.rni.f32.f32 	%f854, %f850;
	sub.f32 	%f855, %f850, %f854;
	add.f32 	%f856, %f855, %f853;
	fma.rn.f32 	%f857, %f856, 0f391FCB8E, 0f3AAF85ED;
	fma.rn.f32 	%f858, %f857, %f856, 0f3C1D9856;
	fma.rn.f32 	%f859, %f858, %f856, 0f3D6357BB;
	fma.rn.f32 	%f860, %f859, %f856, 0f3E75FDEC;
	fma.rn.f32 	%f861, %f860, %f856, 0f3F317218;
	fma.rn.f32 	%f862, %f861, %f856, 0f3F800000;
	cvt.rzi.s32.f32 	%r24629, %f854;
	setp.gt.f32 	%p9245, %f854, 0f00000000;
	selp.b32 	%r24630, 0, -2097152000, %p9245;
	add.s32 	%r24631, %r24630, 2130706432;
	mov.b32 	%f863, %r24631;
	mul.f32 	%f864, %f862, %f863;
	shl.b32 	%r24632, %r24629, 23;
	sub.s32 	%r24633, %r24632, %r24630;
	mov.b32 	%f865, %r24633;
	mul.f32 	%f866, %f864, %f865;
	abs.f32 	%f867, %f850;
	setp.gt.f32 	%p9246, %f867, 0f43180000;
	setp.lt.f32 	%p9247, %f850, 0f00000000;
	selp.f32 	%f868, 0f00000000, 0f7F800000, %p9247;
	selp.f32 	%f185, %f868, %f866, %p9246;
	setp.eq.f32 	%p9248, %f153, 0f3F800000;
	setp.eq.f32 	%p9249, %f154, 0f00000000;
	or.pred  	%p9250, %p9248, %p9249;
	@%p9250 bra 	$L__BB4_9320;
	setp.num.f32 	%p9251, %f184, %f184;
	abs.f32 	%f869, %f154;
	setp.num.f32 	%p9252, %f869, %f869;
	and.pred  	%p9253, %p9251, %p9252;
	@%p9253 bra 	$L__BB4_9315;
	add.rn.f32 	%f1000, %f153, %f154;
	bra.uni 	$L__BB4_9320;
$L__BB4_9289:
	add.f32 	%f965, %f153, %f154;
	mov.b32 	%r24725, %f965;
	shr.u32 	%r24726, %r24725, 8;
	and.b32  	%r24727, %r24726, 8388608;
	shr.u32 	%r24728, %r24725, 7;
	and.b32  	%r24729, %r24728, 16711680;
	add.s32 	%r24730, %r24729, 264241152;
	or.b32  	%r24731, %r24727, %r24730;
	and.b32  	%r24732, %r24728, 65535;
	or.b32  	%r24733, %r24731, %r24732;
	shl.b32 	%r24734, %r24733, 4;
	or.b32  	%r30876, %r24734, 3;
	bra.uni 	$L__BB4_9321;
$L__BB4_9290:
	sub.f32 	%f964, %f153, %f154;
	mov.b32 	%r24715, %f964;
	shr.u32 	%r24716, %r24715, 8;
	and.b32  	%r24717, %r24716, 8388608;
	shr.u32 	%r24718, %r24715, 7;
	and.b32  	%r24719, %r24718, 16711680;
	add.s32 	%r24720, %r24719, 264241152;
	or.b32  	%r24721, %r24717, %r24720;
	and.b32  	%r24722, %r24718, 65535;
	or.b32  	%r24723, %r24721, %r24722;
	shl.b32 	%r24724, %r24723, 4;
	or.b32  	%r30876, %r24724, 3;
	bra.uni 	$L__BB4_9321;
$L__BB4_9291:
	div.rn.f32 	%f962, %f153, %f154;
	mov.b32 	%r24695, %f962;
	shr.u32 	%r24696, %r24695, 8;
	and.b32  	%r24697, %r24696, 8388608;
	shr.u32 	%r24698, %r24695, 7;
	and.b32  	%r24699, %r24698, 16711680;
	add.s32 	%r24700, %r24699, 264241152;
	or.b32  	%r24701, %r24697, %r24700;
	and.b32  	%r24702, %r24698, 65535;
	or.b32  	%r24703, %r24701, %r24702;
	shl.b32 	%r24704, %r24703, 4;
	or.b32  	%r30876, %r24704, 3;
	bra.uni 	$L__BB4_9321;
$L__BB4_9292:
	abs.f32 	%f155, %f154;
	abs.f32 	%f997, %f153;
	setp.lt.f32 	%p9284, %f997, %f155;
	@%p9284 bra 	$L__BB4_9304;
	mul.f32 	%f157, %f155, 0f4B000000;
	setp.gtu.f32 	%p9285, %f997, %f157;
	@%p9285 bra 	$L__BB4_9300;
	div.approx.f32 	%f939, %f997, %f155;
	cvt.rzi.f32.f32 	%f995, %f939;
	neg.f32 	%f159, %f155;
	fma.rn.f32 	%f160, %f159, %f995, %f997;
	mov.b32 	%r10031, %f160;
	mov.b32 	%r24677, %f155;
	setp.lt.u32 	%p9286, %r10031, %r24677;
	@%p9286 bra 	$L__BB4_9299;
	setp.lt.u32 	%p9287, %r10031, -2147483647;
	@%p9287 bra 	$L__BB4_9297;
	add.f32 	%f944, %f995, 0fBF800000;
	setp.lt.f32 	%p9290, %f160, %f159;
	add.f32 	%f945, %f944, 0fBF800000;
	selp.f32 	%f995, %f945, %f944, %p9290;
	bra.uni 	$L__BB4_9299;
$L__BB4_9297:
	add.f32 	%f995, %f995, 0f3F800000;
	add.f32 	%f940, %f155, %f155;
	setp.ltu.f32 	%p9288, %f160, %f940;
	@%p9288 bra 	$L__BB4_9299;
	add.f32 	%f941, %f995, 0f3F800000;
	fma.rn.f32 	%f942, %f155, 0fC0400000, %f160;
	setp.ge.f32 	%p9289, %f942, 0f00000000;
	add.f32 	%f943, %f941, 0f3F800000;
	selp.f32 	%f995, %f943, %f941, %p9289;
$L__BB4_9299:
	fma.rn.f32 	%f997, %f159, %f995, %f997;
	bra.uni 	$L__BB4_9304;
$L__BB4_9300:
	mov.b32 	%r10032, %f997;
	mov.b32 	%r24678, %f157;
	and.b32  	%r10033, %r24678, -8388608;
	and.b32  	%r24679, %r10032, 8388607;
	or.b32  	%r30874, %r24679, 1065353216;
	and.b32  	%r24680, %r24678, 8388607;
	or.b32  	%r10035, %r24680, 1065353216;
	mov.b32 	%f996, %r30874;
	sub.s32 	%r24681, %r10032, %r10033;
	add.s32 	%r24682, %r24681, 192937984;
	and.b32  	%r30875, %r24682, -8388608;
	setp.eq.s32 	%p9291, %r30875, 0;
	@%p9291 bra 	$L__BB4_9303;
	mov.b32 	%f946, %r10035;
	rcp.approx.ftz.f32 	%f167, %f946;
	neg.f32 	%f168, %f946;
$L__BB4_9302:
	min.u32 	%r24683, %r30875, 192937984;
	add.s32 	%r24684, %r30874, %r24683;
	mov.b32 	%f947, %r24684;
	mul.f32 	%f948, %f167, %f947;
	fma.rn.f32 	%f949, %f168, %f948, %f947;
	fma.rn.f32 	%f950, %f949, %f167, %f948;
	fma.rn.f32 	%f951, %f168, %f950, %f947;
	fma.rz.f32 	%f952, %f951, %f167, %f950;
	cvt.rzi.f32.f32 	%f953, %f952;
	fma.rn.f32 	%f996, %f168, %f953, %f947;
	sub.s32 	%r30875, %r30875, %r24683;
	mov.b32 	%r30874, %f996;
	setp.ne.s32 	%p9292, %r30875, 0;
	setp.ne.s32 	%p9293, %r30874, 0;
	and.pred  	%p9294, %p9292, %p9293;
	@%p9294 bra 	$L__BB4_9302;
$L__BB4_9303:
	mov.b32 	%f955, %r10033;
	setp.leu.f32 	%p9295, %f155, 0f00000000;
	setp.gt.u32 	%p9296, %r10032, 2139095039;
	selp.f32 	%f956, 0f7FFFFFFF, %f955, %p9295;
	selp.f32 	%f957, 0f7FFFFFFF, %f956, %p9296;
	mul.f32 	%f958, %f996, 0f34000000;
	mul.f32 	%f997, %f957, %f958;
$L__BB4_9304:
	abs.f32 	%f959, %f997;
	setp.nan.f32 	%p9297, %f959, %f959;
	copysign.f32 	%f960, %f153, %f997;
	selp.f32 	%f961, %f997, %f960, %p9297;
	mov.b32 	%r24685, %f961;
	shr.u32 	%r24686, %r24685, 8;
	and.b32  	%r24687, %r24686, 8388608;
	shr.u32 	%r24688, %r24685, 7;
	and.b32  	%r24689, %r24688, 16711680;
	add.s32 	%r24690, %r24689, 264241152;
	or.b32  	%r24691, %r24687, %r24690;
	and.b32  	%r24692, %r24688, 65535;
	or.b32  	%r24693, %r24691, %r24692;
	shl.b32 	%r24694, %r24693, 4;
	or.b32  	%r30876, %r24694, 3;
	bra.uni 	$L__BB4_9321;
$L__BB4_9305:
	setp.neu.f32 	%p9282, %f153, %f154;
	selp.b32 	%r30876, 17, 1, %p9282;
	bra.uni 	$L__BB4_9321;
$L__BB4_9306:
	setp.lt.f32 	%p9281, %f153, %f154;
	selp.b32 	%r30876, 17, 1, %p9281;
	bra.uni 	$L__BB4_9321;
$L__BB4_9307:
	abs.f32 	%f173, %f154;
	abs.f32 	%f174, %f153;
	setp.leu.f32 	%p9271, %f174, %f173;
	setp.gt.f32 	%p9272, %f174, %f173;
	selp.f32 	%f175, %f174, %f173, %p9272;
	selp.f32 	%f918, %f173, %f174, %p9272;
	div.rn.f32 	%f919, %f918, %f175;
	mul.f32 	%f920, %f919, %f919;
	fma.rn.f32 	%f921, %f920, 0f3B33710B, 0fBC807748;
	fma.rn.f32 	%f922, %f921, %f920, 0f3D2CDAB2;
	fma.rn.f32 	%f923, %f922, %f920, 0fBD992D10;
	fma.rn.f32 	%f924, %f923, %f920, 0f3DD9EA6C;
	fma.rn.f32 	%f925, %f924, %f920, 0fBE117CB1;
	fma.rn.f32 	%f926, %f925, %f920, 0f3E4CBCE0;
	fma.rn.f32 	%f927, %f926, %f920, 0fBEAAAA7D;
	mul.f32 	%f928, %f920, %f927;
	fma.rn.f32 	%f176, %f928, %f919, %f919;
	@%p9271 bra 	$L__BB4_9309;
	neg.f32 	%f931, %f176;
	fma.rn.f32 	%f932, 0f3F6EE581, 0f3FD774EB, %f931;
	fma.rn.f32 	%f933, 0f3F6EE581, 0f3FD774EB, %f176;
	setp.lt.s32 	%p9274, %r10026, 0;
	selp.f32 	%f998, %f933, %f932, %p9274;
	bra.uni 	$L__BB4_9310;
$L__BB4_9309:
	neg.f32 	%f929, %f176;
	fma.rn.f32 	%f930, 0f3FEEE581, 0f3FD774EB, %f929;
	setp.lt.s32 	%p9273, %r10026, 0;
	selp.f32 	%f998, %f930, %f176, %p9273;
$L__BB4_9310:
	setp.neu.f32 	%p9275, %f175, 0f00000000;
	@%p9275 bra 	$L__BB4_9312;
	setp.lt.s32 	%p9278, %r10026, 0;
	selp.f32 	%f999, 0f40490FDB, 0f00000000, %p9278;
	bra.uni 	$L__BB4_9313;
$L__BB4_9312:
	setp.eq.f32 	%p9276, %f173, %f174;
	setp.lt.s32 	%p9277, %r10026, 0;
	selp.f32 	%f934, 0f4016CBE4, 0f3F490FDB, %p9277;
	selp.f32 	%f999, %f934, %f998, %p9276;
$L__BB4_9313:
	add.f32 	%f935, %f174, %f173;
	abs.f32 	%f936, %f935;
	setp.nan.f32 	%p9279, %f936, %f936;
	copysign.f32 	%f937, %f153, %f999;
	selp.f32 	%f938, %f935, %f937, %p9279;
	mov.b32 	%r24667, %f938;
	shr.u32 	%r24668, %r24667, 8;
	and.b32  	%r24669, %r24668, 8388608;
	shr.u32 	%r24670, %r24667, 7;
	and.b32  	%r24671, %r24670, 16711680;
	add.s32 	%r24672, %r24671, 264241152;
	or.b32  	%r24673, %r24669, %r24672;
	and.b32  	%r24674, %r24670, 65535;
	or.b32  	%r24675, %r24673, %r24674;
	shl.b32 	%r24676, %r24675, 4;
	or.b32  	%r30876, %r24676, 3;
	bra.uni 	$L__BB4_9321;
$L__BB4_9314:
	setp.lt.f32 	%p9265, %f154, 0f00800000;
	mul.f32 	%f875, %f154, 0f4B000000;
	selp.f32 	%f876, %f875, %f154, %p9265;
	selp.f32 	%f877, 0fC1B80000, 0f00000000, %p9265;
	mov.b32 	%r24649, %f876;
	add.s32 	%r24650, %r24649, -1059760811;
	and.b32  	%r24651, %r24650, -8388608;
	sub.s32 	%r24652, %r24649, %r24651;
	mov.b32 	%f878, %r24652;
	cvt.rn.f32.s32 	%f879, %r24651;
	fma.rn.f32 	%f880, %f879, 0f34000000, %f877;
	add.f32 	%f881, %f878, 0fBF800000;
	fma.rn.f32 	%f882, %f881, 0fBE055027, 0f3E1039F6;
	fma.rn.f32 	%f883, %f882, %f881, 0fBDF8CDCC;
	fma.rn.f32 	%f884, %f883, %f881, 0f3E0F2955;
	fma.rn.f32 	%f885, %f884, %f881, 0fBE2AD8B9;
	fma.rn.f32 	%f886, %f885, %f881, 0f3E4CED0B;
	fma.rn.f32 	%f887, %f886, %f881, 0fBE7FFF22;
	fma.rn.f32 	%f888, %f887, %f881, 0f3EAAAA78;
	fma.rn.f32 	%f889, %f888, %f881, 0fBF000000;
	mul.f32 	%f890, %f881, %f889;
	fma.rn.f32 	%f891, %f890, %f881, %f881;
	fma.rn.f32 	%f892, %f880, 0f3F317218, %f891;
	setp.gt.u32 	%p9266, %r24649, 2139095039;
	fma.rn.f32 	%f893, %f876, 0f7F800000, 0f7F800000;
	selp.f32 	%f894, %f893, %f892, %p9266;
	setp.eq.f32 	%p9267, %f876, 0f00000000;
	selp.f32 	%f895, 0fFF800000, %f894, %p9267;
	setp.lt.f32 	%p9268, %f153, 0f00800000;
	mul.f32 	%f896, %f153, 0f4B000000;
	selp.f32 	%f897, %f896, %f153, %p9268;
	selp.f32 	%f898, 0fC1B80000, 0f00000000, %p9268;
	mov.b32 	%r24653, %f897;
	add.s32 	%r24654, %r24653, -1059760811;
	and.b32  	%r24655, %r24654, -8388608;
	sub.s32 	%r24656, %r24653, %r24655;
	mov.b32 	%f899, %r24656;
	cvt.rn.f32.s32 	%f900, %r24655;
	fma.rn.f32 	%f901, %f900, 0f34000000, %f898;
	add.f32 	%f902, %f899, 0fBF800000;
	fma.rn.f32 	%f903, %f902, 0fBE055027, 0f3E1039F6;
	fma.rn.f32 	%f904, %f903, %f902, 0fBDF8CDCC;
	fma.rn.f32 	%f905, %f904, %f902, 0f3E0F2955;
	fma.rn.f32 	%f906, %f905, %f902, 0fBE2AD8B9;
	fma.rn.f32 	%f907, %f906, %f902, 0f3E4CED0B;
	fma.rn.f32 	%f908, %f907, %f902, 0fBE7FFF22;
	fma.rn.f32 	%f909, %f908, %f902, 0f3EAAAA78;
	fma.rn.f32 	%f910, %f909, %f902, 0fBF000000;
	mul.f32 	%f911, %f902, %f910;
	fma.rn.f32 	%f912, %f911, %f902, %f902;
	fma.rn.f32 	%f913, %f901, 0f3F317218, %f912;
	setp.gt.u32 	%p9269, %r24653, 2139095039;
	fma.rn.f32 	%f914, %f897, 0f7F800000, 0f7F800000;
	selp.f32 	%f915, %f914, %f913, %p9269;
	setp.eq.f32 	%p9270, %f897, 0f00000000;
	selp.f32 	%f916, 0fFF800000, %f915, %p9270;
	div.rn.f32 	%f917, %f895, %f916;
	mov.b32 	%r24657, %f917;
	shr.u32 	%r24658, %r24657, 8;
	and.b32  	%r24659, %r24658, 8388608;
	shr.u32 	%r24660, %r24657, 7;
	and.b32  	%r24661, %r24660, 16711680;
	add.s32 	%r24662, %r24661, 264241152;
	or.b32  	%r24663, %r24659, %r24662;
	and.b32  	%r24664, %r24660, 65535;
	or.b32  	%r24665, %r24663, %r24664;
	shl.b32 	%r24666, %r24665, 4;
	or.b32  	%r30876, %r24666, 3;
	bra.uni 	$L__BB4_9321;
$L__BB4_9315:
	setp.neu.f32 	%p9254, %f153, 0f00000000;
	setp.neu.f32 	%p9255, %f184, 0f7F800000;
	and.pred  	%p9256, %p9254, %p9255;
	@%p9256 bra 	$L__BB4_9317;
	setp.neu.f32 	%p9263, %f183, 0f3F800000;
	add.f32 	%f874, %f153, %f153;
	mov.b32 	%r24634, %f874;
	setp.lt.f32 	%p9264, %f154, 0f00000000;
	xor.b32  	%r24635, %r24634, 2139095040;
	selp.b32 	%r24636, %r24635, %r24634, %p9264;
	and.b32  	%r24637, %r24636, 2147483647;
	selp.b32 	%r24638, %r24637, %r24636, %p9263;
	mov.b32 	%f1000, %r24638;
	bra.uni 	$L__BB4_9320;
$L__BB4_9317:
	setp.eq.f32 	%p9257, %f153, 0fBF800000;
	setp.eq.f32 	%p9258, %f869, 0f7F800000;
	and.pred  	%p9259, %p9257, %p9258;
	@%p9259 bra 	$L__BB4_9320;
	setp.geu.f32 	%p9260, %f153, 0f00000000;
	mov.f32 	%f1000, %f185;
	@%p9260 bra 	$L__BB4_9320;
	setp.neu.f32 	%p9261, %f183, 0f3F800000;
	neg.f32 	%f871, %f185;
	selp.f32 	%f872, %f185, %f871, %p9261;
	cvt.rmi.f32.f32 	%f873, %f154;
	setp.neu.f32 	%p9262, %f873, %f154;
	selp.f32 	%f1000, 0f7FFFFFFF, %f872, %p9262;
$L__BB4_9320:
	mov.b32 	%r24639, %f1000;
	shr.u32 	%r24640, %r24639, 8;
	and.b32  	%r24641, %r24640, 8388608;
	shr.u32 	%r24642, %r24639, 7;
	and.b32  	%r24643, %r24642, 16711680;
	add.s32 	%r24644, %r24643, 264241152;
	or.b32  	%r24645, %r24641, %r24644;
	and.b32  	%r24646, %r24642, 65535;
	or.b32  	%r24647, %r24645, %r24646;
	shl.b32 	%r24648, %r24647, 4;
	or.b32  	%r30876, %r24648, 3;
$L__BB4_9321:
	shl.b32 	%r24789, %r30876, 3;
	or.b32  	%r24790, %r24789, 3;
	and.b32  	%r24791, %r30873, 7;
	setp.eq.s32 	%p9336, %r24791, 0;
	selp.b32 	%r30879, %r30873, %r24790, %p9336;
	selp.b32 	%r10061, %r24790, %r30873, %p9336;
	and.b32  	%r24792, %r30879, 7;
	setp.ne.s32 	%p9337, %r24792, 0;
	@%p9337 bra 	$L__BB4_9325;
$L__BB4_9322:
	and.b32  	%r24793, %r10061, 7;
	setp.ne.s32 	%p9338, %r24793, 0;
	@%p9338 bra 	$L__BB4_9334;
$L__BB4_9323:
	shr.u32 	%r24794, %r10061, 3;
	setp.gt.u32 	%p9339, %r10061, 65535;
	shr.u32 	%r24795, %r10061, 1;
	mov.u32 	%r24796, shared_mem;
	add.s32 	%r24797, %r24796, %r24795;
	add.s32 	%r10057, %r24797, 65536;
	mul.wide.u32 	%rd9083, %r24794, 4;
	add.s64 	%rd656, %rd3, %rd9083;
	@%p9339 bra 	$L__BB4_9328;
	atom.shared.exch.b32 	%r30882, [%r10057], -1;
	bra.uni 	$L__BB4_9329;
$L__BB4_9325:
	cvt.u64.u32 	%rd9097, %r10061;
	shl.b64 	%rd9098, %rd9097, 32;
	cvt.u64.u32 	%rd9099, %r30879;
	or.b64  	%rd655, %rd9098, %rd9099;
	mul.wide.u32 	%rd9100, %r30879, 8;
	and.b32  	%r24818, %r10061, 7;
	cvt.u64.u32 	%rd9101, %r24818;
	mov.b64 	%rd9102, 56;
	cvt.u32.u64 	%r24819, %rd9102;
	cvt.u32.u64 	%r24820, %rd9100;
	and.b32  	%r24821, %r24820, %r24819;
	cvt.u32.u64 	%r24822, %rd9101;
	or.b32  	%r24823, %r24821, %r24822;
	mov.b64 	%rd9103, 9130730411292422402;
	shr.u64 	%rd9104, %rd9103, %r24823;
	mov.b64 	%rd9105, 1736168554312260608;
	shr.u64 	%rd9106, %rd9105, %r24823;
	mov.b64 	%rd9107, -506390041275138048;
	shr.u64 	%rd9108, %rd9107, %r24823;
	shl.b64 	%rd9109, %rd9108, 2;
	cvt.u32.u64 	%r24824, %rd9106;
	mov.b64 	%rd9110, 2;
	cvt.u32.u64 	%r24825, %rd9110;
	and.b32  	%r24826, %r24824, %r24825;
	cvt.u32.u64 	%r24827, %rd9104;
	mov.b64 	%rd9111, 1;
	cvt.u32.u64 	%r24828, %rd9111;
	and.b32  	%r24829, %r24827, %r24828;
	or.b32  	%r24830, %r24829, %r24826;
	cvt.u32.u64 	%r24831, %rd9109;
	mov.b64 	%rd9112, 4;
	cvt.u32.u64 	%r24832, %rd9112;
	and.b32  	%r24833, %r24831, %r24832;
	or.b32  	%r24834, %r24830, %r24833;
	mov.b16 	%rs390, 1;
	shl.b16 	%rs391, %rs390, %r24834;
	and.b16  	%rs392, %rs391, 29;
	setp.eq.s16 	%p9361, %rs392, 0;
	@%p9361 bra 	$L__BB4_9327;
	st.local.u32 	[%rd2+280], %r2110;
	st.local.u64 	[%rd548+288], %rd655;
	bra.uni 	$L__BB4_9662;
$L__BB4_9327:
	add.s32 	%r24835, %r9951, 1;
	st.local.u32 	[%rd2+2336], %r24835;
	shl.b32 	%r24836, %r9951, 3;
	cvt.u64.u32 	%rd9113, %r24836;
	and.b64  	%rd9114, %rd9113, 2040;
	add.s64 	%rd9115, %rd2, %rd9114;
	st.local.u64 	[%rd9115+2344], %rd655;
	bra.uni 	$L__BB4_9662;
$L__BB4_9328:
	atom.global.exch.b32 	%r30882, [%rd656], -1;
$L__BB4_9329:
	add.s32 	%r24798, %r30882, 1;
	setp.lt.u32 	%p9340, %r24798, 2;
	@%p9340 bra 	$L__BB4_9334;
	setp.gt.u32 	%p9341, %r10061, 65535;
	@%p9341 bra 	$L__BB4_9332;
	atom.shared.exch.b32 	%r24800, [%r10057], 0;
	bra.uni 	$L__BB4_9333;
$L__BB4_9332:
	atom.global.exch.b32 	%r24799, [%rd656], 0;
$L__BB4_9333:
	and.b32  	%r24801, %r30882, 7;
	setp.eq.s32 	%p9342, %r24801, 0;
	mov.u32 	%r10061, %r30882;
	@%p9342 bra 	$L__BB4_9323;
$L__BB4_9334:
	setp.lt.u32 	%p9343, %r30879, 65529;
	@%p9343 bra 	$L__BB4_9346;
	and.b32  	%r10062, %r10061, 4;
	setp.eq.s32 	%p9344, %r10062, 0;
	and.b32  	%r24802, %r10061, 3;
	setp.ne.s32 	%p9345, %r24802, 0;
	and.pred  	%p9346, %p9344, %p9345;
	setp.gt.u32 	%p9347, %r10061, 65535;
	or.pred  	%p9348, %p9347, %p9346;
	@%p9348 bra 	$L__BB4_9339;
	and.b32  	%r24803, %r10061, 7;
	setp.eq.s32 	%p9349, %r24803, 0;
	mov.u32 	%r30885, %r10061;
	mov.u32 	%r30886, %r30879;
	@%p9349 bra 	$L__BB4_9351;
	setp.eq.s32 	%p9350, %r10062, 0;
	@%p9350 bra 	$L__BB4_9339;
	cvt.u64.u32 	%rd9084, %r10061;
	shl.b64 	%rd9085, %rd9084, 32;
	cvt.u64.u32 	%rd9086, %r30879;
	or.b64  	%rd9087, %rd9085, %rd9086;
	st.local.u32 	[%rd2+280], %r2110;
	st.local.u64 	[%rd548+288], %rd9087;
	bra.uni 	$L__BB4_9662;
$L__BB4_9339:
	shr.u32 	%r10063, %r30879, 3;
	setp.gt.u32 	%p9351, %r30879, 65535;
	@%p9351 bra 	$L__BB4_9341;
	shl.b32 	%r24804, %r10063, 2;
	mov.u32 	%r24805, shared_mem;
	add.s32 	%r24806, %r24805, %r24804;
	ld.shared.u32 	%r30884, [%r24806+65536];
	bra.uni 	$L__BB4_9342;
$L__BB4_9341:
	mul.wide.u32 	%rd9088, %r10063, 4;
	add.s64 	%rd9089, %rd3, %rd9088;
	ld.global.u32 	%r30884, [%rd9089];
$L__BB4_9342:
	setp.ne.s32 	%p9352, %r30884, 0;
	@%p9352 bra 	$L__BB4_9346;
	cvt.u64.u32 	%rd9090, %r10061;
	shl.b64 	%rd9091, %rd9090, 32;
	cvt.u64.u32 	%rd9092, %r30879;
	or.b64  	%rd657, %rd9091, %rd9092;
	and.b32  	%r24807, %r10061, 7;
	setp.eq.s32 	%p9353, %r24807, 1;
	@%p9353 bra 	$L__BB4_9345;
	st.local.u32 	[%rd2+280], %r2110;
	st.local.u64 	[%rd548+288], %rd657;
	bra.uni 	$L__BB4_9662;
$L__BB4_9345:
	add.s32 	%r24808, %r9951, 1;
	st.local.u32 	[%rd2+2336], %r24808;
	shl.b32 	%r24809, %r9951, 3;
	cvt.u64.u32 	%rd9093, %r24809;
	and.b64  	%rd9094, %rd9093, 2040;
	add.s64 	%rd9095, %rd2, %rd9094;
	st.local.u64 	[%rd9095+2344], %rd657;
	bra.uni 	$L__BB4_9662;
$L__BB4_9346:
	shr.u32 	%r10067, %r30879, 3;
	setp.gt.u32 	%p9354, %r30879, 65535;
	@%p9354 bra 	$L__BB4_9349;
	shl.b32 	%r24811, %r10067, 2;
	mov.u32 	%r24812, shared_mem;
	add.s32 	%r24813, %r24812, %r24811;
	add.s32 	%r10068, %r24813, 65536;
	atom.shared.exch.b32 	%r30885, [%r24813+65536], %r10061;
	setp.eq.s32 	%p9356, %r30885, -1;
	@%p9356 bra 	$L__BB4_9662;
	atom.shared.exch.b32 	%r24814, [%r10068], 0;
	mov.u32 	%r30886, %r10061;
	bra.uni 	$L__BB4_9351;
$L__BB4_9349:
	mul.wide.u32 	%rd9096, %r10067, 4;
	add.s64 	%rd658, %rd3, %rd9096;
	atom.global.exch.b32 	%r30885, [%rd658], %r10061;
	setp.eq.s32 	%p9355, %r30885, -1;
	@%p9355 bra 	$L__BB4_9662;
	atom.global.exch.b32 	%r24810, [%rd658], 0;
	mov.u32 	%r30886, %r10061;
$L__BB4_9351:
	and.b32  	%r24815, %r30885, 7;
	setp.ne.s32 	%p9357, %r24815, 0;
	and.b32  	%r24816, %r30886, 7;
	setp.eq.s32 	%p9358, %r24816, 0;
	and.pred  	%p9359, %p9357, %p9358;
	selp.b32 	%r30879, %r30886, %r30885, %p9359;
	selp.b32 	%r10061, %r30885, %r30886, %p9359;
	and.b32  	%r24817, %r30879, 7;
	setp.eq.s32 	%p9360, %r24817, 0;
	@%p9360 bra 	$L__BB4_9322;
	bra.uni 	$L__BB4_9325;
$L__BB4_9352:
	xor.b32  	%r24549, %r8378, -2147483648;
	cvt.u64.u32 	%rd9043, %r30873;
	shl.b64 	%rd9044, %rd9043, 32;
	cvt.u64.u32 	%rd9045, %r24549;
	or.b64  	%rd659, %rd9044, %rd9045;
	setp.gt.u32 	%p9188, %r30869, 8191;
	@%p9188 bra 	$L__BB4_9354;
	shl.b32 	%r24550, %r30869, 3;
	mov.u32 	%r24551, shared_mem;
	add.s32 	%r24552, %r24551, %r24550;
	atom.shared.exch.b64 	%rd9049, [%r24552], %rd659;
	bra.uni 	$L__BB4_9355;
$L__BB4_9354:
	mul.wide.u32 	%rd9046, %r30869, 8;
	add.s64 	%rd9047, %rd1, %rd9046;
	atom.global.exch.b64 	%rd9048, [%rd9047+201326600], %rd659;
$L__BB4_9355:
	shl.b32 	%r24553, %r30869, 3;
	or.b32  	%r10085, %r24553, 6;
	and.b32  	%r24554, %r30889, 7;
	setp.ne.s32 	%p9189, %r24554, 0;
	@%p9189 bra 	$L__BB4_9359;
$L__BB4_9356:
	and.b32  	%r24555, %r10085, 7;
	setp.ne.s32 	%p9190, %r24555, 0;
	@%p9190 bra 	$L__BB4_9368;
$L__BB4_9357:
	shr.u32 	%r24556, %r10085, 3;
	setp.gt.u32 	%p9191, %r10085, 65535;
	shr.u32 	%r24557, %r10085, 1;
	mov.u32 	%r24558, shared_mem;
	add.s32 	%r24559, %r24558, %r24557;
	add.s32 	%r10081, %r24559, 65536;
	mul.wide.u32 	%rd9050, %r24556, 4;
	add.s64 	%rd661, %rd3, %rd9050;
	@%p9191 bra 	$L__BB4_9362;
	atom.shared.exch.b32 	%r30892, [%r10081], -1;
	bra.uni 	$L__BB4_9363;
$L__BB4_9359:
	cvt.u64.u32 	%rd9064, %r10085;
	shl.b64 	%rd9065, %rd9064, 32;
	cvt.u64.u32 	%rd9066, %r30889;
	or.b64  	%rd660, %rd9065, %rd9066;
	mul.wide.u32 	%rd9067, %r30889, 8;
	and.b32  	%r24580, %r10085, 7;
	cvt.u64.u32 	%rd9068, %r24580;
	mov.b64 	%rd9069, 56;
	cvt.u32.u64 	%r24581, %rd9069;
	cvt.u32.u64 	%r24582, %rd9067;
	and.b32  	%r24583, %r24582, %r24581;
	cvt.u32.u64 	%r24584, %rd9068;
	or.b32  	%r24585, %r24583, %r24584;
	mov.b64 	%rd9070, 9130730411292422402;
	shr.u64 	%rd9071, %rd9070, %r24585;
	mov.b64 	%rd9072, 1736168554312260608;
	shr.u64 	%rd9073, %rd9072, %r24585;
	mov.b64 	%rd9074, -506390041275138048;
	shr.u64 	%rd9075, %rd9074, %r24585;
	shl.b64 	%rd9076, %rd9075, 2;
	cvt.u32.u64 	%r24586, %rd9073;
	mov.b64 	%rd9077, 2;
	cvt.u32.u64 	%r24587, %rd9077;
	and.b32  	%r24588, %r24586, %r24587;
	cvt.u32.u64 	%r24589, %rd9071;
	mov.b64 	%rd9078, 1;
	cvt.u32.u64 	%r24590, %rd9078;
	and.b32  	%r24591, %r24589, %r24590;
	or.b32  	%r24592, %r24591, %r24588;
	cvt.u32.u64 	%r24593, %rd9076;
	mov.b64 	%rd9079, 4;
	cvt.u32.u64 	%r24594, %rd9079;
	and.b32  	%r24595, %r24593, %r24594;
	or.b32  	%r24596, %r24592, %r24595;
	mov.b16 	%rs373, 1;
	shl.b16 	%rs374, %rs373, %r24596;
	and.b16  	%rs375, %rs374, 29;
	setp.eq.s16 	%p9213, %rs375, 0;
	@%p9213 bra 	$L__BB4_9361;
	st.local.u32 	[%rd2+280], %r2110;
	st.local.u64 	[%rd548+288], %rd660;
	bra.uni 	$L__BB4_9662;
$L__BB4_9361:
	add.s32 	%r24597, %r9951, 1;
	st.local.u32 	[%rd2+2336], %r24597;
	shl.b32 	%r24598, %r9951, 3;
	cvt.u64.u32 	%rd9080, %r24598;
	and.b64  	%rd9081, %rd9080, 2040;
	add.s64 	%rd9082, %rd2, %rd9081;
	st.local.u64 	[%rd9082+2344], %rd660;
	bra.uni 	$L__BB4_9662;
$L__BB4_9362:
	atom.global.exch.b32 	%r30892, [%rd661], -1;
$L__BB4_9363:
	add.s32 	%r24560, %r30892, 1;
	setp.lt.u32 	%p9192, %r24560, 2;
	@%p9192 bra 	$L__BB4_9368;
	setp.gt.u32 	%p9193, %r10085, 65535;
	@%p9193 bra 	$L__BB4_9366;
	atom.shared.exch.b32 	%r24562, [%r10081], 0;
	bra.uni 	$L__BB4_9367;
$L__BB4_9366:
	atom.global.exch.b32 	%r24561, [%rd661], 0;
$L__BB4_9367:
	and.b32  	%r24563, %r30892, 7;
	setp.eq.s32 	%p9194, %r24563, 0;
	mov.u32 	%r10085, %r30892;
	@%p9194 bra 	$L__BB4_9357;
$L__BB4_9368:
	setp.lt.u32 	%p9195, %r30889, 65529;
	@%p9195 bra 	$L__BB4_9380;
	and.b32  	%r10086, %r10085, 4;
	setp.eq.s32 	%p9196, %r10086, 0;
	and.b32  	%r24564, %r10085, 3;
	setp.ne.s32 	%p9197, %r24564, 0;
	and.pred  	%p9198, %p9196, %p9197;
	setp.gt.u32 	%p9199, %r10085, 65535;
	or.pred  	%p9200, %p9199, %p9198;
	@%p9200 bra 	$L__BB4_9373;
	and.b32  	%r24565, %r10085, 7;
	setp.eq.s32 	%p9201, %r24565, 0;
	mov.u32 	%r30895, %r10085;
	mov.u32 	%r30896, %r30889;
	@%p9201 bra 	$L__BB4_9385;
	setp.eq.s32 	%p9202, %r10086, 0;
	@%p9202 bra 	$L__BB4_9373;
	cvt.u64.u32 	%rd9051, %r10085;
	shl.b64 	%rd9052, %rd9051, 32;
	cvt.u64.u32 	%rd9053, %r30889;
	or.b64  	%rd9054, %rd9052, %rd9053;
	st.local.u32 	[%rd2+280], %r2110;
	st.local.u64 	[%rd548+288], %rd9054;
	bra.uni 	$L__BB4_9662;
$L__BB4_9373:
	shr.u32 	%r10087, %r30889, 3;
	setp.gt.u32 	%p9203, %r30889, 65535;
	@%p9203 bra 	$L__BB4_9375;
	shl.b32 	%r24566, %r10087, 2;
	mov.u32 	%r24567, shared_mem;
	add.s32 	%r24568, %r24567, %r24566;
	ld.shared.u32 	%r30894, [%r24568+65536];
	bra.uni 	$L__BB4_9376;
$L__BB4_9375:
	mul.wide.u32 	%rd9055, %r10087, 4;
	add.s64 	%rd9056, %rd3, %rd9055;
	ld.global.u32 	%r30894, [%rd9056];
$L__BB4_9376:
	setp.ne.s32 	%p9204, %r30894, 0;
	@%p9204 bra 	$L__BB4_9380;
	cvt.u64.u32 	%rd9057, %r10085;
	shl.b64 	%rd9058, %rd9057, 32;
	cvt.u64.u32 	%rd9059, %r30889;
	or.b64  	%rd662, %rd9058, %rd9059;
	and.b32  	%r24569, %r10085, 7;
	setp.eq.s32 	%p9205, %r24569, 1;
	@%p9205 bra 	$L__BB4_9379;
	st.local.u32 	[%rd2+280], %r2110;
	st.local.u64 	[%rd548+288], %rd662;
	bra.uni 	$L__BB4_9662;
$L__BB4_9379:
	add.s32 	%r24570, %r9951, 1;
	st.local.u32 	[%rd2+2336], %r24570;
	shl.b32 	%r24571, %r9951, 3;
	cvt.u64.u32 	%rd9060, %r24571;
	and.b64  	%rd9061, %rd9060, 2040;
	add.s64 	%rd9062, %rd2, %rd9061;
	st.local.u64 	[%rd9062+2344], %rd662;
	bra.uni 	$L__BB4_9662;
$L__BB4_9380:
	shr.u32 	%r10091, %r30889, 3;
	setp.gt.u32 	%p9206, %r30889, 65535;
	@%p9206 bra 	$L__BB4_9383;
	shl.b32 	%r24573, %r10091, 2;
	mov.u32 	%r24574, shared_mem;
	add.s32 	%r24575, %r24574, %r24573;
	add.s32 	%r10092, %r24575, 65536;
	atom.shared.exch.b32 	%r30895, [%r24575+65536], %r10085;
	setp.eq.s32 	%p9208, %r30895, -1;
	@%p9208 bra 	$L__BB4_9662;
	atom.shared.exch.b32 	%r24576, [%r10092], 0;
	mov.u32 	%r30896, %r10085;
	bra.uni 	$L__BB4_9385;
$L__BB4_9383:
	mul.wide.u32 	%rd9063, %r10091, 4;
	add.s64 	%rd663, %rd3, %rd9063;
	atom.global.exch.b32 	%r30895, [%rd663], %r10085;
	setp.eq.s32 	%p9207, %r30895, -1;
	@%p9207 bra 	$L__BB4_9662;
	atom.global.exch.b32 	%r24572, [%rd663], 0;
	mov.u32 	%r30896, %r10085;
$L__BB4_9385:
	and.b32  	%r24577, %r30895, 7;
	setp.ne.s32 	%p9209, %r24577, 0;
	and.b32  	%r24578, %r30896, 7;
	setp.eq.s32 	%p9210, %r24578, 0;
	and.pred  	%p9211, %p9209, %p9210;
	selp.b32 	%r30889, %r30896, %r30895, %p9211;
	selp.b32 	%r10085, %r30895, %r30896, %p9211;
	and.b32  	%r24579, %r30889, 7;
	setp.eq.s32 	%p9212, %r24579, 0;
	@%p9212 bra 	$L__BB4_9356;
	bra.uni 	$L__BB4_9359;
$L__BB4_9386:
	setp.eq.s16 	%p9134, %rs19, 6;
	@%p9134 bra 	$L__BB4_9174;
	ld.local.u32 	%r26169, [%rd2+2336];
	sub.s32 	%r26170, 256, %r26169;
	sub.s32 	%r26171, 257, %r2110;
	min.u32 	%r10099, %r26170, %r26171;
	ld.local.u32 	%r26172, [%rd2+12];
	setp.eq.s32 	%p10172, %r26172, 2;
	@%p10172 bra 	$L__BB4_9394;
	mov.b32 	%r30897, 0;
	mov.u32 	%r30899, %r30897;
$L__BB4_9389:
	ld.global.u32 	%r26174, [%rd10];
	and.b32  	%r26175, %r26174, 32767;
	add.s32 	%r10102, %r26175, %r8373;
	mul.wide.u32 	%rd9860, %r10102, 8;
	add.s64 	%rd9861, %rd1, %rd9860;
	ld.global.u64 	%rd9862, [%rd9861+201326600];
	add.s32 	%r26176, %r26174, 1;
	st.global.u32 	[%rd10], %r26176;
	setp.lt.u32 	%p10173, %r10102, 8192;
	setp.ne.s64 	%p10174, %rd9862, 0;
	or.pred  	%p10175, %p10173, %p10174;
	@%p10175 bra 	$L__BB4_9391;
	add.s32 	%r10103, %r30899, 1;
	mul.wide.u32 	%rd9864, %r30899, 4;
	add.s64 	%rd9865, %rd2, %rd9864;
	st.local.u32 	[%rd9865+24], %r10102;
	mov.u32 	%r30899, %r10103;
$L__BB4_9391:
	add.s32 	%r30897, %r30897, 1;
	setp.lt.u32 	%p10176, %r30897, 32768;
	@%p10176 bra 	$L__BB4_9393;
	mov.u64 	%rd9866, $str$1;
	cvta.global.u64 	%rd9867, %rd9866;
	{ // callseq 43, 0
	.param .b64 param0;
	st.param.b64 	[param0], %rd9867;
	.param .b64 param1;
	st.param.b64 	[param1], 0;
	.param .b32 retval0;
	call.uni (retval0), 
	vprintf, 
	(
	param0, 
	param1
	);
	ld.param.b32 	%r26177, [retval0];
	} // callseq 43
$L__BB4_9393:
	setp.lt.u32 	%p10178, %r30899, 2;
	mov.pred 	%p11397, -1;
	@%p10178 bra 	$L__BB4_9389;
	bra.uni 	$L__BB4_9583;
$L__BB4_9394:
	ld.local.u32 	%r10106, [%rd2+4];
	shl.b32 	%r10107, %r10106, 7;
	and.b32  	%r26180, %r10107, 8064;
	add.s32 	%r10108, %r26180, %r2;
	shl.b32 	%r26181, %r10106, 10;
	and.b32  	%r26182, %r26181, 64512;
	add.s32 	%r26183, %r4, %r26182;
	ld.shared.u64 	%rd9868, [%r26183];
	setp.eq.s32 	%p10179, %r10108, 0;
	setp.ne.s64 	%p10180, %rd9868, 0;
	mov.b32 	%r30901, 0;
	or.pred  	%p10181, %p10179, %p10180;
	@%p10181 bra 	$L__BB4_9396;
	st.local.u32 	[%rd2+24], %r10108;
	mov.b32 	%r30901, 1;
$L__BB4_9396:
	add.s32 	%r30962, %r10106, 2;
	add.s32 	%r26185, %r10107, 128;
	and.b32  	%r26186, %r26185, 8064;
	add.s32 	%r10111, %r26186, %r2;
	shl.b32 	%r26187, %r26185, 3;
	and.b32  	%r26188, %r26187, 64512;
	add.s32 	%r26189, %r4, %r26188;
	ld.shared.u64 	%rd9870, [%r26189];
	setp.eq.s32 	%p10182, %r10111, 0;
	setp.ne.s64 	%p10183, %rd9870, 0;
	or.pred  	%p10184, %p10182, %p10183;
	@%p10184 bra 	$L__BB4_9398;
	add.s32 	%r10112, %r30901, 1;
	mul.wide.u32 	%rd9872, %r30901, 4;
	add.s64 	%rd9873, %rd2, %rd9872;
	st.local.u32 	[%rd9873+24], %r10111;
	mov.u32 	%r30901, %r10112;
$L__BB4_9398:
	setp.gt.u32 	%p10186, %r30901, 1;
	mov.pred 	%p11397, -1;
	@%p10186 bra 	$L__BB4_9582;
	add.s32 	%r10114, %r10106, 3;
	shl.b32 	%r26190, %r30962, 7;
	and.b32  	%r26191, %r26190, 8064;
	add.s32 	%r10115, %r26191, %r2;
	shl.b32 	%r26192, %r30962, 10;
	and.b32  	%r26193, %r26192, 64512;
	add.s32 	%r26194, %r4, %r26193;
	ld.shared.u64 	%rd9874, [%r26194];
	setp.eq.s32 	%p10187, %r10115, 0;
	setp.ne.s64 	%p10188, %rd9874, 0;
	or.pred  	%p10189, %p10187, %p10188;
	@%p10189 bra 	$L__BB4_9401;
	add.s32 	%r10116, %r30901, 1;
	mul.wide.u32 	%rd9876, %r30901, 4;
	add.s64 	%rd9877, %rd2, %rd9876;
	st.local.u32 	[%rd9877+24], %r10115;
	mov.u32 	%r30901, %r10116;
$L__BB4_9401:
	setp.gt.u32 	%p10191, %r30901, 1;
	mov.u32 	%r30962, %r10114;
	@%p10191 bra 	$L__BB4_9582;
	add.s32 	%r30962, %r10106, 4;
	shl.b32 	%r26195, %r10114, 7;
	and.b32  	%r26196, %r26195, 8064;
	add.s32 	%r10119, %r26196, %r2;
	shl.b32 	%r26197, %r10114, 10;
	and.b32  	%r26198, %r26197, 64512;
	add.s32 	%r26199, %r4, %r26198;
	ld.shared.u64 	%rd9878, [%r26199];
	setp.eq.s32 	%p10192, %r10119, 0;
	setp.ne.s64 	%p10193, %rd9878, 0;
	or.pred  	%p10194, %p10192, %p10193;
	@%p10194 bra 	$L__BB4_9404;
	add.s32 	%r10120, %r30901, 1;
	mul.wide.u32 	%rd9880, %r30901, 4;
	add.s64 	%rd9881, %rd2, %rd9880;
	st.local.u32 	[%rd9881+24], %r10119;
	mov.u32 	%r30901, %r10120;
$L__BB4_9404:
	setp.gt.u32 	%p10196, %r30901, 1;
	@%p10196 bra 	$L__BB4_9582;
	add.s32 	%r10122, %r10106, 5;
	shl.b32 	%r26200, %r30962, 7;
	and.b32  	%r26201, %r26200, 8064;
	add.s32 	%r10123, %r26201, %r2;
	shl.b32 	%r26202, %r30962, 10;
	and.b32  	%r26203, %r26202, 64512;
	add.s32 	%r26204, %r4, %r26203;
	ld.shared.u64 	%rd9882, [%r26204];
	setp.eq.s32 	%p10197, %r10123, 0;
	setp.ne.s64 	%p10198, %rd9882, 0;
	or.pred  	%p10199, %p10197, %p10198;
	@%p10199 bra 	$L__BB4_9407;
	add.s32 	%r10124, %r30901, 1;
	mul.wide.u32 	%rd9884, %r30901, 4;
	add.s64 	%rd9885, %rd2, %rd9884;
	st.local.u32 	[%rd9885+24], %r10123;
	mov.u32 	%r30901, %r10124;
$L__BB4_9407:
	setp.gt.u32 	%p10201, %r30901, 1;
	mov.u32 	%r30962, %r10122;
	@%p10201 bra 	$L__BB4_9582;
	add.s32 	%r30962, %r10106, 6;
	shl.b32 	%r26205, %r10122, 7;
	and.b32  	%r26206, %r26205, 8064;
	add.s32 	%r10127, %r26206, %r2;
	shl.b32 	%r26207, %r10122, 10;
	and.b32  	%r26208, %r26207, 64512;
	add.s32 	%r26209, %r4, %r26208;
	ld.shared.u64 	%rd9886, [%r26209];
	setp.eq.s32 	%p10202, %r10127, 0;
	setp.ne.s64 	%p10203, %rd9886, 0;
	or.pred  	%p10204, %p10202, %p10203;
	@%p10204 bra 	$L__BB4_9410;
	add.s32 	%r10128, %r30901, 1;
	mul.wide.u32 	%rd9888, %r30901, 4;
	add.s64 	%rd9889, %rd2, %rd9888;
	st.local.u32 	[%rd9889+24], %r10127;
	mov.u32 	%r30901, %r10128;
$L__BB4_9410:
	setp.gt.u32 	%p10206, %r30901, 1;
	@%p10206 bra 	$L__BB4_9582;
	add.s32 	%r10130, %r10106, 7;
	shl.b32 	%r26210, %r30962, 7;
	and.b32  	%r26211, %r26210, 8064;
	add.s32 	%r10131, %r26211, %r2;
	shl.b32 	%r26212, %r30962, 10;
	and.b32  	%r26213, %r26212, 64512;
	add.s32 	%r26214, %r4, %r26213;
	ld.shared.u64 	%rd9890, [%r26214];
	setp.eq.s32 	%p10207, %r10131, 0;
	setp.ne.s64 	%p10208, %rd9890, 0;
	or.pred  	%p10209, %p10207, %p10208;
	@%p10209 bra 	$L__BB4_9413;
	add.s32 	%r10132, %r30901, 1;
	mul.wide.u32 	%rd9892, %r30901, 4;
	add.s64 	%rd9893, %rd2, %rd9892;
	st.local.u32 	[%rd9893+24], %r10131;
	mov.u32 	%r30901, %r10132;
$L__BB4_9413:
	setp.gt.u32 	%p10211, %r30901, 1;
	mov.u32 	%r30962, %r10130;
	@%p10211 bra 	$L__BB4_9582;
	add.s32 	%r30962, %r10106, 8;
	shl.b32 	%r26215, %r10130, 7;
	and.b32  	%r26216, %r26215, 8064;
	add.s32 	%r10135, %r26216, %r2;
	shl.b32 	%r26217, %r10130, 10;
	and.b32  	%r26218, %r26217, 64512;
	add.s32 	%r26219, %r4, %r26218;
	ld.shared.u64 	%rd9894, [%r26219];
	setp.eq.s32 	%p10212, %r10135, 0;
	setp.ne.s64 	%p10213, %rd9894, 0;
	or.pred  	%p10214, %p10212, %p10213;
	@%p10214 bra 	$L__BB4_9416;
	add.s32 	%r10136, %r30901, 1;
	mul.wide.u32 	%rd9896, %r30901, 4;
	add.s64 	%rd9897, %rd2, %rd9896;
	st.local.u32 	[%rd9897+24], %r10135;
	mov.u32 	%r30901, %r10136;
$L__BB4_9416:
	setp.gt.u32 	%p10216, %r30901, 1;
	@%p10216 bra 	$L__BB4_9582;
	add.s32 	%r10138, %r10106, 9;
	shl.b32 	%r26220, %r30962, 7;
	and.b32  	%r26221, %r26220, 8064;
	add.s32 	%r10139, %r26221, %r2;
	shl.b32 	%r26222, %r30962, 10;
	and.b32  	%r26223, %r26222, 64512;
	add.s32 	%r26224, %r4, %r26223;
	ld.shared.u64 	%rd9898, [%r26224];
	setp.eq.s32 	%p10217, %r10139, 0;
	setp.ne.s64 	%p10218, %rd9898, 0;
	or.pred  	%p10219, %p10217, %p10218;
	@%p10219 bra 	$L__BB4_9419;
	add.s32 	%r10140, %r30901, 1;
	mul.wide.u32 	%rd9900, %r30901, 4;
	add.s64 	%rd9901, %rd2, %rd9900;
	st.local.u32 	[%rd9901+24], %r10139;
	mov.u32 	%r30901, %r10140;
$L__BB4_9419:
	setp.gt.u32 	%p10221, %r30901, 1;
	mov.u32 	%r30962, %r10138;
	@%p10221 bra 	$L__BB4_9582;
	add.s32 	%r30962, %r10106, 10;
	shl.b32 	%r26225, %r10138, 7;
	and.b32  	%r26226, %r26225, 8064;
	add.s32 	%r10143, %r26226, %r2;
	shl.b32 	%r26227, %r10138, 10;
	and.b32  	%r26228, %r26227, 64512;
	add.s32 	%r26229, %r4, %r26228;
	ld.shared.u64 	%rd9902, [%r26229];
	setp.eq.s32 	%p10222, %r10143, 0;
	setp.ne.s64 	%p10223, %rd9902, 0;
	or.pred  	%p10224, %p10222, %p10223;
	@%p10224 bra 	$L__BB4_9422;
	add.s32 	%r10144, %r30901, 1;
	mul.wide.u32 	%rd9904, %r30901, 4;
	add.s64 	%rd9905, %rd2, %rd9904;
	st.local.u32 	[%rd9905+24], %r10143;
	mov.u32 	%r30901, %r10144;
$L__BB4_9422:
	setp.gt.u32 	%p10226, %r30901, 1;
	@%p10226 bra 	$L__BB4_9582;
	add.s32 	%r10146, %r10106, 11;
	shl.b32 	%r26230, %r30962, 7;
	and.b32  	%r26231, %r26230, 8064;
	add.s32 	%r10147, %r26231, %r2;
	shl.b32 	%r26232, %r30962, 10;
	and.b32  	%r26233, %r26232, 64512;
	add.s32 	%r26234, %r4, %r26233;
	ld.shared.u64 	%rd9906, [%r26234];
	setp.eq.s32 	%p10227, %r10147, 0;
	setp.ne.s64 	%p10228, %rd9906, 0;
	or.pred  	%p10229, %p10227, %p10228;
	@%p10229 bra 	$L__BB4_9425;
	add.s32 	%r10148, %r30901, 1;
	mul.wide.u32 	%rd9908, %r30901, 4;
	add.s64 	%rd9909, %rd2, %rd9908;
	st.local.u32 	[%rd9909+24], %r10147;
	mov.u32 	%r30901, %r10148;
$L__BB4_9425:
	setp.gt.u32 	%p10231, %r30901, 1;
	mov.u32 	%r30962, %r10146;
	@%p10231 bra 	$L__BB4_9582;
	add.s32 	%r30962, %r10106, 12;
	shl.b32 	%r26235, %r10146, 7;
	and.b32  	%r26236, %r26235, 8064;
	add.s32 	%r10151, %r26236, %r2;
	shl.b32 	%r26237, %r10146, 10;
	and.b32  	%r26238, %r26237, 64512;
	add.s32 	%r26239, %r4, %r26238;
	ld.shared.u64 	%rd9910, [%r26239];
	setp.eq.s32 	%p10232, %r10151, 0;
	setp.ne.s64 	%p10233, %rd9910, 0;
	or.pred  	%p10234, %p10232, %p10233;
	@%p10234 bra 	$L__BB4_9428;
	add.s32 	%r10152, %r30901, 1;
	mul.wide.u32 	%rd9912, %r30901, 4;
	add.s64 	%rd9913, %rd2, %rd9912;
	st.local.u32 	[%rd9913+24], %r10151;
	mov.u32 	%r30901, %r10152;
$L__BB4_9428:
	setp.gt.u32 	%p10236, %r30901, 1;
	@%p10236 bra 	$L__BB4_9582;
	add.s32 	%r10154, %r10106, 13;
	shl.b32 	%r26240, %r30962, 7;
	and.b32  	%r26241, %r26240, 8064;
	add.s32 	%r10155, %r26241, %r2;
	shl.b32 	%r26242, %r30962, 10;
	and.b32  	%r26243, %r26242, 64512;
	add.s32 	%r26244, %r4, %r26243;
	ld.shared.u64 	%rd9914, [%r26244];
	setp.eq.s32 	%p10237, %r10155, 0;
	setp.ne.s64 	%p10238, %rd9914, 0;
	or.pred  	%p10239, %p10237, %p10238;
	@%p10239 bra 	$L__BB4_9431;
	add.s32 	%r10156, %r30901, 1;
	mul.wide.u32 	%rd9916, %r30901, 4;
	add.s64 	%rd9917, %rd2, %rd9916;
	st.local.u32 	[%rd9917+24], %r10155;
	mov.u32 	%r30901, %r10156;
$L__BB4_9431:
	setp.gt.u32 	%p10241, %r30901, 1;
	mov.u32 	%r30962, %r10154;
	@%p10241 bra 	$L__BB4_9582;
	add.s32 	%r30962, %r10106, 14;
	shl.b32 	%r26245, %r10154, 7;
	and.b32  	%r26246, %r26245, 8064;
	add.s32 	%r10159, %r26246, %r2;
	shl.b32 	%r26247, %r10154, 10;
	and.b32  	%r26248, %r26247, 64512;
	add.s32 	%r26249, %r4, %r26248;
	ld.shared.u64 	%rd9918, [%r26249];
	setp.eq.s32 	%p10242, %r10159, 0;
	setp.ne.s64 	%p10243, %rd9918, 0;
	or.pred  	%p10244, %p10242, %p10243;
	@%p10244 bra 	$L__BB4_9434;
	add.s32 	%r10160, %r30901, 1;
	mul.wide.u32 	%rd9920, %r30901, 4;
	add.s64 	%rd9921, %rd2, %rd9920;
	st.local.u32 	[%rd9921+24], %r10159;
	mov.u32 	%r30901, %r10160;
$L__BB4_9434:
	setp.gt.u32 	%p10246, %r30901, 1;
	@%p10246 bra 	$L__BB4_9582;
	add.s32 	%r10162, %r10106, 15;
	shl.b32 	%r26250, %r30962, 7;
	and.b32  	%r26251, %r26250, 8064;
	add.s32 	%r10163, %r26251, %r2;
	shl.b32 	%r26252, %r30962, 10;
	and.b32  	%r26253, %r26252, 64512;
	add.s32 	%r26254, %r4, %r26253;
	ld.shared.u64 	%rd9922, [%r26254];
	setp.eq.s32 	%p10247, %r10163, 0;
	setp.ne.s64 	%p10248, %rd9922, 0;
	or.pred  	%p10249, %p10247, %p10248;
	@%p10249 bra 	$L__BB4_9437;
	add.s32 	%r10164, %r30901, 1;
	mul.wide.u32 	%rd9924, %r30901, 4;
	add.s64 	%rd9925, %rd2, %rd9924;
	st.local.u32 	[%rd9925+24], %r10163;
	mov.u32 	%r30901, %r10164;
$L__BB4_9437:
	setp.gt.u32 	%p10251, %r30901, 1;
	mov.u32 	%r30962, %r10162;
	@%p10251 bra 	$L__BB4_9582;
	add.s32 	%r30962, %r10106, 16;
	shl.b32 	%r26255, %r10162, 7;
	and.b32  	%r26256, %r26255, 8064;
	add.s32 	%r10167, %r26256, %r2;
	shl.b32 	%r26257, %r10162, 10;
	and.b32  	%r26258, %r26257, 64512;
	add.s32 	%r26259, %r4, %r26258;
	ld.shared.u64 	%rd9926, [%r26259];
	setp.eq.s32 	%p10252, %r10167, 0;
	setp.ne.s64 	%p10253, %rd9926, 0;
	or.pred  	%p10254, %p10252, %p10253;
	@%p10254 bra 	$L__BB4_9440;
	add.s32 	%r10168, %r30901, 1;
	mul.wide.u32 	%rd9928, %r30901, 4;
	add.s64 	%rd9929, %rd2, %rd9928;
	st.local.u32 	[%rd9929+24], %r10167;
	mov.u32 	%r30901, %r10168;
$L__BB4_9440:
	setp.gt.u32 	%p10256, %r30901, 1;
	@%p10256 bra 	$L__BB4_9582;
	add.s32 	%r10170, %r10106, 17;
	shl.b32 	%r26260, %r30962, 7;
	and.b32  	%r26261, %r26260, 8064;
	add.s32 	%r10171, %r26261, %r2;
	shl.b32 	%r26262, %r30962, 10;
	and.b32  	%r26263, %r26262, 64512;
	add.s32 	%r26264, %r4, %r26263;
	ld.shared.u64 	%rd9930, [%r26264];
	setp.eq.s32 	%p10257, %r10171, 0;
	setp.ne.s64 	%p10258, %rd9930, 0;
	or.pred  	%p10259, %p10257, %p10258;
	@%p10259 bra 	$L__BB4_9443;
	add.s32 	%r10172, %r30901, 1;
	mul.wide.u32 	%rd9932, %r30901, 4;
	add.s64 	%rd9933, %rd2, %rd9932;
	st.local.u32 	[%rd9933+24], %r10171;
	mov.u32 	%r30901, %r10172;
$L__BB4_9443:
	setp.gt.u32 	%p10261, %r30901, 1;
	mov.u32 	%r30962, %r10170;
	@%p10261 bra 	$L__BB4_9582;
	add.s32 	%r30962, %r10106, 18;
	shl.b32 	%r26265, %r10170, 7;
	and.b32  	%r26266, %r26265, 8064;
	add.s32 	%r10175, %r26266, %r2;
	shl.b32 	%r26267, %r10170, 10;
	and.b32  	%r26268, %r26267, 64512;
	add.s32 	%r26269, %r4, %r26268;
	ld.shared.u64 	%rd9934, [%r26269];
	setp.eq.s32 	%p10262, %r10175, 0;
	setp.ne.s64 	%p10263, %rd9934, 0;
	or.pred  	%p10264, %p10262, %p10263;
	@%p10264 bra 	$L__BB4_9446;
	add.s32 	%r10176, %r30901, 1;
	mul.wide.u32 	%rd9936, %r30901, 4;
	add.s64 	%rd9937, %rd2, %rd9936;
	st.local.u32 	[%rd9937+24], %r10175;
	mov.u32 	%r30901, %r10176;
$L__BB4_9446:
	setp.gt.u32 	%p10266, %r30901, 1;
	@%p10266 bra 	$L__BB4_9582;
	add.s32 	%r10178, %r10106, 19;
	shl.b32 	%r26270, %r30962, 7;
	and.b32  	%r26271, %r26270, 8064;
	add.s32 	%r10179, %r26271, %r2;
	shl.b32 	%r26272, %r30962, 10;
	and.b32  	%r26273, %r26272, 64512;
	add.s32 	%r26274, %r4, %r26273;
	ld.shared.u64 	%rd9938, [%r26274];
	setp.eq.s32 	%p10267, %r10179, 0;
	setp.ne.s64 	%p10268, %rd9938, 0;
	or.pred  	%p10269, %p10267, %p10268;
	@%p10269 bra 	$L__BB4_9449;
	add.s32 	%r10180, %r30901, 1;
	mul.wide.u32 	%rd9940, %r30901, 4;
	add.s64 	%rd9941, %rd2, %rd9940;
	st.local.u32 	[%rd9941+24], %r10179;
	mov.u32 	%r30901, %r10180;
$L__BB4_9449:
	setp.gt.u32 	%p10271, %r30901, 1;
	mov.u32 	%r30962, %r10178;
	@%p10271 bra 	$L__BB4_9582;
	add.s32 	%r30962, %r10106, 20;
	shl.b32 	%r26275, %r10178, 7;
	and.b32  	%r26276, %r26275, 8064;
	add.s32 	%r10183, %r26276, %r2;
	shl.b32 	%r26277, %r10178, 10;
	and.b32  	%r26278, %r26277, 64512;
	add.s32 	%r26279, %r4, %r26278;
	ld.shared.u64 	%rd9942, [%r26279];
	setp.eq.s32 	%p10272, %r10183, 0;
	setp.ne.s64 	%p10273, %rd9942, 0;
	or.pred  	%p10274, %p10272, %p10273;
	@%p10274 bra 	$L__BB4_9452;
	add.s32 	%r10184, %r30901, 1;
	mul.wide.u32 	%rd9944, %r30901, 4;
	add.s64 	%rd9945, %rd2, %rd9944;
	st.local.u32 	[%rd9945+24], %r10183;
	mov.u32 	%r30901, %r10184;
$L__BB4_9452:
	setp.gt.u32 	%p10276, %r30901, 1;
	@%p10276 bra 	$L__BB4_9582;
	add.s32 	%r10186, %r10106, 21;
	shl.b32 	%r26280, %r30962, 7;
	and.b32  	%r26281, %r26280, 8064;
	add.s32 	%r10187, %r26281, %r2;
	shl.b32 	%r26282, %r30962, 10;
	and.b32  	%r26283, %r26282, 64512;
	add.s32 	%r26284, %r4, %r26283;
	ld.shared.u64 	%rd9946, [%r26284];
	setp.eq.s32 	%p10277, %r10187, 0;
	setp.ne.s64 	%p10278, %rd9946, 0;
	or.pred  	%p10279, %p10277, %p10278;
	@%p10279 bra 	$L__BB4_9455;
	add.s32 	%r10188, %r30901, 1;
	mul.wide.u32 	%rd9948, %r30901, 4;
	add.s64 	%rd9949, %rd2, %rd9948;
	st.local.u32 	[%rd9949+24], %r10187;
	mov.u32 	%r30901, %r10188;
$L__BB4_9455:
	setp.gt.u32 	%p10281, %r30901, 1;
	mov.u32 	%r30962, %r10186;
	@%p10281 bra 	$L__BB4_9582;
	add.s32 	%r30962, %r10106, 22;
	shl.b32 	%r26285, %r10186, 7;
	and.b32  	%r26286, %r26285, 8064;
	add.s32 	%r10191, %r26286, %r2;
	shl.b32 	%r26287, %r10186, 10;
	and.b32  	%r26288, %r26287, 64512;
	add.s32 	%r26289, %r4, %r26288;
	ld.shared.u64 	%rd9950, [%r26289];
	setp.eq.s32 	%p10282, %r10191, 0;
	setp.ne.s64 	%p10283, %rd9950, 0;
	or.pred  	%p10284, %p10282, %p10283;
	@%p10284 bra 	$L__BB4_9458;
	add.s32 	%r10192, %r30901, 1;
	mul.wide.u32 	%rd9952, %r30901, 4;
	add.s64 	%rd9953, %rd2, %rd9952;
	st.local.u32 	[%rd9953+24], %r10191;
	mov.u32 	%r30901, %r10192;
$L__BB4_9458:
	setp.gt.u32 	%p10286, %r30901, 1;
	@%p10286 bra 	$L__BB4_9582;
	add.s32 	%r10194, %r10106, 23;
	shl.b32 	%r26290, %r30962, 7;
	and.b32  	%r26291, %r26290, 8064;
	add.s32 	%r10195, %r26291, %r2;
	shl.b32 	%r26292, %r30962, 10;
	and.b32  	%r26293, %r26292, 64512;
	add.s32 	%r26294, %r4, %r26293;
	ld.shared.u64 	%rd9954, [%r26294];
	setp.eq.s32 	%p10287, %r10195, 0;
	setp.ne.s64 	%p10288, %rd9954, 0;
	or.pred  	%p10289, %p10287, %p10288;
	@%p10289 bra 	$L__BB4_9461;
	add.s32 	%r10196, %r30901, 1;
	mul.wide.u32 	%rd9956, %r30901, 4;
	add.s64 	%rd9957, %rd2, %rd9956;
	st.local.u32 	[%rd9957+24], %r10195;
	mov.u32 	%r30901, %r10196;
$L__BB4_9461:
	setp.gt.u32 	%p10291, %r30901, 1;
	mov.u32 	%r30962, %r10194;
	@%p10291 bra 	$L__BB4_9582;
	add.s32 	%r30962, %r10106, 24;
	shl.b32 	%r26295, %r10194, 7;
	and.b32  	%r26296, %r26295, 8064;
	add.s32 	%r10199, %r26296, %r2;
	shl.b32 	%r26297, %r10194, 10;
	and.b32  	%r26298, %r26297, 64512;
	add.s32 	%r26299, %r4, %r26298;
	ld.shared.u64 	%rd9958, [%r26299];
	setp.eq.s32 	%p10292, %r10199, 0;
	setp.ne.s64 	%p10293, %rd9958, 0;
	or.pred  	%p10294, %p10292, %p10293;
	@%p10294 bra 	$L__BB4_9464;
	add.s32 	%r10200, %r30901, 1;
	mul.wide.u32 	%rd9960, %r30901, 4;
	add.s64 	%rd9961, %rd2, %rd9960;
	st.local.u32 	[%rd9961+24], %r10199;
	mov.u32 	%r30901, %r10200;
$L__BB4_9464:
	setp.gt.u32 	%p10296, %r30901, 1;
	@%p10296 bra 	$L__BB4_9582;
	add.s32 	%r10202, %r10106, 25;
	shl.b32 	%r26300, %r30962, 7;
	and.b32  	%r26301, %r26300, 8064;
	add.s32 	%r10203, %r26301, %r2;
	shl.b32 	%r26302, %r30962, 10;
	and.b32  	%r26303, %r26302, 64512;
	add.s32 	%r26304, %r4, %r26303;
	ld.shared.u64 	%rd9962, [%r26304];
	setp.eq.s32 	%p10297, %r10203, 0;
	setp.ne.s64 	%p10298, %rd9962, 0;
	or.pred  	%p10299, %p10297, %p10298;
	@%p10299 bra 	$L__BB4_9467;
	add.s32 	%r10204, %r30901, 1;
	mul.wide.u32 	%rd9964, %r30901, 4;
	add.s64 	%rd9965, %rd2, %rd9964;
	st.local.u32 	[%rd9965+24], %r10203;
	mov.u32 	%r30901, %r10204;
$L__BB4_9467:
	setp.gt.u32 	%p10301, %r30901, 1;
	mov.u32 	%r30962, %r10202;
	@%p10301 bra 	$L__BB4_9582;
	add.s32 	%r30962, %r10106, 26;
	shl.b32 	%r26305, %r10202, 7;
	and.b32  	%r26306, %r26305, 8064;
	add.s32 	%r10207, %r26306, %r2;
	shl.b32 	%r26307, %r10202, 10;
	and.b32  	%r26308, %r26307, 64512;
	add.s32 	%r26309, %r4, %r26308;
	ld.shared.u64 	%rd9966, [%r26309];
	setp.eq.s32 	%p10302, %r10207, 0;
	setp.ne.s64 	%p10303, %rd9966, 0;
	or.pred  	%p10304, %p10302, %p10303;
	@%p10304 bra 	$L__BB4_9470;
	add.s32 	%r10208, %r30901, 1;
	mul.wide.u32 	%rd9968, %r30901, 4;
	add.s64 	%rd9969, %rd2, %rd9968;
	st.local.u32 	[%rd9969+24], %r10207;
	mov.u32 	%r30901, %r10208;
$L__BB4_9470:
	setp.gt.u32 	%p10306, %r30901, 1;
	@%p10306 bra 	$L__BB4_9582;
	add.s32 	%r10210, %r10106, 27;
	shl.b32 	%r26310, %r30962, 7;
	and.b32  	%r26311, %r26310, 8064;
	add.s32 	%r10211, %r26311, %r2;
	shl.b32 	%r26312, %r30962, 10;
	and.b32  	%r26313, %r26312, 64512;
	add.s32 	%r26314, %r4, %r26313;
	ld.shared.u64 	%rd9970, [%r26314];
	setp.eq.s32 	%p10307, %r10211, 0;
	setp.ne.s64 	%p10308, %rd9970, 0;
	or.pred  	%p10309, %p10307, %p10308;
	@%p10309 bra 	$L__BB4_9473;
	add.s32 	%r10212, %r30901, 1;
	mul.wide.u32 	%rd9972, %r30901, 4;
	add.s64 	%rd9973, %rd2, %rd9972;
	st.local.u32 	[%rd9973+24], %r10211;
	mov.u32 	%r30901, %r10212;
$L__BB4_9473:
	setp.gt.u32 	%p10311, %r30901, 1;
	mov.u32 	%r30962, %r10210;
	@%p10311 bra 	$L__BB4_9582;
	add.s32 	%r30962, %r10106, 28;
	shl.b32 	%r26315, %r10210, 7;
	and.b32  	%r26316, %r26315, 8064;
	add.s32 	%r10215, %r26316, %r2;
	shl.b32 	%r26317, %r10210, 10;
	and.b32  	%r26318, %r26317, 64512;
	add.s32 	%r26319, %r4, %r26318;
	ld.shared.u64 	%rd9974, [%r26319];
	setp.eq.s32 	%p10312, %r10215, 0;
	setp.ne.s64 	%p10313, %rd9974, 0;
	or.pred  	%p10314, %p10312, %p10313;
	@%p10314 bra 	$L__BB4_9476;
	add.s32 	%r10216, %r30901, 1;
	mul.wide.u32 	%rd9976, %r30901, 4;
	add.s64 	%rd9977, %rd2, %rd9976;
	st.local.u32 	[%rd9977+24], %r10215;
	mov.u32 	%r30901, %r10216;
$L__BB4_9476:
	setp.gt.u32 	%p10316, %r30901, 1;
	@%p10316 bra 	$L__BB4_9582;
	add.s32 	%r10218, %r10106, 29;
	shl.b32 	%r26320, %r30962, 7;
	and.b32  	%r26321, %r26320, 8064;
	add.s32 	%r10219, %r26321, %r2;
	shl.b32 	%r26322, %r30962, 10;
	and.b32  	%r26323, %r26322, 64512;
	add.s32 	%r26324, %r4, %r26323;
	ld.shared.u64 	%rd9978, [%r26324];
	setp.eq.s32 	%p10317, %r10219, 0;
	setp.ne.s64 	%p10318, %rd9978, 0;
	or.pred  	%p10319, %p10317, %p10318;
	@%p10319 bra 	$L__BB4_9479;
	add.s32 	%r10220, %r30901, 1;
	mul.wide.u32 	%rd9980, %r30901, 4;
	add.s64 	%rd9981, %rd2, %rd9980;
	st.local.u32 	[%rd9981+24], %r10219;
	mov.u32 	%r30901, %r10220;
$L__BB4_9479:
	setp.gt.u32 	%p10321, %r30901, 1;
	mov.u32 	%r30962, %r10218;
	@%p10321 bra 	$L__BB4_9582;
	add.s32 	%r30962, %r10106, 30;
	shl.b32 	%r26325, %r10218, 7;
	and.b32  	%r26326, %r26325, 8064;
	add.s32 	%r10223, %r26326, %r2;
	shl.b32 	%r26327, %r10218, 10;
	and.b32  	%r26328, %r26327, 64512;
	add.s32 	%r26329, %r4, %r26328;
	ld.shared.u64 	%rd9982, [%r26329];
	setp.eq.s32 	%p10322, %r10223, 0;
	setp.ne.s64 	%p10323, %rd9982, 0;
	or.pred  	%p10324, %p10322, %p10323;
	@%p10324 bra 	$L__BB4_9482;
	add.s32 	%r10224, %r30901, 1;
	mul.wide.u32 	%rd9984, %r30901, 4;
	add.s64 	%rd9985, %rd2, %rd9984;
	st.local.u32 	[%rd9985+24], %r10223;
	mov.u32 	%r30901, %r10224;
$L__BB4_9482:
	setp.gt.u32 	%p10326, %r30901, 1;
	@%p10326 bra 	$L__BB4_9582;
	add.s32 	%r10226, %r10106, 31;
	shl.b32 	%r26330, %r30962, 7;
	and.b32  	%r26331, %r26330, 8064;
	add.s32 	%r10227, %r26331, %r2;
	shl.b32 	%r26332, %r30962, 10;
	and.b32  	%r26333, %r26332, 64512;
	add.s32 	%r26334, %r4, %r26333;
	ld.shared.u64 	%rd9986, [%r26334];
	setp.eq.s32 	%p10327, %r10227, 0;
	setp.ne.s64 	%p10328, %rd9986, 0;
	or.pred  	%p10329, %p10327, %p10328;
	@%p10329 bra 	$L__BB4_9485;
	add.s32 	%r10228, %r30901, 1;
	mul.wide.u32 	%rd9988, %r30901, 4;
	add.s64 	%rd9989, %rd2, %rd9988;
	st.local.u32 	[%rd9989+24], %r10227;
	mov.u32 	%r30901, %r10228;
$L__BB4_9485:
	setp.gt.u32 	%p10331, %r30901, 1;
	mov.u32 	%r30962, %r10226;
	@%p10331 bra 	$L__BB4_9582;
	add.s32 	%r30962, %r10106, 32;
	shl.b32 	%r26335, %r10226, 7;
	and.b32  	%r26336, %r26335, 8064;
	add.s32 	%r10231, %r26336, %r2;
	shl.b32 	%r26337, %r10226, 10;
	and.b32  	%r26338, %r26337, 64512;
	add.s32 	%r26339, %r4, %r26338;
	ld.shared.u64 	%rd9990, [%r26339];
	setp.eq.s32 	%p10332, %r10231, 0;
	setp.ne.s64 	%p10333, %rd9990, 0;
	or.pred  	%p10334, %p10332, %p10333;
	@%p10334 bra 	$L__BB4_9488;
	add.s32 	%r10232, %r30901, 1;
	mul.wide.u32 	%rd9992, %r30901, 4;
	add.s64 	%rd9993, %rd2, %rd9992;
	st.local.u32 	[%rd9993+24], %r10231;
	mov.u32 	%r30901, %r10232;
$L__BB4_9488:
	setp.gt.u32 	%p10336, %r30901, 1;
	@%p10336 bra 	$L__BB4_9582;
	add.s32 	%r10234, %r10106, 33;
	shl.b32 	%r26340, %r30962, 7;
	and.b32  	%r26341, %r26340, 8064;
	add.s32 	%r10235, %r26341, %r2;
	shl.b32 	%r26342, %r30962, 10;
	and.b32  	%r26343, %r26342, 64512;
	add.s32 	%r26344, %r4, %r26343;
	ld.shared.u64 	%rd9994, [%r26344];
	setp.eq.s32 	%p10337, %r10235, 0;
	setp.ne.s64 	%p10338, %rd9994, 0;
	or.pred  	%p10339, %p10337, %p10338;
	@%p10339 bra 	$L__BB4_9491;
	add.s32 	%r10236, %r30901, 1;
	mul.wide.u32 	%rd9996, %r30901, 4;
	add.s64 	%rd9997, %rd2, %rd9996;
	st.local.u32 	[%rd9997+24], %r10235;
	mov.u32 	%r30901, %r10236;
$L__BB4_9491:
	setp.gt.u32 	%p10341, %r30901, 1;
	mov.u32 	%r30962, %r10234;
	@%p10341 bra 	$L__BB4_9582;
	add.s32 	%r30962, %r10106, 34;
	shl.b32 	%r26345, %r10234, 7;
	and.b32  	%r26346, %r26345, 8064;
	add.s32 	%r10239, %r26346, %r2;
	shl.b32 	%r26347, %r10234, 10;
	and.b32  	%r26348, %r26347, 64512;
	add.s32 	%r26349, %r4, %r26348;
	ld.shared.u64 	%rd9998, [%r26349];
	setp.eq.s32 	%p10342, %r10239, 0;
	setp.ne.s64 	%p10343, %rd9998, 0;
	or.pred  	%p10344, %p10342, %p10343;
	@%p10344 bra 	$L__BB4_9494;
	add.s32 	%r10240, %r30901, 1;
	mul.wide.u32 	%rd10000, %r30901, 4;
	add.s64 	%rd10001, %rd2, %rd10000;
	st.local.u32 	[%rd10001+24], %r10239;
	mov.u32 	%r30901, %r10240;
$L__BB4_9494:
	setp.gt.u32 	%p10346, %r30901, 1;
	@%p10346 bra 	$L__BB4_9582;
	add.s32 	%r10242, %r10106, 35;
	shl.b32 	%r26350, %r30962, 7;
	and.b32  	%r26351, %r26350, 8064;
	add.s32 	%r10243, %r26351, %r2;
	shl.b32 	%r26352, %r30962, 10;
	and.b32  	%r26353, %r26352, 64512;
	add.s32 	%r26354, %r4, %r26353;
	ld.shared.u64 	%rd10002, [%r26354];
	setp.eq.s32 	%p10347, %r10243, 0;
	setp.ne.s64 	%p10348, %rd10002, 0;
	or.pred  	%p10349, %p10347, %p10348;
	@%p10349 bra 	$L__BB4_9497;
	add.s32 	%r10244, %r30901, 1;
	mul.wide.u32 	%rd10004, %r30901, 4;
	add.s64 	%rd10005, %rd2, %rd10004;
	st.local.u32 	[%rd10005+24], %r10243;
	mov.u32 	%r30901, %r10244;
$L__BB4_9497:
	setp.gt.u32 	%p10351, %r30901, 1;
	mov.u32 	%r30962, %r10242;
	@%p10351 bra 	$L__BB4_9582;
	add.s32 	%r30962, %r10106, 36;
	shl.b32 	%r26355, %r10242, 7;
	and.b32  	%r26356, %r26355, 8064;
	add.s32 	%r10247, %r26356, %r2;
	shl.b32 	%r26357, %r10242, 10;
	and.b32  	%r26358, %r26357, 64512;
	add.s32 	%r26359, %r4, %r26358;
	ld.shared.u64 	%rd10006, [%r26359];
	setp.eq.s32 	%p10352, %r10247, 0;
	setp.ne.s64 	%p10353, %rd10006, 0;
	or.pred  	%p10354, %p10352, %p10353;
	@%p10354 bra 	$L__BB4_9500;
	add.s32 	%r10248, %r30901, 1;
	mul.wide.u32 	%rd10008, %r30901, 4;
	add.s64 	%rd10009, %rd2, %rd10008;
	st.local.u32 	[%rd10009+24], %r10247;
	mov.u32 	%r30901, %r10248;
$L__BB4_9500:
	setp.gt.u32 	%p10356, %r30901, 1;
	@%p10356 bra 	$L__BB4_9582;
	add.s32 	%r10250, %r10106, 37;
	shl.b32 	%r26360, %r30962, 7;
	and.b32  	%r26361, %r26360, 8064;
	add.s32 	%r10251, %r26361, %r2;
	shl.b32 	%r26362, %r30962, 10;
	and.b32  	%r26363, %r26362, 64512;
	add.s32 	%r26364, %r4, %r26363;
	ld.shared.u64 	%rd10010, [%r26364];
	setp.eq.s32 	%p10357, %r10251, 0;
	setp.ne.s64 	%p10358, %rd10010, 0;
	or.pred  	%p10359, %p10357, %p10358;
	@%p10359 bra 	$L__BB4_9503;
	add.s32 	%r10252, %r30901, 1;
	mul.wide.u32 	%rd10012, %r30901, 4;
	add.s64 	%rd10013, %rd2, %rd10012;
	st.local.u32 	[%rd10013+24], %r10251;
	mov.u32 	%r30901, %r10252;
$L__BB4_9503:
	setp.gt.u32 	%p10361, %r30901, 1;
	mov.u32 	%r30962, %r10250;
	@%p10361 bra 	$L__BB4_9582;
	add.s32 	%r30962, %r10106, 38;
	shl.b32 	%r26365, %r10250, 7;
	and.b32  	%r26366, %r26365, 8064;
	add.s32 	%r10255, %r26366, %r2;
	shl.b32 	%r26367, %r10250, 10;
	and.b32  	%r26368, %r26367, 64512;
	add.s32 	%r26369, %r4, %r26368;
	ld.shared.u64 	%rd10014, [%r26369];
	setp.eq.s32 	%p10362, %r10255, 0;
	setp.ne.s64 	%p10363, %rd10014, 0;
	or.pred  	%p10364, %p10362, %p10363;
	@%p10364 bra 	$L__BB4_9506;
	add.s32 	%r10256, %r30901, 1;
	mul.wide.u32 	%rd10016, %r30901, 4;
	add.s64 	%rd10017, %rd2, %rd10016;
	st.local.u32 	[%rd10017+24], %r10255;
	mov.u32 	%r30901, %r10256;
$L__BB4_9506:
	setp.gt.u32 	%p10366, %r30901, 1;
	@%p10366 bra 	$L__BB4_9582;
	add.s32 	%r10258, %r10106, 39;
	shl.b32 	%r26370, %r30962, 7;
	and.b32  	%r26371, %r26370, 8064;
	add.s32 	%r10259, %r26371, %r2;
	shl.b32 	%r26372, %r30962, 10;
	and.b32  	%r26373, %r26372, 64512;
	add.s32 	%r26374, %r4, %r26373;
	ld.shared.u64 	%rd10018, [%r26374];
	setp.eq.s32 	%p10367, %r10259, 0;
	setp.ne.s64 	%p10368, %rd10018, 0;
	or.pred  	%p10369, %p10367, %p10368;
	@%p10369 bra 	$L__BB4_9509;
	add.s32 	%r10260, %r30901, 1;
	mul.wide.u32 	%rd10020, %r30901, 4;
	add.s64 	%rd10021, %rd2, %rd10020;
	st.local.u32 	[%rd10021+24], %r10259;
	mov.u32 	%r30901, %r10260;
$L__BB4_9509:
	setp.gt.u32 	%p10371, %r30901, 1;
	mov.u32 	%r30962, %r10258;
	@%p10371 bra 	$L__BB4_9582;
	add.s32 	%r30962, %r10106, 40;
	shl.b32 	%r26375, %r10258, 7;
	and.b32  	%r26376, %r26375, 8064;
	add.s32 	%r10263, %r26376, %r2;
	shl.b32 	%r26377, %r10258, 10;
	and.b32  	%r26378, %r26377, 64512;
	add.s32 	%r26379, %r4, %r26378;
	ld.shared.u64 	%rd10022, [%r26379];
	setp.eq.s32 	%p10372, %r10263, 0;
	setp.ne.s64 	%p10373, %rd10022, 0;
	or.pred  	%p10374, %p10372, %p10373;
	@%p10374 bra 	$L__BB4_9512;
	add.s32 	%r10264, %r30901, 1;
	mul.wide.u32 	%rd10024, %r30901, 4;
	add.s64 	%rd10025, %rd2, %rd10024;
	st.local.u32 	[%rd10025+24], %r10263;
	mov.u32 	%r30901, %r10264;
$L__BB4_9512:
	setp.gt.u32 	%p10376, %r30901, 1;
	@%p10376 bra 	$L__BB4_9582;
	add.s32 	%r10266, %r10106, 41;
	shl.b32 	%r26380, %r30962, 7;
	and.b32  	%r26381, %r26380, 8064;
	add.s32 	%r10267, %r26381, %r2;
	shl.b32 	%r26382, %r30962, 10;
	and.b32  	%r26383, %r26382, 64512;
	add.s32 	%r26384, %r4, %r26383;
	ld.shared.u64 	%rd10026, [%r26384];
	setp.eq.s32 	%p10377, %r10267, 0;
	setp.ne.s64 	%p10378, %rd10026, 0;
	or.pred  	%p10379, %p10377, %p10378;
	@%p10379 bra 	$L__BB4_9515;
	add.s32 	%r10268, %r30901, 1;
	mul.wide.u32 	%rd10028, %r30901, 4;
	add.s64 	%rd10029, %rd2, %rd10028;
	st.local.u32 	[%rd10029+24], %r10267;
	mov.u32 	%r30901, %r10268;
$L__BB4_9515:
	setp.gt.u32 	%p10381, %r30901, 1;
	mov.u32 	%r30962, %r10266;
	@%p10381 bra 	$L__BB4_9582;
	add.s32 	%r30962, %r10106, 42;
	shl.b32 	%r26385, %r10266, 7;
	and.b32  	%r26386, %r26385, 8064;
	add.s32 	%r10271, %r26386, %r2;
	shl.b32 	%r26387, %r10266, 10;
	and.b32  	%r26388, %r26387, 64512;
	add.s32 	%r26389, %r4, %r26388;
	ld.shared.u64 	%rd10030, [%r26389];
	setp.eq.s32 	%p10382, %r10271, 0;
	setp.ne.s64 	%p10383, %rd10030, 0;
	or.pred  	%p10384, %p10382, %p10383;
	@%p10384 bra 	$L__BB4_9518;
	add.s32 	%r10272, %r30901, 1;
	mul.wide.u32 	%rd10032, %r30901, 4;
	add.s64 	%rd10033, %rd2, %rd10032;
	st.local.u32 	[%rd10033+24], %r10271;
	mov.u32 	%r30901, %r10272;
$L__BB4_9518:
	setp.gt.u32 	%p10386, %r30901, 1;
	@%p10386 bra 	$L__BB4_9582;
	add.s32 	%r10274, %r10106, 43;
	shl.b32 	%r26390, %r30962, 7;
	and.b32  	%r26391, %r26390, 8064;
	add.s32 	%r10275, %r26391, %r2;
	shl.b32 	%r26392, %r30962, 10;
	and.b32  	%r26393, %r26392, 64512;
	add.s32 	%r26394, %r4, %r26393;
	ld.shared.u64 	%rd10034, [%r26394];
	setp.eq.s32 	%p10387, %r10275, 0;
	setp.ne.s64 	%p10388, %rd10034, 0;
	or.pred  	%p10389, %p10387, %p10388;
	@%p10389 bra 	$L__BB4_9521;
	add.s32 	%r10276, %r30901, 1;
	mul.wide.u32 	%rd10036, %r30901, 4;
	add.s64 	%rd10037, %rd2, %rd10036;
	st.local.u32 	[%rd10037+24], %r10275;
	mov.u32 	%r30901, %r10276;
$L__BB4_9521:
	setp.gt.u32 	%p10391, %r30901, 1;
	mov.u32 	%r30962, %r10274;
	@%p10391 bra 	$L__BB4_9582;
	add.s32 	%r30962, %r10106, 44;
	shl.b32 	%r26395, %r10274, 7;
	and.b32  	%r26396, %r26395, 8064;
	add.s32 	%r10279, %r26396, %r2;
	shl.b32 	%r26397, %r10274, 10;
	and.b32  	%r26398, %r26397, 64512;
	add.s32 	%r26399, %r4, %r26398;
	ld.shared.u64 	%rd10038, [%r26399];
	setp.eq.s32 	%p10392, %r10279, 0;
	setp.ne.s64 	%p10393, %rd10038, 0;
	or.pred  	%p10394, %p10392, %p10393;
	@%p10394 bra 	$L__BB4_9524;
	add.s32 	%r10280, %r30901, 1;
	mul.wide.u32 	%rd10040, %r30901, 4;
	add.s64 	%rd10041, %rd2, %rd10040;
	st.local.u32 	[%rd10041+24], %r10279;
	mov.u32 	%r30901, %r10280;
$L__BB4_9524:
	setp.gt.u32 	%p10396, %r30901, 1;
	@%p10396 bra 	$L__BB4_9582;
	add.s32 	%r10282, %r10106, 45;
	shl.b32 	%r26400, %r30962, 7;
	and.b32  	%r26401, %r26400, 8064;
	add.s32 	%r10283, %r26401, %r2;
	shl.b32 	%r26402, %r30962, 10;
	and.b32  	%r26403, %r26402, 64512;
	add.s32 	%r26404, %r4, %r26403;
	ld.shared.u64 	%rd10042, [%r26404];
	setp.eq.s32 	%p10397, %r10283, 0;
	setp.ne.s64 	%p10398, %rd10042, 0;
	or.pred  	%p10399, %p10397, %p10398;
	@%p10399 bra 	$L__BB4_9527;
	add.s32 	%r10284, %r30901, 1;
	mul.wide.u32 	%rd10044, %r30901, 4;
	add.s64 	%rd10045, %rd2, %rd10044;
	st.local.u32 	[%rd10045+24], %r10283;
	mov.u32 	%r30901, %r10284;
$L__BB4_9527:
	setp.gt.u32 	%p10401, %r30901, 1;
	mov.u32 	%r30962, %r10282;
	@%p10401 bra 	$L__BB4_9582;
	add.s32 	%r30962, %r10106, 46;
	shl.b32 	%r26405, %r10282, 7;
	and.b32  	%r26406, %r26405, 8064;
	add.s32 	%r10287, %r26406, %r2;
	shl.b32 	%r26407, %r10282, 10;
	and.b32  	%r26408, %r26407, 64512;
	add.s32 	%r26409, %r4, %r26408;
	ld.shared.u64 	%rd10046, [%r26409];
	setp.eq.s32 	%p10402, %r10287, 0;
	setp.ne.s64 	%p10403, %rd10046, 0;
	or.pred  	%p10404, %p10402, %p10403;
	@%p10404 bra 	$L__BB4_9530;
	add.s32 	%r10288, %r30901, 1;
	mul.wide.u32 	%rd10048, %r30901, 4;
	add.s64 	%rd10049, %rd2, %rd10048;
	st.local.u32 	[%rd10049+24], %r10287;
	mov.u32 	%r30901, %r10288;
$L__BB4_9530:
	setp.gt.u32 	%p10406, %r30901, 1;
	@%p10406 bra 	$L__BB4_9582;
	add.s32 	%r10290, %r10106, 47;
	shl.b32 	%r26410, %r30962, 7;
	and.b32  	%r26411, %r26410, 8064;
	add.s32 	%r10291, %r26411, %r2;
	shl.b32 	%r26412, %r30962, 10;
	and.b32  	%r26413, %r26412, 64512;
	add.s32 	%r26414, %r4, %r26413;
	ld.shared.u64 	%rd10050, [%r26414];
	setp.eq.s32 	%p10407, %r10291, 0;
	setp.ne.s64 	%p10408, %rd10050, 0;
	or.pred  	%p10409, %p10407, %p10408;
	@%p10409 bra 	$L__BB4_9533;
	add.s32 	%r10292, %r30901, 1;
	mul.wide.u32 	%rd10052, %r30901, 4;
	add.s64 	%rd10053, %rd2, %rd10052;
	st.local.u32 	[%rd10053+24], %r10291;
	mov.u32 	%r30901, %r10292;
$L__BB4_9533:
	setp.gt.u32 	%p10411, %r30901, 1;
	mov.u32 	%r30962, %r10290;
	@%p10411 bra 	$L__BB4_9582;
	add.s32 	%r30962, %r10106, 48;
	shl.b32 	%r26415, %r10290, 7;
	and.b32  	%r26416, %r26415, 8064;
	add.s32 	%r10295, %r26416, %r2;
	shl.b32 	%r26417, %r10290, 10;
	and.b32  	%r26418, %r26417, 64512;
	add.s32 	%r26419, %r4, %r26418;
	ld.shared.u64 	%rd10054, [%r26419];
	setp.eq.s32 	%p10412, %r10295, 0;
	setp.ne.s64 	%p10413, %rd10054, 0;
	or.pred  	%p10414, %p10412, %p10413;
	@%p10414 bra 	$L__BB4_9536;
	add.s32 	%r10296, %r30901, 1;
	mul.wide.u32 	%rd10056, %r30901, 4;
	add.s64 	%rd10057, %rd2, %rd10056;
	st.local.u32 	[%rd10057+24], %r10295;
	mov.u32 	%r30901, %r10296;
$L__BB4_9536:
	setp.gt.u32 	%p10416, %r30901, 1;
	@%p10416 bra 	$L__BB4_9582;
	add.s32 	%r10298, %r10106, 49;
	shl.b32 	%r26420, %r30962, 7;
	and.b32  	%r26421, %r26420, 8064;
	add.s32 	%r10299, %r26421, %r2;
	shl.b32 	%r26422, %r30962, 10;
	and.b32  	%r26423, %r26422, 64512;
	add.s32 	%r26424, %r4, %r26423;
	ld.shared.u64 	%rd10058, [%r26424];
	setp.eq.s32 	%p10417, %r10299, 0;
	setp.ne.s64 	%p10418, %rd10058, 0;
	or.pred  	%p10419, %p10417, %p10418;
	@%p10419 bra 	$L__BB4_9539;
	add.s32 	%r10300, %r30901, 1;
	mul.wide.u32 	%rd10060, %r30901, 4;
	add.s64 	%rd10061, %rd2, %rd10060;
	st.local.u32 	[%rd10061+24], %r10299;
	mov.u32 	%r30901, %r10300;
$L__BB4_9539:
	setp.gt.u32 	%p10421, %r30901, 1;
	mov.u32 	%r30962, %r10298;
	@%p10421 bra 	$L__BB4_9582;
	add.s32 	%r30962, %r10106, 50;
	shl.b32 	%r26425, %r10298, 7;
	and.b32  	%r26426, %r26425, 8064;
	add.s32 	%r10303, %r26426, %r2;
	shl.b32 	%r26427, %r10298, 10;
	and.b32  	%r26428, %r26427, 64512;
	add.s32 	%r26429, %r4, %r26428;
	ld.shared.u64 	%rd10062, [%r26429];
	setp.eq.s32 	%p10422, %r10303, 0;
	setp.ne.s64 	%p10423, %rd10062, 0;
	or.pred  	%p10424, %p10422, %p10423;
	@%p10424 bra 	$L__BB4_9542;
	add.s32 	%r10304, %r30901, 1;
	mul.wide.u32 	%rd10064, %r30901, 4;
	add.s64 	%rd10065, %rd2, %rd10064;
	st.local.u32 	[%rd10065+24], %r10303;
	mov.u32 	%r30901, %r10304;
$L__BB4_9542:
	setp.gt.u32 	%p10426, %r30901, 1;
	@%p10426 bra 	$L__BB4_9582;
	add.s32 	%r10306, %r10106, 51;
	shl.b32 	%r26430, %r30962, 7;
	and.b32  	%r26431, %r26430, 8064;
	add.s32 	%r10307, %r26431, %r2;
	shl.b32 	%r26432, %r30962, 10;
	and.b32  	%r26433, %r26432, 64512;
	add.s32 	%r26434, %r4, %r26433;
	ld.shared.u64 	%rd10066, [%r26434];
	setp.eq.s32 	%p10427, %r10307, 0;
	setp.ne.s64 	%p10428, %rd10066, 0;
	or.pred  	%p10429, %p10427, %p10428;
	@%p10429 bra 	$L__BB4_9545;
	add.s32 	%r10308, %r30901, 1;
	mul.wide.u32 	%rd10068, %r30901, 4;
	add.s64 	%rd10069, %rd2, %rd10068;
	st.local.u32 	[%rd10069+24], %r10307;
	mov.u32 	%r30901, %r10308;
$L__BB4_9545:
	setp.gt.u32 	%p10431, %r30901, 1;
	mov.u32 	%r30962, %r10306;
	@%p10431 bra 	$L__BB4_9582;
	add.s32 	%r30962, %r10106, 52;
	shl.b32 	%r26435, %r10306, 7;
	and.b32  	%r26436, %r26435, 8064;
	add.s32 	%r10311, %r26436, %r2;
	shl.b32 	%r26437, %r10306, 10;
	and.b32  	%r26438, %r26437, 64512;
	add.s32 	%r26439, %r4, %r26438;
	ld.shared.u64 	%rd10070, [%r26439];
	setp.eq.s32 	%p10432, %r10311, 0;
	setp.ne.s64 	%p10433, %rd10070, 0;
	or.pred  	%p10434, %p10432, %p10433;
	@%p10434 bra 	$L__BB4_9548;
	add.s32 	%r10312, %r30901, 1;
	mul.wide.u32 	%rd10072, %r30901, 4;
	add.s64 	%rd10073, %rd2, %rd10072;
	st.local.u32 	[%rd10073+24], %r10311;
	mov.u32 	%r30901, %r10312;
$L__BB4_9548:
	setp.gt.u32 	%p10436, %r30901, 1;
	@%p10436 bra 	$L__BB4_9582;
	add.s32 	%r10314, %r10106, 53;
	shl.b32 	%r26440, %r30962, 7;
	and.b32  	%r26441, %r26440, 8064;
	add.s32 	%r10315, %r26441, %r2;
	shl.b32 	%r26442, %r30962, 10;
	and.b32  	%r26443, %r26442, 64512;
	add.s32 	%r26444, %r4, %r26443;
	ld.shared.u64 	%rd10074, [%r26444];
	setp.eq.s32 	%p10437, %r10315, 0;
	setp.ne.s64 	%p10438, %rd10074, 0;
	or.pred  	%p10439, %p10437, %p10438;
	@%p10439 bra 	$L__BB4_9551;
	add.s32 	%r10316, %r30901, 1;
	mul.wide.u32 	%rd10076, %r30901, 4;
	add.s64 	%rd10077, %rd2, %rd10076;
	st.local.u32 	[%rd10077+24], %r10315;
	mov.u32 	%r30901, %r10316;
$L__BB4_9551:
	setp.gt.u32 	%p10441, %r30901, 1;
	mov.u32 	%r30962, %r10314;
	@%p10441 bra 	$L__BB4_9582;
	add.s32 	%r30962, %r10106, 54;
	shl.b32 	%r26445, %r10314, 7;
	and.b32  	%r26446, %r26445, 8064;
	add.s32 	%r10319, %r26446, %r2;
	shl.b32 	%r26447, %r10314, 10;
	and.b32  	%r26448, %r26447, 64512;
	add.s32 	%r26449, %r4, %r26448;
	ld.shared.u64 	%rd10078, [%r26449];
	setp.eq.s32 	%p10442, %r10319, 0;
	setp.ne.s64 	%p10443, %rd10078, 0;
	or.pred  	%p10444, %p10442, %p10443;
	@%p10444 bra 	$L__BB4_9554;
	add.s32 	%r10320, %r30901, 1;
	mul.wide.u32 	%rd10080, %r30901, 4;
	add.s64 	%rd10081, %rd2, %rd10080;
	st.local.u32 	[%rd10081+24], %r10319;
	mov.u32 	%r30901, %r10320;
$L__BB4_9554:
	setp.gt.u32 	%p10446, %r30901, 1;
	@%p10446 bra 	$L__BB4_9582;
	add.s32 	%r10322, %r10106, 55;
	shl.b32 	%r26450, %r30962, 7;
	and.b32  	%r26451, %r26450, 8064;
	add.s32 	%r10323, %r26451, %r2;
	shl.b32 	%r26452, %r30962, 10;
	and.b32  	%r26453, %r26452, 64512;
	add.s32 	%r26454, %r4, %r26453;
	ld.shared.u64 	%rd10082, [%r26454];
	setp.eq.s32 	%p10447, %r10323, 0;
	setp.ne.s64 	%p10448, %rd10082, 0;
	or.pred  	%p10449, %p10447, %p10448;
	@%p10449 bra 	$L__BB4_9557;
	add.s32 	%r10324, %r30901, 1;
	mul.wide.u32 	%rd10084, %r30901, 4;
	add.s64 	%rd10085, %rd2, %rd10084;
	st.local.u32 	[%rd10085+24], %r10323;
	mov.u32 	%r30901, %r10324;
$L__BB4_9557:
	setp.gt.u32 	%p10451, %r30901, 1;
	mov.u32 	%r30962, %r10322;
	@%p10451 bra 	$L__BB4_9582;
	add.s32 	%r30962, %r10106, 56;
	shl.b32 	%r26455, %r10322, 7;
	and.b32  	%r26456, %r26455, 8064;
	add.s32 	%r10327, %r26456, %r2;
	shl.b32 	%r26457, %r10322, 10;
	and.b32  	%r26458, %r26457, 64512;
	add.s32 	%r26459, %r4, %r26458;
	ld.shared.u64 	%rd10086, [%r26459];
	setp.eq.s32 	%p10452, %r10327, 0;
	setp.ne.s64 	%p10453, %rd10086, 0;
	or.pred  	%p10454, %p10452, %p10453;
	@%p10454 bra 	$L__BB4_9560;
	add.s32 	%r10328, %r30901, 1;
	mul.wide.u32 	%rd10088, %r30901, 4;
	add.s64 	%rd10089, %rd2, %rd10088;
	st.local.u32 	[%rd10089+24], %r10327;
	mov.u32 	%r30901, %r10328;
$L__BB4_9560:
	setp.gt.u32 	%p10456, %r30901, 1;
	@%p10456 bra 	$L__BB4_9582;
	add.s32 	%r10330, %r10106, 57;
	shl.b32 	%r26460, %r30962, 7;
	and.b32  	%r26461, %r26460, 8064;
	add.s32 	%r10331, %r26461, %r2;
	shl.b32 	%r26462, %r30962, 10;
	and.b32  	%r26463, %r26462, 64512;
	add.s32 	%r26464, %r4, %r26463;
	ld.shared.u64 	%rd10090, [%r26464];
	setp.eq.s32 	%p10457, %r10331, 0;
	setp.ne.s64 	%p10458, %rd10090, 0;
	or.pred  	%p10459, %p10457, %p10458;
	@%p10459 bra 	$L__BB4_9563;
	add.s32 	%r10332, %r30901, 1;
	mul.wide.u32 	%rd10092, %r30901, 4;
	add.s64 	%rd10093, %rd2, %rd10092;
	st.local.u32 	[%rd10093+24], %r10331;
	mov.u32 	%r30901, %r10332;
$L__BB4_9563:
	setp.gt.u32 	%p10461, %r30901, 1;
	mov.u32 	%r30962, %r10330;
	@%p10461 bra 	$L__BB4_9582;
	add.s32 	%r30962, %r10106, 58;
	shl.b32 	%r26465, %r10330, 7;
	and.b32  	%r26466, %r26465, 8064;
	add.s32 	%r10335, %r26466, %r2;
	shl.b32 	%r26467, %r10330, 10;
	and.b32  	%r26468, %r26467, 64512;
	add.s32 	%r26469, %r4, %r26468;
	ld.shared.u64 	%rd10094, [%r26469];
	setp.eq.s32 	%p10462, %r10335, 0;
	setp.ne.s64 	%p10463, %rd10094, 0;
	or.pred  	%p10464, %p10462, %p10463;
	@%p10464 bra 	$L__BB4_9566;
	add.s32 	%r10336, %r30901, 1;
	mul.wide.u32 	%rd10096, %r30901, 4;
	add.s64 	%rd10097, %rd2, %rd10096;
	st.local.u32 	[%rd10097+24], %r10335;
	mov.u32 	%r30901, %r10336;
$L__BB4_9566:
	setp.gt.u32 	%p10466, %r30901, 1;
	@%p10466 bra 	$L__BB4_9582;
	add.s32 	%r10338, %r10106, 59;
	shl.b32 	%r26470, %r30962, 7;
	and.b32  	%r26471, %r26470, 8064;
	add.s32 	%r10339, %r26471, %r2;
	shl.b32 	%r26472, %r30962, 10;
	and.b32  	%r26473, %r26472, 64512;
	add.s32 	%r26474, %r4, %r26473;
	ld.shared.u64 	%rd10098, [%r26474];
	setp.eq.s32 	%p10467, %r10339, 0;
	setp.ne.s64 	%p10468, %rd10098, 0;
	or.pred  	%p10469, %p10467, %p10468;
	@%p10469 bra 	$L__BB4_9569;
	add.s32 	%r10340, %r30901, 1;
	mul.wide.u32 	%rd10100, %r30901, 4;
	add.s64 	%rd10101, %rd2, %rd10100;
	st.local.u32 	[%rd10101+24], %r10339;
	mov.u32 	%r30901, %r10340;
$L__BB4_9569:
	setp.gt.u32 	%p10471, %r30901, 1;
	mov.u32 	%r30962, %r10338;
	@%p10471 bra 	$L__BB4_9582;
	add.s32 	%r30962, %r10106, 60;
	shl.b32 	%r26475, %r10338, 7;
	and.b32  	%r26476, %r26475, 8064;
	add.s32 	%r10343, %r26476, %r2;
	shl.b32 	%r26477, %r10338, 10;
	and.b32  	%r26478, %r26477, 64512;
	add.s32 	%r26479, %r4, %r26478;
	ld.shared.u64 	%rd10102, [%r26479];
	setp.eq.s32 	%p10472, %r10343, 0;
	setp.ne.s64 	%p10473, %rd10102, 0;
	or.pred  	%p10474, %p10472, %p10473;
	@%p10474 bra 	$L__BB4_9572;
	add.s32 	%r10344, %r30901, 1;
	mul.wide.u32 	%rd10104, %r30901, 4;
	add.s64 	%rd10105, %rd2, %rd10104;
	st.local.u32 	[%rd10105+24], %r10343;
	mov.u32 	%r30901, %r10344;
$L__BB4_9572:
	setp.gt.u32 	%p10476, %r30901, 1;
	@%p10476 bra 	$L__BB4_9582;
	add.s32 	%r10346, %r10106, 61;
	shl.b32 	%r26480, %r30962, 7;
	and.b32  	%r26481, %r26480, 8064;
	add.s32 	%r10347, %r26481, %r2;
	shl.b32 	%r26482, %r30962, 10;
	and.b32  	%r26483, %r26482, 64512;
	add.s32 	%r26484, %r4, %r26483;
	ld.shared.u64 	%rd10106, [%r26484];
	setp.eq.s32 	%p10477, %r10347, 0;
	setp.ne.s64 	%p10478, %rd10106, 0;
	or.pred  	%p10479, %p10477, %p10478;
	@%p10479 bra 	$L__BB4_9575;
	add.s32 	%r10348, %r30901, 1;
	mul.wide.u32 	%rd10108, %r30901, 4;
	add.s64 	%rd10109, %rd2, %rd10108;
	st.local.u32 	[%rd10109+24], %r10347;
	mov.u32 	%r30901, %r10348;
$L__BB4_9575:
	setp.gt.u32 	%p10481, %r30901, 1;
	mov.u32 	%r30962, %r10346;
	@%p10481 bra 	$L__BB4_9582;
	add.s32 	%r30962, %r10106, 62;
	shl.b32 	%r26485, %r10346, 7;
	and.b32  	%r26486, %r26485, 8064;
	add.s32 	%r10351, %r26486, %r2;
	shl.b32 	%r26487, %r10346, 10;
	and.b32  	%r26488, %r26487, 64512;
	add.s32 	%r26489, %r4, %r26488;
	ld.shared.u64 	%rd10110, [%r26489];
	setp.eq.s32 	%p10482, %r10351, 0;
	setp.ne.s64 	%p10483, %rd10110, 0;
	or.pred  	%p10484, %p10482, %p10483;
	@%p10484 bra 	$L__BB4_9578;
	add.s32 	%r10352, %r30901, 1;
	mul.wide.u32 	%rd10112, %r30901, 4;
	add.s64 	%rd10113, %rd2, %rd10112;
	st.local.u32 	[%rd10113+24], %r10351;
	mov.u32 	%r30901, %r10352;
$L__BB4_9578:
	setp.gt.u32 	%p10486, %r30901, 1;
	@%p10486 bra 	$L__BB4_9582;
	shl.b32 	%r26490, %r30962, 7;
	and.b32  	%r26491, %r26490, 8064;
	add.s32 	%r10354, %r26491, %r2;
	shl.b32 	%r26492, %r30962, 10;
	and.b32  	%r26493, %r26492, 64512;
	add.s32 	%r26494, %r4, %r26493;
	ld.shared.u64 	%rd10114, [%r26494];
	setp.eq.s32 	%p10488, %r10354, 0;
	setp.ne.s64 	%p10489, %rd10114, 0;
	mov.pred 	%p11396, -1;
	or.pred  	%p10490, %p10488, %p10489;
	@%p10490 bra 	$L__BB4_9581;
	mul.wide.u32 	%rd10116, %r30901, 4;
	add.s64 	%rd10117, %rd2, %rd10116;
	st.local.u32 	[%rd10117+24], %r10354;
	setp.eq.s32 	%p11396, %r30901, 0;
$L__BB4_9581:
	selp.b32 	%r26495, 64, 63, %p11396;
	add.s32 	%r30962, %r10106, %r26495;
	not.pred 	%p11397, %p11396;
$L__BB4_9582:
	st.local.u32 	[%rd2+4], %r30962;
$L__BB4_9583:
	setp.eq.s32 	%p10491, %r10099, 0;
	not.pred 	%p10492, %p11397;
	or.pred  	%p10493, %p10491, %p10492;
	@%p10493 bra 	$L__BB4_9659;
	shr.u32 	%r10357, %r8377, 3;
	setp.gt.u32 	%p10494, %r8377, 65535;
	@%p10494 bra 	$L__BB4_9586;
	shl.b32 	%r26496, %r10357, 3;
	mov.u32 	%r26497, shared_mem;
	add.s32 	%r26498, %r26497, %r26496;
	atom.shared.exch.b64 	%rd11056, [%r26498], 0;
	bra.uni 	$L__BB4_9587;
$L__BB4_9586:
	mul.wide.u32 	%rd10118, %r10357, 8;
	add.s64 	%rd10119, %rd1, %rd10118;
	atom.global.exch.b64 	%rd11056, [%rd10119+201326600], 0;
$L__BB4_9587:
	cvt.u32.u64 	%r10358, %rd11056;
	and.b32  	%r26499, %r8378, 2147483520;
	setp.ne.s32 	%p10495, %r26499, 0;
	@%p10495 bra 	$L__BB4_9622;
	shr.u64 	%rd10174, %rd11056, 32;
	ld.local.u32 	%r10359, [%rd2+24];
	or.b64  	%rd667, %rd10174, 8589934592;
	setp.gt.u32 	%p10524, %r10359, 8191;
	@%p10524 bra 	$L__BB4_9590;
	shl.b32 	%r26568, %r10359, 3;
	mov.u32 	%r26569, shared_mem;
	add.s32 	%r26570, %r26569, %r26568;
	atom.shared.exch.b64 	%rd10178, [%r26570], %rd667;
	bra.uni 	$L__BB4_9591;
$L__BB4_9590:
	mul.wide.u32 	%rd10175, %r10359, 8;
	add.s64 	%rd10176, %rd1, %rd10175;
	atom.global.exch.b64 	%rd10177, [%rd10176+201326600], %rd667;
$L__BB4_9591:
	shl.b32 	%r26571, %r10359, 3;
	or.b32  	%r26572, %r26571, 4;
	and.b32  	%r26573, %r10358, 7;
	setp.eq.s32 	%p10525, %r26573, 0;
	selp.b32 	%r30965, %r10358, %r26572, %p10525;
	selp.b32 	%r10371, %r26572, %r10358, %p10525;
	and.b32  	%r26574, %r30965, 7;
	setp.ne.s32 	%p10526, %r26574, 0;
	@%p10526 bra 	$L__BB4_9595;
$L__BB4_9592:
	and.b32  	%r26575, %r10371, 7;
	setp.ne.s32 	%p10527, %r26575, 0;
	@%p10527 bra 	$L__BB4_9604;
$L__BB4_9593:
	shr.u32 	%r26576, %r10371, 3;
	setp.gt.u32 	%p10528, %r10371, 65535;
	shr.u32 	%r26577, %r10371, 1;
	mov.u32 	%r26578, shared_mem;
	add.s32 	%r26579, %r26578, %r26577;
	add.s32 	%r10367, %r26579, 65536;
	mul.wide.u32 	%rd10179, %r26576, 4;
	add.s64 	%rd669, %rd3, %rd10179;
	@%p10528 bra 	$L__BB4_9598;
	atom.shared.exch.b32 	%r30968, [%r10367], -1;
	bra.uni 	$L__BB4_9599;
$L__BB4_9595:
	cvt.u64.u32 	%rd10199, %r10371;
	shl.b64 	%rd10200, %rd10199, 32;
	cvt.u64.u32 	%rd10201, %r30965;
	or.b64  	%rd668, %rd10200, %rd10201;
	mul.wide.u32 	%rd10202, %r30965, 8;
	and.b32  	%r26607, %r10371, 7;
	cvt.u64.u32 	%rd10203, %r26607;
	mov.b64 	%rd10204, 56;
	cvt.u32.u64 	%r26608, %rd10204;
	cvt.u32.u64 	%r26609, %rd10202;
	and.b32  	%r26610, %r26609, %r26608;
	cvt.u32.u64 	%r26611, %rd10203;
	or.b32  	%r26612, %r26610, %r26611;
	mov.b64 	%rd10205, 9130730411292422402;
	shr.u64 	%rd10206, %rd10205, %r26612;
	mov.b64 	%rd10207, 1736168554312260608;
	shr.u64 	%rd10208, %rd10207, %r26612;
	mov.b64 	%rd10209, -506390041275138048;
	shr.u64 	%rd10210, %rd10209, %r26612;
	shl.b64 	%rd10211, %rd10210, 2;
	cvt.u32.u64 	%r26613, %rd10208;
	mov.b64 	%rd10212, 2;
	cvt.u32.u64 	%r26614, %rd10212;
	and.b32  	%r26615, %r26613, %r26614;
	cvt.u32.u64 	%r26616, %rd10206;
	mov.b64 	%rd10213, 1;
	cvt.u32.u64 	%r26617, %rd10213;
	and.b32  	%r26618, %r26616, %r26617;
	or.b32  	%r26619, %r26618, %r26615;
	cvt.u32.u64 	%r26620, %rd10211;
	mov.b64 	%rd10214, 4;
	cvt.u32.u64 	%r26621, %rd10214;
	and.b32  	%r26622, %r26620, %r26621;
	or.b32  	%r26623, %r26619, %r26622;
	mov.b16 	%rs420, 1;
	shl.b16 	%rs421, %rs420, %r26623;
	and.b16  	%rs422, %rs421, 29;
	setp.eq.s16 	%p10550, %rs422, 0;
	@%p10550 bra 	$L__BB4_9597;
	ld.local.u32 	%r26624, [%rd2+280];
	add.s32 	%r26625, %r26624, 1;
	st.local.u32 	[%rd2+280], %r26625;
	shl.b32 	%r26626, %r26624, 3;
	cvt.u64.u32 	%rd10215, %r26626;
	and.b64  	%rd10216, %rd10215, 2040;
	add.s64 	%rd10217, %rd2, %rd10216;
	st.local.u64 	[%rd10217+288], %rd668;
	bra.uni 	$L__BB4_9662;
$L__BB4_9597:
	ld.local.u32 	%r26627, [%rd2+2336];
	add.s32 	%r26628, %r26627, 1;
	st.local.u32 	[%rd2+2336], %r26628;
	shl.b32 	%r26629, %r26627, 3;
	cvt.u64.u32 	%rd10218, %r26629;
	and.b64  	%rd10219, %rd10218, 2040;
	add.s64 	%rd10220, %rd2, %rd10219;
	st.local.u64 	[%rd10220+2344], %rd668;
	bra.uni 	$L__BB4_9662;
$L__BB4_9598:
	atom.global.exch.b32 	%r30968, [%rd669], -1;
$L__BB4_9599:
	add.s32 	%r26580, %r30968, 1;
	setp.lt.u32 	%p10529, %r26580, 2;
	@%p10529 bra 	$L__BB4_9604;
	setp.gt.u32 	%p10530, %r10371, 65535;
	@%p10530 bra 	$L__BB4_9602;
	atom.shared.exch.b32 	%r26582, [%r10367], 0;
	bra.uni 	$L__BB4_9603;
$L__BB4_9602:
	atom.global.exch.b32 	%r26581, [%rd669], 0;
$L__BB4_9603:
	and.b32  	%r26583, %r30968, 7;
	setp.eq.s32 	%p10531, %r26583, 0;
	mov.u32 	%r10371, %r30968;
	@%p10531 bra 	$L__BB4_9593;
$L__BB4_9604:
	setp.lt.u32 	%p10532, %r30965, 65529;
	@%p10532 bra 	$L__BB4_9616;
	and.b32  	%r10372, %r10371, 4;
	setp.eq.s32 	%p10533, %r10372, 0;
	and.b32  	%r26584, %r10371, 3;
	setp.ne.s32 	%p10534, %r26584, 0;
	and.pred  	%p10535, %p10533, %p10534;
	setp.gt.u32 	%p10536, %r10371, 65535;
	or.pred  	%p10537, %p10536, %p10535;
	@%p10537 bra 	$L__BB4_9609;
	and.b32  	%r26585, %r10371, 7;
	setp.eq.s32 	%p10538, %r26585, 0;
	mov.u32 	%r30971, %r10371;
	mov.u32 	%r30972, %r30965;
	@%p10538 bra 	$L__BB4_9621;
	setp.eq.s32 	%p10539, %r10372, 0;
	@%p10539 bra 	$L__BB4_9609;
	cvt.u64.u32 	%rd10180, %r10371;
	shl.b64 	%rd10181, %rd10180, 32;
	cvt.u64.u32 	%rd10182, %r30965;
	or.b64  	%rd10183, %rd10181, %rd10182;
	ld.local.u32 	%r26586, [%rd2+280];
	add.s32 	%r26587, %r26586, 1;
	st.local.u32 	[%rd2+280], %r26587;
	shl.b32 	%r26588, %r26586, 3;
	cvt.u64.u32 	%rd10184, %r26588;
	and.b64  	%rd10185, %rd10184, 2040;
	add.s64 	%rd10186, %rd2, %rd10185;
	st.local.u64 	[%rd10186+288], %rd10183;
	bra.uni 	$L__BB4_9662;
$L__BB4_9609:
	shr.u32 	%r10373, %r30965, 3;
	setp.gt.u32 	%p10540, %r30965, 65535;
	@%p10540 bra 	$L__BB4_9611;
	shl.b32 	%r26589, %r10373, 2;
	mov.u32 	%r26590, shared_mem;
	add.s32 	%r26591, %r26590, %r26589;
	ld.shared.u32 	%r30970, [%r26591+65536];
	bra.uni 	$L__BB4_9612;
$L__BB4_9611:
	mul.wide.u32 	%rd10187, %r10373, 4;
	add.s64 	%rd10188, %rd3, %rd10187;
	ld.global.u32 	%r30970, [%rd10188];
$L__BB4_9612:
	setp.ne.s32 	%p10541, %r30970, 0;
	@%p10541 bra 	$L__BB4_9616;
	cvt.u64.u32 	%rd10189, %r10371;
	shl.b64 	%rd10190, %rd10189, 32;
	cvt.u64.u32 	%rd10191, %r30965;
	or.b64  	%rd670, %rd10190, %rd10191;
	and.b32  	%r26592, %r10371, 7;
	setp.eq.s32 	%p10542, %r26592, 1;
	@%p10542 bra 	$L__BB4_9615;
	ld.local.u32 	%r26593, [%rd2+280];
	add.s32 	%r26594, %r26593, 1;
	st.local.u32 	[%rd2+280], %r26594;
	shl.b32 	%r26595, %r26593, 3;
	cvt.u64.u32 	%rd10192, %r26595;
	and.b64  	%rd10193, %rd10192, 2040;
	add.s64 	%rd10194, %rd2, %rd10193;
	st.local.u64 	[%rd10194+288], %rd670;
	bra.uni 	$L__BB4_9662;
$L__BB4_9615:
	ld.local.u32 	%r26596, [%rd2+2336];
	add.s32 	%r26597, %r26596, 1;
	st.local.u32 	[%rd2+2336], %r26597;
	shl.b32 	%r26598, %r26596, 3;
	cvt.u64.u32 	%rd10195, %r26598;
	and.b64  	%rd10196, %rd10195, 2040;
	add.s64 	%rd10197, %rd2, %rd10196;
	st.local.u64 	[%rd10197+2344], %rd670;
	bra.uni 	$L__BB4_9662;
$L__BB4_9616:
	shr.u32 	%r10377, %r30965, 3;
	setp.gt.u32 	%p10543, %r30965, 65535;
	@%p10543 bra 	$L__BB4_9619;
	shl.b32 	%r26600, %r10377, 2;
	mov.u32 	%r26601, shared_mem;
	add.s32 	%r26602, %r26601, %r26600;
	add.s32 	%r10378, %r26602, 65536;
	atom.shared.exch.b32 	%r30971, [%r26602+65536], %r10371;
	setp.eq.s32 	%p10545, %r30971, -1;
	@%p10545 bra 	$L__BB4_9662;
	atom.shared.exch.b32 	%r26603, [%r10378], 0;
	mov.u32 	%r30972, %r10371;
	bra.uni 	$L__BB4_9621;
$L__BB4_9619:
	mul.wide.u32 	%rd10198, %r10377, 4;
	add.s64 	%rd671, %rd3, %rd10198;
	atom.global.exch.b32 	%r30971, [%rd671], %r10371;
	setp.eq.s32 	%p10544, %r30971, -1;
	@%p10544 bra 	$L__BB4_9662;
	atom.global.exch.b32 	%r26599, [%rd671], 0;
	mov.u32 	%r30972, %r10371;
$L__BB4_9621:
	and.b32  	%r26604, %r30971, 7;
	setp.ne.s32 	%p10546, %r26604, 0;
	and.b32  	%r26605, %r30972, 7;
	setp.eq.s32 	%p10547, %r26605, 0;
	and.pred  	%p10548, %p10546, %p10547;
	selp.b32 	%r30965, %r30972, %r30971, %p10548;
	selp.b32 	%r10371, %r30971, %r30972, %p10548;
	and.b32  	%r26606, %r30965, 7;
	setp.eq.s32 	%p10549, %r26606, 0;
	@%p10549 bra 	$L__BB4_9592;
	bra.uni 	$L__BB4_9595;
$L__BB4_9622:
	ld.local.v2.u32 	{%r10385, %r10386}, [%rd2+24];
	cvt.u64.u32 	%rd10120, %r10386;
	shl.b64 	%rd10121, %rd10120, 35;
	or.b64  	%rd672, %rd10121, 17179869186;
	setp.gt.u32 	%p10496, %r10385, 8191;
	@%p10496 bra 	$L__BB4_9624;
	shl.b32 	%r26500, %r10385, 3;
	mov.u32 	%r26501, shared_mem;
	add.s32 	%r26502, %r26501, %r26500;
	atom.shared.exch.b64 	%rd10125, [%r26502], %rd672;
	bra.uni 	$L__BB4_9625;
$L__BB4_9624:
	mul.wide.u32 	%rd10122, %r10385, 8;
	add.s64 	%rd10123, %rd1, %rd10122;
	atom.global.exch.b64 	%rd10124, [%rd10123+201326600], %rd672;
$L__BB4_9625:
	add.s32 	%r26503, %r8378, 2147483520;
	and.b32  	%r26504, %r26503, 2147483520;
	or.b32  	%r26505, %r26504, 11;
	and.b64  	%rd10126, %rd11056, -4294967296;
	cvt.u64.u32 	%rd10127, %r26505;
	or.b64  	%rd673, %rd10126, %rd10127;
	setp.gt.u32 	%p10497, %r10386, 8191;
	@%p10497 bra 	$L__BB4_9627;
	shl.b32 	%r26506, %r10386, 3;
	mov.u32 	%r26507, shared_mem;
	add.s32 	%r26508, %r26507, %r26506;
	atom.shared.exch.b64 	%rd10131, [%r26508], %rd673;
	bra.uni 	$L__BB4_9628;
$L__BB4_9627:
	mul.wide.u32 	%rd10128, %r10386, 8;
	add.s64 	%rd10129, %rd1, %rd10128;
	atom.global.exch.b64 	%rd10130, [%rd10129+201326600], %rd673;
$L__BB4_9628:
	shl.b32 	%r26509, %r10385, 3;
	or.b32  	%r26510, %r26509, 4;
	and.b32  	%r26511, %r10358, 7;
	setp.eq.s32 	%p10498, %r26511, 0;
	selp.b32 	%r30975, %r10358, %r26510, %p10498;
	selp.b32 	%r10398, %r26510, %r10358, %p10498;
	and.b32  	%r26512, %r30975, 7;
	setp.ne.s32 	%p10499, %r26512, 0;
	@%p10499 bra 	$L__BB4_9632;
$L__BB4_9629:
	and.b32  	%r26513, %r10398, 7;
	setp.ne.s32 	%p10500, %r26513, 0;
	@%p10500 bra 	$L__BB4_9641;
$L__BB4_9630:
	shr.u32 	%r26514, %r10398, 3;
	setp.gt.u32 	%p10501, %r10398, 65535;
	shr.u32 	%r26515, %r10398, 1;
	mov.u32 	%r26516, shared_mem;
	add.s32 	%r26517, %r26516, %r26515;
	add.s32 	%r10394, %r26517, 65536;
	mul.wide.u32 	%rd10132, %r26514, 4;
	add.s64 	%rd675, %rd3, %rd10132;
	@%p10501 bra 	$L__BB4_9635;
	atom.shared.exch.b32 	%r30978, [%r10394], -1;
	bra.uni 	$L__BB4_9636;
$L__BB4_9632:
	cvt.u64.u32 	%rd10152, %r10398;
	shl.b64 	%rd10153, %rd10152, 32;
	cvt.u64.u32 	%rd10154, %r30975;
	or.b64  	%rd674, %rd10153, %rd10154;
	mul.wide.u32 	%rd10155, %r30975, 8;
	and.b32  	%r26545, %r10398, 7;
	cvt.u64.u32 	%rd10156, %r26545;
	mov.b64 	%rd10157, 56;
	cvt.u32.u64 	%r26546, %rd10157;
	cvt.u32.u64 	%r26547, %rd10155;
	and.b32  	%r26548, %r26547, %r26546;
	cvt.u32.u64 	%r26549, %rd10156;
	or.b32  	%r26550, %r26548, %r26549;
	mov.b64 	%rd10158, 9130730411292422402;
	shr.u64 	%rd10159, %rd10158, %r26550;
	mov.b64 	%rd10160, 1736168554312260608;
	shr.u64 	%rd10161, %rd10160, %r26550;
	mov.b64 	%rd10162, -506390041275138048;
	shr.u64 	%rd10163, %rd10162, %r26550;
	shl.b64 	%rd10164, %rd10163, 2;
	cvt.u32.u64 	%r26551, %rd10161;
	mov.b64 	%rd10165, 2;
	cvt.u32.u64 	%r26552, %rd10165;
	and.b32  	%r26553, %r26551, %r26552;
	cvt.u32.u64 	%r26554, %rd10159;
	mov.b64 	%rd10166, 1;
	cvt.u32.u64 	%r26555, %rd10166;
	and.b32  	%r26556, %r26554, %r26555;
	or.b32  	%r26557, %r26556, %r26553;
	cvt.u32.u64 	%r26558, %rd10164;
	mov.b64 	%rd10167, 4;
	cvt.u32.u64 	%r26559, %rd10167;
	and.b32  	%r26560, %r26558, %r26559;
	or.b32  	%r26561, %r26557, %r26560;
	mov.b16 	%rs417, 1;
	shl.b16 	%rs418, %rs417, %r26561;
	and.b16  	%rs419, %rs418, 29;
	setp.eq.s16 	%p10523, %rs419, 0;
	@%p10523 bra 	$L__BB4_9634;
	ld.local.u32 	%r26562, [%rd2+280];
	add.s32 	%r26563, %r26562, 1;
	st.local.u32 	[%rd2+280], %r26563;
	shl.b32 	%r26564, %r26562, 3;
	cvt.u64.u32 	%rd10168, %r26564;
	and.b64  	%rd10169, %rd10168, 2040;
	add.s64 	%rd10170, %rd2, %rd10169;
	st.local.u64 	[%rd10170+288], %rd674;
	bra.uni 	$L__BB4_9662;
$L__BB4_9634:
	ld.local.u32 	%r26565, [%rd2+2336];
	add.s32 	%r26566, %r26565, 1;
	st.local.u32 	[%rd2+2336], %r26566;
	shl.b32 	%r26567, %r26565, 3;
	cvt.u64.u32 	%rd10171, %r26567;
	and.b64  	%rd10172, %rd10171, 2040;
	add.s64 	%rd10173, %rd2, %rd10172;
	st.local.u64 	[%rd10173+2344], %rd674;
	bra.uni 	$L__BB4_9662;
$L__BB4_9635:
	atom.global.exch.b32 	%r30978, [%rd675], -1;
$L__BB4_9636:
	add.s32 	%r26518, %r30978, 1;
	setp.lt.u32 	%p10502, %r26518, 2;
	@%p10502 bra 	$L__BB4_9641;
	setp.gt.u32 	%p10503, %r10398, 65535;
	@%p10503 bra 	$L__BB4_9639;
	atom.shared.exch.b32 	%r26520, [%r10394], 0;
	bra.uni 	$L__BB4_9640;
$L__BB4_9639:
	atom.global.exch.b32 	%r26519, [%rd675], 0;
$L__BB4_9640:
	and.b32  	%r26521, %r30978, 7;
	setp.eq.s32 	%p10504, %r26521, 0;
	mov.u32 	%r10398, %r30978;
	@%p10504 bra 	$L__BB4_9630;
$L__BB4_9641:
	setp.lt.u32 	%p10505, %r30975, 65529;
	@%p10505 bra 	$L__BB4_9653;
	and.b32  	%r10399, %r10398, 4;
	setp.eq.s32 	%p10506, %r10399, 0;
	and.b32  	%r26522, %r10398, 3;
	setp.ne.s32 	%p10507, %r26522, 0;
	and.pred  	%p10508, %p10506, %p10507;
	setp.gt.u32 	%p10509, %r10398, 65535;
	or.pred  	%p10510, %p10509, %p10508;
	@%p10510 bra 	$L__BB4_9646;
	and.b32  	%r26523, %r10398, 7;
	setp.eq.s32 	%p10511, %r26523, 0;
	mov.u32 	%r30981, %r10398;
	mov.u32 	%r30982, %r30975;
	@%p10511 bra 	$L__BB4_9658;
	setp.eq.s32 	%p10512, %r10399, 0;
	@%p10512 bra 	$L__BB4_9646;
	cvt.u64.u32 	%rd10133, %r10398;
	shl.b64 	%rd10134, %rd10133, 32;
	cvt.u64.u32 	%rd10135, %r30975;
	or.b64  	%rd10136, %rd10134, %rd10135;
	ld.local.u32 	%r26524, [%rd2+280];
	add.s32 	%r26525, %r26524, 1;
	st.local.u32 	[%rd2+280], %r26525;
	shl.b32 	%r26526, %r26524, 3;
	cvt.u64.u32 	%rd10137, %r26526;
	and.b64  	%rd10138, %rd10137, 2040;
	add.s64 	%rd10139, %rd2, %rd10138;
	st.local.u64 	[%rd10139+288], %rd10136;
	bra.uni 	$L__BB4_9662;
$L__BB4_9646:
	shr.u32 	%r10400, %r30975, 3;
	setp.gt.u32 	%p10513, %r30975, 65535;
	@%p10513 bra 	$L__BB4_9648;
	shl.b32 	%r26527, %r10400, 2;
	mov.u32 	%r26528, shared_mem;
	add.s32 	%r26529, %r26528, %r26527;
	ld.shared.u32 	%r30980, [%r26529+65536];
	bra.uni 	$L__BB4_9649;
$L__BB4_9648:
	mul.wide.u32 	%rd10140, %r10400, 4;
	add.s64 	%rd10141, %rd3, %rd10140;
	ld.global.u32 	%r30980, [%rd10141];
$L__BB4_9649:
	setp.ne.s32 	%p10514, %r30980, 0;
	@%p10514 bra 	$L__BB4_9653;
	cvt.u64.u32 	%rd10142, %r10398;
	shl.b64 	%rd10143, %rd10142, 32;
	cvt.u64.u32 	%rd10144, %r30975;
	or.b64  	%rd676, %rd10143, %rd10144;
	and.b32  	%r26530, %r10398, 7;
	setp.eq.s32 	%p10515, %r26530, 1;
	@%p10515 bra 	$L__BB4_9652;
	ld.local.u32 	%r26531, [%rd2+280];
	add.s32 	%r26532, %r26531, 1;
	st.local.u32 	[%rd2+280], %r26532;
	shl.b32 	%r26533, %r26531, 3;
	cvt.u64.u32 	%rd10145, %r26533;
	and.b64  	%rd10146, %rd10145, 2040;
	add.s64 	%rd10147, %rd2, %rd10146;
	st.local.u64 	[%rd10147+288], %rd676;
	bra.uni 	$L__BB4_9662;
$L__BB4_9652:
	ld.local.u32 	%r26534, [%rd2+2336];
	add.s32 	%r26535, %r26534, 1;
	st.local.u32 	[%rd2+2336], %r26535;
	shl.b32 	%r26536, %r26534, 3;
	cvt.u64.u32 	%rd10148, %r26536;
	and.b64  	%rd10149, %rd10148, 2040;
	add.s64 	%rd10150, %rd2, %rd10149;
	st.local.u64 	[%rd10150+2344], %rd676;
	bra.uni 	$L__BB4_9662;
$L__BB4_9653:
	shr.u32 	%r10404, %r30975, 3;
	setp.gt.u32 	%p10516, %r30975, 65535;
	@%p10516 bra 	$L__BB4_9656;
	shl.b32 	%r26538, %r10404, 2;
	mov.u32 	%r26539, shared_mem;
	add.s32 	%r26540, %r26539, %r26538;
	add.s32 	%r10405, %r26540, 65536;
	atom.shared.exch.b32 	%r30981, [%r26540+65536], %r10398;
	setp.eq.s32 	%p10518, %r30981, -1;
	@%p10518 bra 	$L__BB4_9662;
	atom.shared.exch.b32 	%r26541, [%r10405], 0;
	mov.u32 	%r30982, %r10398;
	bra.uni 	$L__BB4_9658;
$L__BB4_9656:
	mul.wide.u32 	%rd10151, %r10404, 4;
	add.s64 	%rd677, %rd3, %rd10151;
	atom.global.exch.b32 	%r30981, [%rd677], %r10398;
	setp.eq.s32 	%p10517, %r30981, -1;
	@%p10517 bra 	$L__BB4_9662;
	atom.global.exch.b32 	%r26537, [%rd677], 0;
	mov.u32 	%r30982, %r10398;
$L__BB4_9658:
	and.b32  	%r26542, %r30981, 7;
	setp.ne.s32 	%p10519, %r26542, 0;
	and.b32  	%r26543, %r30982, 7;
	setp.eq.s32 	%p10520, %r26543, 0;
	and.pred  	%p10521, %p10519, %p10520;
	selp.b32 	%r30975, %r30982, %r30981, %p10521;
	selp.b32 	%r10398, %r30981, %r30982, %p10521;
	and.b32  	%r26544, %r30975, 7;
	setp.eq.s32 	%p10522, %r26544, 0;
	@%p10522 bra 	$L__BB4_9629;
	bra.uni 	$L__BB4_9632;
$L__BB4_9659:
	cvt.u32.u16 	%r27918, %rs19;
	mov.b16 	%rs448, 1;
	shl.b16 	%rs449, %rs448, %r27918;
	and.b16  	%rs450, %rs449, 29;
	setp.eq.s16 	%p11354, %rs450, 0;
	@%p11354 bra 	$L__BB4_9663;
	ld.local.u32 	%r27919, [%rd2+280];
	add.s32 	%r27920, %r27919, 1;
	st.local.u32 	[%rd2+280], %r27920;
	shl.b32 	%r27921, %r27919, 3;
	cvt.u64.u32 	%rd10995, %r27921;
	and.b64  	%rd10996, %rd10995, 2040;
	add.s64 	%rd10997, %rd2, %rd10996;
	st.local.u64 	[%rd10997+288], %rd549;
	bra.uni 	$L__BB4_9664;
$L__BB4_9661:
	add.s32 	%r27914, %r8547, 1;
	st.local.u32 	[%rd2+2336], %r27914;
	shl.b32 	%r27915, %r8547, 3;
	cvt.u64.u32 	%rd10992, %r27915;
	and.b64  	%rd10993, %rd10992, 2040;
	add.s64 	%rd10994, %rd2, %rd10993;
	st.local.u64 	[%rd10994+2344], %rd579;
$L__BB4_9662:
	ld.local.u32 	%r27916, [%rd2+16];
	add.s32 	%r27917, %r27916, 1;
	st.local.u32 	[%rd2+16], %r27917;
	bra.uni 	$L__BB4_9665;
$L__BB4_9663:
	ld.local.u32 	%r27922, [%rd2+2336];
	add.s32 	%r27923, %r27922, 1;
	st.local.u32 	[%rd2+2336], %r27923;
	shl.b32 	%r27924, %r27922, 3;
	cvt.u64.u32 	%rd10998, %r27924;
	and.b64  	%rd10999, %rd10998, 2040;
	add.s64 	%rd11000, %rd2, %rd10999;
	st.local.u64 	[%rd11000+2344], %rd549;
$L__BB4_9664:
	mov.u64 	%rd11001, $str$2;
	cvta.global.u64 	%rd11002, %rd11001;
	{ // callseq 49, 0
	.param .b64 param0;
	st.param.b64 	[param0], %rd11002;
	.param .b64 param1;
	st.param.b64 	[param1], 0;
	.param .b32 retval0;
	call.uni (retval0), 
	vprintf, 
	(
	param0, 
	param1
	);
	ld.param.b32 	%r27925, [retval0];
	} // callseq 49
$L__BB4_9665:
	ld.local.u32 	%r2110, [%rd2+280];
	setp.ne.s32 	%p11355, %r2110, 0;
	@%p11355 bra 	$L__BB4_7760;
$L__BB4_9666:
	bar.sync 	0;
	setp.eq.b32 	%p11356, %r10415, 1;
	selp.b64 	%rd11003, 0, 4, %p11356;
	add.s64 	%rd11004, %rd1, %rd11003;
	atom.global.add.u32 	%r27928, [%rd11004], %r30393;
	add.s64 	%rd11005, %rd1, 6643974168;
	ld.local.v2.u32 	{%r27929, %r27930}, [%rd2+16];
	cvt.u64.u32 	%rd11006, %r27929;
	atom.global.add.u64 	%rd11007, [%rd11005], %rd11006;
	add.s64 	%rd11008, %rd1, 6643974176;
	cvt.u64.u32 	%rd11009, %r27930;
	atom.global.add.u64 	%rd11010, [%rd11008], %rd11009;
$L__BB4_9667:
	ret;

}
	// .globl	_Z12count_memoryP4GNet
.visible .entry _Z12count_memoryP4GNet(
	.param .u64 .ptr .align 1 _Z12count_memoryP4GNet_param_0
)
{
	.reg .pred 	%p<41>;
	.reg .b32 	%r<149>;
	.reg .b64 	%rd<43>;
	// demoted variable
	.shared .align 4 .u32 _ZZ12count_memoryP4GNetE16block_node_count;
	// demoted variable
	.shared .align 4 .u32 _ZZ12count_memoryP4GNetE16block_vars_count;
	ld.param.u64 	%rd9, [_Z12count_memoryP4GNet_param_0];
	mov.u32 	%r1, %tid.x;
	mov.u32 	%r41, %ctaid.x;
	mov.u32 	%r42, %ntid.x;
	mad.lo.s32 	%r134, %r41, %r42, %r1;
	setp.gt.u32 	%p1, %r134, 536870911;
	mov.b32 	%r147, 0;
	mov.u32 	%r148, %r147;
	@%p1 bra 	$L__BB5_12;
	cvta.to.global.u64 	%rd1, %rd9;
	max.u32 	%r45, %r134, 536854528;
	sub.s32 	%r46, %r45, %r134;
	add.s32 	%r3, %r46, 16383;
	shr.u32 	%r47, %r3, 14;
	add.s32 	%r4, %r47, 1;
	and.b32  	%r5, %r4, 7;
	setp.lt.u32 	%p2, %r3, 114688;
	mov.b32 	%r148, 0;
	mov.u32 	%r147, %r148;
	@%p2 bra 	$L__BB5_4;
	and.b32  	%r49, %r4, 524280;
	neg.s32 	%r128, %r49;
	mul.wide.u32 	%rd10, %r134, 4;
	add.s64 	%rd11, %rd10, %rd1;
	add.s64 	%rd42, %rd11, 4496752648;
	mul.wide.u32 	%rd12, %r134, 8;
	add.s64 	%rd13, %rd12, %rd1;
	add.s64 	%rd41, %rd13, 202244104;
	mov.b32 	%r148, 0;
$L__BB5_3:
	.pragma "nounroll";
	ld.global.u64 	%rd14, [%rd41+-917504];
	setp.ne.s64 	%p3, %rd14, 0;
	selp.u32 	%r50, 1, 0, %p3;
	add.s32 	%r51, %r148, %r50;
	ld.global.u32 	%r52, [%rd42+-458752];
	setp.ne.s32 	%p4, %r52, 0;
	selp.u32 	%r53, 1, 0, %p4;
	add.s32 	%r54, %r147, %r53;
	ld.global.u64 	%rd15, [%rd41+-786432];
	setp.ne.s64 	%p5, %rd15, 0;
	selp.u32 	%r55, 1, 0, %p5;
	add.s32 	%r56, %r51, %r55;
	ld.global.u32 	%r57, [%rd42+-393216];
	setp.ne.s32 	%p6, %r57, 0;
	selp.u32 	%r58, 1, 0, %p6;
	add.s32 	%r59, %r54, %r58;
	ld.global.u64 	%rd16, [%rd41+-655360];
	setp.ne.s64 	%p7, %rd16, 0;
	selp.u32 	%r60, 1, 0, %p7;
	add.s32 	%r61, %r56, %r60;
	ld.global.u32 	%r62, [%rd42+-327680];
	setp.ne.s32 	%p8, %r62, 0;
	selp.u32 	%r63, 1, 0, %p8;
	add.s32 	%r64, %r59, %r63;
	ld.global.u64 	%rd17, [%rd41+-524288];
	setp.ne.s64 	%p9, %rd17, 0;
	selp.u32 	%r65, 1, 0, %p9;
	add.s32 	%r66, %r61, %r65;
	ld.global.u32 	%r67, [%rd42+-262144];
	setp.ne.s32 	%p10, %r67, 0;
	selp.u32 	%r68, 1, 0, %p10;
	add.s32 	%r69, %r64, %r68;
	ld.global.u64 	%rd18, [%rd41+-393216];
	setp.ne.s64 	%p11, %rd18, 0;
	selp.u32 	%r70, 1, 0, %p11;
	add.s32 	%r71, %r66, %r70;
	ld.global.u32 	%r72, [%rd42+-196608];
	setp.ne.s32 	%p12, %r72, 0;
	selp.u32 	%r73, 1, 0, %p12;
	add.s32 	%r74, %r69, %r73;
	ld.global.u64 	%rd19, [%rd41+-262144];
	setp.ne.s64 	%p13, %rd19, 0;
	selp.u32 	%r75, 1, 0, %p13;
	add.s32 	%r76, %r71, %r75;
	ld.global.u32 	%r77, [%rd42+-131072];
	setp.ne.s32 	%p14, %r77, 0;
	selp.u32 	%r78, 1, 0, %p14;
	add.s32 	%r79, %r74, %r78;
	ld.global.u64 	%rd20, [%rd41+-131072];
	setp.ne.s64 	%p15, %rd20, 0;
	selp.u32 	%r80, 1, 0, %p15;
	add.s32 	%r81, %r76, %r80;
	ld.global.u32 	%r82, [%rd42+-65536];
	setp.ne.s32 	%p16, %r82, 0;
	selp.u32 	%r83, 1, 0, %p16;
	add.s32 	%r84, %r79, %r83;
	ld.global.u64 	%rd21, [%rd41];
	setp.ne.s64 	%p17, %rd21, 0;
	selp.u32 	%r85, 1, 0, %p17;
	add.s32 	%r148, %r81, %r85;
	ld.global.u32 	%r86, [%rd42];
	setp.ne.s32 	%p18, %r86, 0;
	selp.u32 	%r87, 1, 0, %p18;
	add.s32 	%r147, %r84, %r87;
	add.s32 	%r134, %r134, 131072;
	add.s32 	%r128, %r128, 8;
	add.s64 	%rd42, %rd42, 524288;
	add.s64 	%rd41, %rd41, 1048576;
	setp.ne.s32 	%p19, %r128, 0;
	@%p19 bra 	$L__BB5_3;
$L__BB5_4:
	setp.eq.s32 	%p20, %r5, 0;
	@%p20 bra 	$L__BB5_12;
	add.s64 	%rd8, %rd1, 4496293896;
	setp.lt.u32 	%p21, %r5, 4;
	@%p21 bra 	$L__BB5_7;
	mul.wide.u32 	%rd22, %r134, 8;
	add.s64 	%rd23, %rd1, %rd22;
	ld.global.u64 	%rd24, [%rd23+201326600];
	setp.ne.s64 	%p22, %rd24, 0;
	selp.u32 	%r89, 1, 0, %p22;
	add.s32 	%r90, %r148, %r89;
	mul.wide.u32 	%rd25, %r134, 4;
	add.s64 	%rd26, %rd8, %rd25;
	ld.global.u32 	%r91, [%rd26];
	setp.ne.s32 	%p23, %r91, 0;
	selp.u32 	%r92, 1, 0, %p23;
	add.s32 	%r93, %r147, %r92;
	ld.global.u64 	%rd27, [%rd23+201457672];
	setp.ne.s64 	%p24, %rd27, 0;
	selp.u32 	%r94, 1, 0, %p24;
	add.s32 	%r95, %r90, %r94;
	ld.global.u32 	%r96, [%rd26+65536];
	setp.ne.s32 	%p25, %r96, 0;
	selp.u32 	%r97, 1, 0, %p25;
	add.s32 	%r98, %r93, %r97;
	ld.global.u64 	%rd28, [%rd23+201588744];
	setp.ne.s64 	%p26, %rd28, 0;
	selp.u32 	%r99, 1, 0, %p26;
	add.s32 	%r100, %r95, %r99;
	ld.global.u32 	%r101, [%rd26+131072];
	setp.ne.s32 	%p27, %r101, 0;
	selp.u32 	%r102, 1, 0, %p27;
	add.s32 	%r103, %r98, %r102;
	ld.global.u64 	%rd29, [%rd23+201719816];
	setp.ne.s64 	%p28, %rd29, 0;
	selp.u32 	%r104, 1, 0, %p28;
	add.s32 	%r148, %r100, %r104;
	ld.global.u32 	%r105, [%rd26+196608];
	setp.ne.s32 	%p29, %r105, 0;
	selp.u32 	%r106, 1, 0, %p29;
	add.s32 	%r147, %r103, %r106;
	add.s32 	%r134, %r134, 65536;
$L__BB5_7:
	and.b32  	%r108, %r4, 3;
	setp.eq.s32 	%p30, %r108, 0;
	@%p30 bra 	$L__BB5_12;
	setp.eq.s32 	%p31, %r108, 1;
	@%p31 bra 	$L__BB5_10;
	mul.wide.u32 	%rd30, %r134, 8;
	add.s64 	%rd31, %rd1, %rd30;
	ld.global.u64 	%rd32, [%rd31+201326600];
	setp.ne.s64 	%p32, %rd32, 0;
	selp.u32 	%r109, 1, 0, %p32;
	add.s32 	%r110, %r148, %r109;
	mul.wide.u32 	%rd33, %r134, 4;
	add.s64 	%rd34, %rd8, %rd33;
	ld.global.u32 	%r111, [%rd34];
	setp.ne.s32 	%p33, %r111, 0;
	selp.u32 	%r112, 1, 0, %p33;
	add.s32 	%r113, %r147, %r112;
	ld.global.u64 	%rd35, [%rd31+201457672];
	setp.ne.s64 	%p34, %rd35, 0;
	selp.u32 	%r114, 1, 0, %p34;
	add.s32 	%r148, %r110, %r114;
	ld.global.u32 	%r115, [%rd34+65536];
	setp.ne.s32 	%p35, %r115, 0;
	selp.u32 	%r116, 1, 0, %p35;
	add.s32 	%r147, %r113, %r116;
	add.s32 	%r134, %r134, 32768;
$L__BB5_10:
	and.b32  	%r117, %r3, 16384;
	setp.ne.s32 	%p36, %r117, 0;
	@%p36 bra 	$L__BB5_12;
	mul.wide.u32 	%rd36, %r134, 8;
	add.s64 	%rd37, %rd1, %rd36;
	ld.global.u64 	%rd38, [%rd37+201326600];
	setp.ne.s64 	%p37, %rd38, 0;
	selp.u32 	%r118, 1, 0, %p37;
	add.s32 	%r148, %r148, %r118;
	mul.wide.u32 	%rd39, %r134, 4;
	add.s64 	%rd40, %rd8, %rd39;
	ld.global.u32 	%r119, [%rd40];
	setp.ne.s32 	%p38, %r119, 0;
	selp.u32 	%r120, 1, 0, %p38;
	add.s32 	%r147, %r147, %r120;
$L__BB5_12:
	setp.ne.s32 	%p39, %r1, 0;
	@%p39 bra 	$L__BB5_14;
	mov.b32 	%r121, 0;
	st.shared.u32 	[_ZZ12count_memoryP4GNetE16block_node_count], %r121;
	st.shared.u32 	[_ZZ12count_memoryP4GNetE16block_vars_count], %r121;
$L__BB5_14:
	setp.ne.s32 	%p40, %r1, 0;
	bar.sync 	0;
	atom.shared.add.u32 	%r122, [_ZZ12count_memoryP4GNetE16block_node_count], %r148;
	atom.shared.add.u32 	%r123, [_ZZ12count_memoryP4GNetE16block_vars_count], %r147;
	bar.sync 	0;
	@%p40 bra 	$L__BB5_16;
	ld.shared.u32 	%r124, [_ZZ12count_memoryP4GNetE16block_node_count];
	atom.global.add.u32 	%r125, [NODE_COUNT], %r124;
	ld.shared.u32 	%r126, [_ZZ12count_memoryP4GNetE16block_vars_count];
	atom.global.add.u32 	%r127, [VARS_COUNT], %r126;
$L__BB5_16:
	ret;

}
	// .globl	_Z13print_heatmapP4GNetj
.visible .entry _Z13print_heatmapP4GNetj(
	.param .u64 .ptr .align 1 _Z13print_heatmapP4GNetj_param_0,
	.param .u32 _Z13print_heatmapP4GNetj_param_1
)
{
	.local .align 8 .b8 	__local_depot6[8];
	.reg .b64 	%SP;
	.reg .b64 	%SPL;
	.reg .pred 	%p<42>;
	.reg .b32 	%r<116>;
	.reg .b64 	%rd<58>;

	mov.u64 	%SPL, __local_depot6;
	cvta.local.u64 	%SP, %SPL;
	ld.param.u64 	%rd8, [_Z13print_heatmapP4GNetj_param_0];
	ld.param.u32 	%r19, [_Z13print_heatmapP4GNetj_param_1];
	add.u64 	%rd9, %SP, 0;
	add.u64 	%rd1, %SPL, 0;
	mov.u32 	%r20, %tid.x;
	mov.u32 	%r21, %ctaid.x;
	mov.u32 	%r22, %ntid.x;
	mul.lo.s32 	%r23, %r22, %r21;
	neg.s32 	%r24, %r23;
	setp.ne.s32 	%p1, %r20, %r24;
	@%p1 bra 	$L__BB6_14;
	cvta.to.global.u64 	%rd2, %rd8;
	and.b32  	%r25, %r19, 1;
	setp.eq.b32 	%p2, %r25, 1;
	not.pred 	%p3, %p2;
	@%p3 bra 	$L__BB6_8;
	mov.b32 	%r112, 0;
	mov.u64 	%rd28, $str;
	mov.u64 	%rd31, $str$47;
$L__BB6_3:
	shl.b32 	%r10, %r112, 15;
	mov.b32 	%r113, 0;
$L__BB6_4:
	shl.b32 	%r29, %r113, 8;
	add.s32 	%r12, %r10, %r29;
	mov.b32 	%r114, 0;
	mov.u32 	%r115, %r114;
$L__BB6_5:
	add.s32 	%r30, %r12, %r114;
	mul.wide.u32 	%rd10, %r30, 8;
	add.s64 	%rd11, %rd2, %rd10;
	ld.global.u64 	%rd12, [%rd11+100663304];
	setp.ne.s64 	%p4, %rd12, 0;
	selp.u32 	%r31, 1, 0, %p4;
	add.s32 	%r32, %r115, %r31;
	ld.global.u64 	%rd13, [%rd11+100663312];
	setp.ne.s64 	%p5, %rd13, 0;
	selp.u32 	%r33, 1, 0, %p5;
	add.s32 	%r34, %r32, %r33;
	ld.global.u64 	%rd14, [%rd11+100663320];
	setp.ne.s64 	%p6, %rd14, 0;
	selp.u32 	%r35, 1, 0, %p6;
	add.s32 	%r36, %r34, %r35;
	ld.global.u64 	%rd15, [%rd11+100663328];
	setp.ne.s64 	%p7, %rd15, 0;
	selp.u32 	%r37, 1, 0, %p7;
	add.s32 	%r38, %r36, %r37;
	ld.global.u64 	%rd16, [%rd11+100663336];
	setp.ne.s64 	%p8, %rd16, 0;
	selp.u32 	%r39, 1, 0, %p8;
	add.s32 	%r40, %r38, %r39;
	ld.global.u64 	%rd17, [%rd11+100663344];
	setp.ne.s64 	%p9, %rd17, 0;
	selp.u32 	%r41, 1, 0, %p9;
	add.s32 	%r42, %r40, %r41;
	ld.global.u64 	%rd18, [%rd11+100663352];
	setp.ne.s64 	%p10, %rd18, 0;
	selp.u32 	%r43, 1, 0, %p10;
	add.s32 	%r44, %r42, %r43;
	ld.global.u64 	%rd19, [%rd11+100663360];
	setp.ne.s64 	%p11, %rd19, 0;
	selp.u32 	%r45, 1, 0, %p11;
	add.s32 	%r46, %r44, %r45;
	ld.global.u64 	%rd20, [%rd11+100663368];
	setp.ne.s64 	%p12, %rd20, 0;
	selp.u32 	%r47, 1, 0, %p12;
	add.s32 	%r48, %r46, %r47;
	ld.global.u64 	%rd21, [%rd11+100663376];
	setp.ne.s64 	%p13, %rd21, 0;
	selp.u32 	%r49, 1, 0, %p13;
	add.s32 	%r50, %r48, %r49;
	ld.global.u64 	%rd22, [%rd11+100663384];
	setp.ne.s64 	%p14, %rd22, 0;
	selp.u32 	%r51, 1, 0, %p14;
	add.s32 	%r52, %r50, %r51;
	ld.global.u64 	%rd23, [%rd11+100663392];
	setp.ne.s64 	%p15, %rd23, 0;
	selp.u32 	%r53, 1, 0, %p15;
	add.s32 	%r54, %r52, %r53;
	ld.global.u64 	%rd24, [%rd11+100663400];
	setp.ne.s64 	%p16, %rd24, 0;
	selp.u32 	%r55, 1, 0, %p16;
	add.s32 	%r56, %r54, %r55;
	ld.global.u64 	%rd25, [%rd11+100663408];
	setp.ne.s64 	%p17, %rd25, 0;
	selp.u32 	%r57, 1, 0, %p17;
	add.s32 	%r58, %r56, %r57;
	ld.global.u64 	%rd26, [%rd11+100663416];
	setp.ne.s64 	%p18, %rd26, 0;
	selp.u32 	%r59, 1, 0, %p18;
	add.s32 	%r60, %r58, %r59;
	ld.global.u64 	%rd27, [%rd11+100663424];
	setp.ne.s64 	%p19, %rd27, 0;
	selp.u32 	%r61, 1, 0, %p19;
	add.s32 	%r115, %r60, %r61;
	add.s32 	%r114, %r114, 16;
	setp.ne.s32 	%p20, %r114, 256;
	@%p20 bra 	$L__BB6_5;
	min.u32 	%r62, %r115, 15;
	st.local.u32 	[%rd1], %r62;
	cvta.global.u64 	%rd29, %rd28;
	{ // callseq 50, 0
	.param .b64 param0;
	st.param.b64 	[param0], %rd29;
	.param .b64 param1;
	st.param.b64 	[param1], %rd9;
	.param .b32 retval0;
	call.uni (retval0), 
	vprintf, 
	(
	param0, 
	param1
	);
	ld.param.b32 	%r63, [retval0];
	} // callseq 50
	add.s32 	%r113, %r113, 1;
	setp.ne.s32 	%p21, %r113, 128;
	@%p21 bra 	$L__BB6_4;
	cvta.global.u64 	%rd32, %rd31;
	{ // callseq 51, 0
	.param .b64 param0;
	st.param.b64 	[param0], %rd32;
	.param .b64 param1;
	st.param.b64 	[param1], 0;
	.param .b32 retval0;
	call.uni (retval0), 
	vprintf, 
	(
	param0, 
	param1
	);
	ld.param.b32 	%r65, [retval0];
	} // callseq 51
	add.s32 	%r112, %r112, 1;
	setp.ne.s32 	%p22, %r112, 128;
	@%p22 bra 	$L__BB6_3;
	bra.uni 	$L__BB6_14;
$L__BB6_8:
	add.s64 	%rd3, %rd2, 64;
	mov.b32 	%r108, 0;
	mov.u64 	%rd52, $str;
$L__BB6_9:
	shl.b32 	%r69, %r108, 15;
	cvt.u64.u32 	%rd4, %r69;
	mov.b32 	%r109, 0;
$L__BB6_10:
	shl.b32 	%r71, %r109, 8;
	cvt.u64.u32 	%rd33, %r71;
	add.s64 	%rd34, %rd4, %rd33;
	shl.b64 	%rd35, %rd34, 3;
	add.s64 	%rd57, %rd3, %rd35;
	mov.b32 	%r110, 0;
	mov.u32 	%r111, %r110;
$L__BB6_11:
	ld.global.u64 	%rd36, [%rd57+-56];
	setp.ne.s64 	%p23, %rd36, 0;
	selp.u32 	%r72, 1, 0, %p23;
	add.s32 	%r73, %r111, %r72;
	ld.global.u64 	%rd37, [%rd57+-48];
	setp.ne.s64 	%p24, %rd37, 0;
	selp.u32 	%r74, 1, 0, %p24;
	add.s32 	%r75, %r73, %r74;
	ld.global.u64 	%rd38, [%rd57+-40];
	setp.ne.s64 	%p25, %rd38, 0;
	selp.u32 	%r76, 1, 0, %p25;
	add.s32 	%r77, %r75, %r76;
	ld.global.u64 	%rd39, [%rd57+-32];
	setp.ne.s64 	%p26, %rd39, 0;
	selp.u32 	%r78, 1, 0, %p26;
	add.s32 	%r79, %r77, %r78;
	ld.global.u64 	%rd40, [%rd57+-24];
	setp.ne.s64 	%p27, %rd40, 0;
	selp.u32 	%r80, 1, 0, %p27;
	add.s32 	%r81, %r79, %r80;
	ld.global.u64 	%rd41, [%rd57+-16];
	setp.ne.s64 	%p28, %rd41, 0;
	selp.u32 	%r82, 1, 0, %p28;
	add.s32 	%r83, %r81, %r82;
	ld.global.u64 	%rd42, [%rd57+-8];
	setp.ne.s64 	%p29, %rd42, 0;
	selp.u32 	%r84, 1, 0, %p29;
	add.s32 	%r85, %r83, %r84;
	ld.global.u64 	%rd43, [%rd57];
	setp.ne.s64 	%p30, %rd43, 0;
	selp.u32 	%r86, 1, 0, %p30;
	add.s32 	%r87, %r85, %r86;
	ld.global.u64 	%rd44, [%rd57+8];
	setp.ne.s64 	%p31, %rd44, 0;
	selp.u32 	%r88, 1, 0, %p31;
	add.s32 	%r89, %r87, %r88;
	ld.global.u64 	%rd45, [%rd57+16];
	setp.ne.s64 	%p32, %rd45, 0;
	selp.u32 	%r90, 1, 0, %p32;
	add.s32 	%r91, %r89, %r90;
	ld.global.u64 	%rd46, [%rd57+24];
	setp.ne.s64 	%p33, %rd46, 0;
	selp.u32 	%r92, 1, 0, %p33;
	add.s32 	%r93, %r91, %r92;
	ld.global.u64 	%rd47, [%rd57+32];
	setp.ne.s64 	%p34, %rd47, 0;
	selp.u32 	%r94, 1, 0, %p34;
	add.s32 	%r95, %r93, %r94;
	ld.global.u64 	%rd48, [%rd57+40];
	setp.ne.s64 	%p35, %rd48, 0;
	selp.u32 	%r96, 1, 0, %p35;
	add.s32 	%r97, %r95, %r96;
	ld.global.u64 	%rd49, [%rd57+48];
	setp.ne.s64 	%p36, %rd49, 0;
	selp.u32 	%r98, 1, 0, %p36;
	add.s32 	%r99, %r97, %r98;
	ld.global.u64 	%rd50, [%rd57+56];
	setp.ne.s64 	%p37, %rd50, 0;
	selp.u32 	%r100, 1, 0, %p37;
	add.s32 	%r101, %r99, %r100;
	ld.global.u64 	%rd51, [%rd57+64];
	setp.ne.s64 	%p38, %rd51, 0;
	selp.u32 	%r102, 1, 0, %p38;
	add.s32 	%r111, %r101, %r102;
	add.s32 	%r110, %r110, 16;
	add.s64 	%rd57, %rd57, 128;
	setp.ne.s32 	%p39, %r110, 256;
	@%p39 bra 	$L__BB6_11;
	min.u32 	%r103, %r111, 15;
	st.local.u32 	[%rd1], %r103;
	cvta.global.u64 	%rd53, %rd52;
	{ // callseq 52, 0
	.param .b64 param0;
	st.param.b64 	[param0], %rd53;
	.param .b64 param1;
	st.param.b64 	[param1], %rd9;
	.param .b32 retval0;
	call.uni (retval0), 
	vprintf, 
	(
	param0, 
	param1
	);
	ld.param.b32 	%r104, [retval0];
	} // callseq 52
	add.s32 	%r109, %r109, 1;
	setp.ne.s32 	%p40, %r109, 128;
	@%p40 bra 	$L__BB6_10;
	mov.u64 	%rd55, $str$47;
	cvta.global.u64 	%rd56, %rd55;
	{ // callseq 53, 0
	.param .b64 param0;
	st.param.b64 	[param0], %rd56;
	.param .b64 param1;
	st.param.b64 	[param1], 0;
	.param .b32 retval0;
	call.uni (retval0), 
	vprintf, 
	(
	param0, 
	param1
	);
	ld.param.b32 	%r106, [retval0];
	} // callseq 53
	add.s32 	%r108, %r108, 1;
	setp.eq.s32 	%p41, %r108, 128;
	@%p41 bra 	$L__BB6_14;
	bra.uni 	$L__BB6_9;
$L__BB6_14:
	ret;

}
	// .globl	_Z12print_resultP4GNet
.visible .entry _Z12print_resultP4GNet(
	.param .u64 .ptr .align 1 _Z12print_resultP4GNet_param_0
)
{
	.local .align 16 .b8 	__local_depot7[144];
	.reg .b64 	%SP;
	.reg .b64 	%SPL;
	.reg .pred 	%p<25>;
	.reg .b16 	%rs<5>;
	.reg .b32 	%r<105>;
	.reg .b32 	%f<2>;
	.reg .b64 	%rd<81>;
	.reg .b64 	%fd<2>;

	mov.u64 	%SPL, __local_depot7;
	cvta.local.u64 	%SP, %SPL;
	ld.param.u64 	%rd8, [_Z12print_resultP4GNet_param_0];
	cvta.to.global.u64 	%rd1, %rd8;
	add.u64 	%rd2, %SPL, 0;
	add.u64 	%rd10, %SP, 128;
	add.u64 	%rd3, %SPL, 128;
	mov.u32 	%r22, %tid.x;
	mov.u32 	%r23, %ctaid.x;
	or.b32  	%r24, %r22, %r23;
	setp.ne.s32 	%p1, %r24, 0;
	@%p1 bra 	$L__BB7_46;
	add.s64 	%rd4, %rd1, 4496293896;
	mov.u64 	%rd11, $str$48;
	cvta.global.u64 	%rd12, %rd11;
	{ // callseq 54, 0
	.param .b64 param0;
	st.param.b64 	[param0], %rd12;
	.param .b64 param1;
	st.param.b64 	[param1], 0;
	.param .b32 retval0;
	call.uni (retval0), 
	vprintf, 
	(
	param0, 
	param1
	);
	ld.param.b32 	%r26, [retval0];
	} // callseq 54
	mov.b32 	%r100, -8;
$L__BB7_2:
	shr.u32 	%r28, %r100, 3;
	setp.gt.u32 	%p2, %r100, 65535;
	mul.wide.u32 	%rd13, %r28, 4;
	add.s64 	%rd5, %rd13, 65536;
	add.s64 	%rd6, %rd4, %rd13;
	@%p2 bra 	$L__BB7_4;
	atom.exch.b32 	%r99, [%rd5], -1;
	bra.uni 	$L__BB7_5;
$L__BB7_4:
	atom.global.exch.b32 	%r99, [%rd6], -1;
$L__BB7_5:
	add.s32 	%r29, %r99, 1;
	setp.lt.u32 	%p3, %r29, 2;
	@%p3 bra 	$L__BB7_10;
	setp.gt.u32 	%p4, %r100, 65535;
	@%p4 bra 	$L__BB7_8;
	atom.exch.b32 	%r31, [%rd5], 0;
	bra.uni 	$L__BB7_9;
$L__BB7_8:
	atom.global.exch.b32 	%r30, [%rd6], 0;
$L__BB7_9:
	and.b32  	%r32, %r99, 7;
	setp.eq.s32 	%p5, %r32, 0;
	mov.u32 	%r100, %r99;
	@%p5 bra 	$L__BB7_2;
$L__BB7_10:
	st.local.u32 	[%rd2], %r100;
	mov.b32 	%r104, 1;
	mov.b32 	%r101, 0;
	mov.u64 	%rd75, $str$32;
	mov.u64 	%rd72, $str$33;
	mov.u64 	%rd64, $str$36;
	mov.u64 	%rd70, $str$37;
$L__BB7_11:
	mov.u32 	%r7, %r104;
	setp.ne.s32 	%p6, %r101, 256;
	@%p6 bra 	$L__BB7_13;
	mov.u64 	%rd77, $str$31;
	cvta.global.u64 	%rd78, %rd77;
	{ // callseq 69, 0
	.param .b64 param0;
	st.param.b64 	[param0], %rd78;
	.param .b64 param1;
	st.param.b64 	[param1], 0;
	.param .b32 retval0;
	call.uni (retval0), 
	vprintf, 
	(
	param0, 
	param1
	);
	ld.param.b32 	%r94, [retval0];
	} // callseq 69
	bra.uni 	$L__BB7_45;
$L__BB7_13:
	setp.lt.u32 	%p7, %r7, 33;
	@%p7 bra 	$L__BB7_15;
	cvta.global.u64 	%rd76, %rd75;
	{ // callseq 68, 0
	.param .b64 param0;
	st.param.b64 	[param0], %rd76;
	.param .b64 param1;
	st.param.b64 	[param1], 0;
	.param .b32 retval0;
	call.uni (retval0), 
	vprintf, 
	(
	param0, 
	param1
	);
	ld.param.b32 	%r92, [retval0];
	} // callseq 68
	add.s32 	%r104, %r7, -1;
	bra.uni 	$L__BB7_44;
$L__BB7_15:
	add.s32 	%r104, %r7, -1;
	mul.wide.u32 	%rd14, %r104, 4;
	add.s64 	%rd7, %rd2, %rd14;
	ld.local.u32 	%r10, [%rd7];
	setp.lt.u32 	%p8, %r10, -255;
	@%p8 bra 	$L__BB7_17;
	cvt.s32.s8 	%r89, %r10;
	st.local.u32 	[%rd3], %r89;
	cvta.global.u64 	%rd73, %rd72;
	{ // callseq 67, 0
	.param .b64 param0;
	st.param.b64 	[param0], %rd73;
	.param .b64 param1;
	st.param.b64 	[param1], %rd10;
	.param .b32 retval0;
	call.uni (retval0), 
	vprintf, 
	(
	param0, 
	param1
	);
	ld.param.b32 	%r90, [retval0];
	} // callseq 67
	bra.uni 	$L__BB7_44;
$L__BB7_17:
	cvt.u16.u32 	%rs2, %r10;
	and.b16  	%rs1, %rs2, 7;
	setp.gt.s16 	%p9, %rs1, 3;
	@%p9 bra 	$L__BB7_21;
	setp.gt.s16 	%p13, %rs1, 1;
	@%p13 bra 	$L__BB7_30;
	setp.eq.s16 	%p15, %rs1, 0;
	@%p15 bra 	$L__BB7_25;
	shr.u32 	%r82, %r10, 3;
	st.local.u32 	[%rd3], %r82;
	mov.u64 	%rd61, $str$45;
	cvta.global.u64 	%rd62, %rd61;
	{ // callseq 64, 0
	.param .b64 param0;
	st.param.b64 	[param0], %rd62;
	.param .b64 param1;
	st.param.b64 	[param1], %rd10;
	.param .b32 retval0;
	call.uni (retval0), 
	vprintf, 
	(
	param0, 
	param1
	);
	ld.param.b32 	%r83, [retval0];
	} // callseq 64
	bra.uni 	$L__BB7_44;
$L__BB7_21:
	setp.gt.s16 	%p10, %rs1, 5;
	@%p10 bra 	$L__BB7_42;
	setp.eq.s16 	%p12, %rs1, 4;
	@%p12 bra 	$L__BB7_23;
	bra.uni 	$L__BB7_40;
$L__BB7_23:
	and.b32  	%r50, %r10, -8;
	cvt.u64.u32 	%rd39, %r50;
	add.s64 	%rd40, %rd1, %rd39;
	ld.global.u64 	%rd41, [%rd40+201326600];
	shr.u64 	%rd42, %rd41, 32;
	mov.u64 	%rd43, $str$34;
	cvta.global.u64 	%rd44, %rd43;
	{ // callseq 58, 0
	.param .b64 param0;
	st.param.b64 	[param0], %rd44;
	.param .b64 param1;
	st.param.b64 	[param1], 0;
	.param .b32 retval0;
	call.uni (retval0), 
	vprintf, 
	(
	param0, 
	param1
	);
	ld.param.b32 	%r51, [retval0];
	} // callseq 58
	mov.b32 	%r53, -215;
	st.local.u32 	[%rd7], %r53;
	mul.wide.u32 	%rd45, %r7, 4;
	add.s64 	%rd46, %rd2, %rd45;
	st.local.u32 	[%rd46], %rd42;
	mov.b32 	%r54, -224;
	st.local.u32 	[%rd46+4], %r54;
	add.s32 	%r104, %r7, 3;
	st.local.u32 	[%rd46+8], %rd41;
	bra.uni 	$L__BB7_44;
$L__BB7_24:
	mov.u64 	%rd59, $str$35;
	cvta.global.u64 	%rd60, %rd59;
	{ // callseq 63, 0
	.param .b64 param0;
	st.param.b64 	[param0], %rd60;
	.param .b64 param1;
	st.param.b64 	[param1], 0;
	.param .b32 retval0;
	call.uni (retval0), 
	vprintf, 
	(
	param0, 
	param1
	);
	ld.param.b32 	%r80, [retval0];
	} // callseq 63
	bra.uni 	$L__BB7_44;
$L__BB7_25:
	shr.u32 	%r12, %r10, 3;
	st.local.u32 	[%rd3], %r12;
	cvta.global.u64 	%rd65, %rd64;
	{ // callseq 65, 0
	.param .b64 param0;
	st.param.b64 	[param0], %rd65;
	.param .b64 param1;
	st.param.b64 	[param1], %rd10;
	.param .b32 retval0;
	call.uni (retval0), 
	vprintf, 
	(
	param0, 
	param1
	);
	ld.param.b32 	%r85, [retval0];
	} // callseq 65
	setp.gt.u32 	%p22, %r10, 65535;
	@%p22 bra 	$L__BB7_27;
	mul.wide.u32 	%rd69, %r12, 4;
	ld.u32 	%r103, [%rd69+65536];
	bra.uni 	$L__BB7_28;
$L__BB7_27:
	mul.wide.u32 	%rd67, %r12, 4;
	add.s64 	%rd68, %rd4, %rd67;
	ld.global.u32 	%r103, [%rd68];
$L__BB7_28:
	setp.eq.s32 	%p23, %r103, -1;
	@%p23 bra 	$L__BB7_44;
	cvta.global.u64 	%rd71, %rd70;
	{ // callseq 66, 0
	.param .b64 param0;
	st.param.b64 	[param0], %rd71;
	.param .b64 param1;
	st.param.b64 	[param1], 0;
	.param .b32 retval0;
	call.uni (retval0), 
	vprintf, 
	(
	param0, 
	param1
	);
	ld.param.b32 	%r87, [retval0];
	} // callseq 66
	st.local.u32 	[%rd7], %r103;
	mov.u32 	%r104, %r7;
	bra.uni 	$L__BB7_44;
$L__BB7_30:
	setp.eq.s16 	%p14, %rs1, 2;
	@%p14 bra 	$L__BB7_24;
	shr.u32 	%r16, %r10, 3;
	cvt.u16.u32 	%rs4, %r16;
	and.b16  	%rs3, %rs4, 15;
	setp.gt.s16 	%p16, %rs3, 1;
	@%p16 bra 	$L__BB7_35;
	setp.eq.s16 	%p19, %rs3, 0;
	@%p19 bra 	$L__BB7_38;
	setp.eq.s16 	%p20, %rs3, 1;
	@%p20 bra 	$L__BB7_34;
	bra.uni 	$L__BB7_44;
$L__BB7_34:
	shr.u32 	%r72, %r10, 7;
	and.b32  	%r73, %r72, 16777215;
	st.local.u32 	[%rd3], %r73;
	mov.u64 	%rd53, $str$39;
	cvta.global.u64 	%rd54, %rd53;
	{ // callseq 61, 0
	.param .b64 param0;
	st.param.b64 	[param0], %rd54;
	.param .b64 param1;
	st.param.b64 	[param1], %rd10;
	.param .b32 retval0;
	call.uni (retval0), 
	vprintf, 
	(
	param0, 
	param1
	);
	ld.param.b32 	%r74, [retval0];
	} // callseq 61
	bra.uni 	$L__BB7_44;
$L__BB7_35:
	setp.eq.s16 	%p17, %rs3, 2;
	@%p17 bra 	$L__BB7_39;
	setp.eq.s16 	%p18, %rs3, 3;
	@%p18 bra 	$L__BB7_37;
	bra.uni 	$L__BB7_44;
$L__BB7_37:
	shr.u32 	%r55, %r10, 7;
	shr.u32 	%r56, %r10, 23;
	and.b32  	%r57, %r56, 127;
	and.b32  	%r58, %r55, 65535;
	shl.b32 	%r59, %r16, 4;
	and.b32  	%r60, %r59, -2147483648;
	and.b32  	%r61, %r10, 1073741696;
	add.s32 	%r62, %r61, 536870912;
	or.b32  	%r63, %r58, %r57;
	setp.eq.s32 	%p21, %r63, 0;
	selp.b32 	%r64, 0, %r62, %p21;
	or.b32  	%r65, %r64, %r60;
	mov.b32 	%f1, %r65;
	cvt.f64.f32 	%fd1, %f1;
	st.local.f64 	[%rd3], %fd1;
	mov.u64 	%rd47, $str$41;
	cvta.global.u64 	%rd48, %rd47;
	{ // callseq 59, 0
	.param .b64 param0;
	st.param.b64 	[param0], %rd48;
	.param .b64 param1;
	st.param.b64 	[param1], %rd10;
	.param .b32 retval0;
	call.uni (retval0), 
	vprintf, 
	(
	param0, 
	param1
	);
	ld.param.b32 	%r66, [retval0];
	} // callseq 59
	bra.uni 	$L__BB7_44;
$L__BB7_38:
	shr.u32 	%r76, %r10, 7;
	and.b32  	%r77, %r76, 15;
	st.local.u32 	[%rd3], %r77;
	mov.u64 	%rd56, $str$38;
	cvta.global.u64 	%rd57, %rd56;
	{ // callseq 62, 0
	.param .b64 param0;
	st.param.b64 	[param0], %rd57;
	.param .b64 param1;
	st.param.b64 	[param1], %rd10;
	.param .b32 retval0;
	call.uni (retval0), 
	vprintf, 
	(
	param0, 
	param1
	);
	ld.param.b32 	%r78, [retval0];
	} // callseq 62
	bra.uni 	$L__BB7_44;
$L__BB7_39:
	shr.u32 	%r68, %r10, 7;
	and.b32  	%r69, %r68, 16777215;
	st.local.u32 	[%rd3], %r69;
	mov.u64 	%rd50, $str$40;
	cvta.global.u64 	%rd51, %rd50;
	{ // callseq 60, 0
	.param .b64 param0;
	st.param.b64 	[param0], %rd51;
	.param .b64 param1;
	st.param.b64 	[param1], %rd10;
	.param .b32 retval0;
	call.uni (retval0), 
	vprintf, 
	(
	param0, 
	param1
	);
	ld.param.b32 	%r70, [retval0];
	} // callseq 60
	bra.uni 	$L__BB7_44;
$L__BB7_40:
	and.b32  	%r45, %r10, -8;
	cvt.u64.u32 	%rd31, %r45;
	add.s64 	%rd32, %rd1, %rd31;
	ld.global.u64 	%rd33, [%rd32+201326600];
	shr.u64 	%rd34, %rd33, 32;
	mov.u64 	%rd35, $str$42;
	cvta.global.u64 	%rd36, %rd35;
	{ // callseq 57, 0
	.param .b64 param0;
	st.param.b64 	[param0], %rd36;
	.param .b64 param1;
	st.param.b64 	[param1], 0;
	.param .b32 retval0;
	call.uni (retval0), 
	vprintf, 
	(
	param0, 
	param1
	);
	ld.param.b32 	%r46, [retval0];
	} // callseq 57
	mov.b32 	%r48, -131;
	st.local.u32 	[%rd7], %r48;
	mul.wide.u32 	%rd37, %r7, 4;
	add.s64 	%rd38, %rd2, %rd37;
	st.local.u32 	[%rd38], %rd34;
	mov.b32 	%r49, -224;
	st.local.u32 	[%rd38+4], %r49;
	add.s32 	%r104, %r7, 3;
	st.local.u32 	[%rd38+8], %rd33;
	bra.uni 	$L__BB7_44;
$L__BB7_41:
	and.b32  	%r40, %r10, -8;
	cvt.u64.u32 	%rd23, %r40;
	add.s64 	%rd24, %rd1, %rd23;
	ld.global.u64 	%rd25, [%rd24+201326600];
	shr.u64 	%rd26, %rd25, 32;
	mov.u64 	%rd27, $str$43;
	cvta.global.u64 	%rd28, %rd27;
	{ // callseq 56, 0
	.param .b64 param0;
	st.param.b64 	[param0], %rd28;
	.param .b64 param1;
	st.param.b64 	[param1], 0;
	.param .b32 retval0;
	call.uni (retval0), 
	vprintf, 
	(
	param0, 
	param1
	);
	ld.param.b32 	%r41, [retval0];
	} // callseq 56
	mov.b32 	%r43, -194;
	st.local.u32 	[%rd7], %r43;
	mul.wide.u32 	%rd29, %r7, 4;
	add.s64 	%rd30, %rd2, %rd29;
	st.local.u32 	[%rd30], %rd26;
	mov.b32 	%r44, -224;
	st.local.u32 	[%rd30+4], %r44;
	add.s32 	%r104, %r7, 3;
	st.local.u32 	[%rd30+8], %rd25;
	bra.uni 	$L__BB7_44;
$L__BB7_42:
	setp.eq.s16 	%p11, %rs1, 6;
	@%p11 bra 	$L__BB7_41;
	and.b32  	%r35, %r10, -8;
	cvt.u64.u32 	%rd15, %r35;
	add.s64 	%rd16, %rd1, %rd15;
	ld.global.u64 	%rd17, [%rd16+201326600];
	shr.u64 	%rd18, %rd17, 32;
	mov.u64 	%rd19, $str$44;
	cvta.global.u64 	%rd20, %rd19;
	{ // callseq 55, 0
	.param .b64 param0;
	st.param.b64 	[param0], %rd20;
	.param .b64 param1;
	st.param.b64 	[param1], 0;
	.param .b32 retval0;
	call.uni (retval0), 
	vprintf, 
	(
	param0, 
	param1
	);
	ld.param.b32 	%r36, [retval0];
	} // callseq 55
	mov.b32 	%r38, -194;
	st.local.u32 	[%rd7], %r38;
	mul.wide.u32 	%rd21, %r7, 4;
	add.s64 	%rd22, %rd2, %rd21;
	st.local.u32 	[%rd22], %rd18;
	mov.b32 	%r39, -224;
	st.local.u32 	[%rd22+4], %r39;
	add.s32 	%r104, %r7, 3;
	st.local.u32 	[%rd22+8], %rd17;
$L__BB7_44:
	setp.ne.s32 	%p24, %r104, 0;
	add.s32 	%r101, %r101, 1;
	@%p24 bra 	$L__BB7_11;
$L__BB7_45:
	mov.u64 	%rd79, $str$47;
	cvta.global.u64 	%rd80, %rd79;
	{ // callseq 70, 0
	.param .b64 param0;
	st.param.b64 	[param0], %rd80;
	.param .b64 param1;
	st.param.b64 	[param1], 0;
	.param .b32 retval0;
	call.uni (retval0), 
	vprintf, 
	(
	param0, 
	param1
	);
	ld.param.b32 	%r96, [retval0];
	} // callseq 70
$L__BB7_46:
	ret;

}


// ===== COMPILED SASS (sm_100) =====

	.target	sm_100

	.elftype	@"ET_EXEC"


//--------------------- .note.nv.tkinfo           --------------------------
	.section	.note.nv.tkinfo,"",@"SHT_NOTE"
	.sectionflags	@"SHF_NOTE_NV_TKINFO"
	.tkinfo
        /*0018*/ 	.word	0x00000002
        /*0030*/ 	.string	""
        /*0030*/ 	.string	"ptxas"
        /*0030*/ 	.string	"Cuda compilation tools, release 13.0, V13.0.88"
        /*0030*/ 	.string	"Build cuda_13.0.r13.0/compiler.36424714_0"
        /*0030*/ 	.string	"-arch sm_100 -m 64 "



//--------------------- .note.nv.cuinfo           --------------------------
	.section	.note.nv.cuinfo,"",@"SHT_NOTE"
	.sectionflags	@"SHF_NOTE_NV_CUINFO"
        /*0018*/ 	.short	0x0002
        /*001a*/ 	.short	0x0064
        /*001c*/ 	.short	0x0082
	.zero		2


//--------------------- .nv.info                  --------------------------
	.section	.nv.info,"",@"SHT_CUDA_INFO"
	.align	4


	//----- nvinfo : EIATTR_REGCOUNT
	.align		4
        /*0000*/ 	.byte	0x04, 0x2f
        /*0002*/ 	.short	(.L_24 - .L_23)
	.align		4
.L_23:
        /*0004*/ 	.word	index@(_Z10boot_redexP4GNety)
        /*0008*/ 	.word	0x0000000c


	//----- nvinfo : EIATTR_FRAME_SIZE
	.align		4
.L_24:
        /*000c*/ 	.byte	0x04, 0x11
        /*000e*/ 	.short	(.L_26 - .L_25)
	.align		4
.L_25:
        /*0010*/ 	.word	index@(_Z10boot_redexP4GNety)
        /*0014*/ 	.word	0x00000000


	//----- nvinfo : EIATTR_REGCOUNT
	.align		4
.L_26:
        /*0018*/ 	.byte	0x04, 0x2f
        /*001a*/ 	.short	(.L_28 - .L_27)
	.align		4
.L_27:
        /*001c*/ 	.word	index@(_Z9make_nodeP4GNethjjPj)
        /*0020*/ 	.word	0x00000018


	//----- nvinfo : EIATTR_FRAME_SIZE
	.align		4
.L_28:
        /*0024*/ 	.byte	0x04, 0x11
        /*0026*/ 	.short	(.L_30 - .L_29)
	.align		4
.L_29:
        /*0028*/ 	.word	index@(_Z9make_nodeP4GNethjjPj)
        /*002c*/ 	.word	0x00000000


	//----- nvinfo : EIATTR_REGCOUNT
	.align		4
.L_30:
        /*0030*/ 	.byte	0x04, 0x2f
        /*0032*/ 	.short	(.L_32 - .L_31)
	.align		4
.L_31:
        /*0034*/ 	.word	index@(_Z9inbetweenP4GNet)
        /*0038*/ 	.word	0x0000000e


	//----- nvinfo : EIATTR_FRAME_SIZE
	.align		4
.L_32:
        /*003c*/ 	.byte	0x04, 0x11
        /*003e*/ 	.short	(.L_34 - .L_33)
	.align		4
.L_33:
        /*0040*/ 	.word	index@(_Z9inbetweenP4GNet)
        /*0044*/ 	.word	0x00000000


	//----- nvinfo : EIATTR_REGCOUNT
	.align		4
.L_34:
        /*0048*/ 	.byte	0x04, 0x2f
        /*004a*/ 	.short	(.L_36 - .L_35)
	.align		4
.L_35:
        /*004c*/ 	.word	index@(_Z9evaluatorP4GNet)
        /*0050*/ 	.word	0x00000038


	//----- nvinfo : EIATTR_FRAME_SIZE
	.align		4
.L_36:
        /*0054*/ 	.byte	0x04, 0x11
        /*0056*/ 	.short	(.L_38 - .L_37)
	.align		4
.L_37:
        /*0058*/ 	.word	index@($__internal_0_$__cuda_sm3x_div_rn_noftz_f32_slowpath)
        /*005c*/ 	.word	0x00001128


	//----- nvinfo : EIATTR_FRAME_SIZE
	.align		4
.L_38:
        /*0060*/ 	.byte	0x04, 0x11
        /*0062*/ 	.short	(.L_40 - .L_39)
	.align		4
.L_39:
        /*0064*/ 	.word	index@($_Z9evaluatorP4GNet$_Z11block_countb)
        /*0068*/ 	.word	0x00001128


	//----- nvinfo : EIATTR_FRAME_SIZE
	.align		4
.L_40:
        /*006c*/ 	.byte	0x04, 0x11
        /*006e*/ 	.short	(.L_42 - .L_41)
	.align		4
.L_41:
        /*0070*/ 	.word	index@(_Z9evaluatorP4GNet)
        /*0074*/ 	.word	0x00001128


	//----- nvinfo : EIATTR_REGCOUNT
	.align		4
.L_42:
        /*0078*/ 	.byte	0x04, 0x2f
        /*007a*/ 	.short	(.L_44 - .L_43)
	.align		4
.L_43:
        /*007c*/ 	.word	index@(_Z12count_memoryP4GNet)
        /*0080*/ 	.word	0x0000001e


	//----- nvinfo : EIATTR_FRAME_SIZE
	.align		4
.L_44:
        /*0084*/ 	.byte	0x04, 0x11
        /*0086*/ 	.short	(.L_46 - .L_45)
	.align		4
.L_45:
        /*0088*/ 	.word	index@(_Z12count_memoryP4GNet)
        /*008c*/ 	.word	0x00000000


	//----- nvinfo : EIATTR_REGCOUNT
	.align		4
.L_46:
        /*0090*/ 	.byte	0x04, 0x2f
        /*0092*/ 	.short	(.L_48 - .L_47)
	.align		4
.L_47:
        /*0094*/ 	.word	index@(_Z13print_heatmapP4GNetj)
        /*0098*/ 	.word	0x00000020


	//----- nvinfo : EIATTR_FRAME_SIZE
	.align		4
.L_48:
        /*009c*/ 	.byte	0x04, 0x11
        /*009e*/ 	.short	(.L_50 - .L_49)
	.align		4
.L_49:
        /*00a0*/ 	.word	index@(_Z13print_heatmapP4GNetj)
        /*00a4*/ 	.word	0x00000008


	//----- nvinfo : EIATTR_REGCOUNT
	.align		4
.L_50:
        /*00a8*/ 	.byte	0x04, 0x2f
        /*00aa*/ 	.short	(.L_52 - .L_51)
	.align		4
.L_51:
        /*00ac*/ 	.word	index@(_Z12print_resultP4GNet)
        /*00b0*/ 	.word	0x00000020


	//----- nvinfo : EIATTR_FRAME_SIZE
	.align		4
.L_52:
        /*00b4*/ 	.byte	0x04, 0x11
        /*00b6*/ 	.short	(.L_54 - .L_53)
	.align		4
.L_53:
        /*00b8*/ 	.word	index@(_Z12print_resultP4GNet)
        /*00bc*/ 	.word	0x00000090


	//----- nvinfo : EIATTR_MIN_STACK_SIZE
	.align		4
.L_54:
        /*00c0*/ 	.byte	0x04, 0x12
        /*00c2*/ 	.short	(.L_56 - .L_55)
	.align		4
.L_55:
        /*00c4*/ 	.word	index@(_Z12print_resultP4GNet)
        /*00c8*/ 	.word	0x00000090


	//----- nvinfo : EIATTR_MIN_STACK_SIZE
	.align		4
.L_56:
        /*00cc*/ 	.byte	0x04, 0x12
        /*00ce*/ 	.short	(.L_58 - .L_57)
	.align		4
.L_57:
        /*00d0*/ 	.word	index@(_Z13print_heatmapP4GNetj)
        /*00d4*/ 	.word	0x00000008


	//----- nvinfo : EIATTR_MIN_STACK_SIZE
	.align		4
.L_58:
        /*00d8*/ 	.byte	0x04, 0x12
        /*00da*/ 	.short	(.L_60 - .L_59)
	.align		4
.L_59:
        /*00dc*/ 	.word	index@(_Z12count_memoryP4GNet)
        /*00e0*/ 	.word	0x00000000


	//----- nvinfo : EIATTR_MIN_STACK_SIZE
	.align		4
.L_60:
        /*00e4*/ 	.byte	0x04, 0x12
        /*00e6*/ 	.short	(.L_62 - .L_61)
	.align		4
.L_61:
        /*00e8*/ 	.word	index@(_Z9evaluatorP4GNet)
        /*00ec*/ 	.word	0x00001128


	//----- nvinfo : EIATTR_MIN_STACK_SIZE
	.align		4
.L_62:
        /*00f0*/ 	.byte	0x04, 0x12
        /*00f2*/ 	.short	(.L_64 - .L_63)
	.align		4
.L_63:
        /*00f4*/ 	.word	index@(_Z9inbetweenP4GNet)
        /*00f8*/ 	.word	0x00000000


	//----- nvinfo : EIATTR_MIN_STACK_SIZE
	.align		4
.L_64:
        /*00fc*/ 	.byte	0x04, 0x12
        /*00fe*/ 	.short	(.L_66 - .L_65)
	.align		4
.L_65:
        /*0100*/ 	.word	index@(_Z9make_nodeP4GNethjjPj)
        /*0104*/ 	.word	0x00000000


	//----- nvinfo : EIATTR_MIN_STACK_SIZE
	.align		4
.L_66:
        /*0108*/ 	.byte	0x04, 0x12
        /*010a*/ 	.short	(.L_68 - .L_67)
	.align		4
.L_67:
        /*010c*/ 	.word	index@(_Z10boot_redexP4GNety)
        /*0110*/ 	.word	0x00000000
.L_68:


//--------------------- .nv.compat                --------------------------
	.section	.nv.compat,"",@"SHT_CUDA_COMPAT_INFO"
	.align	4
        /*0000*/ 	.byte	0x02, 0x09, 0x00, 0x00, 0x02, 0x02, 0x01, 0x00, 0x02, 0x05, 0x05, 0x00, 0x03, 0x07, 0x01, 0x01
        /*0010*/ 	.byte	0x02, 0x03, 0x00, 0x00, 0x02, 0x06, 0x01, 0x00, 0x04, 0x0b, 0x08, 0x00, 0x01, 0x00, 0x00, 0x00
        /*0020*/ 	.byte	0x00, 0x00, 0x00, 0x00


//--------------------- .nv.info._Z12print_resultP4GNet --------------------------
	.section	.nv.info._Z12print_resultP4GNet,"",@"SHT_CUDA_INFO"
	.sectionflags	@""
	.align	4


	//----- nvinfo : EIATTR_CUDA_API_VERSION
	.align		4
        /*0000*/ 	.byte	0x04, 0x37
        /*0002*/ 	.short	(.L_70 - .L_69)
.L_69:
        /*0004*/ 	.word	0x00000082


	//----- nvinfo : EIATTR_KPARAM_INFO
	.align		4
.L_70:
        /*0008*/ 	.byte	0x04, 0x17
        /*000a*/ 	.short	(.L_72 - .L_71)
.L_71:
        /*000c*/ 	.word	0x00000000
        /*0010*/ 	.short	0x0000
        /*0012*/ 	.short	0x0000
        /*0014*/ 	.byte	0x00, 0xf5, 0x21, 0x00


	//----- nvinfo : EIATTR_SPARSE_MMA_MASK
	.align		4
.L_72:
        /*0018*/ 	.byte	0x03, 0x50
        /*001a*/ 	.short	0x0000


	//----- nvinfo : EIATTR_MAXREG_COUNT
	.align		4
        /*001c*/ 	.byte	0x03, 0x1b
        /*001e*/ 	.short	0x00ff


	//----- nvinfo : EIATTR_EXTERNS
	.align		4
        /*0020*/ 	.byte	0x04, 0x0f
        /*0022*/ 	.short	(.L_74 - .L_73)


	//   ....[0]....
	.align		4
.L_73:
        /*0024*/ 	.word	index@(vprintf)


	//----- nvinfo : EIATTR_MERCURY_ISA_VERSION
	.align		4
.L_74:
        /*0028*/ 	.byte	0x03, 0x5f
        /*002a*/ 	.short	0x0101


	//----- nvinfo : EIATTR_VRC_CTA_INIT_COUNT
	.align		4
        /*002c*/ 	.byte	0x02, 0x4a
	.zero		1
	.zero		1


	//----- nvinfo : EIATTR_SYSCALL_OFFSETS
	.align		4
        /*0030*/ 	.byte	0x04, 0x46
        /*0032*/ 	.short	(.L_76 - .L_75)


	//   ....[0]....
.L_75:
        /*0034*/ 	.word	0x00000120


	//   ....[1]....
        /*0038*/ 	.word	0x000004e0


	//   ....[2]....
        /*003c*/ 	.word	0x00000600


	//   ....[3]....
        /*0040*/ 	.word	0x00000730


	//   ....[4]....
        /*0044*/ 	.word	0x000007f0


	//   ....[5]....
        /*0048*/ 	.word	0x00000940


	//   ....[6]....
        /*004c*/ 	.word	0x00000ad0


	//   ....[7]....
        /*0050*/ 	.word	0x00000ba0


	//   ....[8]....
        /*0054*/ 	.word	0x00000d30


	//   ....[9]....
        /*0058*/ 	.word	0x00000e00


	//   ....[10]....
        /*005c*/ 	.word	0x00000e90


	//   ....[11]....
        /*0060*/ 	.word	0x00000fe0


	//   ....[12]....
        /*0064*/ 	.word	0x00001170


	//   ....[13]....
        /*0068*/ 	.word	0x00001320


	//   ....[14]....
        /*006c*/ 	.word	0x000014b0


	//   ....[15]....
        /*0070*/ 	.word	0x00001600


	//   ....[16]....
        /*0074*/ 	.word	0x00001690


	//----- nvinfo : EIATTR_EXIT_INSTR_OFFSETS
	.align		4
.L_76:
        /*0078*/ 	.byte	0x04, 0x1c
        /*007a*/ 	.short	(.L_78 - .L_77)


	//   ....[0]....
.L_77:
        /*007c*/ 	.word	0x00000090


	//   ....[1]....
        /*0080*/ 	.word	0x000016a0


	//----- nvinfo : EIATTR_CRS_STACK_SIZE
	.align		4
.L_78:
        /*0084*/ 	.byte	0x04, 0x1e
        /*0086*/ 	.short	(.L_80 - .L_79)
.L_79:
        /*0088*/ 	.word	0x00000000


	//----- nvinfo : EIATTR_CBANK_PARAM_SIZE
	.align		4
.L_80:
        /*008c*/ 	.byte	0x03, 0x19
        /*008e*/ 	.short	0x0008


	//----- nvinfo : EIATTR_PARAM_CBANK
	.align		4
        /*0090*/ 	.byte	0x04, 0x0a
        /*0092*/ 	.short	(.L_82 - .L_81)
	.align		4
.L_81:
        /*0094*/ 	.word	index@(.nv.constant0._Z12print_resultP4GNet)
        /*0098*/ 	.short	0x0380
        /*009a*/ 	.short	0x0008


	//----- nvinfo : EIATTR_SW_WAR
	.align		4
.L_82:
        /*009c*/ 	.byte	0x04, 0x36
        /*009e*/ 	.short	(.L_84 - .L_83)
.L_83:
        /*00a0*/ 	.word	0x00000008
.L_84:


//--------------------- .nv.info._Z13print_heatmapP4GNetj --------------------------
	.section	.nv.info._Z13print_heatmapP4GNetj,"",@"SHT_CUDA_INFO"
	.sectionflags	@""
	.align	4


	//----- nvinfo : EIATTR_CUDA_API_VERSION
	.align		4
        /*0000*/ 	.byte	0x04, 0x37
        /*0002*/ 	.short	(.L_86 - .L_85)
.L_85:
        /*0004*/ 	.word	0x00000082


	//----- nvinfo : EIATTR_KPARAM_INFO
	.align		4
.L_86:
        /*0008*/ 	.byte	0x04, 0x17
        /*000a*/ 	.short	(.L_88 - .L_87)
.L_87:
        /*000c*/ 	.word	0x00000000
        /*0010*/ 	.short	0x0001
        /*0012*/ 	.short	0x0008
        /*0014*/ 	.byte	0x00, 0xf0, 0x11, 0x00


	//----- nvinfo : EIATTR_KPARAM_INFO
	.align		4
.L_88:
        /*0018*/ 	.byte	0x04, 0x17
        /*001a*/ 	.short	(.L_90 - .L_89)
.L_89:
        /*001c*/ 	.word	0x00000000
        /*0020*/ 	.short	0x0000
        /*0022*/ 	.short	0x0000
        /*0024*/ 	.byte	0x00, 0xf5, 0x21, 0x00


	//----- nvinfo : EIATTR_SPARSE_MMA_MASK
	.align		4
.L_90:
        /*0028*/ 	.byte	0x03, 0x50
        /*002a*/ 	.short	0x0000


	//----- nvinfo : EIATTR_MAXREG_COUNT
	.align		4
        /*002c*/ 	.byte	0x03, 0x1b
        /*002e*/ 	.short	0x00ff


	//----- nvinfo : EIATTR_EXTERNS
	.align		4
        /*0030*/ 	.byte	0x04, 0x0f
        /*0032*/ 	.short	(.L_92 - .L_91)


	//   ....[0]....
	.align		4
.L_91:
        /*0034*/ 	.word	index@(vprintf)


	//----- nvinfo : EIATTR_MERCURY_ISA_VERSION
	.align		4
.L_92:
        /*0038*/ 	.byte	0x03, 0x5f
        /*003a*/ 	.short	0x0101


	//----- nvinfo : EIATTR_VRC_CTA_INIT_COUNT
	.align		4
        /*003c*/ 	.byte	0x02, 0x4a
	.zero		1
	.zero		1


	//----- nvinfo : EIATTR_SYSCALL_OFFSETS
	.align		4
        /*0040*/ 	.byte	0x04, 0x46
        /*0042*/ 	.short	(.L_94 - .L_93)


	//   ....[0]....
.L_93:
        /*0044*/ 	.word	0x00000840


	//   ....[1]....
        /*0048*/ 	.word	0x000008e0


	//   ....[2]....
        /*004c*/ 	.word	0x00001030


	//   ....[3]....
        /*0050*/ 	.word	0x000010d0


	//----- nvinfo : EIATTR_EXIT_INSTR_OFFSETS
	.align		4
.L_94:
        /*0054*/ 	.byte	0x04, 0x1c
        /*0056*/ 	.short	(.L_96 - .L_95)


	//   ....[0]....
.L_95:
        /*0058*/ 	.word	0x000000c0


	//   ....[1]....
        /*005c*/ 	.word	0x00000910


	//   ....[2]....
        /*0060*/ 	.word	0x00001100


	//----- nvinfo : EIATTR_CRS_STACK_SIZE
	.align		4
.L_96:
        /*0064*/ 	.byte	0x04, 0x1e
        /*0066*/ 	.short	(.L_98 - .L_97)
.L_97:
        /*0068*/ 	.word	0x00000000


	//----- nvinfo : EIATTR_CBANK_PARAM_SIZE
	.align		4
.L_98:
        /*006c*/ 	.byte	0x03, 0x19
        /*006e*/ 	.short	0x000c


	//----- nvinfo : EIATTR_PARAM_CBANK
	.align		4
        /*0070*/ 	.byte	0x04, 0x0a
        /*0072*/ 	.short	(.L_100 - .L_99)
	.align		4
.L_99:
        /*0074*/ 	.word	index@(.nv.constant0._Z13print_heatmapP4GNetj)
        /*0078*/ 	.short	0x0380
        /*007a*/ 	.short	0x000c


	//----- nvinfo : EIATTR_SW_WAR
	.align		4
.L_100:
        /*007c*/ 	.byte	0x04, 0x36
        /*007e*/ 	.short	(.L_102 - .L_101)
.L_101:
        /*0080*/ 	.word	0x00000008
.L_102:


//--------------------- .nv.info._Z12count_memoryP4GNet --------------------------
	.section	.nv.info._Z12count_memoryP4GNet,"",@"SHT_CUDA_INFO"
	.sectionflags	@""
	.align	4


	//----- nvinfo : EIATTR_CUDA_API_VERSION
	.align		4
        /*0000*/ 	.byte	0x04, 0x37
        /*0002*/ 	.short	(.L_104 - .L_103)
.L_103:
        /*0004*/ 	.word	0x00000082


	//----- nvinfo : EIATTR_KPARAM_INFO
	.align		4
.L_104:
        /*0008*/ 	.byte	0x04, 0x17
        /*000a*/ 	.short	(.L_106 - .L_105)
.L_105:
        /*000c*/ 	.word	0x00000000
        /*0010*/ 	.short	0x0000
        /*0012*/ 	.short	0x0000
        /*0014*/ 	.byte	0x00, 0xf5, 0x21, 0x00


	//----- nvinfo : EIATTR_SPARSE_MMA_MASK
	.align		4
.L_106:
        /*0018*/ 	.byte	0x03, 0x50
        /*001a*/ 	.short	0x0000


	//----- nvinfo : EIATTR_MAXREG_COUNT
	.align		4
        /*001c*/ 	.byte	0x03, 0x1b
        /*001e*/ 	.short	0x00ff


	//----- nvinfo : EIATTR_NUM_BARRIERS
	.align		4
        /*0020*/ 	.byte	0x02, 0x4c
        /*0022*/ 	.byte	0x01
	.zero		1


	//----- nvinfo : EIATTR_MERCURY_ISA_VERSION
	.align		4
        /*0024*/ 	.byte	0x03, 0x5f
        /*0026*/ 	.short	0x0101


	//----- nvinfo : EIATTR_INT_WARP_WIDE_INSTR_OFFSETS
	.align		4
        /*0028*/ 	.byte	0x04, 0x31
        /*002a*/ 	.short	(.L_108 - .L_107)


	//   ....[0]....
.L_107:
        /*002c*/ 	.word	0x00000d70


	//   ....[1]....
        /*0030*/ 	.word	0x00000da0


	//   ....[2]....
        /*0034*/ 	.word	0x00000dc0


	//----- nvinfo : EIATTR_VRC_CTA_INIT_COUNT
	.align		4
.L_108:
        /*0038*/ 	.byte	0x02, 0x4a
	.zero		1
	.zero		1


	//----- nvinfo : EIATTR_EXIT_INSTR_OFFSETS
	.align		4
        /*003c*/ 	.byte	0x04, 0x1c
        /*003e*/ 	.short	(.L_110 - .L_109)


	//   ....[0]....
.L_109:
        /*0040*/ 	.word	0x00000e80


	//   ....[1]....
        /*0044*/ 	.word	0x00000ee0


	//----- nvinfo : EIATTR_CRS_STACK_SIZE
	.align		4
.L_110:
        /*0048*/ 	.byte	0x04, 0x1e
        /*004a*/ 	.short	(.L_112 - .L_111)
.L_111:
        /*004c*/ 	.word	0x00000000


	//----- nvinfo : EIATTR_CBANK_PARAM_SIZE
	.align		4
.L_112:
        /*0050*/ 	.byte	0x03, 0x19
        /*0052*/ 	.short	0x0008


	//----- nvinfo : EIATTR_PARAM_CBANK
	.align		4
        /*0054*/ 	.byte	0x04, 0x0a
        /*0056*/ 	.short	(.L_114 - .L_113)
	.align		4
.L_113:
        /*0058*/ 	.word	index@(.nv.constant0._Z12count_memoryP4GNet)
        /*005c*/ 	.short	0x0380
        /*005e*/ 	.short	0x0008


	//----- nvinfo : EIATTR_SW_WAR
	.align		4
.L_114:
        /*0060*/ 	.byte	0x04, 0x36
        /*0062*/ 	.short	(.L_116 - .L_115)
.L_115:
        /*0064*/ 	.word	0x00000008
.L_116:


//--------------------- .nv.info._Z9evaluatorP4GNet --------------------------
	.section	.nv.info._Z9evaluatorP4GNet,"",@"SHT_CUDA_INFO"
	.sectionflags	@""
	.align	4


	//----- nvinfo : EIATTR_CUDA_API_VERSION
	.align		4
        /*0000*/ 	.byte	0x04, 0x37
        /*0002*/ 	.short	(.L_118 - .L_117)
.L_117:
        /*0004*/ 	.word	0x00000082


	//----- nvinfo : EIATTR_KPARAM_INFO
	.align		4
.L_118:
        /*0008*/ 	.byte	0x04, 0x17
        /*000a*/ 	.short	(.L_120 - .L_119)
.L_119:
        /*000c*/ 	.word	0x00000000
        /*0010*/ 	.short	0x0000
        /*0012*/ 	.short	0x0000
        /*0014*/ 	.byte	0x00, 0xf5, 0x21, 0x00


	//----- nvinfo : EIATTR_SPARSE_MMA_MASK
	.align		4
.L_120:
        /*0018*/ 	.byte	0x03, 0x50
        /*001a*/ 	.short	0x0000


	//----- nvinfo : EIATTR_MAXREG_COUNT
	.align		4
        /*001c*/ 	.byte	0x03, 0x1b
        /*001e*/ 	.short	0x00ff


	//----- nvinfo : EIATTR_NUM_BARRIERS
	.align		4
        /*0020*/ 	.byte	0x02, 0x4c
        /*0022*/ 	.byte	0x01
	.zero		1


	//----- nvinfo : EIATTR_EXTERNS
	.align		4
        /*0024*/ 	.byte	0x04, 0x0f
        /*0026*/ 	.short	(.L_122 - .L_121)


	//   ....[0]....
	.align		4
.L_121:
        /*0028*/ 	.word	index@(vprintf)


	//----- nvinfo : EIATTR_MERCURY_ISA_VERSION
	.align		4
.L_122:
        /*002c*/ 	.byte	0x03, 0x5f
        /*002e*/ 	.short	0x0101


	//----- nvinfo : EIATTR_INT_WARP_WIDE_INSTR_OFFSETS
	.align		4
        /*0030*/ 	.byte	0x04, 0x31
        /*0032*/ 	.short	(.L_124 - .L_123)


	//   ....[0]....
.L_123:
        /*0034*/ 	.word	0x000d0b50


	//   ....[1]....
        /*0038*/ 	.word	0x000d0bc0


	//   ....[2]....
        /*003c*/ 	.word	0x000d0ca0


	//   ....[3]....
        /*0040*/ 	.word	0x000d0ce0


	//----- nvinfo : EIATTR_VRC_CTA_INIT_COUNT
	.align		4
.L_124:
        /*0044*/ 	.byte	0x02, 0x4a
	.zero		1
	.zero		1


	//----- nvinfo : EIATTR_SYSCALL_OFFSETS
	.align		4
        /*0048*/ 	.byte	0x04, 0x46
        /*004a*/ 	.short	(.L_126 - .L_125)


	//   ....[0]....
.L_125:
        /*004c*/ 	.word	0x00003250


	//   ....[1]....
        /*0050*/ 	.word	0x000034c0


	//   ....[2]....
        /*0054*/ 	.word	0x0000dd60


	//   ....[3]....
        /*0058*/ 	.word	0x0000eb00


	//   ....[4]....
        /*005c*/ 	.word	0x0000f960


	//   ....[5]....
        /*0060*/ 	.word	0x000127a0


	//   ....[6]....
        /*0064*/ 	.word	0x000129e0


	//   ....[7]....
        /*0068*/ 	.word	0x0001f960


	//   ....[8]....
        /*006c*/ 	.word	0x000259d0


	//   ....[9]....
        /*0070*/ 	.word	0x0002c370


	//   ....[10]....
        /*0074*/ 	.word	0x0002c5e0


	//   ....[11]....
        /*0078*/ 	.word	0x00036e70


	//   ....[12]....
        /*007c*/ 	.word	0x00037c80


	//   ....[13]....
        /*0080*/ 	.word	0x00038ac0


	//   ....[14]....
        /*0084*/ 	.word	0x0003b860


	//   ....[15]....
        /*0088*/ 	.word	0x0003baa0


	//   ....[16]....
        /*008c*/ 	.word	0x000487c0


	//   ....[17]....
        /*0090*/ 	.word	0x0004e840


	//   ....[18]....
        /*0094*/ 	.word	0x00055830


	//   ....[19]....
        /*0098*/ 	.word	0x00055aa0


	//   ....[20]....
        /*009c*/ 	.word	0x00060360


	//   ....[21]....
        /*00a0*/ 	.word	0x00061120


	//   ....[22]....
        /*00a4*/ 	.word	0x00061ec0


	//   ....[23]....
        /*00a8*/ 	.word	0x00064d30


	//   ....[24]....
        /*00ac*/ 	.word	0x00064f70


	//   ....[25]....
        /*00b0*/ 	.word	0x00071fa0


	//   ....[26]....
        /*00b4*/ 	.word	0x00078010


	//   ....[27]....
        /*00b8*/ 	.word	0x0007e900


	//   ....[28]....
        /*00bc*/ 	.word	0x0007ebb0


	//   ....[29]....
        /*00c0*/ 	.word	0x000894d0


	//   ....[30]....
        /*00c4*/ 	.word	0x0008a230


	//   ....[31]....
        /*00c8*/ 	.word	0x0008b020


	//   ....[32]....
        /*00cc*/ 	.word	0x0008dd40


	//   ....[33]....
        /*00d0*/ 	.word	0x0008dfc0


	//   ....[34]....
        /*00d4*/ 	.word	0x0009afa0


	//   ....[35]....
        /*00d8*/ 	.word	0x000a1060


	//   ....[36]....
        /*00dc*/ 	.word	0x000a62a0


	//   ....[37]....
        /*00e0*/ 	.word	0x000a6540


	//   ....[38]....
        /*00e4*/ 	.word	0x000a9860


	//   ....[39]....
        /*00e8*/ 	.word	0x000a9ac0


	//   ....[40]....
        /*00ec*/ 	.word	0x000b4380


	//   ....[41]....
        /*00f0*/ 	.word	0x000b50a0


	//   ....[42]....
        /*00f4*/ 	.word	0x000b5e50


	//   ....[43]....
        /*00f8*/ 	.word	0x000b8b30


	//   ....[44]....
        /*00fc*/ 	.word	0x000b8d70


	//   ....[45]....
        /*0100*/ 	.word	0x000c5cd0


	//   ....[46]....
        /*0104*/ 	.word	0x000cbdb0


	//   ....[47]....
        /*0108*/ 	.word	0x000d0ac0


	//----- nvinfo : EIATTR_EXIT_INSTR_OFFSETS
	.align		4
.L_126:
        /*010c*/ 	.byte	0x04, 0x1c
        /*010e*/ 	.short	(.L_128 - .L_127)


	//   ....[0]....
.L_127:
        /*0110*/ 	.word	0x00001350


	//   ....[1]....
        /*0114*/ 	.word	0x000d0c70


	//----- nvinfo : EIATTR_CRS_STACK_SIZE
	.align		4
.L_128:
        /*0118*/ 	.byte	0x04, 0x1e
        /*011a*/ 	.short	(.L_130 - .L_129)
.L_129:
        /*011c*/ 	.word	0x00000000


	//----- nvinfo : EIATTR_CBANK_PARAM_SIZE
	.align		4
.L_130:
        /*0120*/ 	.byte	0x03, 0x19
        /*0122*/ 	.short	0x0008


	//----- nvinfo : EIATTR_PARAM_CBANK
	.align		4
        /*0124*/ 	.byte	0x04, 0x0a
        /*0126*/ 	.short	(.L_132 - .L_131)
	.align		4
.L_131:
        /*0128*/ 	.word	index@(.nv.constant0._Z9evaluatorP4GNet)
        /*012c*/ 	.short	0x0380
        /*012e*/ 	.short	0x0008


	//----- nvinfo : EIATTR_SW_WAR
	.align		4
.L_132:
        /*0130*/ 	.byte	0x04, 0x36
        /*0132*/ 	.short	(.L_134 - .L_133)
.L_133:
        /*0134*/ 	.word	0x00000008
.L_134:


//--------------------- .nv.info._Z9inbetweenP4GNet --------------------------
	.section	.nv.info._Z9inbetweenP4GNet,"",@"SHT_CUDA_INFO"
	.sectionflags	@""
	.align	4


	//----- nvinfo : EIATTR_CUDA_API_VERSION
	.align		4
        /*0000*/ 	.byte	0x04, 0x37
        /*0002*/ 	.short	(.L_136 - .L_135)
.L_135:
        /*0004*/ 	.word	0x00000082


	//----- nvinfo : EIATTR_KPARAM_INFO
	.align		4
.L_136:
        /*0008*/ 	.byte	0x04, 0x17
        /*000a*/ 	.short	(.L_138 - .L_137)
.L_137:
        /*000c*/ 	.word	0x00000000
        /*0010*/ 	.short	0x0000
        /*0012*/ 	.short	0x0000
        /*0014*/ 	.byte	0x00, 0xf5, 0x21, 0x00


	//----- nvinfo : EIATTR_SPARSE_MMA_MASK
	.align		4
.L_138:
        /*0018*/ 	.byte	0x03, 0x50
        /*001a*/ 	.short	0x0000


	//----- nvinfo : EIATTR_MAXREG_COUNT
	.align		4
        /*001c*/ 	.byte	0x03, 0x1b
        /*001e*/ 	.short	0x00ff


	//----- nvinfo : EIATTR_MERCURY_ISA_VERSION
	.align		4
        /*0020*/ 	.byte	0x03, 0x5f
        /*0022*/ 	.short	0x0101


	//----- nvinfo : EIATTR_VRC_CTA_INIT_COUNT
	.align		4
        /*0024*/ 	.byte	0x02, 0x4a
	.zero		1
	.zero		1


	//----- nvinfo : EIATTR_EXIT_INSTR_OFFSETS
	.align		4
        /*0028*/ 	.byte	0x04, 0x1c
        /*002a*/ 	.short	(.L_140 - .L_139)


	//   ....[0]....
.L_139:
        /*002c*/ 	.word	0x00000290


	//----- nvinfo : EIATTR_CBANK_PARAM_SIZE
	.align		4
.L_140:
        /*0030*/ 	.byte	0x03, 0x19
        /*0032*/ 	.short	0x0008


	//----- nvinfo : EIATTR_PARAM_CBANK
	.align		4
        /*0034*/ 	.byte	0x04, 0x0a
        /*0036*/ 	.short	(.L_142 - .L_141)
	.align		4
.L_141:
        /*0038*/ 	.word	index@(.nv.constant0._Z9inbetweenP4GNet)
        /*003c*/ 	.short	0x0380
        /*003e*/ 	.short	0x0008


	//----- nvinfo : EIATTR_SW_WAR
	.align		4
.L_142:
        /*0040*/ 	.byte	0x04, 0x36
        /*0042*/ 	.short	(.L_144 - .L_143)
.L_143:
        /*0044*/ 	.word	0x00000008
.L_144:


//--------------------- .nv.info._Z9make_nodeP4GNethjjPj --------------------------
	.section	.nv.info._Z9make_nodeP4GNethjjPj,"",@"SHT_CUDA_INFO"
	.sectionflags	@""
	.align	4


	//----- nvinfo : EIATTR_CUDA_API_VERSION
	.align		4
        /*0000*/ 	.byte	0x04, 0x37
        /*0002*/ 	.short	(.L_146 - .L_145)
.L_145:
        /*0004*/ 	.word	0x00000082


	//----- nvinfo : EIATTR_KPARAM_INFO
	.align		4
.L_146:
        /*0008*/ 	.byte	0x04, 0x17
        /*000a*/ 	.short	(.L_148 - .L_147)
.L_147:
        /*000c*/ 	.word	0x00000000
        /*0010*/ 	.short	0x0004
        /*0012*/ 	.short	0x0018
        /*0014*/ 	.byte	0x00, 0xf5, 0x21, 0x00


	//----- nvinfo : EIATTR_KPARAM_INFO
	.align		4
.L_148:
        /*0018*/ 	.byte	0x04, 0x17
        /*001a*/ 	.short	(.L_150 - .L_149)
.L_149:
        /*001c*/ 	.word	0x00000000
        /*0020*/ 	.short	0x0003
        /*0022*/ 	.short	0x0010
        /*0024*/ 	.byte	0x00, 0xf0, 0x11, 0x00


	//----- nvinfo : EIATTR_KPARAM_INFO
	.align		4
.L_150:
        /*0028*/ 	.byte	0x04, 0x17
        /*002a*/ 	.short	(.L_152 - .L_151)
.L_151:
        /*002c*/ 	.word	0x00000000
        /*0030*/ 	.short	0x0002
        /*0032*/ 	.short	0x000c
        /*0034*/ 	.byte	0x00, 0xf0, 0x11, 0x00


	//----- nvinfo : EIATTR_KPARAM_INFO
	.align		4
.L_152:
        /*0038*/ 	.byte	0x04, 0x17
        /*003a*/ 	.short	(.L_154 - .L_153)
.L_153:
        /*003c*/ 	.word	0x00000000
        /*0040*/ 	.short	0x0001
        /*0042*/ 	.short	0x0008
        /*0044*/ 	.byte	0x00, 0xf0, 0x05, 0x00


	//----- nvinfo : EIATTR_KPARAM_INFO
	.align		4
.L_154:
        /*0048*/ 	.byte	0x04, 0x17
        /*004a*/ 	.short	(.L_156 - .L_155)
.L_155:
        /*004c*/ 	.word	0x00000000
        /*0050*/ 	.short	0x0000
        /*0052*/ 	.short	0x0000
        /*0054*/ 	.byte	0x00, 0xf5, 0x21, 0x00


	//----- nvinfo : EIATTR_SPARSE_MMA_MASK
	.align		4
.L_156:
        /*0058*/ 	.byte	0x03, 0x50
        /*005a*/ 	.short	0x0000


	//----- nvinfo : EIATTR_MAXREG_COUNT
	.align		4
        /*005c*/ 	.byte	0x03, 0x1b
        /*005e*/ 	.short	0x00ff


	//----- nvinfo : EIATTR_EXTERNS
	.align		4
        /*0060*/ 	.byte	0x04, 0x0f
        /*0062*/ 	.short	(.L_158 - .L_157)


	//   ....[0]....
	.align		4
.L_157:
        /*0064*/ 	.word	index@(vprintf)


	//----- nvinfo : EIATTR_MERCURY_ISA_VERSION
	.align		4
.L_158:
        /*0068*/ 	.byte	0x03, 0x5f
        /*006a*/ 	.short	0x0101


	//----- nvinfo : EIATTR_VRC_CTA_INIT_COUNT
	.align		4
        /*006c*/ 	.byte	0x02, 0x4a
	.zero		1
	.zero		1


	//----- nvinfo : EIATTR_SYSCALL_OFFSETS
	.align		4
        /*0070*/ 	.byte	0x04, 0x46
        /*0072*/ 	.short	(.L_160 - .L_159)


	//   ....[0]....
.L_159:
        /*0074*/ 	.word	0x00000340


	//----- nvinfo : EIATTR_EXIT_INSTR_OFFSETS
	.align		4
.L_160:
        /*0078*/ 	.byte	0x04, 0x1c
        /*007a*/ 	.short	(.L_162 - .L_161)


	//   ....[0]....
.L_161:
        /*007c*/ 	.word	0x00000070


	//   ....[1]....
        /*0080*/ 	.word	0x00000600


	//----- nvinfo : EIATTR_CRS_STACK_SIZE
	.align		4
.L_162:
        /*0084*/ 	.byte	0x04, 0x1e
        /*0086*/ 	.short	(.L_164 - .L_163)
.L_163:
        /*0088*/ 	.word	0x00000000


	//----- nvinfo : EIATTR_CBANK_PARAM_SIZE
	.align		4
.L_164:
        /*008c*/ 	.byte	0x03, 0x19
        /*008e*/ 	.short	0x0020


	//----- nvinfo : EIATTR_PARAM_CBANK
	.align		4
        /*0090*/ 	.byte	0x04, 0x0a
        /*0092*/ 	.short	(.L_166 - .L_165)
	.align		4
.L_165:
        /*0094*/ 	.word	index@(.nv.constant0._Z9make_nodeP4GNethjjPj)
        /*0098*/ 	.short	0x0380
        /*009a*/ 	.short	0x0020


	//----- nvinfo : EIATTR_SW_WAR
	.align		4
.L_166:
        /*009c*/ 	.byte	0x04, 0x36
        /*009e*/ 	.short	(.L_168 - .L_167)
.L_167:
        /*00a0*/ 	.word	0x00000008
.L_168:


//--------------------- .nv.info._Z10boot_redexP4GNety --------------------------
	.section	.nv.info._Z10boot_redexP4GNety,"",@"SHT_CUDA_INFO"
	.sectionflags	@""
	.align	4


	//----- nvinfo : EIATTR_CUDA_API_VERSION
	.align		4
        /*0000*/ 	.byte	0x04, 0x37
        /*0002*/ 	.short	(.L_170 - .L_169)
.L_169:
        /*0004*/ 	.word	0x00000082


	//----- nvinfo : EIATTR_KPARAM_INFO
	.align		4
.L_170:
        /*0008*/ 	.byte	0x04, 0x17
        /*000a*/ 	.short	(.L_172 - .L_171)
.L_171:
        /*000c*/ 	.word	0x00000000
        /*0010*/ 	.short	0x0001
        /*0012*/ 	.short	0x0008
        /*0014*/ 	.byte	0x00, 0xf0, 0x21, 0x00


	//----- nvinfo : EIATTR_KPARAM_INFO
	.align		4
.L_172:
        /*0018*/ 	.byte	0x04, 0x17
        /*001a*/ 	.short	(.L_174 - .L_173)
.L_173:
        /*001c*/ 	.word	0x00000000
        /*0020*/ 	.short	0x0000
        /*0022*/ 	.short	0x0000
        /*0024*/ 	.byte	0x00, 0xf5, 0x21, 0x00


	//----- nvinfo : EIATTR_SPARSE_MMA_MASK
	.align		4
.L_174:
        /*0028*/ 	.byte	0x03, 0x50
        /*002a*/ 	.short	0x0000


	//----- nvinfo : EIATTR_MAXREG_COUNT
	.align		4
        /*002c*/ 	.byte	0x03, 0x1b
        /*002e*/ 	.short	0x00ff


	//----- nvinfo : EIATTR_MERCURY_ISA_VERSION
	.align		4
        /*0030*/ 	.byte	0x03, 0x5f
        /*0032*/ 	.short	0x0101


	//----- nvinfo : EIATTR_VRC_CTA_INIT_COUNT
	.align		4
        /*0034*/ 	.byte	0x02, 0x4a
	.zero		1
	.zero		1


	//----- nvinfo : EIATTR_EXIT_INSTR_OFFSETS
	.align		4
        /*0038*/ 	.byte	0x04, 0x1c
        /*003a*/ 	.short	(.L_176 - .L_175)


	//   ....[0]....
.L_175:
        /*003c*/ 	.word	0x000000f0


	//   ....[1]....
        /*0040*/ 	.word	0x00000170


	//----- nvinfo : EIATTR_CBANK_PARAM_SIZE
	.align		4
.L_176:
        /*0044*/ 	.byte	0x03, 0x19
        /*0046*/ 	.short	0x0010


	//----- nvinfo : EIATTR_PARAM_CBANK
	.align		4
        /*0048*/ 	.byte	0x04, 0x0a
        /*004a*/ 	.short	(.L_178 - .L_177)
	.align		4
.L_177:
        /*004c*/ 	.word	index@(.nv.constant0._Z10boot_redexP4GNety)
        /*0050*/ 	.short	0x0380
        /*0052*/ 	.short	0x0010


	//----- nvinfo : EIATTR_SW_WAR
	.align		4
.L_178:
        /*0054*/ 	.byte	0x04, 0x36
        /*0056*/ 	.short	(.L_180 - .L_179)
.L_179:
        /*0058*/ 	.word	0x00000008
.L_180:


//--------------------- .nv.callgraph             --------------------------
	.section	.nv.callgraph,"",@"SHT_CUDA_CALLGRAPH"
	.align	4
	.sectionentsize	8
	.align		4
        /*0000*/ 	.word	0x00000000
	.align		4
        /*0004*/ 	.word	0xffffffff
	.align		4
        /*0008*/ 	.word	index@(_Z12print_resultP4GNet)
	.align		4
        /*000c*/ 	.word	index@(vprintf)
	.align		4
        /*0010*/ 	.word	index@(_Z13print_heatmapP4GNetj)
	.align		4
        /*0014*/ 	.word	index@(vprintf)
	.align		4
        /*0018*/ 	.word	index@(_Z9evaluatorP4GNet)
	.align		4
        /*001c*/ 	.word	index@(vprintf)
	.align		4
        /*0020*/ 	.word	index@(_Z9make_nodeP4GNethjjPj)
	.align		4
        /*0024*/ 	.word	index@(vprintf)
	.align		4
        /*0028*/ 	.word	0x00000000
	.align		4
        /*002c*/ 	.word	0xfffffffe
	.align		4
        /*0030*/ 	.word	0x00000000
	.align		4
        /*0034*/ 	.word	0xfffffffd
	.align		4
        /*0038*/ 	.word	0x00000000
	.align		4
        /*003c*/ 	.word	0xfffffffc


//--------------------- .nv.constant4             --------------------------
	.section	.nv.constant4,"a",@progbits
	.align	8
	.align		8
.nv.constant4:
        /*0000*/ 	.dword	vprintf
	.align		8
        /*0008*/ 	.dword	BOOK
	.align		8
        /*0010*/ 	.dword	NODE_COUNT
	.align		8
        /*0018*/ 	.dword	VARS_COUNT
	.align		8
        /*0020*/ 	.dword	$str
	.align		8
        /*0028*/ 	.dword	$str$1
	.align		8
        /*0030*/ 	.dword	$str$2
	.align		8
        /*0038*/ 	.dword	$str$31
	.align		8
        /*0040*/ 	.dword	$str$32
	.align		8
        /*0048*/ 	.dword	$str$33
	.align		8
        /*0050*/ 	.dword	$str$34
	.align		8
        /*0058*/ 	.dword	$str$35
	.align		8
        /*0060*/ 	.dword	$str$36
	.align		8
        /*0068*/ 	.dword	$str$37
	.align		8
        /*0070*/ 	.dword	$str$38
	.align		8
        /*0078*/ 	.dword	$str$39
	.align		8
        /*0080*/ 	.dword	$str$40
	.align		8
        /*0088*/ 	.dword	$str$41
	.align		8
        /*0090*/ 	.dword	$str$42
	.align		8
        /*0098*/ 	.dword	$str$43
	.align		8
        /*00a0*/ 	.dword	$str$44
	.align		8
        /*00a8*/ 	.dword	$str$45
	.align		8
        /*00b0*/ 	.dword	$str$47
	.align		8
        /*00b8*/ 	.dword	$str$48


//--------------------- .text._Z12print_resultP4GNet --------------------------
	.section	.text._Z12print_resultP4GNet,"ax",@progbits
	.align	128
        .global         _Z12print_resultP4GNet
        .type           _Z12print_resultP4GNet,@function
        .size           _Z12print_resultP4GNet,(.L_x_3489 - _Z12print_resultP4GNet)
        .other          _Z12print_resultP4GNet,@"STO_CUDA_ENTRY STV_DEFAULT"
_Z12print_resultP4GNet:
.text._Z12print_resultP4GNet:
[----:B------:R-:W0:Y:S01]  /*0000*/  LDC R1, c[0x0][0x37c] ;  /* 0x0000df00ff017b82 */ /* 0x000e220000000800 */
[----:B------:R-:W1:Y:S07]  /*0010*/  S2R R2, SR_TID.X ;  /* 0x0000000000027919 */ /* 0x000e6e0000002100 */
[----:B------:R-:W1:Y:S01]  /*0020*/  S2UR UR5, SR_CTAID.X ;  /* 0x00000000000579c3 */ /* 0x000e620000002500 */
[----:B------:R-:W2:Y:S01]  /*0030*/  LDCU UR4, c[0x0][0x2fc] ;  /* 0x00005f80ff0477ac */ /* 0x000ea20008000800 */
[----:B0-----:R-:W-:-:S06]  /*0040*/  VIADD R1, R1, 0xffffff70 ;  /* 0xffffff7001017836 */ /* 0x001fcc0000000000 */
[----:B------:R-:W0:Y:S01]  /*0050*/  LDC R0, c[0x0][0x2f8] ;  /* 0x0000be00ff007b82 */ /* 0x000e220000000800 */
[----:B-1----:R-:W-:Y:S02]  /*0060*/  LOP3.LUT P0, RZ, R2, UR5, RZ, 0xfc, !PT ;  /* 0x0000000502ff7c12 */ /* 0x002fe4000f80fcff */
[----:B0-----:R-:W-:-:S04]  /*0070*/  IADD3 R23, P1, P2, R1, 0x80, R0 ;  /* 0x0000008001177810 */ /* 0x001fc80007a3e000 */
[----:B--2---:R-:W-:-:S07]  /*0080*/  IADD3.X R22, PT, PT, RZ, UR4, RZ, P1, P2 ;  /* 0x00000004ff167c10 */ /* 0x004fce0008fe44ff */
[----:B------:R-:W-:Y:S05]  /*0090*/  @P0 EXIT ;  /* 0x000000000000094d */ /* 0x000fea0003800000 */
[----:B------:R-:W-:Y:S01]  /*00a0*/  MOV R0, 0x0 ;  /* 0x0000000000007802 */ /* 0x000fe20000000f00 */
[----:B------:R-:W0:Y:S01]  /*00b0*/  LDCU.64 UR4, c[0x4][0xb8] ;  /* 0x01001700ff0477ac */ /* 0x000e220008000a00 */
[----:B------:R-:W-:Y:S02]  /*00c0*/  CS2R R6, SRZ ;  /* 0x0000000000067805 */ /* 0x000fe4000001ff00 */
[----:B------:R1:W2:Y:S01]  /*00d0*/  LDC.64 R2, c[0x4][R0] ;  /* 0x0100000000027b82 */ /* 0x0002a20000000a00 */
[----:B------:R-:W3:Y:S01]  /*00e0*/  LDCU.64 UR36, c[0x0][0x380] ;  /* 0x00007000ff2477ac */ /* 0x000ee20008000a00 */
[----:B0-----:R-:W-:Y:S02]  /*00f0*/  IMAD.U32 R4, RZ, RZ, UR4 ;  /* 0x00000004ff047e24 */ /* 0x001fe4000f8e00ff */
[----:B-1----:R-:W-:-:S07]  /*0100*/  IMAD.U32 R5, RZ, RZ, UR5 ;  /* 0x00000005ff057e24 */ /* 0x002fce000f8e00ff */
[----:B------:R-:W-:-:S07]  /*0110*/  LEPC R20, `(.L_x_0) ;  /* 0x000000001014794e */ /* 0x000fce0000000000 */
[----:B--23--:R-:W-:Y:S05]  /*0120*/  CALL.ABS.NOINC R2 ;  /* 0x0000000002007343 */ /* 0x00cfea0003c00000 */
.L_x_0:
[----:B------:R-:W0:Y:S01]  /*0130*/  LDCU.64 UR4, c[0x0][0x380] ;  /* 0x00007000ff0477ac */ /* 0x000e220008000a00 */
[----:B------:R-:W1:Y:S01]  /*0140*/  LDC.64 R16, c[0x0][0x358] ;  /* 0x0000d600ff107b82 */ /* 0x000e620000000a00 */
[----:B------:R-:W-:Y:S01]  /*0150*/  BSSY B0, `(.L_x_1) ;  /* 0x0000027000007945 */ /* 0x000fe20003800000 */
[----:B------:R-:W-:Y:S01]  /*0160*/  IMAD.MOV.U32 R0, RZ, RZ, -0x8 ;  /* 0xfffffff8ff007424 */ /* 0x000fe200078e00ff */
[----:B0-----:R-:W-:-:S04]  /*0170*/  UIADD3 UR4, UP0, UPT, UR4, 0xc000008, URZ ;  /* 0x0c00000804047890 */ /* 0x001fc8000ff1e0ff */
[----:B------:R-:W-:Y:S02]  /*0180*/  UIADD3.X UR5, UPT, UPT, UR5, 0x1, URZ, UP0, !UPT ;  /* 0x0000000105057890 */ /* 0x000fe400087fe4ff */
[----:B------:R-:W-:-:S04]  /*0190*/  IMAD.U32 R28, RZ, RZ, UR4 ;  /* 0x00000004ff1c7e24 */ /* 0x000fc8000f8e00ff */
[----:B------:R-:W-:-:S07]  /*01a0*/  IMAD.U32 R29, RZ, RZ, UR5 ;  /* 0x00000005ff1d7e24 */ /* 0x000fce000f8e00ff */
.L_x_9:
[----:B------:R-:W-:Y:S01]  /*01b0*/  ISETP.GT.U32.AND P0, PT, R0, 0xffff, PT ;  /* 0x0000ffff0000780c */ /* 0x000fe20003f04070 */
[----:B------:R-:W-:Y:S05]  /*01c0*/  YIELD ;  /* 0x0000000000007946 */ /* 0x000fea0003800000 */
[----:B-1----:R-:W-:Y:S01]  /*01d0*/  SHF.R.U32.HI R5, RZ, 0x3, R0 ;  /* 0x00000003ff057819 */ /* 0x002fe20000011600 */
[----:B------:R-:W-:Y:S04]  /*01e0*/  BSSY.RECONVERGENT B1, `(.L_x_2) ;  /* 0x000000d000017945 */ /* 0x000fe80003800200 */
[----:B0-----:R-:W-:-:S04]  /*01f0*/  IMAD.WIDE.U32 R2, R5, 0x4, RZ ;  /* 0x0000000405027825 */ /* 0x001fc800078e00ff */
[----:B------:R-:W-:Y:S01]  /*0200*/  IMAD.WIDE.U32 R4, R5, 0x4, R28 ;  /* 0x0000000405047825 */ /* 0x000fe200078e001c */
[----:B-----5:R-:W-:Y:S06]  /*0210*/  @P0 BRA `(.L_x_3) ;  /* 0x0000000000140947 */ /* 0x020fec0003800000 */
[----:B-1----:R-:W-:Y:S01]  /*0220*/  R2UR UR4, R16 ;  /* 0x00000000100472ca */ /* 0x002fe200000e0000 */
[----:B------:R-:W-:Y:S01]  /*0230*/  IMAD.MOV.U32 R7, RZ, RZ, -0x1 ;  /* 0xffffffffff077424 */ /* 0x000fe200078e00ff */
[----:B------:R-:W-:-:S13]  /*0240*/  R2UR UR5, R17 ;  /* 0x00000000110572ca */ /* 0x000fda00000e0000 */
[----:B------:R0:W5:Y:S01]  /*0250*/  ATOM.E.EXCH.STRONG.GPU PT, R6, desc[UR4][R2.64+0x10000], R7 ;  /* 0x810000070206798a */ /* 0x000162000c1ef104 */
[----:B------:R-:W-:Y:S05]  /*0260*/  BRA `(.L_x_4) ;  /* 0x0000000000107947 */ /* 0x000fea0003800000 */
.L_x_3:
[----:B-1----:R-:W-:Y:S01]  /*0270*/  R2UR UR4, R16 ;  /* 0x00000000100472ca */ /* 0x002fe200000e0000 */
[----:B------:R-:W-:Y:S01]  /*0280*/  IMAD.MOV.U32 R7, RZ, RZ, -0x1 ;  /* 0xffffffffff077424 */ /* 0x000fe200078e00ff */
[----:B------:R-:W-:-:S13]  /*0290*/  R2UR UR5, R17 ;  /* 0x00000000110572ca */ /* 0x000fda00000e0000 */
[----:B------:R1:W5:Y:S02]  /*02a0*/  ATOMG.E.EXCH.STRONG.GPU PT, R6, desc[UR4][R4.64], R7 ;  /* 0x80000007040679a8 */ /* 0x000364000c1ef104 */
.L_x_4:
[----:B------:R-:W-:Y:S05]  /*02b0*/  BSYNC.RECONVERGENT B1 ;  /* 0x0000000000017941 */ /* 0x000fea0003800200 */
.L_x_2:
[----:B01---5:R-:W-:-:S05]  /*02c0*/  VIADD R7, R6, 0x1 ;  /* 0x0000000106077836 */ /* 0x023fca0000000000 */
[----:B------:R-:W-:-:S13]  /*02d0*/  ISETP.GE.U32.AND P1, PT, R7, 0x2, PT ;  /* 0x000000020700780c */ /* 0x000fda0003f26070 */
[----:B------:R-:W-:Y:S05]  /*02e0*/  @!P1 BRA `(.L_x_5) ;  /* 0x0000000000349947 */ /* 0x000fea0003800000 */
[----:B------:R-:W-:Y:S04]  /*02f0*/  BSSY.RECONVERGENT B1, `(.L_x_6) ;  /* 0x0000009000017945 */ /* 0x000fe80003800200 */
[----:B------:R-:W-:Y:S05]  /*0300*/  @P0 BRA `(.L_x_7) ;  /* 0x0000000000100947 */ /* 0x000fea0003800000 */
[----:B------:R-:W-:Y:S02]  /*0310*/  R2UR UR4, R16 ;  /* 0x00000000100472ca */ /* 0x000fe400000e0000 */
[----:B------:R-:W-:-:S13]  /*0320*/  R2UR UR5, R17 ;  /* 0x00000000110572ca */ /* 0x000fda00000e0000 */
[----:B------:R0:W-:Y:S01]  /*0330*/  ATOM.E.EXCH.STRONG.GPU PT, RZ, desc[UR4][R2.64+0x10000], RZ ;  /* 0x810000ff02ff798a */ /* 0x0001e2000c1ef104 */
[----:B------:R-:W-:Y:S05]  /*0340*/  BRA `(.L_x_8) ;  /* 0x00000000000c7947 */ /* 0x000fea0003800000 */
.L_x_7:
[----:B------:R-:W-:Y:S02]  /*0350*/  R2UR UR4, R16 ;  /* 0x00000000100472ca */ /* 0x000fe400000e0000 */
[----:B------:R-:W-:-:S13]  /*0360*/  R2UR UR5, R17 ;  /* 0x00000000110572ca */ /* 0x000fda00000e0000 */
[----:B------:R1:W5:Y:S02]  /*0370*/  ATOMG.E.EXCH.STRONG.GPU PT, RZ, desc[UR4][R4.64], RZ ;  /* 0x800000ff04ff79a8 */ /* 0x000364000c1ef104 */
.L_x_8:
[----:B------:R-:W-:Y:S05]  /*0380*/  BSYNC.RECONVERGENT B1 ;  /* 0x0000000000017941 */ /* 0x000fea0003800200 */
.L_x_6:
[----:B------:R-:W-:Y:S01]  /*0390*/  LOP3.LUT P0, RZ, R6, 0x7, RZ, 0xc0, !PT ;  /* 0x0000000706ff7812 */ /* 0x000fe2000780c0ff */
[----:B------:R-:W-:-:S12]  /*03a0*/  IMAD.MOV.U32 R0, RZ, RZ, R6 ;  /* 0x000000ffff007224 */ /* 0x000fd800078e0006 */
[----:B------:R-:W-:Y:S05]  /*03b0*/  @!P0 BRA `(.L_x_9) ;  /* 0xfffffffc007c8947 */ /* 0x000fea000383ffff */
.L_x_5:
[----:B------:R-:W-:Y:S05]  /*03c0*/  BSYNC B0 ;  /* 0x0000000000007941 */ /* 0x000fea0003800000 */
.L_x_1:
[----:B------:R2:W-:Y:S01]  /*03d0*/  STL [R1], R0 ;  /* 0x0000000001007387 */ /* 0x0005e20000100800 */
[----:B------:R-:W-:Y:S01]  /*03e0*/  BSSY.RECONVERGENT B7, `(.L_x_10) ;  /* 0x0000123000077945 */ /* 0x000fe20003800200 */
[----:B------:R-:W-:Y:S02]  /*03f0*/  IMAD.MOV.U32 R19, RZ, RZ, 0x1 ;  /* 0x00000001ff137424 */ /* 0x000fe400078e00ff */
[----:B------:R-:W-:-:S07]  /*0400*/  IMAD.MOV.U32 R18, RZ, RZ, RZ ;  /* 0x000000ffff127224 */ /* 0x000fce00078e00ff */
.L_x_40:
[----:B------:R-:W-:-:S13]  /*0410*/  ISETP.NE.AND P0, PT, R18, 0x100, PT ;  /* 0x000001001200780c */ /* 0x000fda0003f05270 */
[----:B01234-:R-:W-:Y:S05]  /*0420*/  @!P0 BRA `(.L_x_11) ;  /* 0x0000001000588947 */ /* 0x01ffea0003800000 */
[----:B------:R-:W-:Y:S01]  /*0430*/  ISETP.GE.U32.AND P0, PT, R19, 0x21, PT ;  /* 0x000000211300780c */ /* 0x000fe20003f06070 */
[----:B------:R-:W-:Y:S01]  /*0440*/  BSSY.RECONVERGENT B6, `(.L_x_12) ;  /* 0x0000110000067945 */ /* 0x000fe20003800200 */
[----:B------:R-:W-:-:S11]  /*0450*/  IMAD.MOV.U32 R25, RZ, RZ, R19 ;  /* 0x000000ffff197224 */ /* 0x000fd600078e0013 */
[----:B------:R-:W-:Y:S05]  /*0460*/  @!P0 BRA `(.L_x_13) ;  /* 0x0000000000288947 */ /* 0x000fea0003800000 */
[----:B0-----:R-:W-:Y:S01]  /*0470*/  MOV R2, 0x0 ;  /* 0x0000000000027802 */ /* 0x001fe20000000f00 */
[----:B------:R-:W1:Y:S01]  /*0480*/  LDCU.64 UR4, c[0x4][0x40] ;  /* 0x01000800ff0477ac */ /* 0x000e620008000a00 */
[----:B------:R-:W-:-:S04]  /*0490*/  CS2R R6, SRZ ;  /* 0x0000000000067805 */ /* 0x000fc8000001ff00 */
[----:B------:R-:W0:Y:S01]  /*04a0*/  LDC.64 R2, c[0x4][R2] ;  /* 0x0100000002027b82 */ /* 0x000e220000000a00 */
[----:B-1----:R-:W-:Y:S02]  /*04b0*/  IMAD.U32 R4, RZ, RZ, UR4 ;  /* 0x00000004ff047e24 */ /* 0x002fe4000f8e00ff */
[----:B------:R-:W-:-:S07]  /*04c0*/  IMAD.U32 R5, RZ, RZ, UR5 ;  /* 0x00000005ff057e24 */ /* 0x000fce000f8e00ff */
[----:B------:R-:W-:-:S07]  /*04d0*/  LEPC R20, `(.L_x_14) ;  /* 0x000000001014794e */ /* 0x000fce0000000000 */
[----:B0-2--5:R-:W-:Y:S05]  /*04e0*/  CALL.ABS.NOINC R2 ;  /* 0x0000000002007343 */ /* 0x025fea0003c00000 */
.L_x_14:
[----:B------:R-:W-:Y:S01]  /*04f0*/  VIADD R19, R19, 0xffffffff ;  /* 0xffffffff13137836 */ /* 0x000fe20000000000 */
[----:B------:R-:W-:Y:S06]  /*0500*/  BRA `(.L_x_15) ;  /* 0x00000010000c7947 */ /* 0x000fec0003800000 */
.L_x_13:
[----:B------:R-:W-:-:S04]  /*0510*/  VIADD R19, R19, 0xffffffff ;  /* 0xffffffff13137836 */ /* 0x000fc80000000000 */
[----:B------:R-:W-:-:S05]  /*0520*/  IMAD R24, R19, 0x4, R1 ;  /* 0x0000000413187824 */ /* 0x000fca00078e0201 */
[----:B------:R-:W3:Y:S02]  /*0530*/  LDL R26, [R24] ;  /* 0x00000000181a7983 */ /* 0x000ee40000100800 */
[----:B---3--:R-:W-:-:S13]  /*0540*/  ISETP.GE.U32.AND P0, PT, R26, -0xff, PT ;  /* 0xffffff011a00780c */ /* 0x008fda0003f06070 */
[----:B------:R-:W-:Y:S05]  /*0550*/  @!P0 BRA `(.L_x_16) ;  /* 0x0000000000308947 */ /* 0x000fea0003800000 */
[----:B0-----:R-:W-:Y:S01]  /*0560*/  MOV R2, 0x0 ;  /* 0x0000000000027802 */ /* 0x001fe20000000f00 */
[----:B------:R-:W1:Y:S01]  /*0570*/  LDCU.64 UR4, c[0x4][0x48] ;  /* 0x01000900ff0477ac */ /* 0x000e620008000a00 */
[----:B--2---:R-:W-:Y:S01]  /*0580*/  PRMT R0, R26, 0x8880, RZ ;  /* 0x000088801a007816 */ /* 0x004fe200000000ff */
[----:B------:R-:W-:Y:S02]  /*0590*/  IMAD.MOV.U32 R6, RZ, RZ, R23 ;  /* 0x000000ffff067224 */ /* 0x000fe400078e0017 */
[----:B------:R-:W-:Y:S01]  /*05a0*/  IMAD.MOV.U32 R7, RZ, RZ, R22 ;  /* 0x000000ffff077224 */ /* 0x000fe200078e0016 */
[----:B------:R-:W0:Y:S01]  /*05b0*/  LDC.64 R2, c[0x4][R2] ;  /* 0x0100000002027b82 */ /* 0x000e220000000a00 */
[----:B------:R2:W-:Y:S01]  /*05c0*/  STL [R1+0x80], R0 ;  /* 0x0000800001007387 */ /* 0x0005e20000100800 */
[----:B-1----:R-:W-:Y:S02]  /*05d0*/  IMAD.U32 R4, RZ, RZ, UR4 ;  /* 0x00000004ff047e24 */ /* 0x002fe4000f8e00ff */
[----:B--2---:R-:W-:-:S07]  /*05e0*/  IMAD.U32 R5, RZ, RZ, UR5 ;  /* 0x00000005ff057e24 */ /* 0x004fce000f8e00ff */
[----:B------:R-:W-:-:S07]  /*05f0*/  LEPC R20, `(.L_x_17) ;  /* 0x000000001014794e */ /* 0x000fce0000000000 */
[----:B0----5:R-:W-:Y:S05]  /*0600*/  CALL.ABS.NOINC R2 ;  /* 0x0000000002007343 */ /* 0x021fea0003c00000 */
.L_x_17:
[----:B------:R-:W-:Y:S05]  /*0610*/  BRA `(.L_x_15) ;  /* 0x0000000c00c87947 */ /* 0x000fea0003800000 */
.L_x_16:
[----:B--2---:R-:W-:-:S04]  /*0620*/  LOP3.LUT R0, R26, 0x7, RZ, 0xc0, !PT ;  /* 0x000000071a007812 */ /* 0x004fc800078ec0ff */
[----:B------:R-:W-:-:S13]  /*0630*/  ISETP.GT.AND P0, PT, R0, 0x3, PT ;  /* 0x000000030000780c */ /* 0x000fda0003f04270 */
[----:B------:R-:W-:Y:S05]  /*0640*/  @P0 BRA `(.L_x_18) ;  /* 0x0000000800180947 */ /* 0x000fea0003800000 */
[----:B------:R-:W-:-:S13]  /*0650*/  ISETP.GT.AND P0, PT, R0, 0x1, PT ;  /* 0x000000010000780c */ /* 0x000fda0003f04270 */
[----:B------:R-:W-:Y:S05]  /*0660*/  @P0 BRA `(.L_x_19) ;  /* 0x0000000000c40947 */ /* 0x000fea0003800000 */
[----:B------:R-:W-:-:S13]  /*0670*/  ISETP.NE.AND P0, PT, R0, RZ, PT ;  /* 0x000000ff0000720c */ /* 0x000fda0003f05270 */
[----:B------:R-:W-:Y:S05]  /*0680*/  @!P0 BRA `(.L_x_20) ;  /* 0x0000000000308947 */ /* 0x000fea0003800000 */
[----:B0-----:R-:W-:Y:S01]  /*0690*/  MOV R2, 0x0 ;  /* 0x0000000000027802 */ /* 0x001fe20000000f00 */
[----:B------:R-:W1:Y:S01]  /*06a0*/  LDCU.64 UR4, c[0x4][0xa8] ;  /* 0x01001500ff0477ac */ /* 0x000e620008000a00 */
[----:B------:R-:W-:Y:S01]  /*06b0*/  SHF.R.U32.HI R26, RZ, 0x3, R26 ;  /* 0x00000003ff1a7819 */ /* 0x000fe2000001161a */
        /* <DEDUP_REMOVED lines=8> */
.L_x_21:
[----:B------:R-:W-:Y:S05]  /*0740*/  BRA `(.L_x_15) ;  /* 0x0000000c007c7947 */ /* 0x000fea0003800000 */
.L_x_20:
[----:B------:R-:W-:Y:S01]  /*0750*/  MOV R8, 0x0 ;  /* 0x0000000000087802 */ /* 0x000fe20000000f00 */
[----:B------:R-:W1:Y:S01]  /*0760*/  LDCU.64 UR4, c[0x4][0x60] ;  /* 0x01000c00ff0477ac */ /* 0x000e620008000a00 */
[----:B0-----:R-:W-:Y:S01]  /*0770*/  SHF.R.U32.HI R2, RZ, 0x3, R26 ;  /* 0x00000003ff027819 */ /* 0x001fe2000001161a */
        /* <DEDUP_REMOVED lines=8> */
.L_x_22:
[----:B------:R-:W-:-:S13]  /*0800*/  ISETP.GT.U32.AND P0, PT, R26, 0xffff, PT ;  /* 0x0000ffff1a00780c */ /* 0x000fda0003f04070 */
[----:B------:R-:W-:Y:S01]  /*0810*/  @!P0 R2UR UR4, R16 ;  /* 0x00000000100482ca */ /* 0x000fe200000e0000 */
[----:B------:R-:W-:Y:S01]  /*0820*/  @!P0 IMAD.MOV.U32 R4, RZ, RZ, 0x10000 ;  /* 0x00010000ff048424 */ /* 0x000fe200078e00ff */
[----:B------:R-:W-:Y:S01]  /*0830*/  @!P0 R2UR UR5, R17 ;  /* 0x00000000110582ca */ /* 0x000fe200000e0000 */
[----:B------:R-:W-:Y:S02]  /*0840*/  @!P0 IMAD.MOV.U32 R5, RZ, RZ, 0x0 ;  /* 0x00000000ff058424 */ /* 0x000fe400078e00ff */
[----:B------:R-:W-:-:S10]  /*0850*/  @!P0 IMAD.WIDE.U32 R4, R2, 0x4, R4 ;  /* 0x0000000402048825 */ /* 0x000fd400078e0004 */
[----:B------:R-:W2:Y:S01]  /*0860*/  @!P0 LD.E R26, desc[UR4][R4.64] ;  /* 0x00000004041a8980 */ /* 0x000ea2000c101900 */
[----:B------:R-:W-:Y:S01]  /*0870*/  @P0 R2UR UR4, R16 ;  /* 0x00000000100402ca */ /* 0x000fe200000e0000 */
[----:B------:R-:W-:Y:S01]  /*0880*/  @P0 IMAD.WIDE.U32 R2, R2, 0x4, R28 ;  /* 0x0000000402020825 */ /* 0x000fe200078e001c */
[----:B------:R-:W-:-:S13]  /*0890*/  @P0 R2UR UR5, R17 ;  /* 0x00000000110502ca */ /* 0x000fda00000e0000 */
[----:B------:R-:W2:Y:S02]  /*08a0*/  @P0 LDG.E R26, desc[UR4][R2.64] ;  /* 0x00000004021a0981 */ /* 0x000ea4000c1e1900 */
[----:B--2---:R-:W-:-:S13]  /*08b0*/  ISETP.NE.AND P0, PT, R26, -0x1, PT ;  /* 0xffffffff1a00780c */ /* 0x004fda0003f05270 */
[----:B------:R-:W-:Y:S05]  /*08c0*/  @!P0 BRA `(.L_x_15) ;  /* 0x0000000c001c8947 */ /* 0x000fea0003800000 */
[----:B------:R-:W-:Y:S01]  /*08d0*/  MOV R2, 0x0 ;  /* 0x0000000000027802 */ /* 0x000fe20000000f00 */
[----:B------:R-:W0:Y:S01]  /*08e0*/  LDCU.64 UR4, c[0x4][0x68] ;  /* 0x01000d00ff0477ac */ /* 0x000e220008000a00 */
[----:B------:R-:W-:-:S04]  /*08f0*/  CS2R R6, SRZ ;  /* 0x0000000000067805 */ /* 0x000fc8000001ff00 */
[----:B------:R-:W1:Y:S01]  /*0900*/  LDC.64 R2, c[0x4][R2] ;  /* 0x0100000002027b82 */ /* 0x000e620000000a00 */
[----:B0-----:R-:W-:Y:S02]  /*0910*/  IMAD.U32 R4, RZ, RZ, UR4 ;  /* 0x00000004ff047e24 */ /* 0x001fe4000f8e00ff */
[----:B------:R-:W-:-:S07]  /*0920*/  IMAD.U32 R5, RZ, RZ, UR5 ;  /* 0x00000005ff057e24 */ /* 0x000fce000f8e00ff */
[----:B------:R-:W-:-:S07]  /*0930*/  LEPC R20, `(.L_x_23) ;  /* 0x000000001014794e */ /* 0x000fce0000000000 */
[----:B-1----:R-:W-:Y:S05]  /*0940*/  CALL.ABS.NOINC R2 ;  /* 0x0000000002007343 */ /* 0x002fea0003c00000 */
.L_x_23:
[----:B------:R4:W-:Y:S01]  /*0950*/  STL [R24], R26 ;  /* 0x0000001a18007387 */ /* 0x0009e20000100800 */
[----:B------:R-:W-:Y:S01]  /*0960*/  IMAD.MOV.U32 R19, RZ, RZ, R25 ;  /* 0x000000ffff137224 */ /* 0x000fe200078e0019 */
[----:B------:R-:W-:Y:S06]  /*0970*/  BRA `(.L_x_15) ;  /* 0x0000000800f07947 */ /* 0x000fec0003800000 */
.L_x_19:
[----:B------:R-:W-:-:S13]  /*0980*/  ISETP.NE.AND P0, PT, R0, 0x2, PT ;  /* 0x000000020000780c */ /* 0x000fda0003f05270 */
[----:B------:R-:W-:Y:S05]  /*0990*/  @!P0 BRA `(.L_x_24) ;  /* 0x0000000400208947 */ /* 0x000fea0003800000 */
[----:B0-----:R-:W-:-:S04]  /*09a0*/  SHF.R.U32.HI R2, RZ, 0x3, R26 ;  /* 0x00000003ff027819 */ /* 0x001fc8000001161a */
[----:B------:R-:W-:-:S04]  /*09b0*/  LOP3.LUT R0, R2, 0xf, RZ, 0xc0, !PT ;  /* 0x0000000f02007812 */ /* 0x000fc800078ec0ff */
[----:B------:R-:W-:-:S13]  /*09c0*/  ISETP.GT.AND P0, PT, R0, 0x1, PT ;  /* 0x000000010000780c */ /* 0x000fda0003f04270 */
[----:B------:R-:W-:Y:S05]  /*09d0*/  @P0 BRA `(.L_x_25) ;  /* 0x0000000000780947 */ /* 0x000fea0003800000 */
[----:B------:R-:W-:-:S13]  /*09e0*/  ISETP.NE.AND P0, PT, R0, RZ, PT ;  /* 0x000000ff0000720c */ /* 0x000fda0003f05270 */
[----:B------:R-:W-:Y:S05]  /*09f0*/  @!P0 BRA `(.L_x_26) ;  /* 0x00000000003c8947 */ /* 0x000fea0003800000 */
[----:B------:R-:W-:-:S13]  /*0a00*/  ISETP.NE.AND P0, PT, R0, 0x1, PT ;  /* 0x000000010000780c */ /* 0x000fda0003f05270 */
[----:B------:R-:W-:Y:S05]  /*0a10*/  @P0 BRA `(.L_x_15) ;  /* 0x0000000800c80947 */ /* 0x000fea0003800000 */
[----:B------:R-:W-:Y:S01]  /*0a20*/  SHF.R.U32.HI R0, RZ, 0x7, R26 ;  /* 0x00000007ff007819 */ /* 0x000fe2000001161a */
[----:B------:R-:W1:Y:S01]  /*0a30*/  LDCU.64 UR4, c[0x4][0x78] ;  /* 0x01000f00ff0477ac */ /* 0x000e620008000a00 */
[----:B------:R-:W-:Y:S01]  /*0a40*/  MOV R2, 0x0 ;  /* 0x0000000000027802 */ /* 0x000fe20000000f00 */
[----:B------:R-:W-:Y:S01]  /*0a50*/  IMAD.MOV.U32 R6, RZ, RZ, R23 ;  /* 0x000000ffff067224 */ /* 0x000fe200078e0017 */
[----:B------:R-:W-:Y:S01]  /*0a60*/  LOP3.LUT R0, R0, 0xffffff, RZ, 0xc0, !PT ;  /* 0x00ffffff00007812 */ /* 0x000fe200078ec0ff */
[----:B------:R-:W-:-:S03]  /*0a70*/  IMAD.MOV.U32 R7, RZ, RZ, R22 ;  /* 0x000000ffff077224 */ /* 0x000fc600078e0016 */
[----:B------:R-:W0:Y:S01]  /*0a80*/  LDC.64 R2, c[0x4][R2] ;  /* 0x0100000002027b82 */ /* 0x000e220000000a00 */
[----:B------:R2:W-:Y:S01]  /*0a90*/  STL [R1+0x80], R0 ;  /* 0x0000800001007387 */ /* 0x0005e20000100800 */
[----:B-1----:R-:W-:Y:S02]  /*0aa0*/  IMAD.U32 R4, RZ, RZ, UR4 ;  /* 0x00000004ff047e24 */ /* 0x002fe4000f8e00ff */
[----:B--2---:R-:W-:-:S07]  /*0ab0*/  IMAD.U32 R5, RZ, RZ, UR5 ;  /* 0x00000005ff057e24 */ /* 0x004fce000f8e00ff */
[----:B------:R-:W-:-:S07]  /*0ac0*/  LEPC R20, `(.L_x_27) ;  /* 0x000000001014794e */ /* 0x000fce0000000000 */
[----:B0----5:R-:W-:Y:S05]  /*0ad0*/  CALL.ABS.NOINC R2 ;  /* 0x0000000002007343 */ /* 0x021fea0003c00000 */
.L_x_27:
[----:B------:R-:W-:Y:S05]  /*0ae0*/  BRA `(.L_x_15) ;  /* 0x0000000800947947 */ /* 0x000fea0003800000 */
.L_x_26:
        /* <DEDUP_REMOVED lines=12> */
.L_x_28:
[----:B------:R-:W-:Y:S05]  /*0bb0*/  BRA `(.L_x_15) ;  /* 0x0000000800607947 */ /* 0x000fea0003800000 */
.L_x_25:
[----:B------:R-:W-:-:S13]  /*0bc0*/  ISETP.NE.AND P0, PT, R0, 0x2, PT ;  /* 0x000000020000780c */ /* 0x000fda0003f05270 */
[----:B------:R-:W-:Y:S05]  /*0bd0*/  @!P0 BRA `(.L_x_29) ;  /* 0x00000000005c8947 */ /* 0x000fea0003800000 */
[----:B------:R-:W-:-:S13]  /*0be0*/  ISETP.NE.AND P0, PT, R0, 0x3, PT ;  /* 0x000000030000780c */ /* 0x000fda0003f05270 */
[----:B------:R-:W-:Y:S05]  /*0bf0*/  @P0 BRA `(.L_x_15) ;  /* 0x0000000800500947 */ /* 0x000fea0003800000 */
[--C-:B------:R-:W-:Y:S01]  /*0c00*/  SHF.R.U32.HI R3, RZ, 0x7, R26.reuse ;  /* 0x00000007ff037819 */ /* 0x100fe2000001161a */
[----:B------:R-:W1:Y:S01]  /*0c10*/  LDCU.64 UR4, c[0x4][0x88] ;  /* 0x01001100ff0477ac */ /* 0x000e620008000a00 */
[----:B------:R-:W-:Y:S01]  /*0c20*/  SHF.R.U32.HI R0, RZ, 0x17, R26 ;  /* 0x00000017ff007819 */ /* 0x000fe2000001161a */
[----:B------:R-:W-:Y:S01]  /*0c30*/  IMAD.MOV.U32 R6, RZ, RZ, R23 ;  /* 0x000000ffff067224 */ /* 0x000fe200078e0017 */
[----:B------:R-:W-:Y:S01]  /*0c40*/  LOP3.LUT R26, R26, 0x3fffff80, RZ, 0xc0, !PT ;  /* 0x3fffff801a1a7812 */ /* 0x000fe200078ec0ff */
[----:B------:R-:W-:Y:S01]  /*0c50*/  IMAD.MOV.U32 R7, RZ, RZ, R22 ;  /* 0x000000ffff077224 */ /* 0x000fe200078e0016 */
[----:B------:R-:W-:-:S03]  /*0c60*/  LOP3.LUT R3, R3, 0xffff, RZ, 0xc0, !PT ;  /* 0x0000ffff03037812 */ /* 0x000fc600078ec0ff */
[----:B------:R-:W-:Y:S01]  /*0c70*/  VIADD R26, R26, 0x20000000 ;  /* 0x200000001a1a7836 */ /* 0x000fe20000000000 */
[----:B------:R-:W-:Y:S01]  /*0c80*/  LOP3.LUT P0, RZ, R3, 0x7f, R0, 0xf8, !PT ;  /* 0x0000007f03ff7812 */ /* 0x000fe2000780f800 */
[----:B------:R-:W-:Y:S01]  /*0c90*/  IMAD.SHL.U32 R0, R2, 0x10, RZ ;  /* 0x0000001002007824 */ /* 0x000fe200078e00ff */
[----:B------:R-:W-:Y:S02]  /*0ca0*/  MOV R2, 0x0 ;  /* 0x0000000000027802 */ /* 0x000fe40000000f00 */
[----:B------:R-:W-:-:S04]  /*0cb0*/  SEL R3, R26, RZ, P0 ;  /* 0x000000ff1a037207 */ /* 0x000fc80000000000 */
[----:B------:R-:W-:Y:S01]  /*0cc0*/  LOP3.LUT R0, R3, 0x80000000, R0, 0xf8, !PT ;  /* 0x8000000003007812 */ /* 0x000fe200078ef800 */
[----:B-1----:R-:W-:Y:S01]  /*0cd0*/  IMAD.U32 R4, RZ, RZ, UR4 ;  /* 0x00000004ff047e24 */ /* 0x002fe2000f8e00ff */
[----:B------:R-:W0:Y:S01]  /*0ce0*/  LDC.64 R2, c[0x4][R2] ;  /* 0x0100000002027b82 */ /* 0x000e220000000a00 */
[----:B------:R-:W-:Y:S01]  /*0cf0*/  IMAD.U32 R5, RZ, RZ, UR5 ;  /* 0x00000005ff057e24 */ /* 0x000fe2000f8e00ff */
[----:B------:R-:W1:Y:S02]  /*0d00*/  F2F.F64.F32 R8, R0 ;  /* 0x0000000000087310 */ /* 0x000e640000201800 */
[----:B-1----:R1:W-:Y:S04]  /*0d10*/  STL.64 [R1+0x80], R8 ;  /* 0x0000800801007387 */ /* 0x0023e80000100a00 */
[----:B------:R-:W-:-:S07]  /*0d20*/  LEPC R20, `(.L_x_30) ;  /* 0x000000001014794e */ /* 0x000fce0000000000 */
[----:B01---5:R-:W-:Y:S05]  /*0d30*/  CALL.ABS.NOINC R2 ;  /* 0x0000000002007343 */ /* 0x023fea0003c00000 */
.L_x_30:
[----:B------:R-:W-:Y:S05]  /*0d40*/  BRA `(.L_x_15) ;  /* 0x0000000400fc7947 */ /* 0x000fea0003800000 */
.L_x_29:
        /* <DEDUP_REMOVED lines=12> */
.L_x_31:
[----:B------:R-:W-:Y:S05]  /*0e10*/  BRA `(.L_x_15) ;  /* 0x0000000400c87947 */ /* 0x000fea0003800000 */
.L_x_24:
[----:B0-----:R-:W-:Y:S01]  /*0e20*/  MOV R2, 0x0 ;  /* 0x0000000000027802 */ /* 0x001fe20000000f00 */
[----:B------:R-:W1:Y:S01]  /*0e30*/  LDCU.64 UR4, c[0x4][0x58] ;  /* 0x01000b00ff0477ac */ /* 0x000e620008000a00 */
[----:B------:R-:W-:-:S04]  /*0e40*/  CS2R R6, SRZ ;  /* 0x0000000000067805 */ /* 0x000fc8000001ff00 */
[----:B------:R-:W0:Y:S01]  /*0e50*/  LDC.64 R2, c[0x4][R2] ;  /* 0x0100000002027b82 */ /* 0x000e220000000a00 */
[----:B-1----:R-:W-:Y:S02]  /*0e60*/  IMAD.U32 R4, RZ, RZ, UR4 ;  /* 0x00000004ff047e24 */ /* 0x002fe4000f8e00ff */
[----:B------:R-:W-:-:S07]  /*0e70*/  IMAD.U32 R5, RZ, RZ, UR5 ;  /* 0x00000005ff057e24 */ /* 0x000fce000f8e00ff */
[----:B------:R-:W-:-:S07]  /*0e80*/  LEPC R20, `(.L_x_32) ;  /* 0x000000001014794e */ /* 0x000fce0000000000 */
[----:B0----5:R-:W-:Y:S05]  /*0e90*/  CALL.ABS.NOINC R2 ;  /* 0x0000000002007343 */ /* 0x021fea0003c00000 */
.L_x_32:
[----:B------:R-:W-:Y:S05]  /*0ea0*/  BRA `(.L_x_15) ;  /* 0x0000000400a47947 */ /* 0x000fea0003800000 */
.L_x_18:
[----:B------:R-:W-:-:S13]  /*0eb0*/  ISETP.GT.AND P0, PT, R0, 0x5, PT ;  /* 0x000000050000780c */ /* 0x000fda0003f04270 */
[----:B------:R-:W-:Y:S05]  /*0ec0*/  @P0 BRA `(.L_x_33) ;  /* 0x0000000000d00947 */ /* 0x000fea0003800000 */
[----:B------:R-:W-:-:S13]  /*0ed0*/  ISETP.NE.AND P0, PT, R0, 0x4, PT ;  /* 0x000000040000780c */ /* 0x000fda0003f05270 */
[----:B------:R-:W-:Y:S05]  /*0ee0*/  @!P0 BRA `(.L_x_34) ;  /* 0x0000000000648947 */ /* 0x000fea0003800000 */
[----:B------:R-:W-:Y:S02]  /*0ef0*/  LOP3.LUT R26, R26, 0xfffffff8, RZ, 0xc0, !PT ;  /* 0xfffffff81a1a7812 */ /* 0x000fe400078ec0ff */
[----:B------:R-:W-:Y:S02]  /*0f00*/  R2UR UR4, R16 ;  /* 0x00000000100472ca */ /* 0x000fe400000e0000 */
[----:B------:R-:W-:Y:S02]  /*0f10*/  IADD3 R26, P0, PT, R26, UR36, RZ ;  /* 0x000000241a1a7c10 */ /* 0x000fe4000ff1e0ff */
[----:B------:R-:W-:Y:S02]  /*0f20*/  R2UR UR5, R17 ;  /* 0x00000000110572ca */ /* 0x000fe400000e0000 */
[----:B------:R-:W-:Y:S01]  /*0f30*/  IADD3 R26, P1, PT, R26, 0xc000000, RZ ;  /* 0x0c0000001a1a7810 */ /* 0x000fe20007f3e0ff */
[----:B------:R-:W-:Y:S01]  /*0f40*/  IMAD.X R0, RZ, RZ, UR37, P0 ;  /* 0x00000025ff007e24 */ /* 0x000fe200080e06ff */
[----:B0-----:R-:W-:-:S03]  /*0f50*/  MOV R2, 0x0 ;  /* 0x0000000000027802 */ /* 0x001fc60000000f00 */
[----:B------:R-:W-:-:S03]  /*0f60*/  IMAD.X R27, RZ, RZ, R0, P1 ;  /* 0x000000ffff1b7224 */ /* 0x000fc600008e0600 */
[----:B------:R-:W0:Y:S03]  /*0f70*/  LDC.64 R2, c[0x4][R2] ;  /* 0x0100000002027b82 */ /* 0x000e260000000a00 */
[----:B------:R-:W5:Y:S01]  /*0f80*/  LDG.E.64 R26, desc[UR4][R26.64+0x8] ;  /* 0x000008041a1a7981 */ /* 0x000f62000c1e1b00 */
[----:B------:R-:W1:Y:S01]  /*0f90*/  LDCU.64 UR4, c[0x4][0x90] ;  /* 0x01001200ff0477ac */ /* 0x000e620008000a00 */
[----:B------:R-:W-:Y:S01]  /*0fa0*/  CS2R R6, SRZ ;  /* 0x0000000000067805 */ /* 0x000fe2000001ff00 */
[----:B-1----:R-:W-:Y:S02]  /*0fb0*/  IMAD.U32 R4, RZ, RZ, UR4 ;  /* 0x00000004ff047e24 */ /* 0x002fe4000f8e00ff */
[----:B------:R-:W-:-:S07]  /*0fc0*/  IMAD.U32 R5, RZ, RZ, UR5 ;  /* 0x00000005ff057e24 */ /* 0x000fce000f8e00ff */
[----:B------:R-:W-:-:S07]  /*0fd0*/  LEPC R20, `(.L_x_35) ;  /* 0x000000001014794e */ /* 0x000fce0000000000 */
[----:B0----5:R-:W-:Y:S05]  /*0fe0*/  CALL.ABS.NOINC R2 ;  /* 0x0000000002007343 */ /* 0x021fea0003c00000 */
.L_x_35:
[----:B------:R-:W-:Y:S02]  /*0ff0*/  IMAD.MOV.U32 R5, RZ, RZ, -0x83 ;  /* 0xffffff7dff057424 */ /* 0x000fe400078e00ff */
[C---:B------:R-:W-:Y:S02]  /*1000*/  IMAD R3, R25.reuse, 0x4, R1 ;  /* 0x0000000419037824 */ /* 0x040fe400078e0201 */
[----:B------:R-:W-:Y:S01]  /*1010*/  IMAD.MOV.U32 R0, RZ, RZ, -0xe0 ;  /* 0xffffff20ff007424 */ /* 0x000fe200078e00ff */
[----:B------:R1:W-:Y:S01]  /*1020*/  STL [R24], R5 ;  /* 0x0000000518007387 */ /* 0x0003e20000100800 */
[----:B------:R-:W-:-:S03]  /*1030*/  VIADD R19, R25, 0x3 ;  /* 0x0000000319137836 */ /* 0x000fc60000000000 */
[----:B------:R1:W-:Y:S04]  /*1040*/  STL [R3], R27 ;  /* 0x0000001b03007387 */ /* 0x0003e80000100800 */
[----:B------:R1:W-:Y:S04]  /*1050*/  STL [R3+0x8], R26 ;  /* 0x0000081a03007387 */ /* 0x0003e80000100800 */
[----:B------:R1:W-:Y:S01]  /*1060*/  STL [R3+0x4], R0 ;  /* 0x0000040003007387 */ /* 0x0003e20000100800 */
[----:B------:R-:W-:Y:S05]  /*1070*/  BRA `(.L_x_15) ;  /* 0x0000000400307947 */ /* 0x000fea0003800000 */
.L_x_34:
        /* <DEDUP_REMOVED lines=16> */
.L_x_36:
        /* <DEDUP_REMOVED lines=9> */
.L_x_33:
        /* <DEDUP_REMOVED lines=18> */
.L_x_38:
        /* <DEDUP_REMOVED lines=9> */
.L_x_37:
        /* <DEDUP_REMOVED lines=16> */
.L_x_39:
[----:B------:R-:W-:Y:S02]  /*14c0*/  IMAD.MOV.U32 R3, RZ, RZ, -0xc2 ;  /* 0xffffff3eff037424 */ /* 0x000fe400078e00ff */
[C---:B------:R-:W-:Y:S02]  /*14d0*/  IMAD R5, R25.reuse, 0x4, R1 ;  /* 0x0000000419057824 */ /* 0x040fe400078e0201 */
[----:B------:R-:W-:Y:S01]  /*14e0*/  IMAD.MOV.U32 R0, RZ, RZ, -0xe0 ;  /* 0xffffff20ff007424 */ /* 0x000fe200078e00ff */
[----:B------:R3:W-:Y:S01]  /*14f0*/  STL [R24], R3 ;  /* 0x0000000318007387 */ /* 0x0007e20000100800 */
[----:B------:R-:W-:-:S03]  /*1500*/  VIADD R19, R25, 0x3 ;  /* 0x0000000319137836 */ /* 0x000fc60000000000 */
[----:B------:R3:W-:Y:S04]  /*1510*/  STL [R5], R27 ;  /* 0x0000001b05007387 */ /* 0x0007e80000100800 */
[----:B------:R3:W-:Y:S04]  /*1520*/  STL [R5+0x8], R26 ;  /* 0x0000081a05007387 */ /* 0x0007e80000100800 */
[----:B------:R3:W-:Y:S02]  /*1530*/  STL [R5+0x4], R0 ;  /* 0x0000040005007387 */ /* 0x0007e40000100800 */
.L_x_15:
[----:B------:R-:W-:Y:S05]  /*1540*/  BSYNC.RECONVERGENT B6 ;  /* 0x0000000000067941 */ /* 0x000fea0003800200 */
.L_x_12:
[----:B------:R-:W-:Y:S01]  /*1550*/  ISETP.NE.AND P0, PT, R19, RZ, PT ;  /* 0x000000ff1300720c */ /* 0x000fe20003f05270 */
[----:B------:R-:W-:-:S12]  /*1560*/  VIADD R18, R18, 0x1 ;  /* 0x0000000112127836 */ /* 0x000fd80000000000 */
[----:B------:R-:W-:Y:S05]  /*1570*/  @P0 BRA `(.L_x_40) ;  /* 0xffffffec00a40947 */ /* 0x000fea000383ffff */
[----:B------:R-:W-:Y:S05]  /*1580*/  BRA `(.L_x_41) ;  /* 0x0000000000207947 */ /* 0x000fea0003800000 */
.L_x_11:
[----:B--2---:R-:W-:Y:S01]  /*1590*/  MOV R0, 0x0 ;  /* 0x0000000000007802 */ /* 0x004fe20000000f00 */
[----:B------:R-:W1:Y:S01]  /*15a0*/  LDCU.64 UR4, c[0x4][0x38] ;  /* 0x01000700ff0477ac */ /* 0x000e620008000a00 */
[----:B------:R-:W-:Y:S02]  /*15b0*/  CS2R R6, SRZ ;  /* 0x0000000000067805 */ /* 0x000fe4000001ff00 */
[----:B0-----:R0:W2:Y:S01]  /*15c0*/  LDC.64 R2, c[0x4][R0] ;  /* 0x0100000000027b82 */ /* 0x0010a20000000a00 */
[----:B-1----:R-:W-:Y:S02]  /*15d0*/  IMAD.U32 R4, RZ, RZ, UR4 ;  /* 0x00000004ff047e24 */ /* 0x002fe4000f8e00ff */
[----:B0-----:R-:W-:-:S07]  /*15e0*/  IMAD.U32 R5, RZ, RZ, UR5 ;  /* 0x00000005ff057e24 */ /* 0x001fce000f8e00ff */
[----:B------:R-:W-:-:S07]  /*15f0*/  LEPC R20, `(.L_x_41) ;  /* 0x000000001014794e */ /* 0x000fce0000000000 */
[----:B--2--5:R-:W-:Y:S05]  /*1600*/  CALL.ABS.NOINC R2 ;  /* 0x0000000002007343 */ /* 0x024fea0003c00000 */
.L_x_41:
[----:B------:R-:W-:Y:S05]  /*1610*/  BSYNC.RECONVERGENT B7 ;  /* 0x0000000000077941 */ /* 0x000fea0003800200 */
.L_x_10:
[----:B0123--:R-:W-:Y:S01]  /*1620*/  MOV R0, 0x0 ;  /* 0x0000000000007802 */ /* 0x00ffe20000000f00 */
[----:B------:R-:W0:Y:S01]  /*1630*/  LDCU.64 UR4, c[0x4][0xb0] ;  /* 0x01001600ff0477ac */ /* 0x000e220008000a00 */
[----:B------:R-:W-:Y:S02]  /*1640*/  CS2R R6, SRZ ;  /* 0x0000000000067805 */ /* 0x000fe4000001ff00 */
[----:B------:R1:W2:Y:S01]  /*1650*/  LDC.64 R2, c[0x4][R0] ;  /* 0x0100000000027b82 */ /* 0x0002a20000000a00 */
[----:B0-----:R-:W-:Y:S02]  /*1660*/  IMAD.U32 R4, RZ, RZ, UR4 ;  /* 0x00000004ff047e24 */ /* 0x001fe4000f8e00ff */
[----:B-1----:R-:W-:-:S07]  /*1670*/  IMAD.U32 R5, RZ, RZ, UR5 ;  /* 0x00000005ff057e24 */ /* 0x002fce000f8e00ff */
[----:B------:R-:W-:-:S07]  /*1680*/  LEPC R20, `(.L_x_42) ;  /* 0x000000001014794e */ /* 0x000fce0000000000 */
[----:B--2-45:R-:W-:Y:S05]  /*1690*/  CALL.ABS.NOINC R2 ;  /* 0x0000000002007343 */ /* 0x034fea0003c00000 */
.L_x_42:
[----:B------:R-:W-:Y:S05]  /*16a0*/  EXIT ;  /* 0x000000000000794d */ /* 0x000fea0003800000 */
.L_x_43:
[----:B------:R-:W-:-:S00]  /*16b0*/  BRA `(.L_x_43) ;  /* 0xfffffffc00fc7947 */ /* 0x000fc0000383ffff */
[----:B------:R-:W-:-:S00]  /*16c0*/  NOP ;  /* 0x0000000000007918 */ /* 0x000fc00000000000 */
        /* <DEDUP_REMOVED lines=11> */
.L_x_3489:


//--------------------- .text._Z13print_heatmapP4GNetj --------------------------
	.section	.text._Z13print_heatmapP4GNetj,"ax",@progbits
	.align	128
        .global         _Z13print_heatmapP4GNetj
        .type           _Z13print_heatmapP4GNetj,@function
        .size           _Z13print_heatmapP4GNetj,(.L_x_3490 - _Z13print_heatmapP4GNetj)
        .other          _Z13print_heatmapP4GNetj,@"STO_CUDA_ENTRY STV_DEFAULT"
_Z13print_heatmapP4GNetj:
.text._Z13print_heatmapP4GNetj:
[----:B------:R-:W0:Y:S08]  /*0000*/  LDC R1, c[0x0][0x37c] ;  /* 0x0000df00ff017b82 */ /* 0x000e300000000800 */
[----:B------:R-:W1:Y:S01]  /*0010*/  S2UR UR4, SR_CTAID.X ;  /* 0x00000000000479c3 */ /* 0x000e620000002500 */
[----:B------:R-:W2:Y:S01]  /*0020*/  S2R R0, SR_TID.X ;  /* 0x0000000000007919 */ /* 0x000ea20000002100 */
[----:B------:R-:W3:Y:S01]  /*0030*/  LDCU UR7, c[0x0][0x2fc] ;  /* 0x00005f80ff0777ac */ /* 0x000ee20008000800 */
[----:B0-----:R-:W-:Y:S01]  /*0040*/  VIADD R1, R1, 0xfffffff8 ;  /* 0xfffffff801017836 */ /* 0x001fe20000000000 */
[----:B------:R-:W0:Y:S01]  /*0050*/  LDCU UR5, c[0x0][0x360] ;  /* 0x00006c00ff0577ac */ /* 0x000e220008000800 */
[----:B------:R-:W4:Y:S01]  /*0060*/  LDCU UR6, c[0x0][0x2f8] ;  /* 0x00005f00ff0677ac */ /* 0x000f220008000800 */
[----:B-1----:R-:W-:-:S04]  /*0070*/  UIADD3 UR4, UPT, UPT, URZ, -UR4, URZ ;  /* 0x80000004ff047290 */ /* 0x002fc8000fffe0ff */
[----:B0-----:R-:W-:Y:S01]  /*0080*/  UIMAD UR5, UR4, UR5, URZ ;  /* 0x00000005040572a4 */ /* 0x001fe2000f8e02ff */
[----:B----4-:R-:W-:-:S05]  /*0090*/  IADD3 R2, P1, PT, R1, UR6, RZ ;  /* 0x0000000601027c10 */ /* 0x010fca000ff3e0ff */
[----:B--2---:R-:W-:Y:S01]  /*00a0*/  ISETP.NE.AND P0, PT, R0, UR5, PT ;  /* 0x0000000500007c0c */ /* 0x004fe2000bf05270 */
[----:B---3--:R-:W-:-:S12]  /*00b0*/  IMAD.X R16, RZ, RZ, UR7, P1 ;  /* 0x00000007ff107e24 */ /* 0x008fd800088e06ff */
[----:B------:R-:W-:Y:S05]  /*00c0*/  @P0 EXIT ;  /* 0x000000000000094d */ /* 0x000fea0003800000 */
[----:B------:R-:W0:Y:S01]  /*00d0*/  LDCU UR4, c[0x0][0x388] ;  /* 0x00007100ff0477ac */ /* 0x000e220008000800 */
[----:B------:R-:W1:Y:S01]  /*00e0*/  LDCU.64 UR36, c[0x0][0x358] ;  /* 0x00006b00ff2477ac */ /* 0x000e620008000a00 */
[----:B0-----:R-:W-:-:S04]  /*00f0*/  ULOP3.LUT UR4, UR4, 0x1, URZ, 0xc0, !UPT ;  /* 0x0000000104047892 */ /* 0x001fc8000f8ec0ff */
[----:B------:R-:W-:-:S09]  /*0100*/  UISETP.NE.U32.AND UP0, UPT, UR4, 0x1, UPT ;  /* 0x000000010400788c */ /* 0x000fd2000bf05070 */
[----:B-1----:R-:W-:Y:S05]  /*0110*/  BRA.U UP0, `(.L_x_44) ;  /* 0x0000000900007547 */ /* 0x002fea000b800000 */
[----:B------:R-:W-:-:S07]  /*0120*/  IMAD.MOV.U32 R17, RZ, RZ, RZ ;  /* 0x000000ffff117224 */ /* 0x000fce00078e00ff */
.L_x_51:
[----:B------:R-:W-:Y:S01]  /*0130*/  IMAD.MOV.U32 R18, RZ, RZ, R17 ;  /* 0x000000ffff127224 */ /* 0x000fe200078e0011 */
[----:B------:R-:W-:Y:S01]  /*0140*/  BSSY.RECONVERGENT B6, `(.L_x_45) ;  /* 0x0000073000067945 */ /* 0x000fe20003800200 */
[----:B------:R-:W-:Y:S02]  /*0150*/  VIADD R17, R17, 0x1 ;  /* 0x0000000111117836 */ /* 0x000fe40000000000 */
[----:B------:R-:W-:-:S03]  /*0160*/  IMAD.MOV.U32 R19, RZ, RZ, RZ ;  /* 0x000000ffff137224 */ /* 0x000fc600078e00ff */
[----:B------:R-:W-:-:S04]  /*0170*/  ISETP.NE.AND P0, PT, R17, 0x80, PT ;  /* 0x000000801100780c */ /* 0x000fc80003f05270 */
[----:B------:R-:W-:-:S09]  /*0180*/  P2R R23, PR, RZ, 0x1 ;  /* 0x00000001ff177803 */ /* 0x000fd20000000000 */
.L_x_49:
[----:B------:R-:W0:Y:S01]  /*0190*/  LDC.64 R4, c[0x0][0x380] ;  /* 0x0000e000ff047b82 */ /* 0x000e220000000a00 */
[----:B------:R-:W-:Y:S01]  /*01a0*/  IMAD R28, R18, 0x80, R19 ;  /* 0x00000080121c7824 */ /* 0x000fe200078e0213 */
[----:B------:R-:W-:Y:S01]  /*01b0*/  BSSY.RECONVERGENT B0, `(.L_x_46) ;  /* 0x000005e000007945 */ /* 0x000fe20003800200 */
[----:B------:R-:W-:Y:S02]  /*01c0*/  VIADD R19, R19, 0x1 ;  /* 0x0000000113137836 */ /* 0x000fe40000000000 */
[----:B------:R-:W-:Y:S02]  /*01d0*/  IMAD.MOV.U32 R3, RZ, RZ, RZ ;  /* 0x000000ffff037224 */ /* 0x000fe400078e00ff */
[----:B------:R-:W-:Y:S01]  /*01e0*/  IMAD.MOV.U32 R29, RZ, RZ, RZ ;  /* 0x000000ffff1d7224 */ /* 0x000fe200078e00ff */
[----:B------:R-:W-:Y:S01]  /*01f0*/  ISETP.NE.AND P0, PT, R19, 0x80, PT ;  /* 0x000000801300780c */ /* 0x000fe20003f05270 */
[----:B------:R-:W-:-:S03]  /*0200*/  IMAD.SHL.U32 R28, R28, 0x100, RZ ;  /* 0x000001001c1c7824 */ /* 0x000fc600078e00ff */
[----:B------:R-:W-:-:S09]  /*0210*/  P2R R22, PR, RZ, 0x1 ;  /* 0x00000001ff167803 */ /* 0x000fd20000000000 */
.L_x_47:
[----:B------:R-:W-:-:S04]  /*0220*/  IMAD.IADD R7, R28, 0x1, R3 ;  /* 0x000000011c077824 */ /* 0x000fc800078e0203 */
[----:B0-----:R-:W-:-:S03]  /*0230*/  IMAD.WIDE.U32 R6, R7, 0x8, R4 ;  /* 0x0000000807067825 */ /* 0x001fc600078e0004 */
[----:B------:R-:W-:-:S05]  /*0240*/  IADD3 R6, P0, PT, R6, 0x6000000, RZ ;  /* 0x0600000006067810 */ /* 0x000fca0007f1e0ff */
[----:B------:R-:W-:-:S05]  /*0250*/  IMAD.X R7, RZ, RZ, R7, P0 ;  /* 0x000000ffff077224 */ /* 0x000fca00000e0607 */
[----:B------:R-:W2:Y:S04]  /*0260*/  LDG.E.64 R14, desc[UR36][R6.64+0x8] ;  /* 0x00000824060e7981 */ /* 0x000ea8000c1e1b00 */
[----:B------:R-:W3:Y:S04]  /*0270*/  LDG.E.64 R26, desc[UR36][R6.64+0x10] ;  /* 0x00001024061a7981 */ /* 0x000ee8000c1e1b00 */
[----:B------:R-:W4:Y:S04]  /*0280*/  LDG.E.64 R24, desc[UR36][R6.64+0x18] ;  /* 0x0000182406187981 */ /* 0x000f28000c1e1b00 */
[----:B------:R-:W5:Y:S04]  /*0290*/  LDG.E.64 R20, desc[UR36][R6.64+0x20] ;  /* 0x0000202406147981 */ /* 0x000f68000c1e1b00 */
[----:B------:R-:W5:Y:S04]  /*02a0*/  LDG.E.64 R8, desc[UR36][R6.64+0x28] ;  /* 0x0000282406087981 */ /* 0x000f68000c1e1b00 */
[----:B------:R-:W5:Y:S04]  /*02b0*/  LDG.E.64 R10, desc[UR36][R6.64+0x30] ;  /* 0x00003024060a7981 */ /* 0x000f68000c1e1b00 */
[----:B------:R-:W5:Y:S01]  /*02c0*/  LDG.E.64 R12, desc[UR36][R6.64+0x38] ;  /* 0x00003824060c7981 */ /* 0x000f62000c1e1b00 */
[----:B------:R-:W-:Y:S01]  /*02d0*/  VIADD R0, R29, 0x1 ;  /* 0x000000011d007836 */ /* 0x000fe20000000000 */
[----:B--2---:R-:W-:-:S04]  /*02e0*/  ISETP.NE.U32.AND P0, PT, R14, RZ, PT ;  /* 0x000000ff0e00720c */ /* 0x004fc80003f05070 */
[----:B------:R-:W-:Y:S02]  /*02f0*/  ISETP.NE.AND.EX P0, PT, R15, RZ, PT, P0 ;  /* 0x000000ff0f00720c */ /* 0x000fe40003f05300 */
[----:B------:R-:W2:Y:S01]  /*0300*/  LDG.E.64 R14, desc[UR36][R6.64+0x40] ;  /* 0x00004024060e7981 */ /* 0x000ea2000c1e1b00 */
[----:B---3--:R-:W-:Y:S02]  /*0310*/  ISETP.NE.U32.AND P1, PT, R26, RZ, PT ;  /* 0x000000ff1a00720c */ /* 0x008fe40003f25070 */
[----:B----4-:R-:W-:Y:S02]  /*0320*/  ISETP.NE.U32.AND P2, PT, R24, RZ, PT ;  /* 0x000000ff1800720c */ /* 0x010fe40003f45070 */
[----:B------:R-:W-:Y:S02]  /*0330*/  ISETP.NE.AND.EX P1, PT, R27, RZ, PT, P1 ;  /* 0x000000ff1b00720c */ /* 0x000fe40003f25310 */
[----:B------:R-:W3:Y:S04]  /*0340*/  LDG.E.64 R26, desc[UR36][R6.64+0x48] ;  /* 0x00004824061a7981 */ /* 0x000ee8000c1e1b00 */
[----:B------:R-:W-:Y:S01]  /*0350*/  @!P0 IMAD.MOV R0, RZ, RZ, R29 ;  /* 0x000000ffff008224 */ /* 0x000fe200078e021d */
[----:B------:R-:W-:-:S02]  /*0360*/  ISETP.NE.AND.EX P0, PT, R25, RZ, PT, P2 ;  /* 0x000000ff1900720c */ /* 0x000fc40003f05320 */
[----:B-----5:R-:W-:Y:S01]  /*0370*/  ISETP.NE.U32.AND P2, PT, R20, RZ, PT ;  /* 0x000000ff1400720c */ /* 0x020fe20003f45070 */
[----:B------:R-:W-:Y:S01]  /*0380*/  VIADD R29, R0, 0x1 ;  /* 0x00000001001d7836 */ /* 0x000fe20000000000 */
[----:B------:R-:W4:Y:S02]  /*0390*/  LDG.E.64 R24, desc[UR36][R6.64+0x50] ;  /* 0x0000502406187981 */ /* 0x000f24000c1e1b00 */
[----:B------:R-:W-:Y:S01]  /*03a0*/  @!P1 IMAD.MOV R29, RZ, RZ, R0 ;  /* 0x000000ffff1d9224 */ /* 0x000fe200078e0200 */
[----:B------:R-:W-:Y:S02]  /*03b0*/  ISETP.NE.AND.EX P1, PT, R21, RZ, PT, P2 ;  /* 0x000000ff1500720c */ /* 0x000fe40003f25320 */
[----:B------:R-:W-:Y:S01]  /*03c0*/  ISETP.NE.U32.AND P2, PT, R8, RZ, PT ;  /* 0x000000ff0800720c */ /* 0x000fe20003f45070 */
[----:B------:R-:W-:-:S03]  /*03d0*/  VIADD R0, R29, 0x1 ;  /* 0x000000011d007836 */ /* 0x000fc60000000000 */
[----:B------:R-:W-:Y:S01]  /*03e0*/  @!P0 IMAD.MOV R0, RZ, RZ, R29 ;  /* 0x000000ffff008224 */ /* 0x000fe200078e021d */
[----:B------:R-:W-:Y:S02]  /*03f0*/  ISETP.NE.AND.EX P0, PT, R9, RZ, PT, P2 ;  /* 0x000000ff0900720c */ /* 0x000fe40003f05320 */
[----:B------:R-:W5:Y:S01]  /*0400*/  LDG.E.64 R8, desc[UR36][R6.64+0x58] ;  /* 0x0000582406087981 */ /* 0x000f62000c1e1b00 */
[----:B------:R-:W-:Y:S01]  /*0410*/  ISETP.NE.U32.AND P2, PT, R10, RZ, PT ;  /* 0x000000ff0a00720c */ /* 0x000fe20003f45070 */
[C---:B------:R-:W-:Y:S02]  /*0420*/  VIADD R20, R0.reuse, 0x1 ;  /* 0x0000000100147836 */ /* 0x040fe40000000000 */
[----:B------:R-:W-:Y:S02]  /*0430*/  @!P1 IADD3 R20, PT, PT, R0, RZ, RZ ;  /* 0x000000ff00149210 */ /* 0x000fe40007ffe0ff */
[----:B------:R-:W-:Y:S02]  /*0440*/  ISETP.NE.AND.EX P1, PT, R11, RZ, PT, P2 ;  /* 0x000000ff0b00720c */ /* 0x000fe40003f25320 */
[----:B------:R-:W5:Y:S01]  /*0450*/  LDG.E.64 R10, desc[UR36][R6.64+0x60] ;  /* 0x00006024060a7981 */ /* 0x000f62000c1e1b00 */
[----:B------:R-:W-:Y:S01]  /*0460*/  ISETP.NE.U32.AND P2, PT, R12, RZ, PT ;  /* 0x000000ff0c00720c */ /* 0x000fe20003f45070 */
[----:B------:R-:W-:-:S02]  /*0470*/  VIADD R0, R20, 0x1 ;  /* 0x0000000114007836 */ /* 0x000fc40000000000 */
[----:B------:R-:W-:Y:S01]  /*0480*/  @!P0 IMAD.MOV R0, RZ, RZ, R20 ;  /* 0x000000ffff008224 */ /* 0x000fe200078e0214 */
[----:B------:R-:W-:Y:S02]  /*0490*/  ISETP.NE.AND.EX P0, PT, R13, RZ, PT, P2 ;  /* 0x000000ff0d00720c */ /* 0x000fe40003f05320 */
[----:B------:R-:W5:Y:S01]  /*04a0*/  LDG.E.64 R12, desc[UR36][R6.64+0x68] ;  /* 0x00006824060c7981 */ /* 0x000f62000c1e1b00 */
[----:B------:R-:W-:-:S03]  /*04b0*/  VIADD R20, R0, 0x1 ;  /* 0x0000000100147836 */ /* 0x000fc60000000000 */
[----:B------:R-:W-:-:S04]  /*04c0*/  @!P1 IMAD.MOV R20, RZ, RZ, R0 ;  /* 0x000000ffff149224 */ /* 0x000fc800078e0200 */
[----:B------:R-:W-:-:S03]  /*04d0*/  VIADD R0, R20, 0x1 ;  /* 0x0000000114007836 */ /* 0x000fc60000000000 */
[----:B------:R-:W-:Y:S02]  /*04e0*/  @!P0 IMAD.MOV R0, RZ, RZ, R20 ;  /* 0x000000ffff008224 */ /* 0x000fe400078e0214 */
[----:B------:R-:W5:Y:S01]  /*04f0*/  LDG.E.64 R20, desc[UR36][R6.64+0x78] ;  /* 0x0000782406147981 */ /* 0x000f62000c1e1b00 */
[----:B--2---:R-:W-:-:S04]  /*0500*/  ISETP.NE.U32.AND P2, PT, R14, RZ, PT ;  /* 0x000000ff0e00720c */ /* 0x004fc80003f45070 */
[----:B------:R-:W-:Y:S02]  /*0510*/  ISETP.NE.AND.EX P1, PT, R15, RZ, PT, P2 ;  /* 0x000000ff0f00720c */ /* 0x000fe40003f25320 */
[----:B------:R-:W2:Y:S04]  /*0520*/  LDG.E.64 R14, desc[UR36][R6.64+0x70] ;  /* 0x00007024060e7981 */ /* 0x000ea8000c1e1b00 */
[----:B------:R-:W2:Y:S01]  /*0530*/  LDG.E.64 R6, desc[UR36][R6.64+0x80] ;  /* 0x0000802406067981 */ /* 0x000ea2000c1e1b00 */
[----:B---3--:R-:W-:Y:S01]  /*0540*/  ISETP.NE.U32.AND P0, PT, R26, RZ, PT ;  /* 0x000000ff1a00720c */ /* 0x008fe20003f05070 */
[----:B------:R-:W-:-:S03]  /*0550*/  VIADD R26, R0, 0x1 ;  /* 0x00000001001a7836 */ /* 0x000fc60000000000 */
[----:B------:R-:W-:Y:S02]  /*0560*/  ISETP.NE.AND.EX P0, PT, R27, RZ, PT, P0 ;  /* 0x000000ff1b00720c */ /* 0x000fe40003f05300 */
[----:B------:R-:W-:Y:S01]  /*0570*/  @!P1 IMAD.MOV R26, RZ, RZ, R0 ;  /* 0x000000ffff1a9224 */ /* 0x000fe200078e0200 */
[----:B----4-:R-:W-:-:S04]  /*0580*/  ISETP.NE.U32.AND P1, PT, R24, RZ, PT ;  /* 0x000000ff1800720c */ /* 0x010fc80003f25070 */
[----:B------:R-:W-:Y:S02]  /*0590*/  ISETP.NE.AND.EX P1, PT, R25, RZ, PT, P1 ;  /* 0x000000ff1900720c */ /* 0x000fe40003f25310 */
[----:B-----5:R-:W-:Y:S01]  /*05a0*/  ISETP.NE.U32.AND P2, PT, R8, RZ, PT ;  /* 0x000000ff0800720c */ /* 0x020fe20003f45070 */
[----:B------:R-:W-:-:S03]  /*05b0*/  VIADD R0, R26, 0x1 ;  /* 0x000000011a007836 */ /* 0x000fc60000000000 */
[----:B------:R-:W-:Y:S01]  /*05c0*/  @!P0 IMAD.MOV R0, RZ, RZ, R26 ;  /* 0x000000ffff008224 */ /* 0x000fe200078e021a */
[----:B------:R-:W-:Y:S02]  /*05d0*/  ISETP.NE.AND.EX P0, PT, R9, RZ, PT, P2 ;  /* 0x000000ff0900720c */ /* 0x000fe40003f05320 */
[----:B------:R-:W-:Y:S01]  /*05e0*/  ISETP.NE.U32.AND P2, PT, R10, RZ, PT ;  /* 0x000000ff0a00720c */ /* 0x000fe20003f45070 */
[----:B------:R-:W-:-:S03]  /*05f0*/  VIADD R8, R0, 0x1 ;  /* 0x0000000100087836 */ /* 0x000fc60000000000 */
[----:B------:R-:W-:Y:S01]  /*0600*/  @!P1 IMAD.MOV R8, RZ, RZ, R0 ;  /* 0x000000ffff089224 */ /* 0x000fe200078e0200 */
[----:B------:R-:W-:Y:S02]  /*0610*/  ISETP.NE.AND.EX P1, PT, R11, RZ, PT, P2 ;  /* 0x000000ff0b00720c */ /* 0x000fe40003f25320 */
[----:B------:R-:W-:Y:S01]  /*0620*/  ISETP.NE.U32.AND P2, PT, R12, RZ, PT ;  /* 0x000000ff0c00720c */ /* 0x000fe20003f45070 */
[----:B------:R-:W-:-:S03]  /*0630*/  VIADD R0, R8, 0x1 ;  /* 0x0000000108007836 */ /* 0x000fc60000000000 */
[----:B------:R-:W-:Y:S01]  /*0640*/  @!P0 IMAD.MOV R0, RZ, RZ, R8 ;  /* 0x000000ffff008224 */ /* 0x000fe200078e0208 */
[----:B------:R-:W-:-:S03]  /*0650*/  ISETP.NE.AND.EX P0, PT, R13, RZ, PT, P2 ;  /* 0x000000ff0d00720c */ /* 0x000fc60003f05320 */
[----:B------:R-:W-:-:S03]  /*0660*/  VIADD R8, R0, 0x1 ;  /* 0x0000000100087836 */ /* 0x000fc60000000000 */
[----:B------:R-:W-:-:S05]  /*0670*/  @!P1 IMAD.MOV R8, RZ, RZ, R0 ;  /* 0x000000ffff089224 */ /* 0x000fca00078e0200 */
[----:B------:R-:W-:Y:S02]  /*0680*/  IADD3 R0, PT, PT, R8, 0x1, RZ ;  /* 0x0000000108007810 */ /* 0x000fe40007ffe0ff */
[----:B------:R-:W-:Y:S02]  /*0690*/  @!P0 IMAD.MOV R0, RZ, RZ, R8 ;  /* 0x000000ffff008224 */ /* 0x000fe400078e0208 */
[----:B------:R-:W-:Y:S02]  /*06a0*/  VIADD R3, R3, 0x10 ;  /* 0x0000001003037836 */ /* 0x000fe40000000000 */
[----:B------:R-:W-:Y:S01]  /*06b0*/  VIADD R8, R0, 0x1 ;  /* 0x0000000100087836 */ /* 0x000fe20000000000 */
[----:B--2---:R-:W-:-:S04]  /*06c0*/  ISETP.NE.U32.AND P2, PT, R14, RZ, PT ;  /* 0x000000ff0e00720c */ /* 0x004fc80003f45070 */
[----:B------:R-:W-:Y:S02]  /*06d0*/  ISETP.NE.AND.EX P1, PT, R15, RZ, PT, P2 ;  /* 0x000000ff0f00720c */ /* 0x000fe40003f25320 */
[----:B------:R-:W-:-:S04]  /*06e0*/  ISETP.NE.U32.AND P2, PT, R20, RZ, PT ;  /* 0x000000ff1400720c */ /* 0x000fc80003f45070 */
[----:B------:R-:W-:Y:S02]  /*06f0*/  ISETP.NE.AND.EX P0, PT, R21, RZ, PT, P2 ;  /* 0x000000ff1500720c */ /* 0x000fe40003f05320 */
[----:B------:R-:W-:-:S05]  /*0700*/  ISETP.NE.U32.AND P2, PT, R6, RZ, PT ;  /* 0x000000ff0600720c */ /* 0x000fca0003f45070 */
[----:B------:R-:W-:-:S04]  /*0710*/  @!P1 IMAD.MOV R8, RZ, RZ, R0 ;  /* 0x000000ffff089224 */ /* 0x000fc800078e0200 */
[----:B------:R-:W-:Y:S02]  /*0720*/  VIADD R0, R8, 0x1 ;  /* 0x0000000108007836 */ /* 0x000fe40000000000 */
[----:B------:R-:W-:Y:S01]  /*0730*/  @!P0 IMAD.MOV R0, RZ, RZ, R8 ;  /* 0x000000ffff008224 */ /* 0x000fe200078e0208 */
[----:B------:R-:W-:Y:S02]  /*0740*/  ISETP.NE.AND P0, PT, R3, 0x100, PT ;  /* 0x000001000300780c */ /* 0x000fe40003f05270 */
[----:B------:R-:W-:Y:S01]  /*0750*/  ISETP.NE.AND.EX P1, PT, R7, RZ, PT, P2 ;  /* 0x000000ff0700720c */ /* 0x000fe20003f25320 */
[----:B------:R-:W-:-:S12]  /*0760*/  VIADD R29, R0, 0x1 ;  /* 0x00000001001d7836 */ /* 0x000fd80000000000 */
[----:B------:R-:W-:Y:S01]  /*0770*/  @!P1 IMAD.MOV R29, RZ, RZ, R0 ;  /* 0x000000ffff1d9224 */ /* 0x000fe200078e0200 */
[----:B------:R-:W-:Y:S06]  /*0780*/  @P0 BRA `(.L_x_47) ;  /* 0xfffffff800a40947 */ /* 0x000fec000383ffff */
[----:B------:R-:W-:Y:S05]  /*0790*/  BSYNC.RECONVERGENT B0 ;  /* 0x0000000000007941 */ /* 0x000fea0003800200 */
.L_x_46:
[----:B------:R-:W-:Y:S01]  /*07a0*/  VIMNMX.U32 R0, PT, PT, R29, 0xf, PT ;  /* 0x0000000f1d007848 */ /* 0x000fe20003fe0000 */
[----:B------:R-:W0:Y:S01]  /*07b0*/  LDCU.64 UR4, c[0x4][0x20] ;  /* 0x01000400ff0477ac */ /* 0x000e220008000a00 */
[----:B------:R-:W-:Y:S01]  /*07c0*/  MOV R24, 0x0 ;  /* 0x0000000000187802 */ /* 0x000fe20000000f00 */
[----:B------:R-:W-:Y:S02]  /*07d0*/  IMAD.MOV.U32 R6, RZ, RZ, R2 ;  /* 0x000000ffff067224 */ /* 0x000fe400078e0002 */
[----:B------:R1:W-:Y:S01]  /*07e0*/  STL [R1], R0 ;  /* 0x0000000001007387 */ /* 0x0003e20000100800 */
[----:B------:R1:W2:Y:S01]  /*07f0*/  LDC.64 R8, c[0x4][R24] ;  /* 0x0100000018087b82 */ /* 0x0002a20000000a00 */
[----:B------:R-:W-:Y:S02]  /*0800*/  IMAD.MOV.U32 R7, RZ, RZ, R16 ;  /* 0x000000ffff077224 */ /* 0x000fe400078e0010 */
[----:B0-----:R-:W-:Y:S02]  /*0810*/  IMAD.U32 R4, RZ, RZ, UR4 ;  /* 0x00000004ff047e24 */ /* 0x001fe4000f8e00ff */
[----:B-1----:R-:W-:-:S07]  /*0820*/  IMAD.U32 R5, RZ, RZ, UR5 ;  /* 0x00000005ff057e24 */ /* 0x002fce000f8e00ff */
[----:B------:R-:W-:-:S07]  /*0830*/  LEPC R20, `(.L_x_48) ;  /* 0x000000001014794e */ /* 0x000fce0000000000 */
[----:B--2---:R-:W-:Y:S05]  /*0840*/  CALL.ABS.NOINC R8 ;  /* 0x0000000008007343 */ /* 0x004fea0003c00000 */
.L_x_48:
[----:B------:R-:W-:-:S13]  /*0850*/  ISETP.NE.AND P6, PT, R22, RZ, PT ;  /* 0x000000ff1600720c */ /* 0x000fda0003fc5270 */
[----:B------:R-:W-:Y:S05]  /*0860*/  @P6 BRA `(.L_x_49) ;  /* 0xfffffff800486947 */ /* 0x000fea000383ffff */
[----:B------:R-:W-:Y:S05]  /*0870*/  BSYNC.RECONVERGENT B6 ;  /* 0x0000000000067941 */ /* 0x000fea0003800200 */
.L_x_45:
[----:B------:R-:W0:Y:S01]  /*0880*/  LDC.64 R24, c[0x4][R24] ;  /* 0x0100000018187b82 */ /* 0x000e220000000a00 */
[----:B------:R-:W1:Y:S01]  /*0890*/  LDCU.64 UR4, c[0x4][0xb0] ;  /* 0x01001600ff0477ac */ /* 0x000e620008000a00 */
[----:B------:R-:W-:Y:S01]  /*08a0*/  CS2R R6, SRZ ;  /* 0x0000000000067805 */ /* 0x000fe2000001ff00 */
[----:B-1----:R-:W-:Y:S02]  /*08b0*/  IMAD.U32 R4, RZ, RZ, UR4 ;  /* 0x00000004ff047e24 */ /* 0x002fe4000f8e00ff */
[----:B------:R-:W-:-:S07]  /*08c0*/  IMAD.U32 R5, RZ, RZ, UR5 ;  /* 0x00000005ff057e24 */ /* 0x000fce000f8e00ff */
[----:B------:R-:W-:-:S07]  /*08d0*/  LEPC R20, `(.L_x_50) ;  /* 0x000000001014794e */ /* 0x000fce0000000000 */
[----:B0-----:R-:W-:Y:S05]  /*08e0*/  CALL.ABS.NOINC R24 ;  /* 0x0000000018007343 */ /* 0x001fea0003c00000 */
.L_x_50:
[----:B------:R-:W-:-:S13]  /*08f0*/  ISETP.NE.AND P6, PT, R23, RZ, PT ;  /* 0x000000ff1700720c */ /* 0x000fda0003fc5270 */
[----:B------:R-:W-:Y:S05]  /*0900*/  @P6 BRA `(.L_x_51) ;  /* 0xfffffff800086947 */ /* 0x000fea000383ffff */
[----:B------:R-:W-:Y:S05]  /*0910*/  EXIT ;  /* 0x000000000000794d */ /* 0x000fea0003800000 */
.L_x_44:
[----:B------:R-:W0:Y:S01]  /*0920*/  LDCU.64 UR38, c[0x0][0x380] ;  /* 0x00007000ff2677ac */ /* 0x000e220008000a00 */
[----:B------:R-:W-:Y:S01]  /*0930*/  IMAD.MOV.U32 R17, RZ, RZ, RZ ;  /* 0x000000ffff117224 */ /* 0x000fe200078e00ff */
[----:B0-----:R-:W-:-:S04]  /*0940*/  UIADD3 UR38, UP0, UPT, UR38, 0x40, URZ ;  /* 0x0000004026267890 */ /* 0x001fc8000ff1e0ff */
[----:B------:R-:W-:-:S12]  /*0950*/  UIADD3.X UR39, UPT, UPT, URZ, UR39, URZ, UP0, !UPT ;  /* 0x00000027ff277290 */ /* 0x000fd800087fe4ff */
.L_x_58:
[----:B------:R-:W-:Y:S01]  /*0960*/  BSSY.RECONVERGENT B6, `(.L_x_52) ;  /* 0x0000070000067945 */ /* 0x000fe20003800200 */
[----:B------:R-:W-:Y:S01]  /*0970*/  SHF.L.U32 R18, R17, 0xf, RZ ;  /* 0x0000000f11127819 */ /* 0x000fe200000006ff */
[----:B------:R-:W-:-:S07]  /*0980*/  IMAD.MOV.U32 R19, RZ, RZ, RZ ;  /* 0x000000ffff137224 */ /* 0x000fce00078e00ff */
.L_x_56:
[C---:B------:R-:W-:Y:S01]  /*0990*/  LEA R5, P0, R19.reuse, R18, 0x8 ;  /* 0x0000001213057211 */ /* 0x040fe200078040ff */
[----:B------:R-:W-:Y:S01]  /*09a0*/  VIADD R19, R19, 0x1 ;  /* 0x0000000113137836 */ /* 0x000fe20000000000 */
[----:B------:R-:W-:Y:S01]  /*09b0*/  BSSY.RECONVERGENT B0, `(.L_x_53) ;  /* 0x000005d000007945 */ /* 0x000fe20003800200 */
[----:B------:R-:W-:Y:S01]  /*09c0*/  IMAD.MOV.U32 R3, RZ, RZ, RZ ;  /* 0x000000ffff037224 */ /* 0x000fe200078e00ff */
[----:B------:R-:W-:Y:S01]  /*09d0*/  LEA R4, P1, R5, UR38, 0x3 ;  /* 0x0000002605047c11 */ /* 0x000fe2000f8218ff */
[----:B------:R-:W-:Y:S01]  /*09e0*/  IMAD.X R0, RZ, RZ, RZ, P0 ;  /* 0x000000ffff007224 */ /* 0x000fe200000e06ff */
[----:B------:R-:W-:-:S04]  /*09f0*/  ISETP.NE.AND P2, PT, R19, 0x80, PT ;  /* 0x000000801300780c */ /* 0x000fc80003f45270 */
[----:B------:R-:W-:Y:S01]  /*0a00*/  LEA.HI.X R5, R5, UR39, R0, 0x3, P1 ;  /* 0x0000002705057c11 */ /* 0x000fe200088f1c00 */
[----:B------:R-:W-:Y:S01]  /*0a10*/  IMAD.MOV.U32 R0, RZ, RZ, RZ ;  /* 0x000000ffff007224 */ /* 0x000fe200078e00ff */
[----:B------:R-:W-:-:S07]  /*0a20*/  P2R R22, PR, RZ, 0x4 ;  /* 0x00000004ff167803 */ /* 0x000fce0000000000 */
.L_x_54:
[----:B------:R-:W2:Y:S04]  /*0a30*/  LDG.E.64 R12, desc[UR36][R4.64+-0x38] ;  /* 0xffffc824040c7981 */ /* 0x000ea8000c1e1b00 */
[----:B------:R-:W3:Y:S04]  /*0a40*/  LDG.E.64 R14, desc[UR36][R4.64+-0x30] ;  /* 0xffffd024040e7981 */ /* 0x000ee8000c1e1b00 */
[----:B------:R-:W4:Y:S04]  /*0a50*/  LDG.E.64 R20, desc[UR36][R4.64+-0x28] ;  /* 0xffffd82404147981 */ /* 0x000f28000c1e1b00 */
[----:B------:R-:W5:Y:S04]  /*0a60*/  LDG.E.64 R24, desc[UR36][R4.64+-0x20] ;  /* 0xffffe02404187981 */ /* 0x000f68000c1e1b00 */
        /* <DEDUP_REMOVED lines=11> */
[----:B------:R-:W3:Y:S01]  /*0b20*/  LDG.E.64 R14, desc[UR36][R4.64+0x10] ;  /* 0x00001024040e7981 */ /* 0x000ee2000c1e1b00 */
[----:B------:R-:W-:-:S03]  /*0b30*/  ISETP.NE.AND.EX P1, PT, R21, RZ, PT, P1 ;  /* 0x000000ff1500720c */ /* 0x000fc60003f25310 */
[----:B------:R-:W4:Y:S01]  /*0b40*/  LDG.E.64 R20, desc[UR36][R4.64+0x18] ;  /* 0x0000182404147981 */ /* 0x000f22000c1e1b00 */
[----:B-----5:R-:W-:Y:S02]  /*0b50*/  ISETP.NE.U32.AND P2, PT, R24, RZ, PT ;  /* 0x000000ff1800720c */ /* 0x020fe40003f45070 */
[----:B------:R-:W-:Y:S02]  /*0b60*/  ISETP.NE.U32.AND P4, PT, R6, RZ, PT ;  /* 0x000000ff0600720c */ /* 0x000fe40003f85070 */
[----:B------:R-:W-:Y:S02]  /*0b70*/  ISETP.NE.AND.EX P2, PT, R25, RZ, PT, P2 ;  /* 0x000000ff1900720c */ /* 0x000fe40003f45320 */
[----:B------:R-:W5:Y:S01]  /*0b80*/  LDG.E.64 R24, desc[UR36][R4.64+0x20] ;  /* 0x0000202404187981 */ /* 0x000f62000c1e1b00 */
[----:B------:R-:W-:-:S03]  /*0b90*/  ISETP.NE.AND.EX P4, PT, R7, RZ, PT, P4 ;  /* 0x000000ff0700720c */ /* 0x000fc60003f85340 */
[----:B------:R-:W5:Y:S01]  /*0ba0*/  LDG.E.64 R6, desc[UR36][R4.64+0x28] ;  /* 0x0000282404067981 */ /* 0x000f62000c1e1b00 */
[----:B------:R-:W-:Y:S01]  /*0bb0*/  ISETP.NE.U32.AND P3, PT, R26, RZ, PT ;  /* 0x000000ff1a00720c */ /* 0x000fe20003f65070 */
[----:B------:R-:W-:Y:S01]  /*0bc0*/  @!P5 IMAD.MOV R23, RZ, RZ, R0 ;  /* 0x000000ffff17d224 */ /* 0x000fe200078e0200 */
[----:B------:R-:W-:Y:S02]  /*0bd0*/  ISETP.NE.U32.AND P5, PT, R8, RZ, PT ;  /* 0x000000ff0800720c */ /* 0x000fe40003fa5070 */
[----:B------:R-:W-:Y:S02]  /*0be0*/  ISETP.NE.AND.EX P3, PT, R27, RZ, PT, P3 ;  /* 0x000000ff1b00720c */ /* 0x000fe40003f65330 */
[----:B------:R-:W5:Y:S01]  /*0bf0*/  LDG.E.64 R26, desc[UR36][R4.64+0x30] ;  /* 0x00003024041a7981 */ /* 0x000f62000c1e1b00 */
[----:B------:R-:W-:-:S03]  /*0c00*/  ISETP.NE.AND.EX P5, PT, R9, RZ, PT, P5 ;  /* 0x000000ff0900720c */ /* 0x000fc60003fa5350 */
[----:B------:R-:W5:Y:S01]  /*0c10*/  LDG.E.64 R8, desc[UR36][R4.64+0x38] ;  /* 0x0000382404087981 */ /* 0x000f62000c1e1b00 */
[----:B------:R-:W-:Y:S02]  /*0c20*/  VIADD R0, R23, 0x1 ;  /* 0x0000000117007836 */ /* 0x000fe40000000000 */
[----:B------:R-:W-:Y:S01]  /*0c30*/  @!P0 IMAD.MOV R0, RZ, RZ, R23 ;  /* 0x000000ffff008224 */ /* 0x000fe200078e0217 */
[----:B------:R-:W-:-:S04]  /*0c40*/  ISETP.NE.U32.AND P0, PT, R10, RZ, PT ;  /* 0x000000ff0a00720c */ /* 0x000fc80003f05070 */
[----:B------:R-:W-:Y:S02]  /*0c50*/  ISETP.NE.AND.EX P0, PT, R11, RZ, PT, P0 ;  /* 0x000000ff0b00720c */ /* 0x000fe40003f05300 */
[----:B------:R-:W5:Y:S01]  /*0c60*/  LDG.E.64 R10, desc[UR36][R4.64+0x40] ;  /* 0x00004024040a7981 */ /* 0x000f62000c1e1b00 */
[----:B------:R-:W-:Y:S02]  /*0c70*/  VIADD R23, R0, 0x1 ;  /* 0x0000000100177836 */ /* 0x000fe40000000000 */
[----:B------:R-:W-:-:S04]  /*0c80*/  @!P1 IMAD.MOV R23, RZ, RZ, R0 ;  /* 0x000000ffff179224 */ /* 0x000fc800078e0200 */
[----:B------:R-:W-:Y:S02]  /*0c90*/  VIADD R0, R23, 0x1 ;  /* 0x0000000117007836 */ /* 0x000fe40000000000 */
[----:B------:R-:W-:-:S04]  /*0ca0*/  @!P2 IMAD.MOV R0, RZ, RZ, R23 ;  /* 0x000000ffff00a224 */ /* 0x000fc800078e0217 */
[----:B------:R-:W-:Y:S02]  /*0cb0*/  VIADD R23, R0, 0x1 ;  /* 0x0000000100177836 */ /* 0x000fe40000000000 */
[----:B------:R-:W-:-:S05]  /*0cc0*/  @!P3 IMAD.MOV R23, RZ, RZ, R0 ;  /* 0x000000ffff17b224 */ /* 0x000fca00078e0200 */
[----:B------:R-:W-:Y:S01]  /*0cd0*/  IADD3 R0, PT, PT, R23, 0x1, RZ ;  /* 0x0000000117007810 */ /* 0x000fe20007ffe0ff */
[----:B------:R-:W-:-:S04]  /*0ce0*/  @!P4 IMAD.MOV R0, RZ, RZ, R23 ;  /* 0x000000ffff00c224 */ /* 0x000fc800078e0217 */
[----:B------:R-:W-:Y:S02]  /*0cf0*/  VIADD R23, R0, 0x1 ;  /* 0x0000000100177836 */ /* 0x000fe40000000000 */
[----:B------:R-:W-:-:S04]  /*0d00*/  @!P5 IMAD.MOV R23, RZ, RZ, R0 ;  /* 0x000000ffff17d224 */ /* 0x000fc800078e0200 */
[----:B------:R-:W-:Y:S02]  /*0d10*/  VIADD R0, R23, 0x1 ;  /* 0x0000000117007836 */ /* 0x000fe40000000000 */
[----:B------:R-:W-:Y:S02]  /*0d20*/  @!P0 IMAD.MOV R0, RZ, RZ, R23 ;  /* 0x000000ffff008224 */ /* 0x000fe400078e0217 */
[----:B------:R-:W-:Y:S01]  /*0d30*/  VIADD R3, R3, 0x10 ;  /* 0x0000001003037836 */ /* 0x000fe20000000000 */
[----:B--2---:R-:W-:-:S04]  /*0d40*/  ISETP.NE.U32.AND P1, PT, R12, RZ, PT ;  /* 0x000000ff0c00720c */ /* 0x004fc80003f25070 */
[----:B------:R-:W-:Y:S02]  /*0d50*/  ISETP.NE.AND.EX P1, PT, R13, RZ, PT, P1 ;  /* 0x000000ff0d00720c */ /* 0x000fe40003f25310 */
[----:B---3--:R-:W-:Y:S01]  /*0d60*/  ISETP.NE.U32.AND P2, PT, R14, RZ, PT ;  /* 0x000000ff0e00720c */ /* 0x008fe20003f45070 */
[----:B------:R-:W-:-:S03]  /*0d70*/  VIADD R12, R0, 0x1 ;  /* 0x00000001000c7836 */ /* 0x000fc60000000000 */
[----:B------:R-:W-:Y:S02]  /*0d80*/  ISETP.NE.AND.EX P0, PT, R15, RZ, PT, P2 ;  /* 0x000000ff0f00720c */ /* 0x000fe40003f05320 */
[----:B----4-:R-:W-:-:S05]  /*0d90*/  ISETP.NE.U32.AND P2, PT, R20, RZ, PT ;  /* 0x000000ff1400720c */ /* 0x010fca0003f45070 */
[----:B------:R-:W-:Y:S01]  /*0da0*/  @!P1 IMAD.MOV R12, RZ, RZ, R0 ;  /* 0x000000ffff0c9224 */ /* 0x000fe200078e0200 */
[----:B------:R-:W-:Y:S02]  /*0db0*/  ISETP.NE.AND.EX P1, PT, R21, RZ, PT, P2 ;  /* 0x000000ff1500720c */ /* 0x000fe40003f25320 */
[----:B-----5:R-:W-:Y:S01]  /*0dc0*/  ISETP.NE.U32.AND P2, PT, R24, RZ, PT ;  /* 0x000000ff1800720c */ /* 0x020fe20003f45070 */
[----:B------:R-:W-:Y:S02]  /*0dd0*/  VIADD R0, R12, 0x1 ;  /* 0x000000010c007836 */ /* 0x000fe40000000000 */
[----:B------:R-:W-:Y:S01]  /*0de0*/  @!P0 IMAD.MOV R0, RZ, RZ, R12 ;  /* 0x000000ffff008224 */ /* 0x000fe200078e020c */
[----:B------:R-:W-:Y:S02]  /*0df0*/  ISETP.NE.AND.EX P0, PT, R25, RZ, PT, P2 ;  /* 0x000000ff1900720c */ /* 0x000fe40003f05320 */
[----:B------:R-:W-:Y:S01]  /*0e00*/  ISETP.NE.U32.AND P2, PT, R6, RZ, PT ;  /* 0x000000ff0600720c */ /* 0x000fe20003f45070 */
[----:B------:R-:W-:-:S04]  /*0e10*/  VIADD R12, R0, 0x1 ;  /* 0x00000001000c7836 */ /* 0x000fc80000000000 */
[----:B------:R-:W-:Y:S01]  /*0e20*/  @!P1 IMAD.MOV R12, RZ, RZ, R0 ;  /* 0x000000ffff0c9224 */ /* 0x000fe200078e0200 */
[----:B------:R-:W-:Y:S02]  /*0e30*/  ISETP.NE.AND.EX P1, PT, R7, RZ, PT, P2 ;  /* 0x000000ff0700720c */ /* 0x000fe40003f25320 */
[----:B------:R-:W-:Y:S01]  /*0e40*/  ISETP.NE.U32.AND P2, PT, R26, RZ, PT ;  /* 0x000000ff1a00720c */ /* 0x000fe20003f45070 */
[----:B------:R-:W-:Y:S02]  /*0e50*/  VIADD R0, R12, 0x1 ;  /* 0x000000010c007836 */ /* 0x000fe40000000000 */
[----:B------:R-:W-:Y:S01]  /*0e60*/  @!P0 IMAD.MOV R0, RZ, RZ, R12 ;  /* 0x000000ffff008224 */ /* 0x000fe200078e020c */
[----:B------:R-:W-:Y:S02]  /*0e70*/  ISETP.NE.AND.EX P0, PT, R27, RZ, PT, P2 ;  /* 0x000000ff1b00720c */ /* 0x000fe40003f05320 */
[----:B------:R-:W-:Y:S01]  /*0e80*/  ISETP.NE.U32.AND P2, PT, R8, RZ, PT ;  /* 0x000000ff0800720c */ /* 0x000fe20003f45070 */
[----:B------:R-:W-:-:S04]  /*0e90*/  VIADD R6, R0, 0x1 ;  /* 0x0000000100067836 */ /* 0x000fc80000000000 */
[----:B------:R-:W-:Y:S01]  /*0ea0*/  @!P1 IMAD.MOV R6, RZ, RZ, R0 ;  /* 0x000000ffff069224 */ /* 0x000fe200078e0200 */
[----:B------:R-:W-:-:S04]  /*0eb0*/  ISETP.NE.AND.EX P1, PT, R9, RZ, PT, P2 ;  /* 0x000000ff0900720c */ /* 0x000fc80003f25320 */
[----:B------:R-:W-:Y:S01]  /*0ec0*/  IADD3 R0, PT, PT, R6, 0x1, RZ ;  /* 0x0000000106007810 */ /* 0x000fe20007ffe0ff */
[----:B------:R-:W-:Y:S01]  /*0ed0*/  @!P0 IMAD.MOV R0, RZ, RZ, R6 ;  /* 0x000000ffff008224 */ /* 0x000fe200078e0206 */
[----:B------:R-:W-:-:S03]  /*0ee0*/  ISETP.NE.U32.AND P2, PT, R10, RZ, PT ;  /* 0x000000ff0a00720c */ /* 0x000fc60003f45070 */
[----:B------:R-:W-:-:S04]  /*0ef0*/  VIADD R6, R0, 0x1 ;  /* 0x0000000100067836 */ /* 0x000fc80000000000 */
[----:B------:R-:W-:Y:S01]  /*0f00*/  @!P1 IMAD.MOV R6, RZ, RZ, R0 ;  /* 0x000000ffff069224 */ /* 0x000fe200078e0200 */
[----:B------:R-:W-:Y:S02]  /*0f10*/  ISETP.NE.AND P1, PT, R3, 0x100, PT ;  /* 0x000001000300780c */ /* 0x000fe40003f25270 */
[----:B------:R-:W-:Y:S02]  /*0f20*/  ISETP.NE.AND.EX P0, PT, R11, RZ, PT, P2 ;  /* 0x000000ff0b00720c */ /* 0x000fe40003f05320 */
[----:B------:R-:W-:Y:S01]  /*0f30*/  IADD3 R4, P2, PT, R4, 0x80, RZ ;  /* 0x0000008004047810 */ /* 0x000fe20007f5e0ff */
[----:B------:R-:W-:-:S04]  /*0f40*/  VIADD R0, R6, 0x1 ;  /* 0x0000000106007836 */ /* 0x000fc80000000000 */
[----:B------:R-:W-:-:S06]  /*0f50*/  IMAD.X R5, RZ, RZ, R5, P2 ;  /* 0x000000ffff057224 */ /* 0x000fcc00010e0605 */
[----:B------:R-:W-:Y:S01]  /*0f60*/  @!P0 IMAD.MOV R0, RZ, RZ, R6 ;  /* 0x000000ffff008224 */ /* 0x000fe200078e0206 */
[----:B------:R-:W-:Y:S06]  /*0f70*/  @P1 BRA `(.L_x_54) ;  /* 0xfffffff800ac1947 */ /* 0x000fec000383ffff */
[----:B------:R-:W-:Y:S05]  /*0f80*/  BSYNC.RECONVERGENT B0 ;  /* 0x0000000000007941 */ /* 0x000fea0003800200 */
.L_x_53:
        /* <DEDUP_REMOVED lines=11> */
.L_x_55:
[----:B------:R-:W-:-:S13]  /*1040*/  ISETP.NE.AND P6, PT, R22, RZ, PT ;  /* 0x000000ff1600720c */ /* 0x000fda0003fc5270 */
[----:B------:R-:W-:Y:S05]  /*1050*/  @P6 BRA `(.L_x_56) ;  /* 0xfffffff8004c6947 */ /* 0x000fea000383ffff */
[----:B------:R-:W-:Y:S05]  /*1060*/  BSYNC.RECONVERGENT B6 ;  /* 0x0000000000067941 */ /* 0x000fea0003800200 */
.L_x_52:
[----:B------:R0:W1:Y:S01]  /*1070*/  LDC.64 R8, c[0x4][R23] ;  /* 0x0100000017087b82 */ /* 0x0000620000000a00 */
[----:B------:R-:W2:Y:S01]  /*1080*/  LDCU.64 UR4, c[0x4][0xb0] ;  /* 0x01001600ff0477ac */ /* 0x000ea20008000a00 */
[----:B------:R-:W-:Y:S01]  /*1090*/  CS2R R6, SRZ ;  /* 0x0000000000067805 */ /* 0x000fe2000001ff00 */
[----:B--2---:R-:W-:Y:S02]  /*10a0*/  IMAD.U32 R4, RZ, RZ, UR4 ;  /* 0x00000004ff047e24 */ /* 0x004fe4000f8e00ff */
[----:B0-----:R-:W-:-:S07]  /*10b0*/  IMAD.U32 R5, RZ, RZ, UR5 ;  /* 0x00000005ff057e24 */ /* 0x001fce000f8e00ff */
[----:B------:R-:W-:-:S07]  /*10c0*/  LEPC R20, `(.L_x_57) ;  /* 0x000000001014794e */ /* 0x000fce0000000000 */
[----:B-1----:R-:W-:Y:S05]  /*10d0*/  CALL.ABS.NOINC R8 ;  /* 0x0000000008007343 */ /* 0x002fea0003c00000 */
.L_x_57:
[----:B------:R-:W-:-:S05]  /*10e0*/  VIADD R17, R17, 0x1 ;  /* 0x0000000111117836 */ /* 0x000fca0000000000 */
[----:B------:R-:W-:-:S13]  /*10f0*/  ISETP.NE.AND P0, PT, R17, 0x80, PT ;  /* 0x000000801100780c */ /* 0x000fda0003f05270 */
[----:B------:R-:W-:Y:S05]  /*1100*/  @!P0 EXIT ;  /* 0x000000000000894d */ /* 0x000fea0003800000 */
[----:B------:R-:W-:Y:S05]  /*1110*/  BRA `(.L_x_58) ;  /* 0xfffffff800107947 */ /* 0x000fea000383ffff */
.L_x_59:
        /* <DEDUP_REMOVED lines=14> */
.L_x_3490:


//--------------------- .text._Z12count_memoryP4GNet --------------------------
	.section	.text._Z12count_memoryP4GNet,"ax",@progbits
	.align	128
        .global         _Z12count_memoryP4GNet
        .type           _Z12count_memoryP4GNet,@function
        .size           _Z12count_memoryP4GNet,(.L_x_3491 - _Z12count_memoryP4GNet)
        .other          _Z12count_memoryP4GNet,@"STO_CUDA_ENTRY STV_DEFAULT"
_Z12count_memoryP4GNet:
.text._Z12count_memoryP4GNet:
[----:B------:R-:W-:Y:S01]  /*0000*/  LDC R1, c[0x0][0x37c] ;  /* 0x0000df00ff017b82 */ /* 0x000fe20000000800 */
[----:B------:R-:W0:Y:S07]  /*0010*/  S2R R0, SR_TID.X ;  /* 0x0000000000007919 */ /* 0x000e2e0000002100 */
[----:B------:R-:W0:Y:S01]  /*0020*/  S2UR UR4, SR_CTAID.X ;  /* 0x00000000000479c3 */ /* 0x000e220000002500 */
[----:B------:R-:W1:Y:S01]  /*0030*/  LDCU.64 UR8, c[0x0][0x358] ;  /* 0x00006b00ff0877ac */ /* 0x000e620008000a00 */
[----:B------:R-:W-:Y:S01]  /*0040*/  BSSY.RECONVERGENT B0, `(.L_x_60) ;  /* 0x00000d0000007945 */ /* 0x000fe20003800200 */
[----:B------:R-:W-:-:S02]  /*0050*/  IMAD.MOV.U32 R20, RZ, RZ, RZ ;  /* 0x000000ffff147224 */ /* 0x000fc400078e00ff */
[----:B------:R-:W-:-:S03]  /*0060*/  IMAD.MOV.U32 R24, RZ, RZ, RZ ;  /* 0x000000ffff187224 */ /* 0x000fc600078e00ff */
[----:B------:R-:W0:Y:S02]  /*0070*/  LDC R17, c[0x0][0x360] ;  /* 0x0000d800ff117b82 */ /* 0x000e240000000800 */
[----:B0-----:R-:W-:-:S05]  /*0080*/  IMAD R17, R17, UR4, R0 ;  /* 0x0000000411117c24 */ /* 0x001fca000f8e0200 */
[----:B------:R-:W-:-:S13]  /*0090*/  ISETP.GT.U32.AND P0, PT, R17, 0x1fffffff, PT ;  /* 0x1fffffff1100780c */ /* 0x000fda0003f04070 */
[----:B-1----:R-:W-:Y:S05]  /*00a0*/  @P0 BRA `(.L_x_61) ;  /* 0x0000000c00240947 */ /* 0x002fea0003800000 */
[----:B------:R-:W-:Y:S01]  /*00b0*/  VIMNMX.U32 R2, PT, PT, R17, 0x1fffc000, !PT ;  /* 0x1fffc00011027848 */ /* 0x000fe20007fe0000 */
[----:B------:R-:W-:Y:S01]  /*00c0*/  BSSY.RECONVERGENT B1, `(.L_x_62) ;  /* 0x0000063000017945 */ /* 0x000fe20003800200 */
[----:B------:R-:W-:Y:S02]  /*00d0*/  IMAD.MOV.U32 R24, RZ, RZ, RZ ;  /* 0x000000ffff187224 */ /* 0x000fe400078e00ff */
[----:B------:R-:W-:Y:S01]  /*00e0*/  IADD3 R15, PT, PT, R2, 0x3fff, -R17 ;  /* 0x00003fff020f7810 */ /* 0x000fe20007ffe811 */
[----:B------:R-:W-:-:S03]  /*00f0*/  IMAD.MOV.U32 R20, RZ, RZ, RZ ;  /* 0x000000ffff147224 */ /* 0x000fc600078e00ff */
[C---:B------:R-:W-:Y:S02]  /*0100*/  ISETP.GE.U32.AND P0, PT, R15.reuse, 0x1c000, PT ;  /* 0x0001c0000f00780c */ /* 0x040fe40003f06070 */
[----:B------:R-:W-:-:S04]  /*0110*/  LEA.HI R16, R15, 0x1, RZ, 0x12 ;  /* 0x000000010f107811 */ /* 0x000fc800078f90ff */
[----:B------:R-:W-:-:S04]  /*0120*/  LOP3.LUT R21, R16, 0x7, RZ, 0xc0, !PT ;  /* 0x0000000710157812 */ /* 0x000fc800078ec0ff */
[----:B------:R-:W-:-:S03]  /*0130*/  ISETP.NE.AND P2, PT, R21, RZ, PT ;  /* 0x000000ff1500720c */ /* 0x000fc60003f45270 */
[----:B------:R-:W-:Y:S10]  /*0140*/  @!P0 BRA `(.L_x_63) ;  /* 0x0000000400688947 */ /* 0x000ff40003800000 */
[----:B------:R-:W0:Y:S01]  /*0150*/  LDC.64 R4, c[0x0][0x380] ;  /* 0x0000e000ff047b82 */ /* 0x000e220000000a00 */
[----:B------:R-:W-:Y:S01]  /*0160*/  LOP3.LUT R14, R16, 0x7fff8, RZ, 0xc0, !PT ;  /* 0x0007fff8100e7812 */ /* 0x000fe200078ec0ff */
[----:B------:R-:W-:-:S03]  /*0170*/  IMAD.MOV.U32 R24, RZ, RZ, RZ ;  /* 0x000000ffff187224 */ /* 0x000fc600078e00ff */
[----:B------:R-:W-:Y:S01]  /*0180*/  IADD3 R14, PT, PT, -R14, RZ, RZ ;  /* 0x000000ff0e0e7210 */ /* 0x000fe20007ffe1ff */
[----:B0-----:R-:W-:-:S04]  /*0190*/  IMAD.WIDE.U32 R2, R17, 0x4, R4 ;  /* 0x0000000411027825 */ /* 0x001fc800078e0004 */
[----:B------:R-:W-:Y:S01]  /*01a0*/  IMAD.WIDE.U32 R4, R17, 0x8, R4 ;  /* 0x0000000811047825 */ /* 0x000fe200078e0004 */
[----:B------:R-:W-:Y:S02]  /*01b0*/  IADD3 R2, P0, PT, R2, 0xc070008, RZ ;  /* 0x0c07000802027810 */ /* 0x000fe40007f1e0ff */
[----:B------:R-:W-:Y:S02]  /*01c0*/  IADD3 R4, P1, PT, R4, 0xc0e0008, RZ ;  /* 0x0c0e000804047810 */ /* 0x000fe40007f3e0ff */
[----:B------:R-:W-:-:S03]  /*01d0*/  IADD3.X R3, PT, PT, R3, 0x1, RZ, P0, !PT ;  /* 0x0000000103037810 */ /* 0x000fc600007fe4ff */
[----:B------:R-:W-:-:S08]  /*01e0*/  IMAD.X R5, RZ, RZ, R5, P1 ;  /* 0x000000ffff057224 */ /* 0x000fd000008e0605 */
.L_x_64:
[----:B------:R-:W2:Y:S04]  /*01f0*/  LDG.E.64 R6, desc[UR8][R4.64+-0xe0000] ;  /* 0xf200000804067981 */ /* 0x000ea8000c1e1b00 */
[----:B------:R-:W3:Y:S04]  /*0200*/  LDG.E.64 R8, desc[UR8][R4.64+-0xc0000] ;  /* 0xf400000804087981 */ /* 0x000ee8000c1e1b00 */
[----:B------:R-:W4:Y:S04]  /*0210*/  LDG.E.64 R10, desc[UR8][R4.64+-0xa0000] ;  /* 0xf6000008040a7981 */ /* 0x000f28000c1e1b00 */
[----:B------:R-:W5:Y:S04]  /*0220*/  LDG.E R23, desc[UR8][R2.64+-0x70000] ;  /* 0xf900000802177981 */ /* 0x000f68000c1e1900 */
[----:B------:R-:W5:Y:S04]  /*0230*/  LDG.E.64 R12, desc[UR8][R4.64+-0x80000] ;  /* 0xf8000008040c7981 */ /* 0x000f68000c1e1b00 */
[----:B------:R-:W5:Y:S04]  /*0240*/  LDG.E R19, desc[UR8][R2.64+-0x60000] ;  /* 0xfa00000802137981 */ /* 0x000f68000c1e1900 */
[----:B------:R-:W5:Y:S04]  /*0250*/  LDG.E R18, desc[UR8][R2.64+-0x50000] ;  /* 0xfb00000802127981 */ /* 0x000f68000c1e1900 */
[----:B------:R-:W5:Y:S01]  /*0260*/  LDG.E R22, desc[UR8][R2.64+-0x40000] ;  /* 0xfc00000802167981 */ /* 0x000f62000c1e1900 */
[----:B------:R-:W-:-:S03]  /*0270*/  VIADD R25, R24, 0x1 ;  /* 0x0000000118197836 */ /* 0x000fc60000000000 */
[----:B------:R-:W5:Y:S01]  /*0280*/  LDG.E R26, desc[UR8][R2.64+-0x20000] ;  /* 0xfe000008021a7981 */ /* 0x000f62000c1e1900 */
[----:B--2---:R-:W-:-:S04]  /*0290*/  ISETP.NE.U32.AND P1, PT, R6, RZ, PT ;  /* 0x000000ff0600720c */ /* 0x004fc80003f25070 */
[----:B------:R-:W-:Y:S02]  /*02a0*/  ISETP.NE.AND.EX P1, PT, R7, RZ, PT, P1 ;  /* 0x000000ff0700720c */ /* 0x000fe40003f25310 */
[----:B------:R-:W2:Y:S01]  /*02b0*/  LDG.E.64 R6, desc[UR8][R4.64+-0x60000] ;  /* 0xfa00000804067981 */ /* 0x000ea2000c1e1b00 */
[----:B---3--:R-:W-:Y:S02]  /*02c0*/  ISETP.NE.U32.AND P0, PT, R8, RZ, PT ;  /* 0x000000ff0800720c */ /* 0x008fe40003f05070 */
[----:B----4-:R-:W-:Y:S02]  /*02d0*/  ISETP.NE.U32.AND P3, PT, R10, RZ, PT ;  /* 0x000000ff0a00720c */ /* 0x010fe40003f65070 */
[----:B------:R-:W-:Y:S02]  /*02e0*/  ISETP.NE.AND.EX P0, PT, R9, RZ, PT, P0 ;  /* 0x000000ff0900720c */ /* 0x000fe40003f05300 */
[----:B------:R-:W3:Y:S01]  /*02f0*/  LDG.E.64 R8, desc[UR8][R4.64+-0x40000] ;  /* 0xfc00000804087981 */ /* 0x000ee2000c1e1b00 */
[----:B-----5:R-:W-:-:S02]  /*0300*/  ISETP.NE.AND P4, PT, R23, RZ, PT ;  /* 0x000000ff1700720c */ /* 0x020fc40003f85270 */
[----:B------:R-:W-:Y:S01]  /*0310*/  ISETP.NE.AND.EX P3, PT, R11, RZ, PT, P3 ;  /* 0x000000ff0b00720c */ /* 0x000fe20003f65330 */
[----:B------:R-:W4:Y:S04]  /*0320*/  LDG.E R23, desc[UR8][R2.64+-0x30000] ;  /* 0xfd00000802177981 */ /* 0x000f28000c1e1900 */
[----:B------:R-:W5:Y:S01]  /*0330*/  LDG.E.64 R10, desc[UR8][R4.64+-0x20000] ;  /* 0xfe000008040a7981 */ /* 0x000f62000c1e1b00 */
[----:B------:R-:W-:Y:S01]  /*0340*/  @!P1 IMAD.MOV R25, RZ, RZ, R24 ;  /* 0x000000ffff199224 */ /* 0x000fe200078e0218 */
[----:B------:R-:W-:Y:S01]  /*0350*/  ISETP.NE.U32.AND P1, PT, R12, RZ, PT ;  /* 0x000000ff0c00720c */ /* 0x000fe20003f25070 */
[----:B------:R-:W-:-:S03]  /*0360*/  VIADD R24, R20, 0x1 ;  /* 0x0000000114187836 */ /* 0x000fc60000000000 */
[----:B------:R-:W-:Y:S01]  /*0370*/  @!P4 IMAD.MOV R24, RZ, RZ, R20 ;  /* 0x000000ffff18c224 */ /* 0x000fe200078e0214 */
[----:B------:R-:W-:Y:S01]  /*0380*/  ISETP.NE.AND.EX P1, PT, R13, RZ, PT, P1 ;  /* 0x000000ff0d00720c */ /* 0x000fe20003f25310 */
[----:B------:R-:W5:Y:S01]  /*0390*/  LDG.E R20, desc[UR8][R2.64+-0x10000] ;  /* 0xff00000802147981 */ /* 0x000f62000c1e1900 */
[C---:B------:R-:W-:Y:S01]  /*03a0*/  VIADD R27, R25.reuse, 0x1 ;  /* 0x00000001191b7836 */ /* 0x040fe20000000000 */
[----:B------:R-:W-:Y:S02]  /*03b0*/  @!P0 IADD3 R27, PT, PT, R25, RZ, RZ ;  /* 0x000000ff191b8210 */ /* 0x000fe40007ffe0ff */
[----:B------:R-:W5:Y:S01]  /*03c0*/  LDG.E.64 R12, desc[UR8][R4.64] ;  /* 0x00000008040c7981 */ /* 0x000f62000c1e1b00 */
[----:B------:R-:W-:-:S03]  /*03d0*/  ISETP.NE.AND P0, PT, R19, RZ, PT ;  /* 0x000000ff1300720c */ /* 0x000fc60003f05270 */
[----:B------:R-:W5:Y:S01]  /*03e0*/  LDG.E R19, desc[UR8][R2.64] ;  /* 0x0000000802137981 */ /* 0x000f62000c1e1900 */
[----:B------:R-:W-:Y:S01]  /*03f0*/  ISETP.NE.AND P5, PT, R18, RZ, PT ;  /* 0x000000ff1200720c */ /* 0x000fe20003fa5270 */
[----:B------:R-:W-:Y:S01]  /*0400*/  VIADD R18, R24, 0x1 ;  /* 0x0000000118127836 */ /* 0x000fe20000000000 */
[----:B------:R-:W-:-:S07]  /*0410*/  ISETP.NE.AND P4, PT, R22, RZ, PT ;  /* 0x000000ff1600720c */ /* 0x000fce0003f85270 */
[----:B------:R-:W-:Y:S02]  /*0420*/  @!P0 IMAD.MOV R18, RZ, RZ, R24 ;  /* 0x000000ffff128224 */ /* 0x000fe400078e0218 */
[----:B------:R-:W-:Y:S02]  /*0430*/  VIADD R24, R27, 0x1 ;  /* 0x000000011b187836 */ /* 0x000fe40000000000 */
[----:B------:R-:W-:Y:S02]  /*0440*/  @!P3 IMAD.MOV R24, RZ, RZ, R27 ;  /* 0x000000ffff18b224 */ /* 0x000fe400078e021b */
[C---:B------:R-:W-:Y:S01]  /*0450*/  VIADD R22, R18.reuse, 0x1 ;  /* 0x0000000112167836 */ /* 0x040fe20000000000 */
[----:B------:R-:W-:Y:S01]  /*0460*/  @!P5 IADD3 R22, PT, PT, R18, RZ, RZ ;  /* 0x000000ff1216d210 */ /* 0x000fe20007ffe0ff */
[----:B------:R-:W-:Y:S01]  /*0470*/  VIADD R14, R14, 0x8 ;  /* 0x000000080e0e7836 */ /* 0x000fe20000000000 */
[----:B------:R-:W-:Y:S02]  /*0480*/  IADD3 R17, PT, PT, R17, 0x20000, RZ ;  /* 0x0002000011117810 */ /* 0x000fe40007ffe0ff */
[----:B--2---:R-:W-:-:S04]  /*0490*/  ISETP.NE.U32.AND P0, PT, R6, RZ, PT ;  /* 0x000000ff0600720c */ /* 0x004fc80003f05070 */
[----:B------:R-:W-:Y:S01]  /*04a0*/  ISETP.NE.AND.EX P0, PT, R7, RZ, PT, P0 ;  /* 0x000000ff0700720c */ /* 0x000fe20003f05300 */
[----:B------:R-:W-:Y:S01]  /*04b0*/  VIADD R6, R24, 0x1 ;  /* 0x0000000118067836 */ /* 0x000fe20000000000 */
[----:B---3--:R-:W-:Y:S01]  /*04c0*/  ISETP.NE.U32.AND P5, PT, R8, RZ, PT ;  /* 0x000000ff0800720c */ /* 0x008fe20003fa5070 */
[----:B------:R-:W-:-:S03]  /*04d0*/  @!P1 IMAD.MOV R6, RZ, RZ, R24 ;  /* 0x000000ffff069224 */ /* 0x000fc600078e0218 */
[----:B------:R-:W-:Y:S02]  /*04e0*/  ISETP.NE.AND.EX P1, PT, R9, RZ, PT, P5 ;  /* 0x000000ff0900720c */ /* 0x000fe40003f25350 */
[----:B----4-:R-:W-:Y:S02]  /*04f0*/  ISETP.NE.AND P3, PT, R23, RZ, PT ;  /* 0x000000ff1700720c */ /* 0x010fe40003f65270 */
[----:B-----5:R-:W-:Y:S01]  /*0500*/  ISETP.NE.U32.AND P5, PT, R10, RZ, PT ;  /* 0x000000ff0a00720c */ /* 0x020fe20003fa5070 */
[----:B------:R-:W-:Y:S02]  /*0510*/  VIADD R8, R6, 0x1 ;  /* 0x0000000106087836 */ /* 0x000fe40000000000 */
[----:B------:R-:W-:Y:S01]  /*0520*/  @!P0 IMAD.MOV R8, RZ, RZ, R6 ;  /* 0x000000ffff088224 */ /* 0x000fe200078e0206 */
[----:B------:R-:W-:Y:S01]  /*0530*/  ISETP.NE.AND.EX P0, PT, R11, RZ, PT, P5 ;  /* 0x000000ff0b00720c */ /* 0x000fe20003f05350 */
[----:B------:R-:W-:Y:S02]  /*0540*/  VIADD R7, R22, 0x1 ;  /* 0x0000000116077836 */ /* 0x000fe40000000000 */
[----:B------:R-:W-:Y:S01]  /*0550*/  @!P4 IMAD.MOV R7, RZ, RZ, R22 ;  /* 0x000000ffff07c224 */ /* 0x000fe200078e0216 */
[----:B------:R-:W-:Y:S01]  /*0560*/  ISETP.NE.AND P4, PT, R26, RZ, PT ;  /* 0x000000ff1a00720c */ /* 0x000fe20003f85270 */
[----:B------:R-:W-:-:S02]  /*0570*/  VIADD R6, R8, 0x1 ;  /* 0x0000000108067836 */ /* 0x000fc40000000000 */
[----:B------:R-:W-:Y:S01]  /*0580*/  @!P1 IMAD.MOV R6, RZ, RZ, R8 ;  /* 0x000000ffff069224 */ /* 0x000fe200078e0208 */
[----:B------:R-:W-:Y:S01]  /*0590*/  IADD3 R9, PT, PT, R7, 0x1, RZ ;  /* 0x0000000107097810 */ /* 0x000fe20007ffe0ff */
[----:B------:R-:W-:Y:S01]  /*05a0*/  @!P3 IMAD.MOV R9, RZ, RZ, R7 ;  /* 0x000000ffff09b224 */ /* 0x000fe200078e0207 */
[----:B------:R-:W-:Y:S01]  /*05b0*/  ISETP.NE.AND P3, PT, R20, RZ, PT ;  /* 0x000000ff1400720c */ /* 0x000fe20003f65270 */
[----:B------:R-:W-:Y:S01]  /*05c0*/  VIADD R8, R6, 0x1 ;  /* 0x0000000106087836 */ /* 0x000fe20000000000 */
[----:B------:R-:W-:Y:S01]  /*05d0*/  ISETP.NE.U32.AND P5, PT, R12, RZ, PT ;  /* 0x000000ff0c00720c */ /* 0x000fe20003fa5070 */
[----:B------:R-:W-:Y:S01]  /*05e0*/  @!P0 IMAD.MOV R8, RZ, RZ, R6 ;  /* 0x000000ffff088224 */ /* 0x000fe200078e0206 */
[----:B------:R-:W-:Y:S01]  /*05f0*/  ISETP.NE.AND P0, PT, R14, RZ, PT ;  /* 0x000000ff0e00720c */ /* 0x000fe20003f05270 */
[----:B------:R-:W-:Y:S01]  /*0600*/  VIADD R7, R9, 0x1 ;  /* 0x0000000109077836 */ /* 0x000fe20000000000 */
[----:B------:R-:W-:Y:S02]  /*0610*/  ISETP.NE.AND.EX P1, PT, R13, RZ, PT, P5 ;  /* 0x000000ff0d00720c */ /* 0x000fe40003f25350 */
[----:B------:R-:W-:-:S02]  /*0620*/  @!P4 IADD3 R7, PT, PT, R9, RZ, RZ ;  /* 0x000000ff0907c210 */ /* 0x000fc40007ffe0ff */
[----:B------:R-:W-:-:S03]  /*0630*/  ISETP.NE.AND P4, PT, R19, RZ, PT ;  /* 0x000000ff1300720c */ /* 0x000fc60003f85270 */
[----:B------:R-:W-:Y:S01]  /*0640*/  VIADD R9, R7, 0x1 ;  /* 0x0000000107097836 */ /* 0x000fe20000000000 */
[----:B------:R-:W-:Y:S01]  /*0650*/  IADD3 R4, P5, PT, R4, 0x100000, RZ ;  /* 0x0010000004047810 */ /* 0x000fe20007fbe0ff */
[----:B------:R-:W-:Y:S01]  /*0660*/  @!P3 IMAD.MOV R9, RZ, RZ, R7 ;  /* 0x000000ffff09b224 */ /* 0x000fe200078e0207 */
[----:B------:R-:W-:Y:S02]  /*0670*/  IADD3 R2, P3, PT, R2, 0x80000, RZ ;  /* 0x0008000002027810 */ /* 0x000fe40007f7e0ff */
[----:B------:R-:W-:Y:S01]  /*0680*/  IADD3 R24, PT, PT, R8, 0x1, RZ ;  /* 0x0000000108187810 */ /* 0x000fe20007ffe0ff */
[----:B------:R-:W-:Y:S02]  /*0690*/  VIADD R20, R9, 0x1 ;  /* 0x0000000109147836 */ /* 0x000fe40000000000 */
[----:B------:R-:W-:Y:S02]  /*06a0*/  IMAD.X R3, RZ, RZ, R3, P3 ;  /* 0x000000ffff037224 */ /* 0x000fe400018e0603 */
[----:B------:R-:W-:-:S02]  /*06b0*/  IMAD.X R5, RZ, RZ, R5, P5 ;  /* 0x000000ffff057224 */ /* 0x000fc400028e0605 */
[----:B------:R-:W-:Y:S02]  /*06c0*/  @!P1 IMAD.MOV R24, RZ, RZ, R8 ;  /* 0x000000ffff189224 */ /* 0x000fe400078e0208 */
[----:B------:R-:W-:Y:S01]  /*06d0*/  @!P4 IMAD.MOV R20, RZ, RZ, R9 ;  /* 0x000000ffff14c224 */ /* 0x000fe200078e0209 */
[----:B------:R-:W-:Y:S06]  /*06e0*/  @P0 BRA `(.L_x_64) ;  /* 0xfffffff800c00947 */ /* 0x000fec000383ffff */
.L_x_63:
[----:B------:R-:W-:Y:S05]  /*06f0*/  BSYNC.RECONVERGENT B1 ;  /* 0x0000000000017941 */ /* 0x000fea0003800200 */
.L_x_62:
[----:B------:R-:W-:Y:S05]  /*0700*/  @!P2 BRA `(.L_x_61) ;  /* 0x00000004008ca947 */ /* 0x000fea0003800000 */
[----:B------:R-:W0:Y:S01]  /*0710*/  LDCU.64 UR4, c[0x0][0x380] ;  /* 0x00007000ff0477ac */ /* 0x000e220008000a00 */
[----:B------:R-:W-:Y:S01]  /*0720*/  ISETP.GE.U32.AND P0, PT, R21, 0x4, PT ;  /* 0x000000041500780c */ /* 0x000fe20003f06070 */
[----:B------:R-:W-:Y:S01]  /*0730*/  BSSY.RECONVERGENT B1, `(.L_x_65) ;  /* 0x0000031000017945 */ /* 0x000fe20003800200 */
[----:B------:R-:W-:Y:S01]  /*0740*/  LOP3.LUT P2, R16, R16, 0x3, RZ, 0xc0, !PT ;  /* 0x0000000310107812 */ /* 0x000fe2000784c0ff */
[----:B0-----:R-:W-:-:S04]  /*0750*/  UIADD3 UR4, UP0, UPT, UR4, 0xc000008, URZ ;  /* 0x0c00000804047890 */ /* 0x001fc8000ff1e0ff */
[----:B------:R-:W-:Y:S02]  /*0760*/  UIADD3.X UR5, UPT, UPT, UR5, 0x1, URZ, UP0, !UPT ;  /* 0x0000000105057890 */ /* 0x000fe400087fe4ff */
[----:B------:R-:W-:-:S04]  /*0770*/  IMAD.U32 R2, RZ, RZ, UR4 ;  /* 0x00000004ff027e24 */ /* 0x000fc8000f8e00ff */
[----:B------:R-:W-:Y:S01]  /*0780*/  IMAD.U32 R3, RZ, RZ, UR5 ;  /* 0x00000005ff037e24 */ /* 0x000fe2000f8e00ff */
[----:B------:R-:W-:Y:S06]  /*0790*/  @!P0 BRA `(.L_x_66) ;  /* 0x0000000000a88947 */ /* 0x000fec0003800000 */
[----:B------:R-:W0:Y:S01]  /*07a0*/  LDC.64 R4, c[0x0][0x380] ;  /* 0x0000e000ff047b82 */ /* 0x000e220000000a00 */
[----:B------:R-:W-:-:S05]  /*07b0*/  IMAD.WIDE.U32 R10, R17, 0x4, R2 ;  /* 0x00000004110a7825 */ /* 0x000fca00078e0002 */
[----:B------:R-:W2:Y:S04]  /*07c0*/  LDG.E R14, desc[UR8][R10.64] ;  /* 0x000000080a0e7981 */ /* 0x000ea8000c1e1900 */
[----:B------:R-:W3:Y:S04]  /*07d0*/  LDG.E R21, desc[UR8][R10.64+0x10000] ;  /* 0x010000080a157981 */ /* 0x000ee8000c1e1900 */
[----:B------:R-:W4:Y:S04]  /*07e0*/  LDG.E R22, desc[UR8][R10.64+0x20000] ;  /* 0x020000080a167981 */ /* 0x000f28000c1e1900 */
[----:B------:R-:W5:Y:S01]  /*07f0*/  LDG.E R23, desc[UR8][R10.64+0x30000] ;  /* 0x030000080a177981 */ /* 0x000f62000c1e1900 */
[----:B0-----:R-:W-:-:S03]  /*0800*/  IMAD.WIDE.U32 R4, R17, 0x8, R4 ;  /* 0x0000000811047825 */ /* 0x001fc600078e0004 */
[----:B------:R-:W-:-:S05]  /*0810*/  IADD3 R12, P0, PT, R4, 0xc000000, RZ ;  /* 0x0c000000040c7810 */ /* 0x000fca0007f1e0ff */
[----:B------:R-:W-:-:S05]  /*0820*/  IMAD.X R13, RZ, RZ, R5, P0 ;  /* 0x000000ffff0d7224 */ /* 0x000fca00000e0605 */
[----:B------:R-:W5:Y:S04]  /*0830*/  LDG.E.64 R18, desc[UR8][R12.64+0x8] ;  /* 0x000008080c127981 */ /* 0x000f68000c1e1b00 */
[----:B------:R-:W5:Y:S04]  /*0840*/  LDG.E.64 R6, desc[UR8][R12.64+0x20008] ;  /* 0x020008080c067981 */ /* 0x000f68000c1e1b00 */
[----:B------:R-:W5:Y:S04]  /*0850*/  LDG.E.64 R4, desc[UR8][R12.64+0x40008] ;  /* 0x040008080c047981 */ /* 0x000f68000c1e1b00 */
[----:B------:R-:W5:Y:S01]  /*0860*/  LDG.E.64 R8, desc[UR8][R12.64+0x60008] ;  /* 0x060008080c087981 */ /* 0x000f62000c1e1b00 */
[----:B------:R-:W-:Y:S01]  /*0870*/  VIADD R17, R17, 0x10000 ;  /* 0x0001000011117836 */ /* 0x000fe20000000000 */
[----:B--2---:R-:W-:-:S02]  /*0880*/  ISETP.NE.AND P3, PT, R14, RZ, PT ;  /* 0x000000ff0e00720c */ /* 0x004fc40003f65270 */
[----:B---3--:R-:W-:Y:S01]  /*0890*/  ISETP.NE.AND P4, PT, R21, RZ, PT ;  /* 0x000000ff1500720c */ /* 0x008fe20003f85270 */
[----:B------:R-:W-:-:S10]  /*08a0*/  VIADD R14, R20, 0x1 ;  /* 0x00000001140e7836 */ /* 0x000fd40000000000 */
[----:B------:R-:W-:Y:S02]  /*08b0*/  @!P3 IADD3 R14, PT, PT, R20, RZ, RZ ;  /* 0x000000ff140eb210 */ /* 0x000fe40007ffe0ff */
[----:B----4-:R-:W-:Y:S02]  /*08c0*/  ISETP.NE.AND P3, PT, R22, RZ, PT ;  /* 0x000000ff1600720c */ /* 0x010fe40003f65270 */
[----:B-----5:R-:W-:-:S04]  /*08d0*/  ISETP.NE.U32.AND P1, PT, R18, RZ, PT ;  /* 0x000000ff1200720c */ /* 0x020fc80003f25070 */
[----:B------:R-:W-:Y:S02]  /*08e0*/  ISETP.NE.AND.EX P1, PT, R19, RZ, PT, P1 ;  /* 0x000000ff1300720c */ /* 0x000fe40003f25310 */
[----:B------:R-:W-:-:S04]  /*08f0*/  ISETP.NE.U32.AND P0, PT, R6, RZ, PT ;  /* 0x000000ff0600720c */ /* 0x000fc80003f05070 */
[----:B------:R-:W-:Y:S02]  /*0900*/  ISETP.NE.AND.EX P0, PT, R7, RZ, PT, P0 ;  /* 0x000000ff0700720c */ /* 0x000fe40003f05300 */
[----:B------:R-:W-:Y:S01]  /*0910*/  ISETP.NE.U32.AND P5, PT, R4, RZ, PT ;  /* 0x000000ff0400720c */ /* 0x000fe20003fa5070 */
[----:B------:R-:W-:Y:S02]  /*0920*/  VIADD R6, R24, 0x1 ;  /* 0x0000000118067836 */ /* 0x000fe40000000000 */
[----:B------:R-:W-:Y:S02]  /*0930*/  VIADD R7, R14, 0x1 ;  /* 0x000000010e077836 */ /* 0x000fe40000000000 */
[----:B------:R-:W-:Y:S01]  /*0940*/  @!P1 IMAD.MOV R6, RZ, RZ, R24 ;  /* 0x000000ffff069224 */ /* 0x000fe200078e0218 */
[----:B------:R-:W-:Y:S01]  /*0950*/  ISETP.NE.AND.EX P1, PT, R5, RZ, PT, P5 ;  /* 0x000000ff0500720c */ /* 0x000fe20003f25350 */
[----:B------:R-:W-:Y:S01]  /*0960*/  @!P4 IMAD.MOV R7, RZ, RZ, R14 ;  /* 0x000000ffff07c224 */ /* 0x000fe200078e020e */
[----:B------:R-:W-:Y:S01]  /*0970*/  ISETP.NE.U32.AND P4, PT, R8, RZ, PT ;  /* 0x000000ff0800720c */ /* 0x000fe20003f85070 */
[----:B------:R-:W-:Y:S01]  /*0980*/  VIADD R4, R6, 0x1 ;  /* 0x0000000106047836 */ /* 0x000fe20000000000 */
[----:B------:R-:W-:Y:S01]  /*0990*/  ISETP.NE.AND P5, PT, R23, RZ, PT ;  /* 0x000000ff1700720c */ /* 0x000fe20003fa5270 */
[----:B------:R-:W-:Y:S01]  /*09a0*/  @!P0 IMAD.MOV R4, RZ, RZ, R6 ;  /* 0x000000ffff048224 */ /* 0x000fe200078e0206 */
[----:B------:R-:W-:-:S02]  /*09b0*/  ISETP.NE.AND.EX P0, PT, R9, RZ, PT, P4 ;  /* 0x000000ff0900720c */ /* 0x000fc40003f05340 */
[----:B------:R-:W-:Y:S01]  /*09c0*/  IADD3 R6, PT, PT, R7, 0x1, RZ ;  /* 0x0000000107067810 */ /* 0x000fe20007ffe0ff */
[----:B------:R-:W-:Y:S02]  /*09d0*/  VIADD R5, R4, 0x1 ;  /* 0x0000000104057836 */ /* 0x000fe40000000000 */
[----:B------:R-:W-:Y:S02]  /*09e0*/  @!P3 IMAD.MOV R6, RZ, RZ, R7 ;  /* 0x000000ffff06b224 */ /* 0x000fe400078e0207 */
[----:B------:R-:W-:Y:S02]  /*09f0*/  @!P1 IMAD.MOV R5, RZ, RZ, R4 ;  /* 0x000000ffff059224 */ /* 0x000fe400078e0204 */
[C---:B------:R-:W-:Y:S02]  /*0a00*/  VIADD R20, R6.reuse, 0x1 ;  /* 0x0000000106147836 */ /* 0x040fe40000000000 */
[----:B------:R-:W-:Y:S01]  /*0a10*/  VIADD R24, R5, 0x1 ;  /* 0x0000000105187836 */ /* 0x000fe20000000000 */
[----:B------:R-:W-:Y:S01]  /*0a20*/  @!P5 IADD3 R20, PT, PT, R6, RZ, RZ ;  /* 0x000000ff0614d210 */ /* 0x000fe20007ffe0ff */
[----:B------:R-:W-:-:S07]  /*0a30*/  @!P0 IMAD.MOV R24, RZ, RZ, R5 ;  /* 0x000000ffff188224 */ /* 0x000fce00078e0205 */
.L_x_66:
[----:B------:R-:W-:Y:S05]  /*0a40*/  BSYNC.RECONVERGENT B1 ;  /* 0x0000000000017941 */ /* 0x000fea0003800200 */
.L_x_65:
[----:B------:R-:W-:Y:S05]  /*0a50*/  @!P2 BRA `(.L_x_61) ;  /* 0x0000000000b8a947 */ /* 0x000fea0003800000 */
[----:B------:R-:W-:Y:S01]  /*0a60*/  ISETP.NE.AND P0, PT, R16, 0x1, PT ;  /* 0x000000011000780c */ /* 0x000fe20003f05270 */
[----:B------:R-:W-:Y:S01]  /*0a70*/  BSSY.RECONVERGENT B1, `(.L_x_67) ;  /* 0x000001b000017945 */ /* 0x000fe20003800200 */
[----:B------:R-:W-:-:S11]  /*0a80*/  LOP3.LUT P2, RZ, R15, 0x4000, RZ, 0xc0, !PT ;  /* 0x000040000fff7812 */ /* 0x000fd6000784c0ff */
[----:B------:R-:W-:Y:S05]  /*0a90*/  @!P0 BRA `(.L_x_68) ;  /* 0x0000000000608947 */ /* 0x000fea0003800000 */
[----:B------:R-:W0:Y:S01]  /*0aa0*/  LDC.64 R4, c[0x0][0x380] ;  /* 0x0000e000ff047b82 */ /* 0x000e220000000a00 */
[----:B------:R-:W-:-:S05]  /*0ab0*/  IMAD.WIDE.U32 R6, R17, 0x4, R2 ;  /* 0x0000000411067825 */ /* 0x000fca00078e0002 */
[----:B------:R-:W2:Y:S04]  /*0ac0*/  LDG.E R10, desc[UR8][R6.64] ;  /* 0x00000008060a7981 */ /* 0x000ea8000c1e1900 */
[----:B------:R-:W3:Y:S01]  /*0ad0*/  LDG.E R11, desc[UR8][R6.64+0x10000] ;  /* 0x01000008060b7981 */ /* 0x000ee2000c1e1900 */
[----:B0-----:R-:W-:-:S03]  /*0ae0*/  IMAD.WIDE.U32 R4, R17, 0x8, R4 ;  /* 0x0000000811047825 */ /* 0x001fc600078e0004 */
[----:B------:R-:W-:-:S05]  /*0af0*/  IADD3 R4, P0, PT, R4, 0xc000000, RZ ;  /* 0x0c00000004047810 */ /* 0x000fca0007f1e0ff */
[----:B------:R-:W-:-:S05]  /*0b00*/  IMAD.X R5, RZ, RZ, R5, P0 ;  /* 0x000000ffff057224 */ /* 0x000fca00000e0605 */
[----:B------:R-:W4:Y:S04]  /*0b10*/  LDG.E.64 R12, desc[UR8][R4.64+0x8] ;  /* 0x00000808040c7981 */ /* 0x000f28000c1e1b00 */
[----:B------:R-:W5:Y:S01]  /*0b20*/  LDG.E.64 R8, desc[UR8][R4.64+0x20008] ;  /* 0x0200080804087981 */ /* 0x000f62000c1e1b00 */
[----:B------:R-:W-:Y:S01]  /*0b30*/  VIADD R17, R17, 0x8000 ;  /* 0x0000800011117836 */ /* 0x000fe20000000000 */
[----:B--2---:R-:W-:Y:S02]  /*0b40*/  ISETP.NE.AND P3, PT, R10, RZ, PT ;  /* 0x000000ff0a00720c */ /* 0x004fe40003f65270 */
[----:B---3--:R-:W-:Y:S01]  /*0b50*/  ISETP.NE.AND P4, PT, R11, RZ, PT ;  /* 0x000000ff0b00720c */ /* 0x008fe20003f85270 */
[----:B------:R-:W-:-:S10]  /*0b60*/  VIADD R10, R20, 0x1 ;  /* 0x00000001140a7836 */ /* 0x000fd40000000000 */
[----:B------:R-:W-:Y:S02]  /*0b70*/  @!P3 IADD3 R10, PT, PT, R20, RZ, RZ ;  /* 0x000000ff140ab210 */ /* 0x000fe40007ffe0ff */
[----:B----4-:R-:W-:-:S04]  /*0b80*/  ISETP.NE.U32.AND P0, PT, R12, RZ, PT ;  /* 0x000000ff0c00720c */ /* 0x010fc80003f05070 */
[----:B------:R-:W-:Y:S02]  /*0b90*/  ISETP.NE.AND.EX P0, PT, R13, RZ, PT, P0 ;  /* 0x000000ff0d00720c */ /* 0x000fe40003f05300 */
[----:B-----5:R-:W-:-:S04]  /*0ba0*/  ISETP.NE.U32.AND P1, PT, R8, RZ, PT ;  /* 0x000000ff0800720c */ /* 0x020fc80003f25070 */
[----:B------:R-:W-:Y:S01]  /*0bb0*/  ISETP.NE.AND.EX P1, PT, R9, RZ, PT, P1 ;  /* 0x000000ff0900720c */ /* 0x000fe20003f25310 */
[----:B------:R-:W-:Y:S02]  /*0bc0*/  VIADD R8, R24, 0x1 ;  /* 0x0000000118087836 */ /* 0x000fe40000000000 */
[----:B------:R-:W-:-:S04]  /*0bd0*/  VIADD R20, R10, 0x1 ;  /* 0x000000010a147836 */ /* 0x000fc80000000000 */
[----:B------:R-:W-:Y:S02]  /*0be0*/  @!P0 IMAD.MOV R8, RZ, RZ, R24 ;  /* 0x000000ffff088224 */ /* 0x000fe400078e0218 */
[----:B------:R-:W-:Y:S02]  /*0bf0*/  @!P4 IMAD.MOV R20, RZ, RZ, R10 ;  /* 0x000000ffff14c224 */ /* 0x000fe400078e020a */
[C---:B------:R-:W-:Y:S02]  /*0c00*/  VIADD R24, R8.reuse, 0x1 ;  /* 0x0000000108187836 */ /* 0x040fe40000000000 */
[----:B------:R-:W-:-:S07]  /*0c10*/  @!P1 IADD3 R24, PT, PT, R8, RZ, RZ ;  /* 0x000000ff08189210 */ /* 0x000fce0007ffe0ff */
.L_x_68:
[----:B------:R-:W-:Y:S05]  /*0c20*/  BSYNC.RECONVERGENT B1 ;  /* 0x0000000000017941 */ /* 0x000fea0003800200 */
.L_x_67:
[----:B------:R-:W-:Y:S05]  /*0c30*/  @P2 BRA `(.L_x_61) ;  /* 0x0000000000402947 */ /* 0x000fea0003800000 */
[----:B------:R-:W0:Y:S02]  /*0c40*/  LDC.64 R4, c[0x0][0x380] ;  /* 0x0000e000ff047b82 */ /* 0x000e240000000a00 */
[----:B0-----:R-:W-:-:S03]  /*0c50*/  IMAD.WIDE.U32 R4, R17, 0x8, R4 ;  /* 0x0000000811047825 */ /* 0x001fc600078e0004 */
[----:B------:R-:W-:-:S05]  /*0c60*/  IADD3 R6, P0, PT, R4, 0xc000000, RZ ;  /* 0x0c00000004067810 */ /* 0x000fca0007f1e0ff */
[----:B------:R-:W-:Y:S02]  /*0c70*/  IMAD.X R7, RZ, RZ, R5, P0 ;  /* 0x000000ffff077224 */ /* 0x000fe400000e0605 */
[----:B------:R-:W-:-:S03]  /*0c80*/  IMAD.WIDE.U32 R4, R17, 0x4, R2 ;  /* 0x0000000411047825 */ /* 0x000fc600078e0002 */
[----:B------:R-:W2:Y:S04]  /*0c90*/  LDG.E.64 R2, desc[UR8][R6.64+0x8] ;  /* 0x0000080806027981 */ /* 0x000ea8000c1e1b00 */
[----:B------:R-:W3:Y:S01]  /*0ca0*/  LDG.E R4, desc[UR8][R4.64] ;  /* 0x0000000804047981 */ /* 0x000ee2000c1e1900 */
[----:B--2---:R-:W-:Y:S01]  /*0cb0*/  ISETP.NE.U32.AND P0, PT, R2, RZ, PT ;  /* 0x000000ff0200720c */ /* 0x004fe20003f05070 */
[----:B------:R-:W-:Y:S01]  /*0cc0*/  VIADD R2, R24, 0x1 ;  /* 0x0000000118027836 */ /* 0x000fe20000000000 */
[----:B---3--:R-:W-:Y:S02]  /*0cd0*/  ISETP.NE.AND P1, PT, R4, RZ, PT ;  /* 0x000000ff0400720c */ /* 0x008fe40003f25270 */
[----:B------:R-:W-:Y:S01]  /*0ce0*/  ISETP.NE.AND.EX P0, PT, R3, RZ, PT, P0 ;  /* 0x000000ff0300720c */ /* 0x000fe20003f05300 */
[----:B------:R-:W-:-:S10]  /*0cf0*/  VIADD R3, R20, 0x1 ;  /* 0x0000000114037836 */ /* 0x000fd40000000000 */
[----:B------:R-:W-:Y:S02]  /*0d00*/  @!P1 IMAD.MOV R3, RZ, RZ, R20 ;  /* 0x000000ffff039224 */ /* 0x000fe400078e0214 */
[----:B------:R-:W-:-:S03]  /*0d10*/  @!P0 IMAD.MOV R2, RZ, RZ, R24 ;  /* 0x000000ffff028224 */ /* 0x000fc600078e0218 */
[----:B------:R-:W-:Y:S01]  /*0d20*/  MOV R20, R3 ;  /* 0x0000000300147202 */ /* 0x000fe20000000f00 */
[----:B------:R-:W-:-:S07]  /*0d30*/  IMAD.MOV.U32 R24, RZ, RZ, R2 ;  /* 0x000000ffff187224 */ /* 0x000fce00078e0002 */
.L_x_61:
[----:B------:R-:W-:Y:S05]  /*0d40*/  BSYNC.RECONVERGENT B0 ;  /* 0x0000000000007941 */ /* 0x000fea0003800200 */
.L_x_60:
[----:B------:R-:W0:Y:S01]  /*0d50*/  S2R R2, SR_LANEID ;  /* 0x0000000000027919 */ /* 0x000e220000000000 */
[----:B------:R-:W1:Y:S01]  /*0d60*/  S2UR UR6, SR_CgaCtaId ;  /* 0x00000000000679c3 */ /* 0x000e620000008800 */
[----:B------:R-:W-:Y:S01]  /*0d70*/  VOTEU.ANY UR4, UPT, PT ;  /* 0x0000000000047886 */ /* 0x000fe200038e0100 */
[----:B------:R-:W-:Y:S01]  /*0d80*/  ISETP.NE.AND P0, PT, R0, RZ, PT ;  /* 0x000000ff0000720c */ /* 0x000fe20003f05270 */
[----:B------:R-:W-:-:S05]  /*0d90*/  UFLO.U32 UR5, UR4 ;  /* 0x00000004000572bd */ /* 0x000fca00080e0000 */
[----:B------:R-:W2:Y:S01]  /*0da0*/  REDUX.SUM UR7, R24 ;  /* 0x00000000180773c4 */ /* 0x000ea2000000c000 */
[----:B------:R-:W-:-:S07]  /*0db0*/  UMOV UR4, 0x400 ;  /* 0x0000040000047882 */ /* 0x000fce0000000000 */
[----:B------:R-:W3:Y:S01]  /*0dc0*/  REDUX.SUM UR10, R20 ;  /* 0x00000000140a73c4 */ /* 0x000ee2000000c000 */
[----:B--2---:R-:W-:Y:S01]  /*0dd0*/  IMAD.U32 R0, RZ, RZ, UR7 ;  /* 0x00000007ff007e24 */ /* 0x004fe2000f8e00ff */
[----:B0-----:R-:W-:Y:S01]  /*0de0*/  ISETP.EQ.U32.AND P1, PT, R2, UR5, PT ;  /* 0x0000000502007c0c */ /* 0x001fe2000bf22070 */
[----:B------:R-:W-:Y:S02]  /*0df0*/  UIADD3 UR5, UPT, UPT, UR4, 0x4, URZ ;  /* 0x0000000404057890 */ /* 0x000fe4000fffe0ff */
[----:B-1----:R-:W-:Y:S02]  /*0e00*/  ULEA UR4, UR6, UR4, 0x18 ;  /* 0x0000000406047291 */ /* 0x002fe4000f8ec0ff */
[----:B------:R-:W-:Y:S01]  /*0e10*/  ULEA UR5, UR6, UR5, 0x18 ;  /* 0x0000000506057291 */ /* 0x000fe2000f8ec0ff */
[----:B---3--:R-:W-:-:S06]  /*0e20*/  IMAD.U32 R2, RZ, RZ, UR10 ;  /* 0x0000000aff027e24 */ /* 0x008fcc000f8e00ff */
[----:B------:R-:W-:Y:S01]  /*0e30*/  @!P0 STS.64 [UR4], RZ ;  /* 0x000000ffff008988 */ /* 0x000fe20008000a04 */
[----:B------:R-:W-:Y:S06]  /*0e40*/  BAR.SYNC.DEFER_BLOCKING 0x0 ;  /* 0x0000000000007b1d */ /* 0x000fec0000010000 */
[----:B------:R0:W-:Y:S04]  /*0e50*/  @P1 ATOMS.ADD RZ, [UR4], R0 ;  /* 0x00000000ffff198c */ /* 0x0001e80008000004 */
[----:B------:R0:W-:Y:S01]  /*0e60*/  @P1 ATOMS.ADD RZ, [UR5], R2 ;  /* 0x00000002ffff198c */ /* 0x0001e20008000005 */
[----:B------:R-:W-:Y:S06]  /*0e70*/  BAR.SYNC.DEFER_BLOCKING 0x0 ;  /* 0x0000000000007b1d */ /* 0x000fec0000010000 */
[----:B------:R-:W-:Y:S05]  /*0e80*/  @P0 EXIT ;  /* 0x000000000000094d */ /* 0x000fea0003800000 */
[----:B------:R-:W1:Y:S01]  /*0e90*/  LDS.64 R6, [UR4] ;  /* 0x00000004ff067984 */ /* 0x000e620008000a00 */
[----:B0-----:R-:W1:Y:S08]  /*0ea0*/  LDC.64 R2, c[0x4][0x10] ;  /* 0x01000400ff027b82 */ /* 0x001e700000000a00 */
[----:B------:R-:W0:Y:S01]  /*0eb0*/  LDC.64 R4, c[0x4][0x18] ;  /* 0x01000600ff047b82 */ /* 0x000e220000000a00 */
[----:B-1----:R-:W-:Y:S04]  /*0ec0*/  REDG.E.ADD.STRONG.GPU desc[UR8][R2.64], R6 ;  /* 0x000000060200798e */ /* 0x002fe8000c12e108 */
[----:B0-----:R-:W-:Y:S01]  /*0ed0*/  REDG.E.ADD.STRONG.GPU desc[UR8][R4.64], R7 ;  /* 0x000000070400798e */ /* 0x001fe2000c12e108 */
[----:B------:R-:W-:Y:S05]  /*0ee0*/  EXIT ;  /* 0x000000000000794d */ /* 0x000fea0003800000 */
.L_x_69:
        /* <DEDUP_REMOVED lines=9> */
.L_x_3491:


//--------------------- .text._Z9evaluatorP4GNet  --------------------------
	.section	.text._Z9evaluatorP4GNet,"ax",@progbits
	.align	128
        .global         _Z9evaluatorP4GNet
        .type           _Z9evaluatorP4GNet,@function
        .size           _Z9evaluatorP4GNet,(.L_x_3488 - _Z9evaluatorP4GNet)
        .other          _Z9evaluatorP4GNet,@"STO_CUDA_ENTRY STV_DEFAULT"
_Z9evaluatorP4GNet:
.text._Z9evaluatorP4GNet:
[----:B------:R-:W0:Y:S01]  /*0000*/  LDC R1, c[0x0][0x37c] ;  /* 0x0000df00ff017b82 */ /* 0x000e220000000800 */
[----:B------:R-:W1:Y:S07]  /*0010*/  S2R R37, SR_TID.X ;  /* 0x0000000000257919 */ /* 0x000e6e0000002100 */
[----:B------:R-:W2:Y:S01]  /*0020*/  S2UR UR5, SR_CgaCtaId ;  /* 0x00000000000579c3 */ /* 0x000ea20000008800 */
[----:B------:R-:W-:Y:S01]  /*0030*/  UMOV UR4, 0x400 ;  /* 0x0000040000047882 */ /* 0x000fe20000000000 */
[----:B------:R-:W3:Y:S01]  /*0040*/  LDCU.64 UR8, c[0x0][0x380] ;  /* 0x00007000ff0877ac */ /* 0x000ee20008000a00 */
[----:B0-----:R-:W-:Y:S01]  /*0050*/  VIADD R1, R1, 0xffffeed8 ;  /* 0xffffeed801017836 */ /* 0x001fe20000000000 */
[----:B------:R-:W-:Y:S01]  /*0060*/  UIADD3 UR4, UPT, UPT, UR4, 0x410, URZ ;  /* 0x0000041004047890 */ /* 0x000fe2000fffe0ff */
[----:B------:R-:W0:Y:S01]  /*0070*/  LDCU.64 UR36, c[0x0][0x358] ;  /* 0x00006b00ff2477ac */ /* 0x000e220008000a00 */
[----:B---3--:R-:W-:-:S02]  /*0080*/  UIADD3 UR6, UP0, UPT, UR8, -0x73fcffd8, URZ ;  /* 0x8c03002808067890 */ /* 0x008fc4000ff1e0ff */
[----:B--2---:R-:W-:Y:S02]  /*0090*/  ULEA UR4, UR5, UR4, 0x18 ;  /* 0x0000000405047291 */ /* 0x004fe4000f8ec0ff */
[----:B------:R-:W-:Y:S02]  /*00a0*/  UIADD3.X UR7, UPT, UPT, UR9, 0x1, URZ, UP0, !UPT ;  /* 0x0000000109077890 */ /* 0x000fe400087fe4ff */
[----:B------:R-:W-:Y:S02]  /*00b0*/  IMAD.U32 R30, RZ, RZ, UR6 ;  /* 0x00000006ff1e7e24 */ /* 0x000fe4000f8e00ff */
[C---:B-1----:R-:W-:Y:S02]  /*00c0*/  LEA R36, R37.reuse, UR4, 0x3 ;  /* 0x0000000425247c11 */ /* 0x042fe4000f8e18ff */
[----:B------:R-:W-:Y:S01]  /*00d0*/  IMAD.U32 R31, RZ, RZ, UR7 ;  /* 0x00000007ff1f7e24 */ /* 0x000fe2000f8e00ff */
[----:B------:R-:W-:Y:S02]  /*00e0*/  LEA R35, R37, UR4, 0x2 ;  /* 0x0000000425237c11 */ /* 0x000fe4000f8e10ff */
[----:B------:R1:W-:Y:S04]  /*00f0*/  STS.64 [R36], RZ ;  /* 0x000000ff24007388 */ /* 0x0003e80000000a00 */
[----:B------:R1:W-:Y:S04]  /*0100*/  STS [R35+0x10000], RZ ;  /* 0x010000ff23007388 */ /* 0x0003e80000000800 */
[----:B------:R1:W-:Y:S04]  /*0110*/  STS.64 [R36+0x400], RZ ;  /* 0x000400ff24007388 */ /* 0x0003e80000000a00 */
        /* <DEDUP_REMOVED lines=124> */
[----:B0-----:R-:W2:Y:S04]  /*08e0*/  LDG.E R16, desc[UR36][R30.64] ;  /* 0x000000241e107981 */ /* 0x001ea8000c1e1900 */
[----:B------:R1:W-:Y:S01]  /*08f0*/  STS [R35+0x17e00], RZ ;  /* 0x017e00ff23007388 */ /* 0x0003e20000000800 */
[----:B------:R-:W-:Y:S06]  /*0900*/  BAR.SYNC.DEFER_BLOCKING 0x0 ;  /* 0x0000000000007b1d */ /* 0x000fec0000010000 */
[----:B------:R-:W3:Y:S02]  /*0910*/  LDG.E.U8 R0, desc[UR36][R30.64+-0x20] ;  /* 0xffffe0241e007981 */ /* 0x000ee4000c1e1100 */
[----:B------:R-:W0:Y:S01]  /*0920*/  S2UR UR5, SR_CTAID.X ;  /* 0x00000000000579c3 */ /* 0x000e220000002500 */
[----:B------:R-:W-:-:S02]  /*0930*/  IMAD.MOV.U32 R8, RZ, RZ, 0x1 ;  /* 0x00000001ff087424 */ /* 0x000fc400078e00ff */
[----:B------:R-:W-:Y:S01]  /*0940*/  IMAD.MOV.U32 R9, RZ, RZ, RZ ;  /* 0x000000ffff097224 */ /* 0x000fe200078e00ff */
[----:B------:R1:W-:Y:S01]  /*0950*/  STL.64 [R1+0x10], RZ ;  /* 0x000010ff01007387 */ /* 0x0003e20000100a00 */
[----:B------:R-:W-:Y:S02]  /*0960*/  IMAD.MOV.U32 R6, RZ, RZ, 0x1 ;  /* 0x00000001ff067424 */ /* 0x000fe400078e00ff */
[----:B------:R-:W-:Y:S01]  /*0970*/  IMAD.MOV.U32 R4, RZ, RZ, 0x6000008 ;  /* 0x06000008ff047424 */ /* 0x000fe200078e00ff */
[----:B------:R-:W0:Y:S01]  /*0980*/  LDC R2, c[0x0][0x360] ;  /* 0x0000d800ff027b82 */ /* 0x000e220000000800 */
[----:B------:R1:W-:Y:S01]  /*0990*/  STL.64 [R1+0x8], R8 ;  /* 0x0000080801007387 */ /* 0x0003e20000100a00 */
[----:B------:R-:W-:Y:S02]  /*09a0*/  IMAD.MOV.U32 R33, RZ, RZ, RZ ;  /* 0x000000ffff217224 */ /* 0x000fe400078e00ff */
[----:B------:R-:W-:Y:S01]  /*09b0*/  IMAD.MOV.U32 R22, RZ, RZ, RZ ;  /* 0x000000ffff167224 */ /* 0x000fe200078e00ff */
[----:B------:R1:W-:Y:S04]  /*09c0*/  STL [R1+0x4], R6 ;  /* 0x0000040601007387 */ /* 0x0003e80000100800 */
[----:B------:R1:W-:Y:S04]  /*09d0*/  STL [R1+0x118], RZ ;  /* 0x000118ff01007387 */ /* 0x0003e80000100800 */
[----:B------:R1:W-:Y:S01]  /*09e0*/  STL [R1+0x920], RZ ;  /* 0x000920ff01007387 */ /* 0x0003e20000100800 */
[----:B0-----:R-:W-:Y:S01]  /*09f0*/  IMAD R2, R2, UR5, R37 ;  /* 0x0000000502027c24 */ /* 0x001fe2000f8e0225 */
[----:B------:R-:W-:-:S03]  /*0a00*/  UIADD3 UR5, UP0, UPT, UR8, 0xc000008, URZ ;  /* 0x0c00000808057890 */ /* 0x000fc6000ff1e0ff */
[C---:B------:R-:W-:Y:S01]  /*0a10*/  IMAD.SHL.U32 R3, R2.reuse, 0x80, RZ ;  /* 0x0000008002037824 */ /* 0x040fe200078e00ff */
[----:B------:R-:W-:Y:S02]  /*0a20*/  UIADD3.X UR6, UPT, UPT, UR9, 0x1, URZ, UP0, !UPT ;  /* 0x0000000109067890 */ /* 0x000fe400087fe4ff */
[----:B------:R-:W-:Y:S02]  /*0a30*/  IMAD.U32 R28, RZ, RZ, UR5 ;  /* 0x00000005ff1c7e24 */ /* 0x000fe4000f8e00ff */
[----:B------:R-:W-:Y:S02]  /*0a40*/  LOP3.LUT R3, R3, 0x3f80, RZ, 0xc0, !PT ;  /* 0x00003f8003037812 */ /* 0x000fe400078ec0ff */
[----:B------:R-:W-:Y:S02]  /*0a50*/  IMAD.U32 R29, RZ, RZ, UR6 ;  /* 0x00000006ff1d7e24 */ /* 0x000fe4000f8e00ff */
[----:B------:R-:W-:Y:S01]  /*0a60*/  LEA.HI R38, R2, R3, RZ, 0x19 ;  /* 0x0000000302267211 */ /* 0x000fe200078fc8ff */
[----:B------:R-:W-:Y:S01]  /*0a70*/  IMAD.MOV.U32 R3, RZ, RZ, RZ ;  /* 0x000000ffff037224 */ /* 0x000fe200078e00ff */
[----:B--2---:R-:W-:-:S04]  /*0a80*/  LOP3.LUT R16, R16, 0x1, RZ, 0xc0, !PT ;  /* 0x0000000110107812 */ /* 0x004fc800078ec0ff */
[----:B------:R-:W-:-:S04]  /*0a90*/  ISETP.NE.U32.AND P0, PT, R16, 0x1, PT ;  /* 0x000000011000780c */ /* 0x000fc80003f05070 */
[----:B------:R-:W-:-:S04]  /*0aa0*/  SEL R4, R4, 0x8, !P0 ;  /* 0x0000000804047807 */ /* 0x000fc80004000000 */
[----:B------:R-:W-:-:S05]  /*0ab0*/  IADD3 R4, P0, PT, R4, UR8, RZ ;  /* 0x0000000804047c10 */ /* 0x000fca000ff1e0ff */
[----:B------:R-:W-:Y:S01]  /*0ac0*/  IMAD.X R5, RZ, RZ, UR9, P0 ;  /* 0x00000009ff057e24 */ /* 0x000fe200080e06ff */
[----:B---3--:R1:W-:Y:S01]  /*0ad0*/  STL [R1+0xc], R0 ;  /* 0x00000c0001007387 */ /* 0x0083e20000100800 */
[----:B------:R-:W-:-:S04]  /*0ae0*/  ISETP.NE.AND P0, PT, R0, RZ, PT ;  /* 0x000000ff0000720c */ /* 0x000fc80003f05270 */
[----:B------:R-:W-:-:S09]  /*0af0*/  SEL R26, R38, R2, !P0 ;  /* 0x00000002261a7207 */ /* 0x000fd20004000000 */
.L_x_89:
[----:B------:R-:W-:Y:S01]  /*0b00*/  IMAD R7, R26, 0x100, R3 ;  /* 0x000001001a077824 */ /* 0x000fe200078e0203 */
[----:B------:R-:W-:Y:S05]  /*0b10*/  YIELD ;  /* 0x0000000000007946 */ /* 0x000fea0003800000 */
[----:B-1----:R-:W-:-:S06]  /*0b20*/  IMAD.WIDE.U32 R6, R7, 0x8, R4 ;  /* 0x0000000807067825 */ /* 0x002fcc00078e0004 */
[----:B------:R-:W2:Y:S02]  /*0b30*/  ATOMG.E.EXCH.64.STRONG.GPU PT, R6, desc[UR36][R6.64], RZ ;  /* 0x800000ff060679a8 */ /* 0x000ea4000c1ef524 */
[----:B--2---:R-:W-:-:S04]  /*0b40*/  ISETP.NE.U32.AND P0, PT, R6, RZ, PT ;  /* 0x000000ff0600720c */ /* 0x004fc80003f05070 */
[----:B------:R-:W-:-:S13]  /*0b50*/  ISETP.NE.AND.EX P0, PT, R7, RZ, PT, P0 ;  /* 0x000000ff0700720c */ /* 0x000fda0003f05300 */
[----:B0--3-5:R-:W-:Y:S05]  /*0b60*/  @!P0 BRA `(.L_x_70) ;  /* 0x0000000400788947 */ /* 0x029fea0003800000 */
[----:B------:R-:W-:Y:S01]  /*0b70*/  LOP3.LUT P0, RZ, R6, 0x7, RZ, 0xc0, !PT ;  /* 0x0000000706ff7812 */ /* 0x000fe2000780c0ff */
[----:B------:R-:W-:Y:S01]  /*0b80*/  BSSY B0, `(.L_x_71) ;  /* 0x000001c000007945 */ /* 0x000fe20003800000 */
[----:B------:R-:W-:-:S11]  /*0b90*/  IMAD.MOV.U32 R10, RZ, RZ, R6 ;  /* 0x000000ffff0a7224 */ /* 0x000fd600078e0006 */
[----:B------:R-:W-:Y:S05]  /*0ba0*/  @P0 BRA `(.L_x_72) ;  /* 0x0000000000640947 */ /* 0x000fea0003800000 */
.L_x_79:
[C---:B------:R-:W-:Y:S01]  /*0bb0*/  ISETP.GT.U32.AND P0, PT, R10.reuse, 0xffff, PT ;  /* 0x0000ffff0a00780c */ /* 0x040fe20003f04070 */
[----:B------:R-:W-:Y:S05]  /*0bc0*/  YIELD ;  /* 0x0000000000007946 */ /* 0x000fea0003800000 */
[----:B-12---:R-:W-:Y:S01]  /*0bd0*/  SHF.R.U32.HI R9, RZ, 0x3, R10 ;  /* 0x00000003ff097819 */ /* 0x006fe2000001160a */
[----:B------:R-:W-:Y:S01]  /*0be0*/  BSSY.RECONVERGENT B1, `(.L_x_73) ;  /* 0x0000009000017945 */ /* 0x000fe20003800200 */
[----:B0--3--:R-:W-:-:S03]  /*0bf0*/  LEA.HI R12, R10, UR4, RZ, 0x1f ;  /* 0x000000040a0c7c11 */ /* 0x009fc6000f8ff8ff */
[----:B------:R-:W-:Y:S02]  /*0c00*/  IMAD.WIDE.U32 R8, R9, 0x4, R28 ;  /* 0x0000000409087825 */ /* 0x000fe400078e001c */
[----:B-----5:R-:W-:Y:S05]  /*0c10*/  @P0 BRA `(.L_x_74) ;  /* 0x00000000000c0947 */ /* 0x020fea0003800000 */
[----:B------:R-:W-:-:S06]  /*0c20*/  IMAD.MOV.U32 R11, RZ, RZ, -0x1 ;  /* 0xffffffffff0b7424 */ /* 0x000fcc00078e00ff */
[----:B------:R0:W1:Y:S01]  /*0c30*/  ATOMS.EXCH R11, [R12+0x10000], R11 ;  /* 0x0100000b0c0b738c */ /* 0x0000620004000000 */
[----:B------:R-:W-:Y:S05]  /*0c40*/  BRA `(.L_x_75) ;  /* 0x0000000000087947 */ /* 0x000fea0003800000 */
.L_x_74:
[----:B------:R-:W-:-:S06]  /*0c50*/  IMAD.MOV.U32 R11, RZ, RZ, -0x1 ;  /* 0xffffffffff0b7424 */ /* 0x000fcc00078e00ff */
[----:B------:R2:W5:Y:S02]  /*0c60*/  ATOMG.E.EXCH.STRONG.GPU PT, R11, desc[UR36][R8.64], R11 ;  /* 0x8000000b080b79a8 */ /* 0x000564000c1ef124 */
.L_x_75:
[----:B------:R-:W-:Y:S05]  /*0c70*/  BSYNC.RECONVERGENT B1 ;  /* 0x0000000000017941 */ /* 0x000fea0003800200 */
.L_x_73:
[----:B-1---5:R-:W-:-:S05]  /*0c80*/  VIADD R13, R11, 0x1 ;  /* 0x000000010b0d7836 */ /* 0x022fca0000000000 */
[----:B------:R-:W-:-:S13]  /*0c90*/  ISETP.GE.U32.AND P1, PT, R13, 0x2, PT ;  /* 0x000000020d00780c */ /* 0x000fda0003f26070 */
[----:B------:R-:W-:Y:S05]  /*0ca0*/  @!P1 BRA `(.L_x_72) ;  /* 0x0000000000249947 */ /* 0x000fea0003800000 */
[----:B------:R-:W-:Y:S04]  /*0cb0*/  BSSY.RECONVERGENT B1, `(.L_x_76) ;  /* 0x0000005000017945 */ /* 0x000fe80003800200 */
[----:B------:R-:W-:Y:S05]  /*0cc0*/  @P0 BRA `(.L_x_77) ;  /* 0x0000000000080947 */ /* 0x000fea0003800000 */
[----:B------:R3:W-:Y:S01]  /*0cd0*/  ATOMS.EXCH RZ, [R12+0x10000], RZ ;  /* 0x010000ff0cff738c */ /* 0x0007e20004000000 */
[----:B------:R-:W-:Y:S05]  /*0ce0*/  BRA `(.L_x_78) ;  /* 0x0000000000047947 */ /* 0x000fea0003800000 */
.L_x_77:
[----:B------:R1:W5:Y:S02]  /*0cf0*/  ATOMG.E.EXCH.STRONG.GPU PT, RZ, desc[UR36][R8.64], RZ ;  /* 0x800000ff08ff79a8 */ /* 0x000364000c1ef124 */
.L_x_78:
[----:B------:R-:W-:Y:S05]  /*0d00*/  BSYNC.RECONVERGENT B1 ;  /* 0x0000000000017941 */ /* 0x000fea0003800200 */
.L_x_76:
[----:B------:R-:W-:Y:S01]  /*0d10*/  LOP3.LUT P0, RZ, R11, 0x7, RZ, 0xc0, !PT ;  /* 0x000000070bff7812 */ /* 0x000fe2000780c0ff */
[----:B------:R-:W-:-:S12]  /*0d20*/  IMAD.MOV.U32 R10, RZ, RZ, R11 ;  /* 0x000000ffff0a7224 */ /* 0x000fd800078e000b */
[----:B------:R-:W-:Y:S05]  /*0d30*/  @!P0 BRA `(.L_x_79) ;  /* 0xfffffffc009c8947 */ /* 0x000fea000383ffff */
.L_x_72:
[----:B------:R-:W-:Y:S05]  /*0d40*/  BSYNC B0 ;  /* 0x0000000000007941 */ /* 0x000fea0003800000 */
.L_x_71:
[----:B------:R-:W-:Y:S01]  /*0d50*/  LOP3.LUT P0, RZ, R7, 0x7, RZ, 0xc0, !PT ;  /* 0x0000000707ff7812 */ /* 0x000fe2000780c0ff */
[----:B------:R-:W-:Y:S01]  /*0d60*/  BSSY B0, `(.L_x_80) ;  /* 0x000001c000007945 */ /* 0x000fe20003800000 */
[----:B------:R-:W-:-:S11]  /*0d70*/  IMAD.MOV.U32 R11, RZ, RZ, R7 ;  /* 0x000000ffff0b7224 */ /* 0x000fd600078e0007 */
[----:B------:R-:W-:Y:S05]  /*0d80*/  @P0 BRA `(.L_x_81) ;  /* 0x0000000000640947 */ /* 0x000fea0003800000 */
.L_x_88:
[C---:B------:R-:W-:Y:S01]  /*0d90*/  ISETP.GT.U32.AND P0, PT, R11.reuse, 0xffff, PT ;  /* 0x0000ffff0b00780c */ /* 0x040fe20003f04070 */
[----:B------:R-:W-:Y:S05]  /*0da0*/  YIELD ;  /* 0x0000000000007946 */ /* 0x000fea0003800000 */
[----:B0---4-:R-:W-:Y:S01]  /*0db0*/  SHF.R.U32.HI R7, RZ, 0x3, R11 ;  /* 0x00000003ff077819 */ /* 0x011fe2000001160b */
[----:B------:R-:W-:Y:S01]  /*0dc0*/  BSSY.RECONVERGENT B1, `(.L_x_82) ;  /* 0x0000009000017945 */ /* 0x000fe20003800200 */
[----:B-12---:R-:W-:-:S03]  /*0dd0*/  LEA.HI R9, R11, UR4, RZ, 0x1f ;  /* 0x000000040b097c11 */ /* 0x006fc6000f8ff8ff */
[----:B------:R-:W-:Y:S02]  /*0de0*/  IMAD.WIDE.U32 R6, R7, 0x4, R28 ;  /* 0x0000000407067825 */ /* 0x000fe400078e001c */
[----:B------:R-:W-:Y:S05]  /*0df0*/  @P0 BRA `(.L_x_83) ;  /* 0x00000000000c0947 */ /* 0x000fea0003800000 */
[----:B------:R-:W-:-:S06]  /*0e00*/  IMAD.MOV.U32 R8, RZ, RZ, -0x1 ;  /* 0xffffffffff087424 */ /* 0x000fcc00078e00ff */
[----:B------:R1:W2:Y:S01]  /*0e10*/  ATOMS.EXCH R8, [R9+0x10000], R8 ;  /* 0x010000080908738c */ /* 0x0002a20004000000 */
[----:B------:R-:W-:Y:S05]  /*0e20*/  BRA `(.L_x_84) ;  /* 0x0000000000087947 */ /* 0x000fea0003800000 */
.L_x_83:
[----:B------:R-:W-:-:S05]  /*0e30*/  IMAD.MOV.U32 R13, RZ, RZ, -0x1 ;  /* 0xffffffffff0d7424 */ /* 0x000fca00078e00ff */
[----:B------:R4:W5:Y:S02]  /*0e40*/  ATOMG.E.EXCH.STRONG.GPU PT, R8, desc[UR36][R6.64], R13 ;  /* 0x8000000d060879a8 */ /* 0x000964000c1ef124 */
.L_x_84:
[----:B------:R-:W-:Y:S05]  /*0e50*/  BSYNC.RECONVERGENT B1 ;  /* 0x0000000000017941 */ /* 0x000fea0003800200 */
.L_x_82:
[----:B0-23-5:R-:W-:-:S05]  /*0e60*/  VIADD R12, R8, 0x1 ;  /* 0x00000001080c7836 */ /* 0x02dfca0000000000 */
[----:B------:R-:W-:-:S13]  /*0e70*/  ISETP.GE.U32.AND P1, PT, R12, 0x2, PT ;  /* 0x000000020c00780c */ /* 0x000fda0003f26070 */
[----:B------:R-:W-:Y:S05]  /*0e80*/  @!P1 BRA `(.L_x_81) ;  /* 0x0000000000249947 */ /* 0x000fea0003800000 */
[----:B------:R-:W-:Y:S04]  /*0e90*/  BSSY.RECONVERGENT B1, `(.L_x_85) ;  /* 0x0000005000017945 */ /* 0x000fe80003800200 */
[----:B------:R-:W-:Y:S05]  /*0ea0*/  @P0 BRA `(.L_x_86) ;  /* 0x0000000000080947 */ /* 0x000fea0003800000 */
[----:B------:R2:W-:Y:S01]  /*0eb0*/  ATOMS.EXCH RZ, [R9+0x10000], RZ ;  /* 0x010000ff09ff738c */ /* 0x0005e20004000000 */
[----:B------:R-:W-:Y:S05]  /*0ec0*/  BRA `(.L_x_87) ;  /* 0x0000000000047947 */ /* 0x000fea0003800000 */
.L_x_86:
[----:B------:R0:W5:Y:S02]  /*0ed0*/  ATOMG.E.EXCH.STRONG.GPU PT, RZ, desc[UR36][R6.64], RZ ;  /* 0x800000ff06ff79a8 */ /* 0x000164000c1ef124 */
.L_x_87:
[----:B------:R-:W-:Y:S05]  /*0ee0*/  BSYNC.RECONVERGENT B1 ;  /* 0x0000000000017941 */ /* 0x000fea0003800200 */
.L_x_85:
[----:B------:R-:W-:Y:S01]  /*0ef0*/  LOP3.LUT P0, RZ, R8, 0x7, RZ, 0xc0, !PT ;  /* 0x0000000708ff7812 */ /* 0x000fe2000780c0ff */
[----:B------:R-:W-:-:S12]  /*0f00*/  IMAD.MOV.U32 R11, RZ, RZ, R8 ;  /* 0x000000ffff0b7224 */ /* 0x000fd800078e0008 */
[----:B------:R-:W-:Y:S05]  /*0f10*/  @!P0 BRA `(.L_x_88) ;  /* 0xfffffffc009c8947 */ /* 0x000fea000383ffff */
.L_x_81:
[----:B------:R-:W-:Y:S05]  /*0f20*/  BSYNC B0 ;  /* 0x0000000000007941 */ /* 0x000fea0003800000 */
.L_x_80:
[----:B0---4-:R-:W-:Y:S02]  /*0f30*/  IMAD.SHL.U32 R6, R10, 0x8, RZ ;  /* 0x000000080a067824 */ /* 0x011fe400078e00ff */
[----:B------:R-:W-:Y:S02]  /*0f40*/  HFMA2 R7, -RZ, RZ, -0.154296875, -10256 ;  /* 0xb0f0f102ff077431 */ /* 0x000fe400000001ff */
[----:B------:R-:W-:Y:S02]  /*0f50*/  IMAD.MOV.U32 R13, RZ, RZ, -0x40000000 ;  /* 0xc0000000ff0d7424 */ /* 0x000fe400078e00ff */
[----:B-12---:R-:W-:Y:S01]  /*0f60*/  IMAD.MOV.U32 R9, RZ, RZ, -0x203a400 ;  /* 0xfdfc5c00ff097424 */ /* 0x006fe200078e00ff */
[----:B------:R-:W-:Y:S01]  /*0f70*/  LOP3.LUT R6, R6, 0x38, RZ, 0xc0, !PT ;  /* 0x0000003806067812 */ /* 0x000fe200078ec0ff */
[----:B------:R-:W-:-:S03]  /*0f80*/  VIADD R3, R3, 0x1 ;  /* 0x0000000103037836 */ /* 0x000fc60000000000 */
[----:B------:R-:W-:Y:S02]  /*0f90*/  LOP3.LUT R6, R6, 0x7, R11, 0xf8, !PT ;  /* 0x0000000706067812 */ /* 0x000fe400078ef80b */
[----:B------:R-:W-:Y:S02]  /*0fa0*/  ISETP.NE.AND P1, PT, R3, 0x100, PT ;  /* 0x000001000300780c */ /* 0x000fe40003f25270 */
[-C--:B------:R-:W-:Y:S02]  /*0fb0*/  SHF.R.U64 R8, R7, R6.reuse, 0x7eb6deee ;  /* 0x7eb6deee07087419 */ /* 0x080fe40000001206 */
[-C--:B------:R-:W-:Y:S02]  /*0fc0*/  SHF.R.U64 R7, R13, R6.reuse, 0xf8f8f0f0 ;  /* 0xf8f8f0f00d077419 */ /* 0x080fe40000001206 */
[----:B------:R-:W-:Y:S02]  /*0fd0*/  SHF.R.U64 R9, R9, R6, 0x18181c19 ;  /* 0x18181c1909097419 */ /* 0x000fe40000001206 */
[----:B------:R-:W-:Y:S01]  /*0fe0*/  LOP3.LUT R6, R8, 0x1, RZ, 0xc0, !PT ;  /* 0x0000000108067812 */ /* 0x000fe200078ec0ff */
[----:B------:R-:W-:-:S03]  /*0ff0*/  IMAD.SHL.U32 R7, R7, 0x4, RZ ;  /* 0x0000000407077824 */ /* 0x000fc600078e00ff */
[----:B------:R-:W-:-:S04]  /*1000*/  LOP3.LUT R6, R6, 0x2, R9, 0xf8, !PT ;  /* 0x0000000206067812 */ /* 0x000fc800078ef809 */
[----:B------:R-:W-:Y:S01]  /*1010*/  LOP3.LUT R6, R6, 0x4, R7, 0xf8, !PT ;  /* 0x0000000406067812 */ /* 0x000fe200078ef807 */
[----:B------:R-:W-:-:S03]  /*1020*/  IMAD.MOV.U32 R7, RZ, RZ, 0x1 ;  /* 0x00000001ff077424 */ /* 0x000fc600078e00ff */
[----:B------:R-:W-:-:S04]  /*1030*/  ISETP.GT.U32.AND P0, PT, R6, 0xffff, PT ;  /* 0x0000ffff0600780c */ /* 0x000fc80003f04070 */
[----:B------:R-:W-:-:S04]  /*1040*/  SEL R6, R6, 0xffff, !P0 ;  /* 0x0000ffff06067807 */ /* 0x000fc80004000000 */
[----:B------:R-:W-:-:S04]  /*1050*/  LOP3.LUT R6, R6, 0xffff, RZ, 0xc0, !PT ;  /* 0x0000ffff06067812 */ /* 0x000fc800078ec0ff */
[----:B------:R-:W-:-:S04]  /*1060*/  SHF.L.U32 R6, R7, R6, RZ ;  /* 0x0000000607067219 */ /* 0x000fc800000006ff */
[----:B------:R-:W-:-:S13]  /*1070*/  LOP3.LUT P0, RZ, R6, 0x1d, RZ, 0xc0, !PT ;  /* 0x0000001d06ff7812 */ /* 0x000fda000780c0ff */
[----:B------:R-:W-:Y:S02]  /*1080*/  @P0 IMAD.SHL.U32 R8, R22, 0x8, RZ ;  /* 0x0000000816080824 */ /* 0x000fe400078e00ff */
[C---:B------:R-:W-:Y:S02]  /*1090*/  @!P0 IMAD.SHL.U32 R6, R33.reuse, 0x8, RZ ;  /* 0x0000000821068824 */ /* 0x040fe400078e00ff */
[----:B------:R-:W-:Y:S01]  /*10a0*/  @!P0 VIADD R7, R33, 0x1 ;  /* 0x0000000121078836 */ /* 0x000fe20000000000 */
[----:B------:R-:W-:Y:S02]  /*10b0*/  @P0 LOP3.LUT R8, R8, 0x7f8, RZ, 0xc0, !PT ;  /* 0x000007f808080812 */ /* 0x000fe400078ec0ff */
[----:B------:R-:W-:Y:S01]  /*10c0*/  @!P0 LOP3.LUT R6, R6, 0x7f8, RZ, 0xc0, !PT ;  /* 0x000007f806068812 */ /* 0x000fe200078ec0ff */
[----:B------:R-:W-:Y:S02]  /*10d0*/  @!P0 IMAD.MOV.U32 R33, RZ, RZ, R7 ;  /* 0x000000ffff218224 */ /* 0x000fe400078e0007 */
[----:B------:R-:W-:-:S02]  /*10e0*/  @P0 IMAD.IADD R13, R1, 0x1, R8 ;  /* 0x00000001010d0824 */ /* 0x000fc400078e0208 */
[----:B------:R-:W-:Y:S02]  /*10f0*/  @!P0 IMAD.IADD R9, R1, 0x1, R6 ;  /* 0x0000000101098824 */ /* 0x000fe400078e0206 */
[----:B------:R-:W-:Y:S01]  /*1100*/  @P0 VIADD R6, R22, 0x1 ;  /* 0x0000000116060836 */ /* 0x000fe20000000000 */
[----:B------:R0:W-:Y:S03]  /*1110*/  @P0 STL.64 [R13+0x120], R10 ;  /* 0x0001200a0d000387 */ /* 0x0001e60000100a00 */
[----:B------:R-:W-:Y:S01]  /*1120*/  @P0 IMAD.MOV.U32 R22, RZ, RZ, R6 ;  /* 0x000000ffff160224 */ /* 0x000fe200078e0006 */
[----:B------:R0:W-:Y:S01]  /*1130*/  @!P0 STL.64 [R9+0x928], R10 ;  /* 0x0009280a09008387 */ /* 0x0001e20000100a00 */
[----:B------:R-:W-:Y:S05]  /*1140*/  @P1 BRA `(.L_x_89) ;  /* 0xfffffff8006c1947 */ /* 0x000fea000383ffff */
.L_x_70:
[----:B------:R-:W-:Y:S05]  /*1150*/  WARPSYNC.ALL ;  /* 0x0000000000007948 */ /* 0x000fea0003800000 */
[----:B------:R-:W1:Y:S08]  /*1160*/  S2UR UR6, SR_CgaCtaId ;  /* 0x00000000000679c3 */ /* 0x000e700000008800 */
[----:B------:R-:W-:Y:S01]  /*1170*/  BAR.SYNC.DEFER_BLOCKING 0x0 ;  /* 0x0000000000007b1d */ /* 0x000fe20000010000 */
[----:B------:R-:W-:-:S05]  /*1180*/  IMAD.MOV R3, RZ, RZ, -R33 ;  /* 0x000000ffff037224 */ /* 0x000fca00078e0a21 */
[----:B------:R-:W-:Y:S01]  /*1190*/  ISETP.NE.AND P0, PT, R22, R3, PT ;  /* 0x000000031600720c */ /* 0x000fe20003f05270 */
[----:B------:R-:W-:Y:S01]  /*11a0*/  UMOV UR5, 0x400 ;  /* 0x0000040000057882 */ /* 0x000fe20000000000 */
[----:B------:R-:W-:Y:S02]  /*11b0*/  STL [R1+0x118], R22 ;  /* 0x0001181601007387 */ /* 0x000fe40000100800 */
[----:B------:R-:W-:Y:S02]  /*11c0*/  SEL R4, RZ, 0xffffffff, !P0 ;  /* 0xffffffffff047807 */ /* 0x000fe40004000000 */
[----:B------:R-:W-:Y:S01]  /*11d0*/  STL [R1+0x920], R33 ;  /* 0x0009202101007387 */ /* 0x000fe20000100800 */
[----:B------:R-:W-:Y:S02]  /*11e0*/  SEL R3, RZ, 0x1, !P0 ;  /* 0x00000001ff037807 */ /* 0x000fe40004000000 */
[----:B------:R-:W-:Y:S01]  /*11f0*/  IMAD.MOV.U32 R5, RZ, RZ, R4 ;  /* 0x000000ffff057224 */ /* 0x000fe200078e0004 */
[----:B-1----:R-:W-:-:S06]  /*1200*/  ULEA UR5, UR6, UR5, 0x18 ;  /* 0x0000000506057291 */ /* 0x002fcc000f8ec0ff */
[----:B------:R-:W-:-:S05]  /*1210*/  LEA R41, R37, UR5, 0x3 ;  /* 0x0000000525297c11 */ /* 0x000fca000f8e18ff */
[----:B------:R1:W-:Y:S02]  /*1220*/  STS.64 [R41], R4 ;  /* 0x0000000429007388 */ /* 0x0003e40000000a00 */
[----:B-1----:R-:W-:Y:S01]  /*1230*/  MOV R4, 0x1260 ;  /* 0x0000126000047802 */ /* 0x002fe20000000f00 */
[----:B------:R-:W-:Y:S06]  /*1240*/  BAR.SYNC.DEFER_BLOCKING 0x0 ;  /* 0x0000000000007b1d */ /* 0x000fec0000010000 */
[----:B0--3-5:R-:W-:Y:S05]  /*1250*/  CALL.REL.NOINC `($_Z9evaluatorP4GNet$_Z11block_countb) ;  /* 0x00000cf800887944 */ /* 0x029fea0003c00000 */
[----:B------:R-:W0:Y:S02]  /*1260*/  LDC.64 R24, c[0x0][0x380] ;  /* 0x0000e000ff187b82 */ /* 0x000e240000000a00 */
[----:B0-----:R-:W-:-:S03]  /*1270*/  IMAD.WIDE.U32 R26, R26, 0x4, R24 ;  /* 0x000000041a1a7825 */ /* 0x001fc600078e0018 */
[----:B------:R-:W-:-:S04]  /*1280*/  IADD3 R4, P0, PT, R26, -0x80000000, RZ ;  /* 0x800000001a047810 */ /* 0x000fc80007f1e0ff */
[----:B------:R-:W-:Y:S02]  /*1290*/  IADD3 R4, P1, PT, R4, 0xc000000, RZ ;  /* 0x0c00000004047810 */ /* 0x000fe40007f3e0ff */
[----:B------:R-:W-:-:S05]  /*12a0*/  IADD3.X R5, PT, PT, R27, 0x1, RZ, P0, !PT ;  /* 0x000000011b057810 */ /* 0x000fca00007fe4ff */
[----:B------:R-:W-:-:S05]  /*12b0*/  IMAD.X R5, RZ, RZ, R5, P1 ;  /* 0x000000ffff057224 */ /* 0x000fca00008e0605 */
[----:B------:R-:W2:Y:S01]  /*12c0*/  LDG.E R4, desc[UR36][R4.64+0x20008] ;  /* 0x0200082404047981 */ /* 0x000ea2000c1e1900 */
[----:B------:R-:W-:Y:S01]  /*12d0*/  BSSY.RECONVERGENT B0, `(.L_x_90) ;  /* 0x0000007000007945 */ /* 0x000fe20003800200 */
[----:B------:R-:W-:Y:S01]  /*12e0*/  ISETP.NE.AND P1, PT, R3, RZ, PT ;  /* 0x000000ff0300720c */ /* 0x000fe20003f25270 */
[----:B------:R-:W-:Y:S01]  /*12f0*/  IMAD.MOV.U32 R32, RZ, RZ, RZ ;  /* 0x000000ffff207224 */ /* 0x000fe200078e00ff */
[----:B--2---:R-:W-:-:S13]  /*1300*/  ISETP.NE.AND P0, PT, R4, RZ, PT ;  /* 0x000000ff0400720c */ /* 0x004fda0003f05270 */
[----:B------:R-:W-:Y:S05]  /*1310*/  @!P0 BRA `(.L_x_91) ;  /* 0x0000000000088947 */ /* 0x000fea0003800000 */
[----:B------:R-:W2:Y:S02]  /*1320*/  LDG.E.U8 R3, desc[UR36][R30.64+0x5] ;  /* 0x000005241e037981 */ /* 0x000ea4000c1e1100 */
[----:B--2---:R-:W-:-:S07]  /*1330*/  IMAD.IADD R32, R4, 0x1, -R3 ;  /* 0x0000000104207824 */ /* 0x004fce00078e0a03 */
.L_x_91:
[----:B------:R-:W-:Y:S05]  /*1340*/  BSYNC.RECONVERGENT B0 ;  /* 0x0000000000007941 */ /* 0x000fea0003800200 */
.L_x_90:
[----:B------:R-:W-:Y:S05]  /*1350*/  @!P1 EXIT ;  /* 0x000000000000994d */ /* 0x000fea0003800000 */
[----:B------:R-:W-:Y:S01]  /*1360*/  ISETP.GT.U32.AND P0, PT, R0, 0x1, PT ;  /* 0x000000010000780c */ /* 0x000fe20003f04070 */
[----:B------:R-:W-:-:S12]  /*1370*/  IMAD.WIDE.U32 R24, R2, 0x4, R24 ;  /* 0x0000000402187825 */ /* 0x000fd800078e0018 */
[----:B------:R-:W-:Y:S05]  /*1380*/  @P0 BRA `(.L_x_92) ;  /* 0x0000052400d40947 */ /* 0x000fea0003800000 */
[----:B------:R0:W5:Y:S01]  /*1390*/  LDG.E.U8 R40, desc[UR36][R30.64+0x4] ;  /* 0x000004241e287981 */ /* 0x000162000c1e1100 */
[----:B------:R-:W-:Y:S01]  /*13a0*/  ISETP.NE.AND P1, PT, R22, RZ, PT ;  /* 0x000000ff1600720c */ /* 0x000fe20003f25270 */
[----:B------:R-:W-:Y:S01]  /*13b0*/  IMAD.MOV.U32 R3, RZ, RZ, R33 ;  /* 0x000000ffff037224 */ /* 0x000fe200078e0021 */
[----:B------:R-:W-:Y:S01]  /*13c0*/  UMOV UR38, URZ ;  /* 0x000000ff00267c82 */ /* 0x000fe20008000000 */
[----:B------:R-:W-:-:S10]  /*13d0*/  IMAD.MOV.U32 R34, RZ, RZ, R22 ;  /* 0x000000ffff227224 */ /* 0x000fd400078e0016 */
.L_x_1412:
[----:B------:R-:W-:Y:S02]  /*13e0*/  UMOV UR39, 0x1 ;  /* 0x0000000100277882 */ /* 0x000fe40000000000 */
[----:B------:R-:W-:-:S06]  /*13f0*/  USHF.L.U32 UR39, UR39, UR38, URZ ;  /* 0x0000002627277299 */ /* 0x000fcc00080006ff */
[----:B------:R-:W-:-:S13]  /*1400*/  ISETP.GE.U32.AND P0, PT, R37, UR39, PT ;  /* 0x0000002725007c0c */ /* 0x000fda000bf06070 */
[----:B-12345:R-:W-:Y:S05]  /*1410*/  @P0 BRA `(.L_x_93) ;  /* 0x0000052000b00947 */ /* 0x03efea0003800000 */
[----:B------:R-:W1:Y:S01]  /*1420*/  S2UR UR5, SR_CgaCtaId ;  /* 0x00000000000579c3 */ /* 0x000e620000008800 */
[----:B------:R-:W-:Y:S01]  /*1430*/  UMOV UR4, 0x400 ;  /* 0x0000040000047882 */ /* 0x000fe20000000000 */
[----:B------:R-:W-:Y:S01]  /*1440*/  LOP3.LUT R39, R37, UR39, RZ, 0x3c, !PT ;  /* 0x0000002725277c12 */ /* 0x000fe2000f8e3cff */
[----:B-1----:R-:W-:-:S06]  /*1450*/  ULEA UR4, UR5, UR4, 0x18 ;  /* 0x0000000405047291 */ /* 0x002fcc000f8ec0ff */
[----:B------:R-:W-:-:S05]  /*1460*/  LEA R39, R39, UR4, 0x3 ;  /* 0x0000000427277c11 */ /* 0x000fca000f8e18ff */
[----:B------:R-:W1:Y:S02]  /*1470*/  LDS.64 R8, [R39] ;  /* 0x0000000027087984 */ /* 0x000e640000000a00 */
[----:B-1----:R-:W-:-:S04]  /*1480*/  ISETP.NE.U32.AND P0, PT, R8, RZ, PT ;  /* 0x000000ff0800720c */ /* 0x002fc80003f05070 */
[----:B------:R-:W-:-:S13]  /*1490*/  ISETP.NE.AND.EX P0, PT, R9, RZ, PT, P0 ;  /* 0x000000ff0900720c */ /* 0x000fda0003f05300 */
[----:B------:R-:W-:Y:S05]  /*14a0*/  @P0 BRA `(.L_x_93) ;  /* 0x00000520008c0947 */ /* 0x000fea0003800000 */
[----:B------:R-:W-:Y:S01]  /*14b0*/  ISETP.GE.U32.AND P0, PT, R3, R32, PT ;  /* 0x000000200300720c */ /* 0x000fe20003f06070 */
[----:B------:R-:W-:Y:S02]  /*14c0*/  IMAD.MOV.U32 R18, RZ, RZ, R5 ;  /* 0x000000ffff127224 */ /* 0x000fe400078e0005 */
[----:B------:R-:W-:-:S10]  /*14d0*/  IMAD.MOV.U32 R19, RZ, RZ, R7 ;  /* 0x000000ffff137224 */ /* 0x000fd400078e0007 */
[----:B------:R-:W-:Y:S05]  /*14e0*/  @!P0 BRA `(.L_x_94) ;  /* 0x0000052000348947 */ /* 0x000fea0003800000 */
[----:B------:R-:W-:-:S07]  /*14f0*/  IMAD.MOV.U32 R17, RZ, RZ, RZ ;  /* 0x000000ffff117224 */ /* 0x000fce00078e00ff */
.L_x_1409:
[----:B------:R-:W-:Y:S05]  /*1500*/  YIELD ;  /* 0x0000000000007946 */ /* 0x000fea0003800000 */
[----:B-----5:R-:W-:Y:S05]  /*1510*/  @!P1 BRA `(.L_x_95) ;  /* 0x0000000000289947 */ /* 0x020fea0003800000 */
[----:B------:R-:W-:-:S04]  /*1520*/  VIADD R0, R34, 0xffffffff ;  /* 0xffffffff22007836 */ /* 0x000fc80000000000 */
[----:B------:R-:W-:Y:S01]  /*1530*/  IMAD.SHL.U32 R4, R0, 0x8, RZ ;  /* 0x0000000800047824 */ /* 0x000fe200078e00ff */
[----:B------:R1:W-:Y:S04]  /*1540*/  STL [R1+0x118], R0 ;  /* 0x0001180001007387 */ /* 0x0003e80000100800 */
[----:B------:R-:W-:-:S05]  /*1550*/  LOP3.LUT R4, R4, 0x7f8, RZ, 0xc0, !PT ;  /* 0x000007f804047812 */ /* 0x000fca00078ec0ff */
[----:B------:R-:W-:-:S05]  /*1560*/  IMAD.IADD R4, R1, 0x1, R4 ;  /* 0x0000000101047824 */ /* 0x000fca00078e0204 */
[----:B------:R1:W5:Y:S01]  /*1570*/  LDL.64 R18, [R4+0x120] ;  /* 0x0001200004127983 */ /* 0x0003620000100a00 */
[----:B------:R-:W-:Y:S01]  /*1580*/  ISETP.NE.AND P1, PT, R0, RZ, PT ;  /* 0x000000ff0000720c */ /* 0x000fe20003f25270 */
[----:B------:R-:W-:Y:S01]  /*1590*/  IMAD.MOV.U32 R34, RZ, RZ, R0 ;  /* 0x000000ffff227224 */ /* 0x000fe200078e0000 */
[----:B------:R-:W-:Y:S01]  /*15a0*/  MOV R22, R0 ;  /* 0x0000000000167202 */ /* 0x000fe20000000f00 */
[----:B------:R-:W-:Y:S10]  /*15b0*/  BRA `(.L_x_96) ;  /* 0x0000000000387947 */ /* 0x000ff40003800000 */
.L_x_95:
[----:B------:R-:W-:Y:S01]  /*15c0*/  ISETP.NE.AND P0, PT, R3, RZ, PT ;  /* 0x000000ff0300720c */ /* 0x000fe20003f05270 */
[----:B------:R-:W-:Y:S01]  /*15d0*/  IMAD.MOV.U32 R5, RZ, RZ, RZ ;  /* 0x000000ffff057224 */ /* 0x000fe200078e00ff */
[----:B------:R-:W-:Y:S01]  /*15e0*/  PLOP3.LUT P1, PT, PT, PT, PT, 0x8, 0x80 ;  /* 0x000000000080781c */ /* 0x000fe20003f2e170 */
[----:B------:R-:W-:Y:S02]  /*15f0*/  IMAD.MOV.U32 R7, RZ, RZ, RZ ;  /* 0x000000ffff077224 */ /* 0x000fe400078e00ff */
[----:B------:R-:W-:-:S08]  /*1600*/  IMAD.MOV.U32 R3, RZ, RZ, RZ ;  /* 0x000000ffff037224 */ /* 0x000fd000078e00ff */
[----:B------:R-:W-:Y:S05]  /*1610*/  @!P0 BRA `(.L_x_93) ;  /* 0x0000052000308947 */ /* 0x000fea0003800000 */
[----:B------:R-:W-:-:S04]  /*1620*/  VIADD R3, R33, 0xffffffff ;  /* 0xffffffff21037836 */ /* 0x000fc80000000000 */
[----:B------:R-:W-:Y:S01]  /*1630*/  IMAD.SHL.U32 R0, R3, 0x8, RZ ;  /* 0x0000000803007824 */ /* 0x000fe200078e00ff */
[----:B------:R2:W-:Y:S04]  /*1640*/  STL [R1+0x920], R3 ;  /* 0x0009200301007387 */ /* 0x0005e80000100800 */
[----:B------:R-:W-:-:S05]  /*1650*/  LOP3.LUT R0, R0, 0x7f8, RZ, 0xc0, !PT ;  /* 0x000007f800007812 */ /* 0x000fca00078ec0ff */
[----:B------:R-:W-:-:S05]  /*1660*/  IMAD.IADD R0, R1, 0x1, R0 ;  /* 0x0000000101007824 */ /* 0x000fca00078e0200 */
[----:B------:R2:W5:Y:S01]  /*1670*/  LDL.64 R18, [R0+0x928] ;  /* 0x0009280000127983 */ /* 0x0005620000100a00 */
[----:B------:R-:W-:Y:S01]  /*1680*/  PLOP3.LUT P1, PT, PT, PT, PT, 0x8, 0x80 ;  /* 0x000000000080781c */ /* 0x000fe20003f2e170 */
[----:B------:R-:W-:-:S12]  /*1690*/  IMAD.MOV.U32 R33, RZ, RZ, R3 ;  /* 0x000000ffff217224 */ /* 0x000fd800078e0003 */
.L_x_96:
[----:B-----5:R-:W-:Y:S01]  /*16a0*/  ISETP.NE.U32.AND P0, PT, R18, RZ, PT ;  /* 0x000000ff1200720c */ /* 0x020fe20003f05070 */
[----:B------:R-:W-:Y:S02]  /*16b0*/  IMAD.MOV.U32 R5, RZ, RZ, RZ ;  /* 0x000000ffff057224 */ /* 0x000fe400078e00ff */
[----:B------:R-:W-:Y:S01]  /*16c0*/  IMAD.MOV.U32 R7, RZ, RZ, RZ ;  /* 0x000000ffff077224 */ /* 0x000fe200078e00ff */
[----:B------:R-:W-:-:S13]  /*16d0*/  ISETP.NE.AND.EX P0, PT, R19, RZ, PT, P0 ;  /* 0x000000ff1300720c */ /* 0x000fda0003f05300 */
[----:B------:R-:W-:Y:S05]  /*16e0*/  @!P0 BRA `(.L_x_93) ;  /* 0x0000051c00fc8947 */ /* 0x000fea0003800000 */
[----:B-12---:R-:W-:-:S04]  /*16f0*/  LOP3.LUT R0, R18, 0x80000007, RZ, 0xc0, !PT ;  /* 0x8000000712007812 */ /* 0x006fc800078ec0ff */
[----:B------:R-:W-:-:S04]  /*1700*/  ISETP.NE.U32.AND P0, PT, R0, -0x7fffffff, PT ;  /* 0x800000010000780c */ /* 0x000fc80003f05070 */
[----:B------:R-:W-:-:S13]  /*1710*/  ISETP.NE.AND.EX P0, PT, RZ, RZ, PT, P0 ;  /* 0x000000ffff00720c */ /* 0x000fda0003f05300 */
[----:B------:R-:W-:Y:S05]  /*1720*/  @!P0 BRA `(.L_x_97) ;  /* 0x0000051c00b88947 */ /* 0x000fea0003800000 */
[C---:B------:R-:W-:Y:S01]  /*1730*/  IMAD.SHL.U32 R0, R18.reuse, 0x8, RZ ;  /* 0x0000000812007824 */ /* 0x040fe200078e00ff */
[----:B------:R-:W-:Y:S01]  /*1740*/  LOP3.LUT R6, R18, 0x7, RZ, 0xc0, !PT ;  /* 0x0000000712067812 */ /* 0x000fe200078ec0ff */
[----:B------:R-:W-:Y:S01]  /*1750*/  IMAD.MOV.U32 R3, RZ, RZ, -0x4f0f0efe ;  /* 0xb0f0f102ff037424 */ /* 0x000fe200078e00ff */
[----:B------:R-:W-:Y:S01]  /*1760*/  ISETP.NE.U32.AND P0, PT, R19, -0x8, PT ;  /* 0xfffffff81300780c */ /* 0x000fe20003f05070 */
[----:B------:R-:W-:Y:S01]  /*1770*/  IMAD.MOV.U32 R5, RZ, RZ, -0x203a400 ;  /* 0xfdfc5c00ff057424 */ /* 0x000fe200078e00ff */
[----:B------:R-:W-:Y:S01]  /*1780*/  LOP3.LUT R0, R0, 0x38, RZ, 0xc0, !PT ;  /* 0x0000003800007812 */ /* 0x000fe200078ec0ff */
[----:B------:R-:W-:Y:S01]  /*1790*/  IMAD.MOV.U32 R7, RZ, RZ, -0x40000000 ;  /* 0xc0000000ff077424 */ /* 0x000fe200078e00ff */
[----:B------:R-:W-:Y:S01]  /*17a0*/  ISETP.EQ.U32.AND P1, PT, R6, 0x1, PT ;  /* 0x000000010600780c */ /* 0x000fe20003f22070 */
[----:B------:R-:W-:Y:S01]  /*17b0*/  BSSY B7, `(.L_x_98) ;  /* 0x00028fd000077945 */ /* 0x000fe20003800000 */
[----:B------:R-:W-:-:S03]  /*17c0*/  LOP3.LUT R0, R0, 0x7, R19, 0xf8, !PT ;  /* 0x0000000700007812 */ /* 0x000fc600078ef813 */
[----:B------:R-:W-:Y:S01]  /*17d0*/  BSSY.RELIABLE B6, `(.L_x_99) ;  /* 0x00028e5000067945 */ /* 0x000fe20003800100 */
[----:B------:R-:W-:Y:S01]  /*17e0*/  ISETP.NE.AND.EX P0, PT, RZ, RZ, PT, P0 ;  /* 0x000000ffff00720c */ /* 0x000fe20003f05300 */
[----:B------:R-:W-:Y:S01]  /*17f0*/  IMAD.MOV.U32 R22, RZ, RZ, R18 ;  /* 0x000000ffff167224 */ /* 0x000fe200078e0012 */
[-C--:B------:R-:W-:Y:S01]  /*1800*/  SHF.R.U64 R4, R3, R0.reuse, 0x7eb6deee ;  /* 0x7eb6deee03047419 */ /* 0x080fe20000001200 */
[----:B------:R-:W-:Y:S01]  /*1810*/  IMAD.MOV.U32 R48, RZ, RZ, -0x8 ;  /* 0xfffffff8ff307424 */ /* 0x000fe200078e00ff */
[-C--:B------:R-:W-:Y:S02]  /*1820*/  SHF.R.U64 R3, R5, R0.reuse, 0x18181c19 ;  /* 0x18181c1905037419 */ /* 0x080fe40000001200 */
[----:B------:R-:W-:Y:S02]  /*1830*/  ISETP.EQ.AND.EX P1, PT, RZ, RZ, PT, P1 ;  /* 0x000000ffff00720c */ /* 0x000fe40003f22310 */
[----:B------:R-:W-:Y:S02]  /*1840*/  SHF.R.U64 R0, R7, R0, 0xf8f8f0f0 ;  /* 0xf8f8f0f007007419 */ /* 0x000fe40000001200 */
[----:B------:R-:W-:-:S03]  /*1850*/  LOP3.LUT R4, R4, 0x1, RZ, 0xc0, !PT ;  /* 0x0000000104047812 */ /* 0x000fc600078ec0ff */
[----:B------:R-:W-:Y:S01]  /*1860*/  IMAD.SHL.U32 R0, R0, 0x4, RZ ;  /* 0x0000000400007824 */ /* 0x000fe200078e00ff */
[----:B------:R-:W-:-:S04]  /*1870*/  LOP3.LUT R3, R4, 0x2, R3, 0xf8, !PT ;  /* 0x0000000204037812 */ /* 0x000fc800078ef803 */
[----:B------:R-:W-:-:S04]  /*1880*/  LOP3.LUT R0, R3, 0x4, R0, 0xf8, !PT ;  /* 0x0000000403007812 */ /* 0x000fc800078ef800 */
[----:B------:R-:W-:Y:S01]  /*1890*/  PRMT R47, R0, 0x7610, R47 ;  /* 0x00007610002f7816 */ /* 0x000fe2000000002f */
[----:B------:R-:W-:Y:S06]  /*18a0*/  @!P0 BRA P1, `(.L_x_100) ;  /* 0x0000000000308947 */ /* 0x000fec0000800000 */
[----:B------:R-:W-:Y:S02]  /*18b0*/  PRMT R4, R47, 0x9910, RZ ;  /* 0x000099102f047816 */ /* 0x000fe400000000ff */
[----:B------:R-:W-:Y:S02]  /*18c0*/  LOP3.LUT R0, R19, 0x7, RZ, 0xc0, !PT ;  /* 0x0000000713007812 */ /* 0x000fe400078ec0ff */
[----:B------:R-:W-:Y:S02]  /*18d0*/  ISETP.GT.AND P1, PT, R4, 0x3, PT ;  /* 0x000000030400780c */ /* 0x000fe40003f24270 */
[----:B------:R-:W-:-:S04]  /*18e0*/  LOP3.LUT R3, R18, 0x7, RZ, 0xc0, !PT ;  /* 0x0000000712037812 */ /* 0x000fc800078ec0ff */
[----:B------:R-:W-:-:S04]  /*18f0*/  ISETP.GE.U32.AND P0, PT, R0, R3, PT ;  /* 0x000000030000720c */ /* 0x000fc80003f06070 */
[----:B------:R-:W-:Y:S02]  /*1900*/  SEL R48, R22, R19, !P0 ;  /* 0x0000001316307207 */ /* 0x000fe40004000000 */
[----:B------:R-:W-:Y:S01]  /*1910*/  SEL R22, R19, R22, !P0 ;  /* 0x0000001613167207 */ /* 0x000fe20004000000 */
[----:B------:R-:W-:Y:S06]  /*1920*/  @P1 BRA `(.L_x_101) ;  /* 0x0000010800e41947 */ /* 0x000fec0003800000 */
[----:B------:R-:W-:-:S13]  /*1930*/  ISETP.GT.AND P0, PT, R4, 0x1, PT ;  /* 0x000000010400780c */ /* 0x000fda0003f04270 */
[----:B------:R-:W-:Y:S05]  /*1940*/  @P0 BRA `(.L_x_102) ;  /* 0x000000f400800947 */ /* 0x000fea0003800000 */
[----:B------:R-:W-:-:S13]  /*1950*/  ISETP.NE.AND P0, PT, R4, RZ, PT ;  /* 0x000000ff0400720c */ /* 0x000fda0003f05270 */
[----:B------:R-:W-:Y:S05]  /*1960*/  @!P0 BRA `(.L_x_103) ;  /* 0x000000bc00248947 */ /* 0x000fea0003800000 */
.L_x_100:
[----:B------:R-:W1:Y:S01]  /*1970*/  LDC.64 R52, c[0x4][0x8] ;  /* 0x01000200ff347b82 */ /* 0x000e620000000a00 */
[----:B------:R-:W-:-:S04]  /*1980*/  SHF.R.U32.HI R0, RZ, 0x3, R22 ;  /* 0x00000003ff007819 */ /* 0x000fc80000011616 */
[----:B------:R-:W-:-:S05]  /*1990*/  LOP3.LUT R3, R0, 0xfffffff, RZ, 0xc0, !PT ;  /* 0x0fffffff00037812 */ /* 0x000fca00078ec0ff */
[----:B-1----:R-:W-:-:S05]  /*19a0*/  IMAD.WIDE.U32 R52, R3, 0x238, R52 ;  /* 0x0000023803347825 */ /* 0x002fca00078e0034 */
[----:B------:R-:W2:Y:S01]  /*19b0*/  LDG.E.U8 R0, desc[UR36][R52.64+0x28] ;  /* 0x0000282434007981 */ /* 0x000ea2000c1e1100 */
[----:B------:R-:W-:Y:S02]  /*19c0*/  LOP3.LUT R45, R48, 0x7, RZ, 0xc0, !PT ;  /* 0x00000007302d7812 */ /* 0x000fe400078ec0ff */
[----:B------:R-:W-:Y:S02]  /*19d0*/  IADD3 R42, P1, PT, R52, 0x8, RZ ;  /* 0x00000008342a7810 */ /* 0x000fe40007f3e0ff */
[----:B------:R-:W-:-:S03]  /*19e0*/  ISETP.NE.AND P0, PT, R45, 0x5, PT ;  /* 0x000000052d00780c */ /* 0x000fc60003f05270 */
[----:B------:R-:W-:Y:S01]  /*19f0*/  IMAD.X R43, RZ, RZ, R53, P1 ;  /* 0x000000ffff2b7224 */ /* 0x000fe200008e0635 */
[----:B--2---:R-:W-:-:S13]  /*1a00*/  ISETP.EQ.OR P0, PT, R0, RZ, P0 ;  /* 0x000000ff0000720c */ /* 0x004fda0000702670 */
[----:B------:R-:W-:Y:S05]  /*1a10*/  @P0 BRA `(.L_x_104) ;  /* 0x0000001400500947 */ /* 0x000fea0003800000 */
[----:B------:R-:W-:Y:S01]  /*1a20*/  IMAD.MOV R3, RZ, RZ, -R33 ;  /* 0x000000ffff037224 */ /* 0x000fe200078e0a21 */
[----:B------:R-:W-:-:S04]  /*1a30*/  IADD3 R0, PT, PT, -R34, 0x100, RZ ;  /* 0x0000010022007810 */ /* 0x000fc80007ffe1ff */
[----:B------:R-:W-:-:S04]  /*1a40*/  VIADDMNMX.U32 R0, R3, 0x100, R0, PT ;  /* 0x0000010003007846 */ /* 0x000fc80003800000 */
[----:B------:R-:W-:-:S13]  /*1a50*/  ISETP.GE.U32.AND P0, PT, R0, 0x2, PT ;  /* 0x000000020000780c */ /* 0x000fda0003f06070 */
[----:B------:R-:W-:Y:S05]  /*1a60*/  @P0 BREAK.RELIABLE B6 ;  /* 0x0000000000060942 */ /* 0x000fea0003800100 */
[----:B------:R-:W-:Y:S05]  /*1a70*/  @!P0 BRA `(.L_x_105) ;  /* 0x0000028800e88947 */ /* 0x000fea0003800000 */
[----:B------:R-:W-:Y:S01]  /*1a80*/  ISETP.GT.U32.AND P0, PT, R48, 0xffff, PT ;  /* 0x0000ffff3000780c */ /* 0x000fe20003f04070 */
[----:B------:R-:W-:Y:S01]  /*1a90*/  BSSY.RECONVERGENT B0, `(.L_x_106) ;  /* 0x000000f000007945 */ /* 0x000fe20003800200 */
[----:B------:R-:W-:-:S11]  /*1aa0*/  SHF.R.U32.HI R3, RZ, 0x3, R48 ;  /* 0x00000003ff037819 */ /* 0x000fd60000011630 */
[----:B------:R-:W-:Y:S05]  /*1ab0*/  @P0 BRA `(.L_x_107) ;  /* 0x00000000001c0947 */ /* 0x000fea0003800000 */
[----:B------:R-:W1:Y:S01]  /*1ac0*/  S2UR UR5, SR_CgaCtaId ;  /* 0x00000000000579c3 */ /* 0x000e620000008800 */
[----:B------:R-:W-:Y:S02]  /*1ad0*/  UMOV UR4, 0x400 ;  /* 0x0000040000047882 */ /* 0x000fe40000000000 */
[----:B------:R-:W-:-:S04]  /*1ae0*/  UIADD3 UR4, UPT, UPT, UR4, 0x410, URZ ;  /* 0x0000041004047890 */ /* 0x000fc8000fffe0ff */
[----:B-1----:R-:W-:-:S06]  /*1af0*/  ULEA UR4, UR5, UR4, 0x18 ;  /* 0x0000000405047291 */ /* 0x002fcc000f8ec0ff */
[----:B------:R-:W-:-:S06]  /*1b00*/  LEA R8, R3, UR4, 0x3 ;  /* 0x0000000403087c11 */ /* 0x000fcc000f8e18ff */
[----:B------:R-:W1:Y:S01]  /*1b10*/  ATOMS.EXCH.64 R8, [R8], RZ ;  /* 0x000000ff0808738c */ /* 0x000e620004000400 */
[----:B------:R-:W-:Y:S05]  /*1b20*/  BRA `(.L_x_108) ;  /* 0x0000000000147947 */ /* 0x000fea0003800000 */
.L_x_107:
[----:B------:R-:W1:Y:S02]  /*1b30*/  LDC.64 R4, c[0x0][0x380] ;  /* 0x0000e000ff047b82 */ /* 0x000e640000000a00 */
[----:B-1----:R-:W-:-:S03]  /*1b40*/  IMAD.WIDE.U32 R4, R3, 0x8, R4 ;  /* 0x0000000803047825 */ /* 0x002fc600078e0004 */
[----:B------:R-:W-:-:S05]  /*1b50*/  IADD3 R8, P0, PT, R4, 0xc000000, RZ ;  /* 0x0c00000004087810 */ /* 0x000fca0007f1e0ff */
[----:B------:R-:W-:-:S06]  /*1b60*/  IMAD.X R9, RZ, RZ, R5, P0 ;  /* 0x000000ffff097224 */ /* 0x000fcc00000e0605 */
[----:B------:R-:W5:Y:S02]  /*1b70*/  ATOMG.E.EXCH.64.STRONG.GPU PT, R8, desc[UR36][R8.64+0x8], RZ ;  /* 0x800008ff080879a8 */ /* 0x000f64000c1ef524 */
.L_x_108:
[----:B------:R-:W-:Y:S05]  /*1b80*/  BSYNC.RECONVERGENT B0 ;  /* 0x0000000000007941 */ /* 0x000fea0003800200 */
.L_x_106:
[----:B-1---5:R-:W-:Y:S01]  /*1b90*/  LOP3.LUT P1, RZ, R8, 0x7, RZ, 0xc0, !PT ;  /* 0x0000000708ff7812 */ /* 0x022fe2000782c0ff */
[----:B------:R-:W-:Y:S01]  /*1ba0*/  BSSY B0, `(.L_x_109) ;  /* 0x00000a0000007945 */ /* 0x000fe20003800000 */
[----:B------:R-:W-:-:S04]  /*1bb0*/  LOP3.LUT P0, R7, R22, 0x7, RZ, 0xc0, !PT ;  /* 0x0000000716077812 */ /* 0x000fc8000780c0ff */
[----:B------:R-:W-:-:S04]  /*1bc0*/  PLOP3.LUT P0, PT, P0, P1, PT, 0x20, 0x2 ;  /* 0x000000000002781c */ /* 0x000fc80000702470 */
[----:B------:R-:W-:Y:S02]  /*1bd0*/  SEL R10, R8, R22, P0 ;  /* 0x00000016080a7207 */ /* 0x000fe40000000000 */
[----:B------:R-:W-:Y:S02]  /*1be0*/  SEL R3, R22, R8, P0 ;  /* 0x0000000816037207 */ /* 0x000fe40000000000 */
[----:B------:R-:W-:-:S13]  /*1bf0*/  LOP3.LUT P1, RZ, R10, 0x7, RZ, 0xc0, !PT ;  /* 0x000000070aff7812 */ /* 0x000fda000782c0ff */
[----:B------:R-:W-:Y:S05]  /*1c00*/  @P1 BRA `(.L_x_110) ;  /* 0x0000000400701947 */ /* 0x000fea0003800000 */
.L_x_128:
[----:B------:R-:W-:Y:S01]  /*1c10*/  LOP3.LUT P0, RZ, R3, 0x7, RZ, 0xc0, !PT ;  /* 0x0000000703ff7812 */ /* 0x000fe2000780c0ff */
[----:B------:R-:W-:Y:S05]  /*1c20*/  YIELD ;  /* 0x0000000000007946 */ /* 0x000fea0003800000 */
[----:B------:R-:W-:Y:S07]  /*1c30*/  BSSY B1, `(.L_x_111) ;  /* 0x000001f000017945 */ /* 0x000fee0003800000 */
[----:B-12345:R-:W-:Y:S05]  /*1c40*/  @P0 BRA `(.L_x_112) ;  /* 0x0000000000740947 */ /* 0x03efea0003800000 */
[----:B------:R-:W1:Y:S01]  /*1c50*/  S2R R5, SR_CgaCtaId ;  /* 0x0000000000057919 */ /* 0x000e620000008800 */
[----:B------:R-:W-:-:S05]  /*1c60*/  MOV R0, 0x400 ;  /* 0x0000040000007802 */ /* 0x000fca0000000f00 */
[----:B------:R-:W-:-:S05]  /*1c70*/  VIADD R0, R0, 0x410 ;  /* 0x0000041000007836 */ /* 0x000fca0000000000 */
[----:B-1----:R-:W-:-:S07]  /*1c80*/  LEA R12, R5, R0, 0x18 ;  /* 0x00000000050c7211 */ /* 0x002fce00078ec0ff */
.L_x_119:
[C---:B------:R-:W-:Y:S01]  /*1c90*/  ISETP.GT.U32.AND P1, PT, R3.reuse, 0xffff, PT ;  /* 0x0000ffff0300780c */ /* 0x040fe20003f24070 */
[----:B------:R-:W-:Y:S05]  /*1ca0*/  YIELD ;  /* 0x0000000000007946 */ /* 0x000fea0003800000 */
[----:B--2---:R-:W-:Y:S01]  /*1cb0*/  SHF.R.U32.HI R5, RZ, 0x3, R3 ;  /* 0x00000003ff057819 */ /* 0x004fe20000011603 */
[----:B------:R-:W-:Y:S01]  /*1cc0*/  BSSY.RECONVERGENT B2, `(.L_x_113) ;  /* 0x0000009000027945 */ /* 0x000fe20003800200 */
[----:B-1----:R-:W-:-:S03]  /*1cd0*/  LEA.HI R6, R3, R12, RZ, 0x1f ;  /* 0x0000000c03067211 */ /* 0x002fc600078ff8ff */
[----:B------:R-:W-:Y:S02]  /*1ce0*/  IMAD.WIDE.U32 R4, R5, 0x4, R28 ;  /* 0x0000000405047825 */ /* 0x000fe400078e001c */
[----:B-----5:R-:W-:Y:S05]  /*1cf0*/  @P1 BRA `(.L_x_114) ;  /* 0x00000000000c1947 */ /* 0x020fea0003800000 */
[----:B------:R-:W-:-:S05]  /*1d00*/  IMAD.MOV.U32 R11, RZ, RZ, -0x1 ;  /* 0xffffffffff0b7424 */ /* 0x000fca00078e00ff */
[----:B------:R1:W2:Y:S01]  /*1d10*/  ATOMS.EXCH R0, [R6+0x10000], R11 ;  /* 0x0100000b0600738c */ /* 0x0002a20004000000 */
[----:B------:R-:W-:Y:S05]  /*1d20*/  BRA `(.L_x_115) ;  /* 0x0000000000087947 */ /* 0x000fea0003800000 */
.L_x_114:
[----:B------:R-:W-:-:S05]  /*1d30*/  IMAD.MOV.U32 R11, RZ, RZ, -0x1 ;  /* 0xffffffffff0b7424 */ /* 0x000fca00078e00ff */
[----:B------:R3:W5:Y:S02]  /*1d40*/  ATOMG.E.EXCH.STRONG.GPU PT, R0, desc[UR36][R4.64], R11 ;  /* 0x8000000b040079a8 */ /* 0x000764000c1ef124 */
.L_x_115:
[----:B------:R-:W-:Y:S05]  /*1d50*/  BSYNC.RECONVERGENT B2 ;  /* 0x0000000000027941 */ /* 0x000fea0003800200 */
.L_x_113:
[----:B-123-5:R-:W-:-:S05]  /*1d60*/  VIADD R11, R0, 0x1 ;  /* 0x00000001000b7836 */ /* 0x02efca0000000000 */
[----:B------:R-:W-:-:S13]  /*1d70*/  ISETP.GE.U32.AND P0, PT, R11, 0x2, PT ;  /* 0x000000020b00780c */ /* 0x000fda0003f06070 */
[----:B------:R-:W-:Y:S05]  /*1d80*/  @!P0 BRA `(.L_x_112) ;  /* 0x0000000000248947 */ /* 0x000fea0003800000 */
[----:B------:R-:W-:Y:S04]  /*1d90*/  BSSY.RECONVERGENT B2, `(.L_x_116) ;  /* 0x0000005000027945 */ /* 0x000fe80003800200 */
[----:B------:R-:W-:Y:S05]  /*1da0*/  @P1 BRA `(.L_x_117) ;  /* 0x0000000000081947 */ /* 0x000fea0003800000 */
[----:B------:R1:W-:Y:S01]  /*1db0*/  ATOMS.EXCH RZ, [R6+0x10000], RZ ;  /* 0x010000ff06ff738c */ /* 0x0003e20004000000 */
[----:B------:R-:W-:Y:S05]  /*1dc0*/  BRA `(.L_x_118) ;  /* 0x0000000000047947 */ /* 0x000fea0003800000 */
.L_x_117:
[----:B------:R2:W5:Y:S02]  /*1dd0*/  ATOMG.E.EXCH.STRONG.GPU PT, RZ, desc[UR36][R4.64], RZ ;  /* 0x800000ff04ff79a8 */ /* 0x000564000c1ef124 */
.L_x_118:
[----:B------:R-:W-:Y:S05]  /*1de0*/  BSYNC.RECONVERGENT B2 ;  /* 0x0000000000027941 */ /* 0x000fea0003800200 */
.L_x_116:
[----:B------:R-:W-:Y:S01]  /*1df0*/  LOP3.LUT P0, RZ, R0, 0x7, RZ, 0xc0, !PT ;  /* 0x0000000700ff7812 */ /* 0x000fe2000780c0ff */
[----:B------:R-:W-:-:S12]  /*1e00*/  IMAD.MOV.U32 R3, RZ, RZ, R0 ;  /* 0x000000ffff037224 */ /* 0x000fd800078e0000 */
[----:B------:R-:W-:Y:S05]  /*1e10*/  @!P0 BRA `(.L_x_119) ;  /* 0xfffffffc009c8947 */ /* 0x000fea000383ffff */
.L_x_112:
[----:B------:R-:W-:Y:S05]  /*1e20*/  BSYNC B1 ;  /* 0x0000000000017941 */ /* 0x000fea0003800000 */
.L_x_111:
[----:B------:R-:W-:Y:S01]  /*1e30*/  ISETP.GE.U32.AND P0, PT, R10, 0xfff9, PT ;  /* 0x0000fff90a00780c */ /* 0x000fe20003f06070 */
[----:B------:R-:W-:-:S12]  /*1e40*/  BSSY.RELIABLE B1, `(.L_x_120) ;  /* 0x0000031000017945 */ /* 0x000fd80003800100 */
[----:B------:R-:W-:Y:S05]  /*1e50*/  @!P0 BRA `(.L_x_121) ;  /* 0x0000000000648947 */ /* 0x000fea0003800000 */
[C---:B------:R-:W-:Y:S02]  /*1e60*/  LOP3.LUT P1, RZ, R3.reuse, 0x4, RZ, 0xc0, !PT ;  /* 0x0000000403ff7812 */ /* 0x040fe4000782c0ff */
[----:B------:R-:W-:-:S04]  /*1e70*/  LOP3.LUT P0, RZ, R3, 0x3, RZ, 0xc0, !PT ;  /* 0x0000000303ff7812 */ /* 0x000fc8000780c0ff */
[----:B------:R-:W-:-:S04]  /*1e80*/  PLOP3.LUT P0, PT, P1, P0, PT, 0x8, 0x80 ;  /* 0x000000000080781c */ /* 0x000fc80000f00170 */
[----:B------:R-:W-:-:S13]  /*1e90*/  ISETP.GT.U32.OR P0, PT, R3, 0xffff, P0 ;  /* 0x0000ffff0300780c */ /* 0x000fda0000704470 */
[----:B------:R-:W-:Y:S05]  /*1ea0*/  @P0 BRA `(.L_x_122) ;  /* 0x0000000000180947 */ /* 0x000fea0003800000 */
[----:B------:R-:W-:Y:S01]  /*1eb0*/  LOP3.LUT P0, RZ, R3, 0x7, RZ, 0xc0, !PT ;  /* 0x0000000703ff7812 */ /* 0x000fe2000780c0ff */
[----:B------:R-:W-:Y:S01]  /*1ec0*/  IMAD.MOV.U32 R0, RZ, RZ, R3 ;  /* 0x000000ffff007224 */ /* 0x000fe200078e0003 */
[----:B------:R-:W-:-:S11]  /*1ed0*/  MOV R11, R10 ;  /* 0x0000000a000b7202 */ /* 0x000fd60000000f00 */
[----:B------:R-:W-:Y:S05]  /*1ee0*/  @!P0 BRA `(.L_x_123) ;  /* 0x0000000000988947 */ /* 0x000fea0003800000 */
[----:B------:R-:W-:Y:S05]  /*1ef0*/  @P1 BREAK.RELIABLE B1 ;  /* 0x0000000000011942 */ /* 0x000fea0003800100 */
[----:B------:R-:W-:Y:S05]  /*1f00*/  @P1 BRA `(.L_x_124) ;  /* 0x0000000400841947 */ /* 0x000fea0003800000 */
.L_x_122:
[----:B------:R-:W-:Y:S02]  /*1f10*/  ISETP.GT.U32.AND P1, PT, R10, 0xffff, PT ;  /* 0x0000ffff0a00780c */ /* 0x000fe40003f24070 */
[----:B------:R-:W-:-:S11]  /*1f20*/  SHF.R.U32.HI R11, RZ, 0x3, R10 ;  /* 0x00000003ff0b7819 */ /* 0x000fd6000001160a */
[----:B--2---:R-:W-:-:S06]  /*1f30*/  @P1 IMAD.WIDE.U32 R4, R11, 0x4, R28 ;  /* 0x000000040b041825 */ /* 0x004fcc00078e001c */
[----:B------:R-:W2:Y:S01]  /*1f40*/  @P1 LDG.E R4, desc[UR36][R4.64] ;  /* 0x0000002404041981 */ /* 0x000ea2000c1e1900 */
[----:B------:R-:W-:Y:S01]  /*1f50*/  @!P1 MOV R0, 0x400 ;  /* 0x0000040000009802 */ /* 0x000fe20000000f00 */
[----:B------:R-:W3:Y:S04]  /*1f60*/  @!P1 S2R R13, SR_CgaCtaId ;  /* 0x00000000000d9919 */ /* 0x000ee80000008800 */
[----:B------:R-:W-:-:S05]  /*1f70*/  @!P1 VIADD R0, R0, 0x410 ;  /* 0x0000041000009836 */ /* 0x000fca0000000000 */
[----:B---3--:R-:W-:-:S05]  /*1f80*/  @!P1 LEA R0, R13, R0, 0x18 ;  /* 0x000000000d009211 */ /* 0x008fca00078ec0ff */
[----:B------:R-:W-:-:S06]  /*1f90*/  @!P1 IMAD R0, R11, 0x4, R0 ;  /* 0x000000040b009824 */ /* 0x000fcc00078e0200 */
[----:B------:R-:W3:Y:S02]  /*1fa0*/  @!P1 LDS R0, [R0+0x10000] ;  /* 0x0100000000009984 */ /* 0x000ee40000000800 */
[----:B---3--:R-:W-:Y:S02]  /*1fb0*/  @!P1 ISETP.NE.AND P0, PT, R0, RZ, PT ;  /* 0x000000ff0000920c */ /* 0x008fe40003f05270 */
[----:B--2---:R-:W-:-:S13]  /*1fc0*/  @P1 ISETP.NE.AND P0, PT, R4, RZ, PT ;  /* 0x000000ff0400120c */ /* 0x004fda0003f05270 */
[----:B------:R-:W-:Y:S05]  /*1fd0*/  @!P0 BREAK.RELIABLE B1 ;  /* 0x0000000000018942 */ /* 0x000fea0003800100 */
[----:B------:R-:W-:Y:S05]  /*1fe0*/  @!P0 BRA `(.L_x_125) ;  /* 0x0000000400048947 */ /* 0x000fea0003800000 */
.L_x_121:
[----:B------:R-:W-:Y:S02]  /*1ff0*/  ISETP.GT.U32.AND P0, PT, R10, 0xffff, PT ;  /* 0x0000ffff0a00780c */ /* 0x000fe40003f04070 */
[----:B--2---:R-:W-:-:S11]  /*2000*/  SHF.R.U32.HI R5, RZ, 0x3, R10 ;  /* 0x00000003ff057819 */ /* 0x004fd6000001160a */
[----:B------:R-:W-:Y:S05]  /*2010*/  @P0 BRA `(.L_x_126) ;  /* 0x0000000000300947 */ /* 0x000fea0003800000 */
[----:B------:R-:W2:Y:S01]  /*2020*/  S2UR UR5, SR_CgaCtaId ;  /* 0x00000000000579c3 */ /* 0x000ea20000008800 */
[----:B------:R-:W-:Y:S02]  /*2030*/  UMOV UR4, 0x400 ;  /* 0x0000040000047882 */ /* 0x000fe40000000000 */
[----:B------:R-:W-:-:S04]  /*2040*/  UIADD3 UR4, UPT, UPT, UR4, 0x410, URZ ;  /* 0x0000041004047890 */ /* 0x000fc8000fffe0ff */
[----:B--2---:R-:W-:-:S06]  /*2050*/  ULEA UR4, UR5, UR4, 0x18 ;  /* 0x0000000405047291 */ /* 0x004fcc000f8ec0ff */
[----:B------:R-:W-:-:S05]  /*2060*/  LEA R4, R5, UR4, 0x2 ;  /* 0x0000000405047c11 */ /* 0x000fca000f8e10ff */
[----:B------:R-:W2:Y:S02]  /*2070*/  ATOMS.EXCH R0, [R4+0x10000], R3 ;  /* 0x010000030400738c */ /* 0x000ea40004000000 */
[----:B--2---:R-:W-:-:S13]  /*2080*/  ISETP.NE.AND P0, PT, R0, -0x1, PT ;  /* 0xffffffff0000780c */ /* 0x004fda0003f05270 */
[----:B------:R-:W-:Y:S05]  /*2090*/  @!P0 BREAK.RELIABLE B1 ;  /* 0x0000000000018942 */ /* 0x000fea0003800100 */
[----:B------:R-:W-:Y:S05]  /*20a0*/  @!P0 BRA `(.L_x_127) ;  /* 0x00000004003c8947 */ /* 0x000fea0003800000 */
[----:B------:R3:W-:Y:S01]  /*20b0*/  ATOMS.EXCH RZ, [R4+0x10000], RZ ;  /* 0x010000ff04ff738c */ /* 0x0007e20004000000 */
[----:B------:R-:W-:Y:S01]  /*20c0*/  IMAD.MOV.U32 R11, RZ, RZ, R3 ;  /* 0x000000ffff0b7224 */ /* 0x000fe200078e0003 */
[----:B------:R-:W-:Y:S06]  /*20d0*/  BRA `(.L_x_123) ;  /* 0x00000000001c7947 */ /* 0x000fec0003800000 */
.L_x_126:
[----:B------:R-:W-:-:S05]  /*20e0*/  IMAD.WIDE.U32 R4, R5, 0x4, R28 ;  /* 0x0000000405047825 */ /* 0x000fca00078e001c */
[----:B------:R-:W2:Y:S02]  /*20f0*/  ATOMG.E.EXCH.STRONG.GPU PT, R0, desc[UR36][R4.64], R3 ;  /* 0x80000003040079a8 */ /* 0x000ea4000c1ef124 */
[----:B--2---:R-:W-:-:S13]  /*2100*/  ISETP.NE.AND P0, PT, R0, -0x1, PT ;  /* 0xffffffff0000780c */ /* 0x004fda0003f05270 */
[----:B------:R-:W-:Y:S05]  /*2110*/  @!P0 BREAK.RELIABLE B1 ;  /* 0x0000000000018942 */ /* 0x000fea0003800100 */
[----:B------:R-:W-:Y:S05]  /*2120*/  @!P0 BRA `(.L_x_127) ;  /* 0x00000004001c8947 */ /* 0x000fea0003800000 */
[----:B------:R4:W5:Y:S01]  /*2130*/  ATOMG.E.EXCH.STRONG.GPU PT, RZ, desc[UR36][R4.64], RZ ;  /* 0x800000ff04ff79a8 */ /* 0x000962000c1ef124 */
[----:B------:R-:W-:-:S07]  /*2140*/  IMAD.MOV.U32 R11, RZ, RZ, R3 ;  /* 0x000000ffff0b7224 */ /* 0x000fce00078e0003 */
.L_x_123:
[----:B------:R-:W-:Y:S05]  /*2150*/  BSYNC.RELIABLE B1 ;  /* 0x0000000000017941 */ /* 0x000fea0003800100 */
.L_x_120:
[----:B------:R-:W-:Y:S02]  /*2160*/  LOP3.LUT P0, RZ, R0, 0x7, RZ, 0xc0, !PT ;  /* 0x0000000700ff7812 */ /* 0x000fe4000780c0ff */
[----:B------:R-:W-:-:S04]  /*2170*/  LOP3.LUT P1, RZ, R11, 0x7, RZ, 0xc0, !PT ;  /* 0x000000070bff7812 */ /* 0x000fc8000782c0ff */
[----:B------:R-:W-:-:S04]  /*2180*/  PLOP3.LUT P0, PT, P0, P1, PT, 0x20, 0x2 ;  /* 0x000000000002781c */ /* 0x000fc80000702470 */
[----:B------:R-:W-:Y:S02]  /*2190*/  SEL R10, R11, R0, P0 ;  /* 0x000000000b0a7207 */ /* 0x000fe40000000000 */
[----:B------:R-:W-:Y:S02]  /*21a0*/  SEL R3, R0, R11, P0 ;  /* 0x0000000b00037207 */ /* 0x000fe40000000000 */
[----:B------:R-:W-:-:S13]  /*21b0*/  LOP3.LUT P1, RZ, R10, 0x7, RZ, 0xc0, !PT ;  /* 0x000000070aff7812 */ /* 0x000fda000782c0ff */
[----:B------:R-:W-:Y:S05]  /*21c0*/  @!P1 BRA `(.L_x_128) ;  /* 0xfffffff800909947 */ /* 0x000fea000383ffff */
.L_x_110:
[----:B------:R-:W-:Y:S02]  /*21d0*/  IMAD.SHL.U32 R0, R10, 0x8, RZ ;  /* 0x000000080a007824 */ /* 0x000fe400078e00ff */
[----:B--2-4-:R-:W-:Y:S02]  /*21e0*/  IMAD.MOV.U32 R5, RZ, RZ, -0x4f0f0efe ;  /* 0xb0f0f102ff057424 */ /* 0x014fe400078e00ff */
[----:B------:R-:W-:Y:S01]  /*21f0*/  IMAD.MOV.U32 R13, RZ, RZ, -0x40000000 ;  /* 0xc0000000ff0d7424 */ /* 0x000fe200078e00ff */
[----:B------:R-:W-:Y:S01]  /*2200*/  LOP3.LUT R0, R0, 0x38, RZ, 0xc0, !PT ;  /* 0x0000003800007812 */ /* 0x000fe200078ec0ff */
[----:B------:R-:W-:-:S03]  /*2210*/  IMAD.MOV.U32 R11, RZ, RZ, -0x203a400 ;  /* 0xfdfc5c00ff0b7424 */ /* 0x000fc600078e00ff */
[----:B------:R-:W-:-:S04]  /*2220*/  LOP3.LUT R0, R0, 0x7, R3, 0xf8, !PT ;  /* 0x0000000700007812 */ /* 0x000fc800078ef803 */
[-C--:B---3--:R-:W-:Y:S02]  /*2230*/  SHF.R.U64 R4, R5, R0.reuse, 0x7eb6deee ;  /* 0x7eb6deee05047419 */ /* 0x088fe40000001200 */
[-C--:B------:R-:W-:Y:S02]  /*2240*/  SHF.R.U64 R5, R13, R0.reuse, 0xf8f8f0f0 ;  /* 0xf8f8f0f00d057419 */ /* 0x080fe40000001200 */
[----:B------:R-:W-:Y:S02]  /*2250*/  SHF.R.U64 R11, R11, R0, 0x18181c19 ;  /* 0x18181c190b0b7419 */ /* 0x000fe40000001200 */
[----:B------:R-:W-:Y:S01]  /*2260*/  LOP3.LUT R0, R4, 0x1, RZ, 0xc0, !PT ;  /* 0x0000000104007812 */ /* 0x000fe200078ec0ff */
[----:B------:R-:W-:-:S03]  /*2270*/  IMAD.SHL.U32 R5, R5, 0x4, RZ ;  /* 0x0000000405057824 */ /* 0x000fc600078e00ff */
[----:B------:R-:W-:Y:S01]  /*2280*/  LOP3.LUT R0, R0, 0x2, R11, 0xf8, !PT ;  /* 0x0000000200007812 */ /* 0x000fe200078ef80b */
[----:B------:R-:W-:-:S03]  /*2290*/  IMAD.MOV.U32 R11, RZ, RZ, R3 ;  /* 0x000000ffff0b7224 */ /* 0x000fc600078e0003 */
[----:B------:R-:W-:Y:S01]  /*22a0*/  LOP3.LUT R0, R0, 0x4, R5, 0xf8, !PT ;  /* 0x0000000400007812 */ /* 0x000fe200078ef805 */
[----:B------:R-:W-:-:S03]  /*22b0*/  IMAD.MOV.U32 R5, RZ, RZ, 0x1 ;  /* 0x00000001ff057424 */ /* 0x000fc600078e00ff */
[----:B------:R-:W-:-:S04]  /*22c0*/  ISETP.GT.U32.AND P0, PT, R0, 0xffff, PT ;  /* 0x0000ffff0000780c */ /* 0x000fc80003f04070 */
[----:B------:R-:W-:-:S04]  /*22d0*/  SEL R0, R0, 0xffff, !P0 ;  /* 0x0000ffff00007807 */ /* 0x000fc80004000000 */
[----:B------:R-:W-:-:S04]  /*22e0*/  LOP3.LUT R0, R0, 0xffff, RZ, 0xc0, !PT ;  /* 0x0000ffff00007812 */ /* 0x000fc800078ec0ff */
[----:B------:R-:W-:-:S04]  /*22f0*/  SHF.L.U32 R0, R5, R0, RZ ;  /* 0x0000000005007219 */ /* 0x000fc800000006ff */
[----:B------:R-:W-:-:S13]  /*2300*/  LOP3.LUT P0, RZ, R0, 0x1d, RZ, 0xc0, !PT ;  /* 0x0000001d00ff7812 */ /* 0x000fda000780c0ff */
[C---:B------:R-:W-:Y:S02]  /*2310*/  @P0 IMAD.SHL.U32 R4, R34.reuse, 0x8, RZ ;  /* 0x0000000822040824 */ /* 0x040fe400078e00ff */
[----:B-1----:R-:W-:Y:S02]  /*2320*/  @!P0 IMAD.SHL.U32 R6, R33, 0x8, RZ ;  /* 0x0000000821068824 */ /* 0x002fe400078e00ff */
[----:B------:R-:W-:Y:S01]  /*2330*/  @P0 VIADD R0, R34, 0x1 ;  /* 0x0000000122000836 */ /* 0x000fe20000000000 */
[----:B------:R-:W-:Y:S02]  /*2340*/  @P0 LOP3.LUT R4, R4, 0x7f8, RZ, 0xc0, !PT ;  /* 0x000007f804040812 */ /* 0x000fe400078ec0ff */
[----:B------:R-:W-:Y:S01]  /*2350*/  @!P0 LOP3.LUT R6, R6, 0x7f8, RZ, 0xc0, !PT ;  /* 0x000007f806068812 */ /* 0x000fe200078ec0ff */
[----:B------:R-:W-:Y:S01]  /*2360*/  @P0 IMAD.MOV.U32 R34, RZ, RZ, R0 ;  /* 0x000000ffff220224 */ /* 0x000fe200078e0000 */
[----:B------:R4:W-:Y:S01]  /*2370*/  @P0 STL [R1+0x118], R0 ;  /* 0x0001180001000387 */ /* 0x0009e20000100800 */
[----:B------:R-:W-:-:S02]  /*2380*/  @P0 IMAD.IADD R5, R1, 0x1, R4 ;  /* 0x0000000101050824 */ /* 0x000fc400078e0204 */
[----:B------:R-:W-:Y:S02]  /*2390*/  @!P0 VIADD R4, R33, 0x1 ;  /* 0x0000000121048836 */ /* 0x000fe40000000000 */
[----:B------:R-:W-:Y:S01]  /*23a0*/  @!P0 IMAD.IADD R13, R1, 0x1, R6 ;  /* 0x00000001010d8824 */ /* 0x000fe200078e0206 */
[----:B------:R4:W-:Y:S01]  /*23b0*/  @P0 STL.64 [R5+0x120], R10 ;  /* 0x0001200a05000387 */ /* 0x0009e20000100a00 */
[----:B------:R-:W-:-:S03]  /*23c0*/  @!P0 IMAD.MOV.U32 R33, RZ, RZ, R4 ;  /* 0x000000ffff218224 */ /* 0x000fc600078e0004 */
[----:B------:R4:W-:Y:S04]  /*23d0*/  @!P0 STL [R1+0x920], R4 ;  /* 0x0009200401008387 */ /* 0x0009e80000100800 */
[----:B------:R4:W-:Y:S01]  /*23e0*/  @!P0 STL.64 [R13+0x928], R10 ;  /* 0x0009280a0d008387 */ /* 0x0009e20000100a00 */
[----:B------:R-:W-:Y:S05]  /*23f0*/  BRA `(.L_x_127) ;  /* 0x0000000000687947 */ /* 0x000fea0003800000 */
.L_x_125:
[----:B------:R-:W-:Y:S01]  /*2400*/  LOP3.LUT R0, R3, 0x7, RZ, 0xc0, !PT ;  /* 0x0000000703007812 */ /* 0x000fe200078ec0ff */
[----:B------:R-:W-:-:S03]  /*2410*/  IMAD.MOV.U32 R11, RZ, RZ, R3 ;  /* 0x000000ffff0b7224 */ /* 0x000fc600078e0003 */
[----:B------:R-:W-:-:S13]  /*2420*/  ISETP.NE.AND P0, PT, R0, 0x1, PT ;  /* 0x000000010000780c */ /* 0x000fda0003f05270 */
[C---:B------:R-:W-:Y:S02]  /*2430*/  @P0 IMAD.SHL.U32 R4, R34.reuse, 0x8, RZ ;  /* 0x0000000822040824 */ /* 0x040fe400078e00ff */
[----:B-1----:R-:W-:Y:S02]  /*2440*/  @!P0 IMAD.SHL.U32 R6, R33, 0x8, RZ ;  /* 0x0000000821068824 */ /* 0x002fe400078e00ff */
[----:B------:R-:W-:Y:S01]  /*2450*/  @P0 VIADD R0, R34, 0x1 ;  /* 0x0000000122000836 */ /* 0x000fe20000000000 */
[----:B------:R-:W-:Y:S02]  /*2460*/  @P0 LOP3.LUT R4, R4, 0x7f8, RZ, 0xc0, !PT ;  /* 0x000007f804040812 */ /* 0x000fe400078ec0ff */
[----:B------:R-:W-:Y:S02]  /*2470*/  @!P0 LOP3.LUT R6, R6, 0x7f8, RZ, 0xc0, !PT ;  /* 0x000007f806068812 */ /* 0x000fe400078ec0ff */
[----:B------:R3:W-:Y:S01]  /*2480*/  @P0 STL [R1+0x118], R0 ;  /* 0x0001180001000387 */ /* 0x0007e20000100800 */
[----:B------:R-:W-:Y:S01]  /*2490*/  @P0 IMAD.IADD R5, R1, 0x1, R4 ;  /* 0x0000000101050824 */ /* 0x000fe200078e0204 */
[----:B------:R-:W-:Y:S01]  /*24a0*/  @P0 MOV R34, R0 ;  /* 0x0000000000220202 */ /* 0x000fe20000000f00 */
[----:B------:R-:W-:-:S02]  /*24b0*/  @!P0 VIADD R4, R33, 0x1 ;  /* 0x0000000121048836 */ /* 0x000fc40000000000 */
[----:B------:R-:W-:Y:S01]  /*24c0*/  @!P0 IMAD.IADD R13, R1, 0x1, R6 ;  /* 0x00000001010d8824 */ /* 0x000fe200078e0206 */
[----:B------:R3:W-:Y:S01]  /*24d0*/  @P0 STL.64 [R5+0x120], R10 ;  /* 0x0001200a05000387 */ /* 0x0007e20000100a00 */
[----:B------:R-:W-:-:S03]  /*24e0*/  @!P0 IMAD.MOV.U32 R33, RZ, RZ, R4 ;  /* 0x000000ffff218224 */ /* 0x000fc600078e0004 */
[----:B------:R3:W-:Y:S04]  /*24f0*/  @!P0 STL [R1+0x920], R4 ;  /* 0x0009200401008387 */ /* 0x0007e80000100800 */
[----:B------:R3:W-:Y:S01]  /*2500*/  @!P0 STL.64 [R13+0x928], R10 ;  /* 0x0009280a0d008387 */ /* 0x0007e20000100a00 */
[----:B------:R-:W-:Y:S05]  /*2510*/  BRA `(.L_x_127) ;  /* 0x0000000000207947 */ /* 0x000fea0003800000 */
.L_x_124:
[C---:B--2---:R-:W-:Y:S02]  /*2520*/  IMAD.SHL.U32 R4, R34.reuse, 0x8, RZ ;  /* 0x0000000822047824 */ /* 0x044fe400078e00ff */
[----:B------:R-:W-:Y:S02]  /*2530*/  VIADD R0, R34, 0x1 ;  /* 0x0000000122007836 */ /* 0x000fe40000000000 */
[----:B------:R-:W-:Y:S01]  /*2540*/  IMAD.MOV.U32 R11, RZ, RZ, R3 ;  /* 0x000000ffff0b7224 */ /* 0x000fe200078e0003 */
[----:B------:R-:W-:Y:S01]  /*2550*/  LOP3.LUT R4, R4, 0x7f8, RZ, 0xc0, !PT ;  /* 0x000007f804047812 */ /* 0x000fe200078ec0ff */
[----:B------:R-:W-:Y:S01]  /*2560*/  IMAD.MOV.U32 R34, RZ, RZ, R0 ;  /* 0x000000ffff227224 */ /* 0x000fe200078e0000 */
[----:B------:R2:W-:Y:S03]  /*2570*/  STL [R1+0x118], R0 ;  /* 0x0001180001007387 */ /* 0x0005e60000100800 */
[----:B------:R-:W-:-:S05]  /*2580*/  IMAD.IADD R5, R1, 0x1, R4 ;  /* 0x0000000101057824 */ /* 0x000fca00078e0204 */
[----:B------:R2:W-:Y:S02]  /*2590*/  STL.64 [R5+0x120], R10 ;  /* 0x0001200a05007387 */ /* 0x0005e40000100a00 */
.L_x_127:
[----:B------:R-:W-:Y:S05]  /*25a0*/  BSYNC B0 ;  /* 0x0000000000007941 */ /* 0x000fea0003800000 */
.L_x_109:
[----:B------:R-:W-:Y:S01]  /*25b0*/  LOP3.LUT P0, RZ, R9, 0x7, RZ, 0xc0, !PT ;  /* 0x0000000709ff7812 */ /* 0x000fe2000780c0ff */
[----:B------:R-:W-:Y:S03]  /*25c0*/  BSSY B0, `(.L_x_129) ;  /* 0x0000098000007945 */ /* 0x000fe60003800000 */
[----:B------:R-:W-:-:S04]  /*25d0*/  ISETP.NE.AND P0, PT, R7, RZ, !P0 ;  /* 0x000000ff0700720c */ /* 0x000fc80004705270 */
[----:B-1----:R-:W-:Y:S02]  /*25e0*/  SEL R6, R9, R22, P0 ;  /* 0x0000001609067207 */ /* 0x002fe40000000000 */
[----:B------:R-:W-:Y:S02]  /*25f0*/  SEL R7, R22, R9, P0 ;  /* 0x0000000916077207 */ /* 0x000fe40000000000 */
[----:B------:R-:W-:-:S13]  /*2600*/  LOP3.LUT P1, RZ, R6, 0x7, RZ, 0xc0, !PT ;  /* 0x0000000706ff7812 */ /* 0x000fda000782c0ff */
[----:B------:R-:W-:Y:S05]  /*2610*/  @P1 BRA `(.L_x_130) ;  /* 0x0000000400741947 */ /* 0x000fea0003800000 */
.L_x_148:
[----:B------:R-:W-:Y:S01]  /*2620*/  LOP3.LUT P0, RZ, R7, 0x7, RZ, 0xc0, !PT ;  /* 0x0000000707ff7812 */ /* 0x000fe2000780c0ff */
[----:B------:R-:W-:Y:S05]  /*2630*/  YIELD ;  /* 0x0000000000007946 */ /* 0x000fea0003800000 */
[----:B------:R-:W-:Y:S07]  /*2640*/  BSSY B1, `(.L_x_131) ;  /* 0x000001f000017945 */ /* 0x000fee0003800000 */
[----:B--2---:R-:W-:Y:S05]  /*2650*/  @P0 BRA `(.L_x_132) ;  /* 0x0000000000740947 */ /* 0x004fea0003800000 */
[----:B------:R-:W1:Y:S01]  /*2660*/  S2R R3, SR_CgaCtaId ;  /* 0x0000000000037919 */ /* 0x000e620000008800 */
[----:B--234-:R-:W-:-:S05]  /*2670*/  MOV R0, 0x400 ;  /* 0x0000040000007802 */ /* 0x01cfca0000000f00 */
[----:B------:R-:W-:-:S05]  /*2680*/  VIADD R0, R0, 0x410 ;  /* 0x0000041000007836 */ /* 0x000fca0000000000 */
[----:B-1----:R-:W-:-:S07]  /*2690*/  LEA R8, R3, R0, 0x18 ;  /* 0x0000000003087211 */ /* 0x002fce00078ec0ff */
.L_x_139:
[C---:B------:R-:W-:Y:S01]  /*26a0*/  ISETP.GT.U32.AND P1, PT, R7.reuse, 0xffff, PT ;  /* 0x0000ffff0700780c */ /* 0x040fe20003f24070 */
[----:B------:R-:W-:Y:S05]  /*26b0*/  YIELD ;  /* 0x0000000000007946 */ /* 0x000fea0003800000 */
[----:B---3--:R-:W-:Y:S01]  /*26c0*/  SHF.R.U32.HI R5, RZ, 0x3, R7 ;  /* 0x00000003ff057819 */ /* 0x008fe20000011607 */
[----:B------:R-:W-:Y:S01]  /*26d0*/  BSSY.RECONVERGENT B2, `(.L_x_133) ;  /* 0x0000009000027945 */ /* 0x000fe20003800200 */
[----:B-12---:R-:W-:-:S03]  /*26e0*/  LEA.HI R3, R7, R8, RZ, 0x1f ;  /* 0x0000000807037211 */ /* 0x006fc600078ff8ff */
[----:B------:R-:W-:Y:S02]  /*26f0*/  IMAD.WIDE.U32 R4, R5, 0x4, R28 ;  /* 0x0000000405047825 */ /* 0x000fe400078e001c */
[----:B------:R-:W-:Y:S05]  /*2700*/  @P1 BRA `(.L_x_134) ;  /* 0x00000000000c1947 */ /* 0x000fea0003800000 */
[----:B------:R-:W-:-:S06]  /*2710*/  IMAD.MOV.U32 R0, RZ, RZ, -0x1 ;  /* 0xffffffffff007424 */ /* 0x000fcc00078e00ff */
[----:B------:R2:W3:Y:S01]  /*2720*/  ATOMS.EXCH R0, [R3+0x10000], R0 ;  /* 0x010000000300738c */ /* 0x0004e20004000000 */
[----:B------:R-:W-:Y:S05]  /*2730*/  BRA `(.L_x_135) ;  /* 0x0000000000087947 */ /* 0x000fea0003800000 */
.L_x_134:
[----:B------:R-:W-:-:S05]  /*2740*/  IMAD.MOV.U32 R9, RZ, RZ, -0x1 ;  /* 0xffffffffff097424 */ /* 0x000fca00078e00ff */
[----:B------:R1:W5:Y:S02]  /*2750*/  ATOMG.E.EXCH.STRONG.GPU PT, R0, desc[UR36][R4.64], R9 ;  /* 0x80000009040079a8 */ /* 0x000364000c1ef124 */
.L_x_135:
[----:B------:R-:W-:Y:S05]  /*2760*/  BSYNC.RECONVERGENT B2 ;  /* 0x0000000000027941 */ /* 0x000fea0003800200 */
.L_x_133:
[----:B-1-3-5:R-:W-:-:S05]  /*2770*/  VIADD R9, R0, 0x1 ;  /* 0x0000000100097836 */ /* 0x02afca0000000000 */
[----:B------:R-:W-:-:S13]  /*2780*/  ISETP.GE.U32.AND P0, PT, R9, 0x2, PT ;  /* 0x000000020900780c */ /* 0x000fda0003f06070 */
[----:B------:R-:W-:Y:S05]  /*2790*/  @!P0 BRA `(.L_x_132) ;  /* 0x0000000000248947 */ /* 0x000fea0003800000 */
[----:B------:R-:W-:Y:S04]  /*27a0*/  BSSY.RECONVERGENT B2, `(.L_x_136) ;  /* 0x0000005000027945 */ /* 0x000fe80003800200 */
[----:B------:R-:W-:Y:S05]  /*27b0*/  @P1 BRA `(.L_x_137) ;  /* 0x0000000000081947 */ /* 0x000fea0003800000 */
[----:B------:R1:W-:Y:S01]  /*27c0*/  ATOMS.EXCH RZ, [R3+0x10000], RZ ;  /* 0x010000ff03ff738c */ /* 0x0003e20004000000 */
[----:B------:R-:W-:Y:S05]  /*27d0*/  BRA `(.L_x_138) ;  /* 0x0000000000047947 */ /* 0x000fea0003800000 */
.L_x_137:
[----:B------:R3:W5:Y:S02]  /*27e0*/  ATOMG.E.EXCH.STRONG.GPU PT, RZ, desc[UR36][R4.64], RZ ;  /* 0x800000ff04ff79a8 */ /* 0x000764000c1ef124 */
.L_x_138:
[----:B------:R-:W-:Y:S05]  /*27f0*/  BSYNC.RECONVERGENT B2 ;  /* 0x0000000000027941 */ /* 0x000fea0003800200 */
.L_x_136:
[----:B------:R-:W-:Y:S01]  /*2800*/  LOP3.LUT P0, RZ, R0, 0x7, RZ, 0xc0, !PT ;  /* 0x0000000700ff7812 */ /* 0x000fe2000780c0ff */
[----:B------:R-:W-:-:S12]  /*2810*/  IMAD.MOV.U32 R7, RZ, RZ, R0 ;  /* 0x000000ffff077224 */ /* 0x000fd800078e0000 */
[----:B------:R-:W-:Y:S05]  /*2820*/  @!P0 BRA `(.L_x_139) ;  /* 0xfffffffc009c8947 */ /* 0x000fea000383ffff */
.L_x_132:
[----:B------:R-:W-:Y:S05]  /*2830*/  BSYNC B1 ;  /* 0x0000000000017941 */ /* 0x000fea0003800000 */
.L_x_131:
[----:B------:R-:W-:Y:S01]  /*2840*/  ISETP.GE.U32.AND P0, PT, R6, 0xfff9, PT ;  /* 0x0000fff90600780c */ /* 0x000fe20003f06070 */
[----:B------:R-:W-:-:S12]  /*2850*/  BSSY.RELIABLE B1, `(.L_x_140) ;  /* 0x0000032000017945 */ /* 0x000fd80003800100 */
[----:B------:R-:W-:Y:S05]  /*2860*/  @!P0 BRA `(.L_x_141) ;  /* 0x0000000000688947 */ /* 0x000fea0003800000 */
[C---:B------:R-:W-:Y:S02]  /*2870*/  LOP3.LUT P0, RZ, R7.reuse, 0x3, RZ, 0xc0, !PT ;  /* 0x0000000307ff7812 */ /* 0x040fe4000780c0ff */
[----:B---34-:R-:W-:-:S04]  /*2880*/  LOP3.LUT P1, R4, R7, 0x4, RZ, 0xc0, !PT ;  /* 0x0000000407047812 */ /* 0x018fc8000782c0ff */
[----:B------:R-:W-:-:S04]  /*2890*/  PLOP3.LUT P0, PT, P1, P0, PT, 0x8, 0x80 ;  /* 0x000000000080781c */ /* 0x000fc80000f00170 */
[----:B------:R-:W-:-:S13]  /*28a0*/  ISETP.GT.U32.OR P0, PT, R7, 0xffff, P0 ;  /* 0x0000ffff0700780c */ /* 0x000fda0000704470 */
[----:B------:R-:W-:Y:S05]  /*28b0*/  @P0 BRA `(.L_x_142) ;  /* 0x00000000001c0947 */ /* 0x000fea0003800000 */
[----:B------:R-:W-:Y:S01]  /*28c0*/  LOP3.LUT P0, RZ, R7, 0x7, RZ, 0xc0, !PT ;  /* 0x0000000707ff7812 */ /* 0x000fe2000780c0ff */
[----:B--2---:R-:W-:Y:S02]  /*28d0*/  IMAD.MOV.U32 R0, RZ, RZ, R7 ;  /* 0x000000ffff007224 */ /* 0x004fe400078e0007 */
[----:B-1----:R-:W-:-:S10]  /*28e0*/  IMAD.MOV.U32 R3, RZ, RZ, R6 ;  /* 0x000000ffff037224 */ /* 0x002fd400078e0006 */
[----:B------:R-:W-:Y:S05]  /*28f0*/  @!P0 BRA `(.L_x_143) ;  /* 0x00000000009c8947 */ /* 0x000fea0003800000 */
[----:B------:R-:W-:-:S13]  /*2900*/  ISETP.NE.AND P0, PT, R4, RZ, PT ;  /* 0x000000ff0400720c */ /* 0x000fda0003f05270 */
[----:B------:R-:W-:Y:S05]  /*2910*/  @P0 BREAK.RELIABLE B1 ;  /* 0x0000000000010942 */ /* 0x000fea0003800100 */
[----:B------:R-:W-:Y:S05]  /*2920*/  @P0 BRA `(.L_x_144) ;  /* 0x00000004006c0947 */ /* 0x000fea0003800000 */
.L_x_142:
[----:B------:R-:W-:Y:S02]  /*2930*/  ISETP.GT.U32.AND P1, PT, R6, 0xffff, PT ;  /* 0x0000ffff0600780c */ /* 0x000fe40003f24070 */
[----:B-12---:R-:W-:-:S11]  /*2940*/  SHF.R.U32.HI R3, RZ, 0x3, R6 ;  /* 0x00000003ff037819 */ /* 0x006fd60000011606 */
[----:B------:R-:W-:-:S06]  /*2950*/  @P1 IMAD.WIDE.U32 R4, R3, 0x4, R28 ;  /* 0x0000000403041825 */ /* 0x000fcc00078e001c */
[----:B------:R-:W2:Y:S01]  /*2960*/  @P1 LDG.E R4, desc[UR36][R4.64] ;  /* 0x0000002404041981 */ /* 0x000ea2000c1e1900 */
[----:B------:R-:W-:Y:S01]  /*2970*/  @!P1 MOV R0, 0x400 ;  /* 0x0000040000009802 */ /* 0x000fe20000000f00 */
[----:B------:R-:W1:Y:S04]  /*2980*/  @!P1 S2R R9, SR_CgaCtaId ;  /* 0x0000000000099919 */ /* 0x000e680000008800 */
[----:B------:R-:W-:-:S05]  /*2990*/  @!P1 VIADD R0, R0, 0x410 ;  /* 0x0000041000009836 */ /* 0x000fca0000000000 */
[----:B-1----:R-:W-:-:S05]  /*29a0*/  @!P1 LEA R0, R9, R0, 0x18 ;  /* 0x0000000009009211 */ /* 0x002fca00078ec0ff */
[----:B------:R-:W-:-:S06]  /*29b0*/  @!P1 IMAD R0, R3, 0x4, R0 ;  /* 0x0000000403009824 */ /* 0x000fcc00078e0200 */
[----:B------:R-:W1:Y:S02]  /*29c0*/  @!P1 LDS R0, [R0+0x10000] ;  /* 0x0100000000009984 */ /* 0x000e640000000800 */
[----:B-1----:R-:W-:Y:S02]  /*29d0*/  @!P1 ISETP.NE.AND P0, PT, R0, RZ, PT ;  /* 0x000000ff0000920c */ /* 0x002fe40003f05270 */
[----:B--2---:R-:W-:-:S13]  /*29e0*/  @P1 ISETP.NE.AND P0, PT, R4, RZ, PT ;  /* 0x000000ff0400120c */ /* 0x004fda0003f05270 */
[----:B------:R-:W-:Y:S05]  /*29f0*/  @!P0 BREAK.RELIABLE B1 ;  /* 0x0000000000018942 */ /* 0x000fea0003800100 */
[----:B------:R-:W-:Y:S05]  /*2a00*/  @!P0 BRA `(.L_x_145) ;  /* 0x0000000000f88947 */ /* 0x000fea0003800000 */
.L_x_141:
[----:B------:R-:W-:Y:S02]  /*2a10*/  ISETP.GT.U32.AND P0, PT, R6, 0xffff, PT ;  /* 0x0000ffff0600780c */ /* 0x000fe40003f04070 */
[----:B--234-:R-:W-:-:S11]  /*2a20*/  SHF.R.U32.HI R5, RZ, 0x3, R6 ;  /* 0x00000003ff057819 */ /* 0x01cfd60000011606 */
        /* <DEDUP_REMOVED lines=11> */
[----:B-1----:R-:W-:Y:S01]  /*2ae0*/  IMAD.MOV.U32 R3, RZ, RZ, R7 ;  /* 0x000000ffff037224 */ /* 0x002fe200078e0007 */
[----:B------:R-:W-:Y:S06]  /*2af0*/  BRA `(.L_x_143) ;  /* 0x00000000001c7947 */ /* 0x000fec0003800000 */
.L_x_146:
[----:B------:R-:W-:-:S05]  /*2b00*/  IMAD.WIDE.U32 R4, R5, 0x4, R28 ;  /* 0x0000000405047825 */ /* 0x000fca00078e001c */
[----:B------:R-:W2:Y:S02]  /*2b10*/  ATOMG.E.EXCH.STRONG.GPU PT, R0, desc[UR36][R4.64], R7 ;  /* 0x80000007040079a8 */ /* 0x000ea4000c1ef124 */
[----:B--2---:R-:W-:-:S13]  /*2b20*/  ISETP.NE.AND P0, PT, R0, -0x1, PT ;  /* 0xffffffff0000780c */ /* 0x004fda0003f05270 */
[----:B------:R-:W-:Y:S05]  /*2b30*/  @!P0 BREAK.RELIABLE B1 ;  /* 0x0000000000018942 */ /* 0x000fea0003800100 */
[----:B------:R-:W-:Y:S05]  /*2b40*/  @!P0 BRA `(.L_x_147) ;  /* 0x0000000000fc8947 */ /* 0x000fea0003800000 */
[----:B------:R2:W5:Y:S01]  /*2b50*/  ATOMG.E.EXCH.STRONG.GPU PT, RZ, desc[UR36][R4.64], RZ ;  /* 0x800000ff04ff79a8 */ /* 0x000562000c1ef124 */
[----:B-1----:R-:W-:-:S07]  /*2b60*/  IMAD.MOV.U32 R3, RZ, RZ, R7 ;  /* 0x000000ffff037224 */ /* 0x002fce00078e0007 */
.L_x_143:
[----:B------:R-:W-:Y:S05]  /*2b70*/  BSYNC.RELIABLE B1 ;  /* 0x0000000000017941 */ /* 0x000fea0003800100 */
.L_x_140:
[----:B------:R-:W-:Y:S02]  /*2b80*/  LOP3.LUT P0, RZ, R0, 0x7, RZ, 0xc0, !PT ;  /* 0x0000000700ff7812 */ /* 0x000fe4000780c0ff */
[----:B------:R-:W-:-:S04]  /*2b90*/  LOP3.LUT P1, RZ, R3, 0x7, RZ, 0xc0, !PT ;  /* 0x0000000703ff7812 */ /* 0x000fc8000782c0ff */
[----:B------:R-:W-:-:S04]  /*2ba0*/  PLOP3.LUT P0, PT, P0, P1, PT, 0x20, 0x2 ;  /* 0x000000000002781c */ /* 0x000fc80000702470 */
[----:B------:R-:W-:Y:S02]  /*2bb0*/  SEL R6, R3, R0, P0 ;  /* 0x0000000003067207 */ /* 0x000fe40000000000 */
[----:B------:R-:W-:Y:S02]  /*2bc0*/  SEL R7, R0, R3, P0 ;  /* 0x0000000300077207 */ /* 0x000fe40000000000 */
[----:B------:R-:W-:-:S13]  /*2bd0*/  LOP3.LUT P1, RZ, R6, 0x7, RZ, 0xc0, !PT ;  /* 0x0000000706ff7812 */ /* 0x000fda000782c0ff */
[----:B------:R-:W-:Y:S05]  /*2be0*/  @!P1 BRA `(.L_x_148) ;  /* 0xfffffff8008c9947 */ /* 0x000fea000383ffff */
.L_x_130:
[----:B--234-:R-:W-:Y:S02]  /*2bf0*/  IMAD.SHL.U32 R0, R6, 0x8, RZ ;  /* 0x0000000806007824 */ /* 0x01cfe400078e00ff */
[----:B------:R-:W-:Y:S02]  /*2c00*/  IMAD.MOV.U32 R3, RZ, RZ, -0x4f0f0efe ;  /* 0xb0f0f102ff037424 */ /* 0x000fe400078e00ff */
[----:B------:R-:W-:Y:S01]  /*2c10*/  IMAD.MOV.U32 R9, RZ, RZ, -0x40000000 ;  /* 0xc0000000ff097424 */ /* 0x000fe200078e00ff */
[----:B------:R-:W-:Y:S01]  /*2c20*/  LOP3.LUT R0, R0, 0x38, RZ, 0xc0, !PT ;  /* 0x0000003800007812 */ /* 0x000fe200078ec0ff */
[----:B------:R-:W-:-:S03]  /*2c30*/  IMAD.MOV.U32 R5, RZ, RZ, -0x203a400 ;  /* 0xfdfc5c00ff057424 */ /* 0x000fc600078e00ff */
[----:B------:R-:W-:-:S04]  /*2c40*/  LOP3.LUT R0, R0, 0x7, R7, 0xf8, !PT ;  /* 0x0000000700007812 */ /* 0x000fc800078ef807 */
        /* <DEDUP_REMOVED lines=14> */
[----:B------:R-:W-:Y:S02]  /*2d30*/  @!P0 IMAD.SHL.U32 R4, R33, 0x8, RZ ;  /* 0x0000000821048824 */ /* 0x000fe400078e00ff */
[----:B------:R-:W-:Y:S01]  /*2d40*/  @P0 VIADD R34, R34, 0x1 ;  /* 0x0000000122220836 */ /* 0x000fe20000000000 */
[----:B------:R-:W-:Y:S02]  /*2d50*/  @P0 LOP3.LUT R0, R0, 0x7f8, RZ, 0xc0, !PT ;  /* 0x000007f800000812 */ /* 0x000fe400078ec0ff */
[----:B------:R-:W-:Y:S02]  /*2d60*/  @!P0 LOP3.LUT R4, R4, 0x7f8, RZ, 0xc0, !PT ;  /* 0x000007f804048812 */ /* 0x000fe400078ec0ff */
[----:B------:R-:W-:Y:S01]  /*2d70*/  @P0 IADD3 R5, PT, PT, R1, R0, RZ ;  /* 0x0000000001050210 */ /* 0x000fe20007ffe0ff */
[----:B------:R-:W-:Y:S01]  /*2d80*/  @!P0 VIADD R0, R33, 0x1 ;  /* 0x0000000121008836 */ /* 0x000fe20000000000 */
[----:B------:R3:W-:Y:S01]  /*2d90*/  @P0 STL [R1+0x118], R34 ;  /* 0x0001182201000387 */ /* 0x0007e20000100800 */
[----:B------:R-:W-:-:S03]  /*2da0*/  @!P0 IMAD.IADD R3, R1, 0x1, R4 ;  /* 0x0000000101038824 */ /* 0x000fc600078e0204 */
[----:B------:R3:W-:Y:S04]  /*2db0*/  @P0 STL.64 [R5+0x120], R6 ;  /* 0x0001200605000387 */ /* 0x0007e80000100a00 */
[----:B------:R3:W-:Y:S04]  /*2dc0*/  @!P0 STL [R1+0x920], R0 ;  /* 0x0009200001008387 */ /* 0x0007e80000100800 */
[----:B------:R3:W-:Y:S01]  /*2dd0*/  @!P0 STL.64 [R3+0x928], R6 ;  /* 0x0009280603008387 */ /* 0x0007e20000100a00 */
[----:B------:R-:W-:Y:S05]  /*2de0*/  BRA `(.L_x_147) ;  /* 0x0000000000547947 */ /* 0x000fea0003800000 */
.L_x_145:
[----:B------:R-:W-:-:S04]  /*2df0*/  LOP3.LUT R0, R7, 0x7, RZ, 0xc0, !PT ;  /* 0x0000000707007812 */ /* 0x000fc800078ec0ff */
[----:B------:R-:W-:-:S13]  /*2e00*/  ISETP.NE.AND P0, PT, R0, 0x1, PT ;  /* 0x000000010000780c */ /* 0x000fda0003f05270 */
[C---:B------:R-:W-:Y:S02]  /*2e10*/  @P0 IMAD.SHL.U32 R0, R34.reuse, 0x8, RZ ;  /* 0x0000000822000824 */ /* 0x040fe400078e00ff */
[----:B------:R-:W-:Y:S02]  /*2e20*/  @!P0 IMAD.SHL.U32 R4, R33, 0x8, RZ ;  /* 0x0000000821048824 */ /* 0x000fe400078e00ff */
[----:B------:R-:W-:Y:S01]  /*2e30*/  @P0 VIADD R34, R34, 0x1 ;  /* 0x0000000122220836 */ /* 0x000fe20000000000 */
[----:B------:R-:W-:Y:S02]  /*2e40*/  @P0 LOP3.LUT R0, R0, 0x7f8, RZ, 0xc0, !PT ;  /* 0x000007f800000812 */ /* 0x000fe400078ec0ff */
[----:B------:R-:W-:Y:S02]  /*2e50*/  @!P0 LOP3.LUT R4, R4, 0x7f8, RZ, 0xc0, !PT ;  /* 0x000007f804048812 */ /* 0x000fe400078ec0ff */
[----:B------:R2:W-:Y:S01]  /*2e60*/  @P0 STL [R1+0x118], R34 ;  /* 0x0001182201000387 */ /* 0x0005e20000100800 */
[----:B------:R-:W-:-:S02]  /*2e70*/  @P0 IMAD.IADD R3, R1, 0x1, R0 ;  /* 0x0000000101030824 */ /* 0x000fc400078e0200 */
[----:B------:R-:W-:Y:S02]  /*2e80*/  @!P0 VIADD R0, R33, 0x1 ;  /* 0x0000000121008836 */ /* 0x000fe40000000000 */
[----:B------:R-:W-:Y:S01]  /*2e90*/  @!P0 IMAD.IADD R5, R1, 0x1, R4 ;  /* 0x0000000101058824 */ /* 0x000fe200078e0204 */
[----:B------:R2:W-:Y:S04]  /*2ea0*/  @P0 STL.64 [R3+0x120], R6 ;  /* 0x0001200603000387 */ /* 0x0005e80000100a00 */
[----:B------:R2:W-:Y:S04]  /*2eb0*/  @!P0 STL [R1+0x920], R0 ;  /* 0x0009200001008387 */ /* 0x0005e80000100800 */
[----:B------:R2:W-:Y:S01]  /*2ec0*/  @!P0 STL.64 [R5+0x928], R6 ;  /* 0x0009280605008387 */ /* 0x0005e20000100a00 */
[----:B------:R-:W-:Y:S05]  /*2ed0*/  BRA `(.L_x_147) ;  /* 0x0000000000187947 */ /* 0x000fea0003800000 */
.L_x_144:
[C---:B------:R-:W-:Y:S02]  /*2ee0*/  IMAD.SHL.U32 R0, R34.reuse, 0x8, RZ ;  /* 0x0000000822007824 */ /* 0x040fe400078e00ff */
[----:B------:R-:W-:-:S03]  /*2ef0*/  VIADD R34, R34, 0x1 ;  /* 0x0000000122227836 */ /* 0x000fc60000000000 */
[----:B------:R-:W-:Y:S02]  /*2f00*/  LOP3.LUT R0, R0, 0x7f8, RZ, 0xc0, !PT ;  /* 0x000007f800007812 */ /* 0x000fe400078ec0ff */
[----:B------:R1:W-:Y:S03]  /*2f10*/  STL [R1+0x118], R34 ;  /* 0x0001182201007387 */ /* 0x0003e60000100800 */
[----:B------:R-:W-:-:S05]  /*2f20*/  IMAD.IADD R3, R1, 0x1, R0 ;  /* 0x0000000101037824 */ /* 0x000fca00078e0200 */
[----:B------:R1:W-:Y:S02]  /*2f30*/  STL.64 [R3+0x120], R6 ;  /* 0x0001200603007387 */ /* 0x0003e40000100a00 */
.L_x_147:
[----:B------:R-:W-:Y:S05]  /*2f40*/  BSYNC B0 ;  /* 0x0000000000007941 */ /* 0x000fea0003800000 */
.L_x_129:
[----:B------:R-:W-:Y:S05]  /*2f50*/  BRA `(.L_x_149) ;  /* 0x0000027400a07947 */ /* 0x000fea0003800000 */
.L_x_104:
[----:B------:R-:W2:Y:S04]  /*2f60*/  LDL R0, [R1+0xc] ;  /* 0x00000c0001007983 */ /* 0x000ea80000100800 */
[----:B------:R1:W5:Y:S04]  /*2f70*/  LDG.E R44, desc[UR36][R52.64+0x2c] ;  /* 0x00002c24342c7981 */ /* 0x000368000c1e1900 */
[----:B------:R1:W5:Y:S01]  /*2f80*/  LDG.E.64 R22, desc[UR36][R52.64+0x30] ;  /* 0x0000302434167981 */ /* 0x000362000c1e1b00 */
[----:B------:R-:W-:Y:S01]  /*2f90*/  IMAD.MOV R33, RZ, RZ, -R33 ;  /* 0x000000ffff217224 */ /* 0x000fe200078e0a21 */
[----:B------:R-:W-:Y:S01]  /*2fa0*/  IADD3 R34, PT, PT, -R34, 0x100, RZ ;  /* 0x0000010022227810 */ /* 0x000fe20007ffe1ff */
[----:B------:R-:W-:Y:S03]  /*2fb0*/  BSSY.RECONVERGENT B8, `(.L_x_150) ;  /* 0x0000886000087945 */ /* 0x000fe60003800200 */
[----:B------:R-:W-:-:S02]  /*2fc0*/  VIADDMNMX.U32 R33, R33, 0x100, R34, PT ;  /* 0x0000010021217846 */ /* 0x000fc40003800022 */
[----:B--2---:R-:W-:-:S13]  /*2fd0*/  ISETP.NE.AND P0, PT, R0, 0x2, PT ;  /* 0x000000020000780c */ /* 0x004fda0003f05270 */
[----:B-1----:R-:W-:Y:S05]  /*2fe0*/  @!P0 BRA `(.L_x_151) ;  /* 0x00000004004c8947 */ /* 0x002fea0003800000 */
[----:B-----5:R-:W-:Y:S01]  /*2ff0*/  LOP3.LUT P0, R46, R22, 0xff, RZ, 0xc0, !PT ;  /* 0x000000ff162e7812 */ /* 0x020fe2000780c0ff */
[----:B------:R-:W-:Y:S01]  /*3000*/  BSSY.RECONVERGENT B9, `(.L_x_152) ;  /* 0x0000029000097945 */ /* 0x000fe20003800200 */
[----:B------:R-:W-:-:S11]  /*3010*/  IMAD.MOV.U32 R34, RZ, RZ, RZ ;  /* 0x000000ffff227224 */ /* 0x000fd600078e00ff */
[----:B------:R-:W-:Y:S05]  /*3020*/  @!P0 BRA `(.L_x_153) ;  /* 0x0000000000988947 */ /* 0x000fea0003800000 */
[----:B------:R-:W-:Y:S02]  /*3030*/  IMAD.MOV.U32 R49, RZ, RZ, RZ ;  /* 0x000000ffff317224 */ /* 0x000fe400078e00ff */
[----:B------:R-:W-:-:S07]  /*3040*/  IMAD.MOV.U32 R34, RZ, RZ, RZ ;  /* 0x000000ffff227224 */ /* 0x000fce00078e00ff */
.L_x_156:
[----:B-1----:R-:W-:Y:S01]  /*3050*/  IADD3 R6, P0, PT, R24, -0x80000000, RZ ;  /* 0x8000000018067810 */ /* 0x002fe20007f1e0ff */
[----:B------:R-:W1:Y:S03]  /*3060*/  LDC.64 R4, c[0x0][0x380] ;  /* 0x0000e000ff047b82 */ /* 0x000e660000000a00 */
[----:B------:R-:W-:Y:S02]  /*3070*/  IADD3 R6, P1, PT, R6, 0xc000000, RZ ;  /* 0x0c00000006067810 */ /* 0x000fe40007f3e0ff */
[----:B------:R-:W-:-:S05]  /*3080*/  IADD3.X R0, PT, PT, R25, 0x1, RZ, P0, !PT ;  /* 0x0000000119007810 */ /* 0x000fca00007fe4ff */
[----:B------:R-:W-:-:S05]  /*3090*/  IMAD.X R7, RZ, RZ, R0, P1 ;  /* 0x000000ffff077224 */ /* 0x000fca00008e0600 */
[----:B------:R-:W2:Y:S02]  /*30a0*/  LDG.E R0, desc[UR36][R6.64+0x8] ;  /* 0x0000082406007981 */ /* 0x000ea4000c1e1900 */
[----:B--2---:R-:W-:-:S05]  /*30b0*/  LOP3.LUT R3, R0, 0x7fff, RZ, 0xc0, !PT ;  /* 0x00007fff00037812 */ /* 0x004fca00078ec0ff */
[----:B------:R-:W-:-:S04]  /*30c0*/  IMAD R3, R2, 0x8000, R3 ;  /* 0x0000800002037824 */ /* 0x000fc800078e0203 */
[----:B-1----:R-:W-:-:S03]  /*30d0*/  IMAD.WIDE.U32 R4, R3, 0x8, R4 ;  /* 0x0000000803047825 */ /* 0x002fc600078e0004 */
[----:B------:R-:W-:-:S05]  /*30e0*/  IADD3 R4, P0, PT, R4, 0xc000000, RZ ;  /* 0x0c00000004047810 */ /* 0x000fca0007f1e0ff */
[----:B------:R-:W-:-:S06]  /*30f0*/  IMAD.X R5, RZ, RZ, R5, P0 ;  /* 0x000000ffff057224 */ /* 0x000fcc00000e0605 */
[----:B------:R-:W2:Y:S01]  /*3100*/  LDG.E.64 R4, desc[UR36][R4.64+0x8] ;  /* 0x0000082404047981 */ /* 0x000ea2000c1e1b00 */
[----:B------:R-:W-:Y:S01]  /*3110*/  VIADD R9, R0, 0x1 ;  /* 0x0000000100097836 */ /* 0x000fe20000000000 */
[----:B------:R-:W-:Y:S01]  /*3120*/  BSSY.RECONVERGENT B10, `(.L_x_154) ;  /* 0x00000140000a7945 */ /* 0x000fe20003800200 */
[----:B------:R-:W-:-:S03]  /*3130*/  VIADD R49, R49, 0x1 ;  /* 0x0000000131317836 */ /* 0x000fc60000000000 */
[----:B------:R1:W-:Y:S02]  /*3140*/  STG.E desc[UR36][R6.64+0x8], R9 ;  /* 0x0000080906007986 */ /* 0x0003e4000c101924 */
[----:B------:R-:W-:Y:S02]  /*3150*/  ISETP.GE.U32.AND P1, PT, R49, 0x8000, PT ;  /* 0x000080003100780c */ /* 0x000fe40003f26070 */
[----:B--2---:R-:W-:-:S04]  /*3160*/  ISETP.NE.U32.AND P0, PT, R4, RZ, PT ;  /* 0x000000ff0400720c */ /* 0x004fc80003f05070 */
[----:B------:R-:W-:-:S04]  /*3170*/  ISETP.NE.AND.EX P0, PT, R5, RZ, PT, P0 ;  /* 0x000000ff0500720c */ /* 0x000fc80003f05300 */
[----:B------:R-:W-:-:S13]  /*3180*/  ISETP.LT.U32.OR P0, PT, R3, 0x2000, P0 ;  /* 0x000020000300780c */ /* 0x000fda0000701470 */
[C---:B------:R-:W-:Y:S02]  /*3190*/  @!P0 IMAD R8, R34.reuse, 0x4, R1 ;  /* 0x0000000422088824 */ /* 0x040fe400078e0201 */
[----:B------:R-:W-:-:S03]  /*31a0*/  @!P0 VIADD R0, R34, 0x1 ;  /* 0x0000000122008836 */ /* 0x000fc60000000000 */
[----:B------:R1:W-:Y:S01]  /*31b0*/  @!P0 STL [R8+0x18], R3 ;  /* 0x0000180308008387 */ /* 0x0003e20000100800 */
[----:B------:R-:W-:Y:S01]  /*31c0*/  @!P0 IMAD.MOV.U32 R34, RZ, RZ, R0 ;  /* 0x000000ffff228224 */ /* 0x000fe200078e0000 */
[----:B------:R-:W-:Y:S06]  /*31d0*/  @!P1 BRA `(.L_x_155) ;  /* 0x0000000000209947 */ /* 0x000fec0003800000 */
[----:B-1----:R-:W-:Y:S01]  /*31e0*/  MOV R8, 0x0 ;  /* 0x0000000000087802 */ /* 0x002fe20000000f00 */
[----:B------:R-:W1:Y:S01]  /*31f0*/  LDCU.64 UR4, c[0x4][0x28] ;  /* 0x01000500ff0477ac */ /* 0x000e620008000a00 */
[----:B------:R-:W-:-:S04]  /*3200*/  CS2R R6, SRZ ;  /* 0x0000000000067805 */ /* 0x000fc8000001ff00 */
[----:B------:R-:W2:Y:S01]  /*3210*/  LDC.64 R8, c[0x4][R8] ;  /* 0x0100000008087b82 */ /* 0x000ea20000000a00 */
[----:B-1----:R-:W-:Y:S02]  /*3220*/  IMAD.U32 R4, RZ, RZ, UR4 ;  /* 0x00000004ff047e24 */ /* 0x002fe4000f8e00ff */
[----:B------:R-:W-:-:S07]  /*3230*/  IMAD.U32 R5, RZ, RZ, UR5 ;  /* 0x00000005ff057e24 */ /* 0x000fce000f8e00ff */
[----:B------:R-:W-:-:S07]  /*3240*/  LEPC R20, `(.L_x_155) ;  /* 0x000000001014794e */ /* 0x000fce0000000000 */
[----:B0-2---:R-:W-:Y:S05]  /*3250*/  CALL.ABS.NOINC R8 ;  /* 0x0000000008007343 */ /* 0x005fea0003c00000 */
.L_x_155:
[----:B------:R-:W-:Y:S05]  /*3260*/  BSYNC.RECONVERGENT B10 ;  /* 0x00000000000a7941 */ /* 0x000fea0003800200 */
.L_x_154:
[----:B------:R-:W-:-:S13]  /*3270*/  ISETP.GE.U32.AND P0, PT, R34, R46, PT ;  /* 0x0000002e2200720c */ /* 0x000fda0003f06070 */
[----:B------:R-:W-:Y:S05]  /*3280*/  @!P0 BRA `(.L_x_156) ;  /* 0xfffffffc00708947 */ /* 0x000fea000383ffff */
.L_x_153:
[----:B------:R-:W-:Y:S05]  /*3290*/  BSYNC.RECONVERGENT B9 ;  /* 0x0000000000097941 */ /* 0x000fea0003800200 */
.L_x_152:
[----:B------:R-:W-:Y:S01]  /*32a0*/  LOP3.LUT P0, R49, R23, 0xff, RZ, 0xc0, !PT ;  /* 0x000000ff17317812 */ /* 0x000fe2000780c0ff */
[----:B------:R-:W-:Y:S01]  /*32b0*/  BSSY.RECONVERGENT B9, `(.L_x_157) ;  /* 0x0000025000097945 */ /* 0x000fe20003800200 */
[----:B------:R-:W-:-:S11]  /*32c0*/  IMAD.MOV.U32 R46, RZ, RZ, RZ ;  /* 0x000000ffff2e7224 */ /* 0x000fd600078e00ff */
[----:B------:R-:W-:Y:S05]  /*32d0*/  @!P0 BRA `(.L_x_158) ;  /* 0x0000000000888947 */ /* 0x000fea0003800000 */
[----:B------:R-:W-:Y:S02]  /*32e0*/  HFMA2 R50, -RZ, RZ, 0, 0 ;  /* 0x00000000ff327431 */ /* 0x000fe400000001ff */
[----:B------:R-:W-:-:S07]  /*32f0*/  IMAD.MOV.U32 R46, RZ, RZ, RZ ;  /* 0x000000ffff2e7224 */ /* 0x000fce00078e00ff */
.L_x_161:
[----:B-1----:R-:W-:-:S04]  /*3300*/  IADD3 R4, P0, PT, R24, -0x80000000, RZ ;  /* 0x8000000018047810 */ /* 0x002fc80007f1e0ff */
[----:B------:R-:W-:Y:S02]  /*3310*/  IADD3 R4, P1, PT, R4, 0xc000000, RZ ;  /* 0x0c00000004047810 */ /* 0x000fe40007f3e0ff */
[----:B------:R-:W-:-:S05]  /*3320*/  IADD3.X R0, PT, PT, R25, 0x1, RZ, P0, !PT ;  /* 0x0000000119007810 */ /* 0x000fca00007fe4ff */
[----:B------:R-:W-:-:S05]  /*3330*/  IMAD.X R5, RZ, RZ, R0, P1 ;  /* 0x000000ffff057224 */ /* 0x000fca00008e0600 */
[----:B------:R-:W1:Y:S02]  /*3340*/  LDG.E R0, desc[UR36][R4.64+0x10008] ;  /* 0x0100082404007981 */ /* 0x000e64000c1e1900 */
[----:B-1----:R-:W-:-:S05]  /*3350*/  LOP3.LUT R3, R0, 0x7fff, RZ, 0xc0, !PT ;  /* 0x00007fff00037812 */ /* 0x002fca00078ec0ff */
[----:B------:R-:W-:-:S04]  /*3360*/  IMAD R3, R2, 0x8000, R3 ;  /* 0x0000800002037824 */ /* 0x000fc800078e0203 */
[----:B------:R-:W-:-:S06]  /*3370*/  IMAD.WIDE.U32 R6, R3, 0x4, R28 ;  /* 0x0000000403067825 */ /* 0x000fcc00078e001c */
[----:B------:R-:W2:Y:S01]  /*3380*/  LDG.E R6, desc[UR36][R6.64] ;  /* 0x0000002406067981 */ /* 0x000ea2000c1e1900 */
[----:B------:R-:W-:Y:S01]  /*3390*/  VIADD R9, R0, 0x1 ;  /* 0x0000000100097836 */ /* 0x000fe20000000000 */
[----:B------:R-:W-:Y:S01]  /*33a0*/  BSSY.RECONVERGENT B10, `(.L_x_159) ;  /* 0x00000130000a7945 */ /* 0x000fe20003800200 */
[----:B------:R-:W-:-:S03]  /*33b0*/  VIADD R50, R50, 0x1 ;  /* 0x0000000132327836 */ /* 0x000fc60000000000 */
[----:B------:R1:W-:Y:S02]  /*33c0*/  STG.E desc[UR36][R4.64+0x10008], R9 ;  /* 0x0100080904007986 */ /* 0x0003e4000c101924 */
[----:B------:R-:W-:Y:S02]  /*33d0*/  ISETP.GE.U32.AND P1, PT, R50, 0x8000, PT ;  /* 0x000080003200780c */ /* 0x000fe40003f26070 */
[----:B--2---:R-:W-:-:S04]  /*33e0*/  ISETP.NE.AND P0, PT, R6, RZ, PT ;  /* 0x000000ff0600720c */ /* 0x004fc80003f05270 */
        /* <DEDUP_REMOVED lines=14> */
.L_x_160:
[----:B------:R-:W-:Y:S05]  /*34d0*/  BSYNC.RECONVERGENT B10 ;  /* 0x00000000000a7941 */ /* 0x000fea0003800200 */
.L_x_159:
[----:B------:R-:W-:-:S13]  /*34e0*/  ISETP.GE.U32.AND P0, PT, R46, R49, PT ;  /* 0x000000312e00720c */ /* 0x000fda0003f06070 */
[----:B------:R-:W-:Y:S05]  /*34f0*/  @!P0 BRA `(.L_x_161) ;  /* 0xfffffffc00808947 */ /* 0x000fea000383ffff */
.L_x_158:
[----:B------:R-:W-:Y:S05]  /*3500*/  BSYNC.RECONVERGENT B9 ;  /* 0x0000000000097941 */ /* 0x000fea0003800200 */
.L_x_157:
[----:B------:R-:W-:Y:S05]  /*3510*/  BRA `(.L_x_162) ;  /* 0x0000008000bc7947 */ /* 0x000fea0003800000 */
.L_x_151:
[----:B-----5:R-:W-:Y:S01]  /*3520*/  LOP3.LUT P0, R3, R22, 0xff, RZ, 0xc0, !PT ;  /* 0x000000ff16037812 */ /* 0x020fe2000780c0ff */
[----:B------:R-:W-:Y:S01]  /*3530*/  BSSY.RECONVERGENT B0, `(.L_x_163) ;  /* 0x0000436000007945 */ /* 0x000fe20003800200 */
[----:B------:R-:W-:-:S11]  /*3540*/  IMAD.MOV.U32 R34, RZ, RZ, RZ ;  /* 0x000000ffff227224 */ /* 0x000fd600078e00ff */
[----:B------:R-:W-:Y:S05]  /*3550*/  @!P0 BRA `(.L_x_164) ;  /* 0x0000004000cc8947 */ /* 0x000fea0003800000 */
[----:B------:R-:W2:Y:S01]  /*3560*/  LDL R6, [R1+0x4] ;  /* 0x0000040001067983 */ /* 0x000ea20000100800 */
[----:B------:R-:W-:Y:S01]  /*3570*/  IMAD.MOV.U32 R8, RZ, RZ, RZ ;  /* 0x000000ffff087224 */ /* 0x000fe200078e00ff */
[----:B------:R-:W-:Y:S01]  /*3580*/  BSSY.RECONVERGENT B1, `(.L_x_165) ;  /* 0x000042f000017945 */ /* 0x000fe20003800200 */
[----:B------:R-:W-:Y:S02]  /*3590*/  IMAD.MOV.U32 R34, RZ, RZ, 0x1 ;  /* 0x00000001ff227424 */ /* 0x000fe400078e00ff */
[----:B--2---:R-:W-:-:S05]  /*35a0*/  IMAD.SHL.U32 R0, R6, 0x400, RZ ;  /* 0x0000040006007824 */ /* 0x004fca00078e00ff */
[----:B------:R-:W-:Y:S01]  /*35b0*/  LOP3.LUT R5, R0, 0xfc00, RZ, 0xc0, !PT ;  /* 0x0000fc0000057812 */ /* 0x000fe200078ec0ff */
[----:B------:R-:W-:-:S04]  /*35c0*/  IMAD.SHL.U32 R0, R6, 0x80, RZ ;  /* 0x0000008006007824 */ /* 0x000fc800078e00ff */
[----:B------:R-:W-:Y:S01]  /*35d0*/  IMAD.IADD R5, R36, 0x1, R5 ;  /* 0x0000000124057824 */ /* 0x000fe200078e0205 */
[----:B------:R-:W-:-:S05]  /*35e0*/  LOP3.LUT R0, R0, 0x1f80, RZ, 0xc0, !PT ;  /* 0x00001f8000007812 */ /* 0x000fca00078ec0ff */
[----:B------:R-:W1:Y:S02]  /*35f0*/  LDS.64 R4, [R5] ;  /* 0x0000000005047984 */ /* 0x000e640000000a00 */
[----:B-1----:R-:W-:Y:S01]  /*3600*/  ISETP.NE.U32.AND P0, PT, R4, RZ, PT ;  /* 0x000000ff0400720c */ /* 0x002fe20003f05070 */
[----:B------:R-:W-:Y:S02]  /*3610*/  IMAD.IADD R4, R0, 0x1, R37 ;  /* 0x0000000100047824 */ /* 0x000fe400078e0225 */
[----:B------:R-:W-:Y:S01]  /*3620*/  VIADD R0, R6, 0x1 ;  /* 0x0000000106007836 */ /* 0x000fe20000000000 */
[----:B------:R-:W-:-:S04]  /*3630*/  ISETP.NE.AND.EX P0, PT, R5, RZ, PT, P0 ;  /* 0x000000ff0500720c */ /* 0x000fc80003f05300 */
[----:B------:R-:W-:-:S13]  /*3640*/  ISETP.EQ.OR P0, PT, R4, RZ, P0 ;  /* 0x000000ff0400720c */ /* 0x000fda0000702670 */
[----:B------:R-:W-:Y:S01]  /*3650*/  @!P0 IMAD.MOV.U32 R8, RZ, RZ, 0x1 ;  /* 0x00000001ff088424 */ /* 0x000fe200078e00ff */
[----:B------:R1:W-:Y:S04]  /*3660*/  @!P0 STL [R1+0x18], R4 ;  /* 0x0000180401008387 */ /* 0x0003e80000100800 */
[----:B------:R-:W-:-:S13]  /*3670*/  ISETP.GE.U32.AND P0, PT, R8, R3, PT ;  /* 0x000000030800720c */ /* 0x000fda0003f06070 */
[----:B-1----:R-:W-:Y:S05]  /*3680*/  @P0 BRA `(.L_x_166) ;  /* 0x0000004000780947 */ /* 0x002fea0003800000 */
[C---:B------:R-:W-:Y:S02]  /*3690*/  IMAD.SHL.U32 R4, R0.reuse, 0x400, RZ ;  /* 0x0000040000047824 */ /* 0x040fe400078e00ff */
[----:B------:R-:W-:Y:S02]  /*36a0*/  IMAD.SHL.U32 R0, R0, 0x80, RZ ;  /* 0x0000008000007824 */ /* 0x000fe400078e00ff */
[----:B------:R-:W-:Y:S01]  /*36b0*/  IMAD.MOV.U32 R34, RZ, RZ, R8 ;  /* 0x000000ffff227224 */ /* 0x000fe200078e0008 */
[----:B------:R-:W-:Y:S02]  /*36c0*/  LOP3.LUT R5, R4, 0xfc00, RZ, 0xc0, !PT ;  /* 0x0000fc0004057812 */ /* 0x000fe400078ec0ff */
[----:B------:R-:W-:-:S03]  /*36d0*/  LOP3.LUT R0, R0, 0x1f80, RZ, 0xc0, !PT ;  /* 0x00001f8000007812 */ /* 0x000fc600078ec0ff */
[----:B------:R-:W-:Y:S02]  /*36e0*/  IMAD.IADD R5, R36, 0x1, R5 ;  /* 0x0000000124057824 */ /* 0x000fe400078e0205 */
[----:B------:R-:W-:Y:S01]  /*36f0*/  IMAD.IADD R7, R0, 0x1, R37 ;  /* 0x0000000100077824 */ /* 0x000fe200078e0225 */
[----:B------:R-:W-:-:S03]  /*3700*/  IADD3 R0, PT, PT, R6, 0x2, RZ ;  /* 0x0000000206007810 */ /* 0x000fc60007ffe0ff */
[----:B------:R-:W1:Y:S02]  /*3710*/  LDS.64 R4, [R5] ;  /* 0x0000000005047984 */ /* 0x000e640000000a00 */
[----:B-1----:R-:W-:-:S04]  /*3720*/  ISETP.NE.U32.AND P0, PT, R4, RZ, PT ;  /* 0x000000ff0400720c */ /* 0x002fc80003f05070 */
[----:B------:R-:W-:-:S04]  /*3730*/  ISETP.NE.AND.EX P0, PT, R5, RZ, PT, P0 ;  /* 0x000000ff0500720c */ /* 0x000fc80003f05300 */
[----:B------:R-:W-:-:S13]  /*3740*/  ISETP.EQ.OR P0, PT, R7, RZ, P0 ;  /* 0x000000ff0700720c */ /* 0x000fda0000702670 */
[C---:B------:R-:W-:Y:S02]  /*3750*/  @!P0 IMAD R4, R8.reuse, 0x4, R1 ;  /* 0x0000000408048824 */ /* 0x040fe400078e0201 */
[----:B------:R-:W-:-:S03]  /*3760*/  @!P0 VIADD R34, R8, 0x1 ;  /* 0x0000000108228836 */ /* 0x000fc60000000000 */
[----:B------:R1:W-:Y:S02]  /*3770*/  @!P0 STL [R4+0x18], R7 ;  /* 0x0000180704008387 */ /* 0x0003e40000100800 */
[----:B------:R-:W-:-:S13]  /*3780*/  ISETP.GE.U32.AND P0, PT, R34, R3, PT ;  /* 0x000000032200720c */ /* 0x000fda0003f06070 */
[----:B-1----:R-:W-:Y:S05]  /*3790*/  @P0 BRA `(.L_x_166) ;  /* 0x0000004000340947 */ /* 0x002fea0003800000 */
[C---:B------:R-:W-:Y:S02]  /*37a0*/  IMAD.SHL.U32 R4, R0.reuse, 0x400, RZ ;  /* 0x0000040000047824 */ /* 0x040fe400078e00ff */
[----:B------:R-:W-:-:S03]  /*37b0*/  IMAD.SHL.U32 R0, R0, 0x80, RZ ;  /* 0x0000008000007824 */ /* 0x000fc600078e00ff */
[----:B------:R-:W-:Y:S02]  /*37c0*/  LOP3.LUT R5, R4, 0xfc00, RZ, 0xc0, !PT ;  /* 0x0000fc0004057812 */ /* 0x000fe400078ec0ff */
[----:B------:R-:W-:-:S03]  /*37d0*/  LOP3.LUT R0, R0, 0x1f80, RZ, 0xc0, !PT ;  /* 0x00001f8000007812 */ /* 0x000fc600078ec0ff */
[----:B------:R-:W-:-:S06]  /*37e0*/  IMAD.IADD R5, R36, 0x1, R5 ;  /* 0x0000000124057824 */ /* 0x000fcc00078e0205 */
[----:B------:R-:W1:Y:S02]  /*37f0*/  LDS.64 R4, [R5] ;  /* 0x0000000005047984 */ /* 0x000e640000000a00 */
[----:B-1----:R-:W-:Y:S01]  /*3800*/  ISETP.NE.U32.AND P0, PT, R4, RZ, PT ;  /* 0x000000ff0400720c */ /* 0x002fe20003f05070 */
[----:B------:R-:W-:-:S03]  /*3810*/  IMAD.IADD R4, R0, 0x1, R37 ;  /* 0x0000000100047824 */ /* 0x000fc600078e0225 */
[----:B------:R-:W-:-:S04]  /*3820*/  ISETP.NE.AND.EX P0, PT, R5, RZ, PT, P0 ;  /* 0x000000ff0500720c */ /* 0x000fc80003f05300 */
[----:B------:R-:W-:-:S13]  /*3830*/  ISETP.EQ.OR P0, PT, R4, RZ, P0 ;  /* 0x000000ff0400720c */ /* 0x000fda0000702670 */
[C---:B------:R-:W-:Y:S02]  /*3840*/  @!P0 VIADD R0, R34.reuse, 0x1 ;  /* 0x0000000122008836 */ /* 0x040fe40000000000 */
[----:B------:R-:W-:Y:S02]  /*3850*/  @!P0 IMAD R7, R34, 0x4, R1 ;  /* 0x0000000422078824 */ /* 0x000fe400078e0201 */
[----:B------:R-:W-:Y:S02]  /*3860*/  @!P0 IMAD.MOV.U32 R34, RZ, RZ, R0 ;  /* 0x000000ffff228224 */ /* 0x000fe400078e0000 */
[----:B------:R-:W-:Y:S01]  /*3870*/  VIADD R0, R6, 0x3 ;  /* 0x0000000306007836 */ /* 0x000fe20000000000 */
        /* <DEDUP_REMOVED lines=37> */
[C---:B------:R-:W-:Y:S01]  /*3ad0*/  IMAD.SHL.U32 R4, R0.reuse, 0x400, RZ ;  /* 0x0000040000047824 */ /* 0x040fe200078e00ff */
[----:B------:R-:W-:-:S04]  /*3ae0*/  SHF.L.U32 R0, R0, 0x7, RZ ;  /* 0x0000000700007819 */ /* 0x000fc800000006ff */
        /* <DEDUP_REMOVED lines=59> */
[C---:B------:R-:W-:Y:S01]  /*3ea0*/  @!P0 IADD3 R0, PT, PT, R34.reuse, 0x1, RZ ;  /* 0x0000000122008810 */ /* 0x040fe20007ffe0ff */
[----:B------:R-:W-:-:S04]  /*3eb0*/  @!P0 IMAD R7, R34, 0x4, R1 ;  /* 0x0000000422078824 */ /* 0x000fc800078e0201 */
[----:B------:R-:W-:Y:S01]  /*3ec0*/  @!P0 IMAD.MOV.U32 R34, RZ, RZ, R0 ;  /* 0x000000ffff228224 */ /* 0x000fe200078e0000 */
[----:B------:R1:W-:Y:S01]  /*3ed0*/  @!P0 STL [R7+0x18], R4 ;  /* 0x0000180407008387 */ /* 0x0003e20000100800 */
[----:B------:R-:W-:-:S03]  /*3ee0*/  VIADD R0, R6, 0x9 ;  /* 0x0000000906007836 */ /* 0x000fc60000000000 */
        /* <DEDUP_REMOVED lines=53> */
[C---:B------:R-:W-:Y:S01]  /*4240*/  SHF.L.U32 R4, R0.reuse, 0xa, RZ ;  /* 0x0000000a00047819 */ /* 0x040fe200000006ff */
        /* <DEDUP_REMOVED lines=56> */
[----:B-1----:R-:W-:Y:S02]  /*45d0*/  ISETP.NE.U32.AND P0, PT, R4, RZ, PT ;  /* 0x000000ff0400720c */ /* 0x002fe40003f05070 */
[----:B------:R-:W-:Y:S02]  /*45e0*/  IADD3 R4, PT, PT, R0, R37, RZ ;  /* 0x0000002500047210 */ /* 0x000fe40007ffe0ff */
        /* <DEDUP_REMOVED lines=54> */
[----:B------:R-:W-:-:S03]  /*4950*/  @!P0 IMAD R7, R34, 0x4, R1 ;  /* 0x0000000422078824 */ /* 0x000fc600078e0201 */
[----:B------:R-:W-:Y:S01]  /*4960*/  @!P0 MOV R34, R0 ;  /* 0x0000000000228202 */ /* 0x000fe20000000f00 */
        /* <DEDUP_REMOVED lines=58> */
[----:B------:R-:W-:Y:S02]  /*4d10*/  LOP3.LUT R0, R0, 0x1f80, RZ, 0xc0, !PT ;  /* 0x00001f8000007812 */ /* 0x000fe400078ec0ff */
[----:B------:R-:W-:-:S06]  /*4d20*/  IADD3 R5, PT, PT, R36, R5, RZ ;  /* 0x0000000524057210 */ /* 0x000fcc0007ffe0ff */
        /* <DEDUP_REMOVED lines=56> */
[C---:B------:R-:W-:Y:S01]  /*50b0*/  @!P0 VIADD R0, R34.reuse, 0x1 ;  /* 0x0000000122008836 */ /* 0x040fe20000000000 */
[----:B------:R-:W-:-:S03]  /*50c0*/  @!P0 LEA R7, R34, R1, 0x2 ;  /* 0x0000000122078211 */ /* 0x000fc600078e10ff */
[----:B------:R-:W-:Y:S02]  /*50d0*/  @!P0 IMAD.MOV.U32 R34, RZ, RZ, R0 ;  /* 0x000000ffff228224 */ /* 0x000fe400078e0000 */
[----:B------:R1:W-:Y:S01]  /*50e0*/  @!P0 STL [R7+0x18], R4 ;  /* 0x0000180407008387 */ /* 0x0003e20000100800 */
[----:B------:R-:W-:Y:S02]  /*50f0*/  VIADD R0, R6, 0x1a ;  /* 0x0000001a06007836 */ /* 0x000fe40000000000 */
        /* <DEDUP_REMOVED lines=48> */
[----:B------:R-:W-:Y:S01]  /*5400*/  @!P0 IMAD.MOV.U32 R34, RZ, RZ, R0 ;  /* 0x000000ffff228224 */ /* 0x000fe200078e0000 */
[----:B------:R-:W-:Y:S02]  /*5410*/  IADD3 R0, PT, PT, R6, 0x1d, RZ ;  /* 0x0000001d06007810 */ /* 0x000fe40007ffe0ff */
        /* <DEDUP_REMOVED lines=580> */
[----:B-1----:R-:W-:-:S07]  /*7860*/  @P0 VIADD R0, R6, 0x3f ;  /* 0x0000003f06000836 */ /* 0x002fce0000000000 */
.L_x_166:
[----:B------:R-:W-:Y:S05]  /*7870*/  BSYNC.RECONVERGENT B1 ;  /* 0x0000000000017941 */ /* 0x000fea0003800200 */
.L_x_165:
[----:B------:R1:W-:Y:S02]  /*7880*/  STL [R1+0x4], R0 ;  /* 0x0000040001007387 */ /* 0x0003e40000100800 */
.L_x_164:
[----:B------:R-:W-:Y:S05]  /*7890*/  BSYNC.RECONVERGENT B0 ;  /* 0x0000000000007941 */ /* 0x000fea0003800200 */
.L_x_163:
[----:B------:R-:W-:Y:S01]  /*78a0*/  LOP3.LUT P0, R5, R23, 0xff, RZ, 0xc0, !PT ;  /* 0x000000ff17057812 */ /* 0x000fe2000780c0ff */
[----:B------:R-:W-:-:S12]  /*78b0*/  IMAD.MOV.U32 R46, RZ, RZ, RZ ;  /* 0x000000ffff2e7224 */ /* 0x000fd800078e00ff */
[----:B------:R-:W-:Y:S05]  /*78c0*/  @!P0 BRA `(.L_x_162) ;  /* 0x0000003c00d08947 */ /* 0x000fea0003800000 */
[----:B------:R-:W1:Y:S01]  /*78d0*/  LDL R7, [R1+0x8] ;  /* 0x0000080001077983 */ /* 0x000e620000100800 */
[----:B------:R-:W-:Y:S01]  /*78e0*/  IMAD.MOV.U32 R6, RZ, RZ, RZ ;  /* 0x000000ffff067224 */ /* 0x000fe200078e00ff */
[----:B------:R-:W-:Y:S01]  /*78f0*/  BSSY.RECONVERGENT B0, `(.L_x_167) ;  /* 0x00003f0000007945 */ /* 0x000fe20003800200 */
[----:B------:R-:W-:Y:S02]  /*7900*/  IMAD.MOV.U32 R46, RZ, RZ, 0x1 ;  /* 0x00000001ff2e7424 */ /* 0x000fe400078e00ff */
[----:B-1----:R-:W-:-:S05]  /*7910*/  IMAD.SHL.U32 R0, R7, 0x200, RZ ;  /* 0x0000020007007824 */ /* 0x002fca00078e00ff */
[----:B------:R-:W-:-:S05]  /*7920*/  LOP3.LUT R0, R0, 0x7e00, RZ, 0xc0, !PT ;  /* 0x00007e0000007812 */ /* 0x000fca00078ec0ff */
[----:B------:R-:W-:Y:S02]  /*7930*/  IMAD.IADD R3, R35, 0x1, R0 ;  /* 0x0000000123037824 */ /* 0x000fe400078e0200 */
[----:B------:R-:W-:-:S04]  /*7940*/  IMAD.SHL.U32 R0, R7, 0x80, RZ ;  /* 0x0000008007007824 */ /* 0x000fc800078e00ff */
[----:B------:R-:W1:Y:S01]  /*7950*/  LDS R3, [R3+0x10000] ;  /* 0x0100000003037984 */ /* 0x000e620000000800 */
[----:B------:R-:W-:-:S05]  /*7960*/  LOP3.LUT R0, R0, 0x1f80, RZ, 0xc0, !PT ;  /* 0x00001f8000007812 */ /* 0x000fca00078ec0ff */
[----:B------:R-:W-:Y:S02]  /*7970*/  IMAD.IADD R4, R0, 0x1, R37 ;  /* 0x0000000100047824 */ /* 0x000fe400078e0225 */
[----:B------:R-:W-:Y:S01]  /*7980*/  VIADD R0, R7, 0x1 ;  /* 0x0000000107007836 */ /* 0x000fe20000000000 */
[----:B-1----:R-:W-:-:S04]  /*7990*/  ISETP.NE.AND P0, PT, R3, RZ, PT ;  /* 0x000000ff0300720c */ /* 0x002fc80003f05270 */
        /* <DEDUP_REMOVED lines=11> */
[----:B------:R-:W-:Y:S02]  /*7a50*/  IMAD.IADD R8, R0, 0x1, R37 ;  /* 0x0000000100087824 */ /* 0x000fe400078e0225 */
[----:B------:R-:W-:Y:S01]  /*7a60*/  VIADD R0, R7, 0x2 ;  /* 0x0000000207007836 */ /* 0x000fe20000000000 */
[----:B------:R-:W1:Y:S02]  /*7a70*/  LDS R3, [R4+0x10000] ;  /* 0x0100000004037984 */ /* 0x000e640000000800 */
[----:B-1----:R-:W-:-:S04]  /*7a80*/  ISETP.NE.AND P0, PT, R3, RZ, PT ;  /* 0x000000ff0300720c */ /* 0x002fc80003f05270 */
        /* <DEDUP_REMOVED lines=10> */
[----:B------:R-:W-:Y:S02]  /*7b30*/  IMAD.IADD R4, R35, 0x1, R4 ;  /* 0x0000000123047824 */ /* 0x000fe400078e0204 */
[----:B------:R-:W-:-:S04]  /*7b40*/  IMAD.IADD R3, R0, 0x1, R37 ;  /* 0x0000000100037824 */ /* 0x000fc800078e0225 */
[----:B------:R-:W1:Y:S02]  /*7b50*/  LDS R4, [R4+0x10000] ;  /* 0x0100000004047984 */ /* 0x000e640000000800 */
[----:B-1----:R-:W-:-:S04]  /*7b60*/  ISETP.NE.AND P0, PT, R4, RZ, PT ;  /* 0x000000ff0400720c */ /* 0x002fc80003f05270 */
        /* <DEDUP_REMOVED lines=60> */
[----:B------:R-:W-:-:S03]  /*7f30*/  IADD3 R4, PT, PT, R35, R4, RZ ;  /* 0x0000000423047210 */ /* 0x000fc60007ffe0ff */
[----:B------:R-:W-:-:S03]  /*7f40*/  IMAD.IADD R3, R0, 0x1, R37 ;  /* 0x0000000100037824 */ /* 0x000fc600078e0225 */
        /* <DEDUP_REMOVED lines=318> */
[----:B------:R-:W-:Y:S01]  /*9330*/  IMAD.IADD R4, R35, 0x1, R4 ;  /* 0x0000000123047824 */ /* 0x000fe200078e0204 */
[----:B------:R-:W-:-:S05]  /*9340*/  IADD3 R3, PT, PT, R0, R37, RZ ;  /* 0x0000002500037210 */ /* 0x000fca0007ffe0ff */
        /* <DEDUP_REMOVED lines=585> */
[----:B-1----:R-:W-:-:S07]  /*b7e0*/  @P0 VIADD R0, R7, 0x3f ;  /* 0x0000003f07000836 */ /* 0x002fce0000000000 */
.L_x_168:
[----:B------:R-:W-:Y:S05]  /*b7f0*/  BSYNC.RECONVERGENT B0 ;  /* 0x0000000000007941 */ /* 0x000fea0003800200 */
.L_x_167:
[----:B------:R2:W-:Y:S02]  /*b800*/  STL [R1+0x8], R0 ;  /* 0x0000080001007387 */ /* 0x0005e40000100800 */
.L_x_162:
[----:B------:R-:W-:Y:S05]  /*b810*/  BSYNC.RECONVERGENT B8 ;  /* 0x0000000000087941 */ /* 0x000fea0003800200 */
.L_x_150:
[----:B------:R-:W-:Y:S01]  /*b820*/  VIADD R44, R44, 0x1 ;  /* 0x000000012c2c7836 */ /* 0x000fe20000000000 */
[----:B-1----:R-:W-:Y:S02]  /*b830*/  LOP3.LUT R3, R22, 0xff, RZ, 0xc0, !PT ;  /* 0x000000ff16037812 */ /* 0x002fe400078ec0ff */
[----:B------:R-:W-:Y:S02]  /*b840*/  LOP3.LUT R23, R23, 0xff, RZ, 0xc0, !PT ;  /* 0x000000ff17177812 */ /* 0x000fe400078ec0ff */
[----:B------:R-:W-:Y:S02]  /*b850*/  ISETP.GE.U32.AND P0, PT, R34, R3, PT ;  /* 0x000000032200720c */ /* 0x000fe40003f06070 */
[----:B------:R-:W-:-:S04]  /*b860*/  LOP3.LUT R44, R44, 0xff, RZ, 0xc0, !PT ;  /* 0x000000ff2c2c7812 */ /* 0x000fc800078ec0ff */
[----:B------:R-:W-:-:S04]  /*b870*/  ISETP.LT.U32.OR P0, PT, R33, R44, !P0 ;  /* 0x0000002c2100720c */ /* 0x000fc80004701470 */
[----:B------:R-:W-:-:S13]  /*b880*/  ISETP.LT.U32.OR P0, PT, R46, R23, P0 ;  /* 0x000000172e00720c */ /* 0x000fda0000701470 */
[----:B------:R-:W-:Y:S05]  /*b890*/  @!P0 BREAK.RELIABLE B6 ;  /* 0x0000000000068942 */ /* 0x000fea0003800100 */
[----:B------:R-:W-:Y:S05]  /*b8a0*/  @P0 BRA `(.L_x_105) ;  /* 0x000001ec005c0947 */ /* 0x000fea0003800000 */
[----:B--2---:R-:W2:Y:S01]  /*b8b0*/  LDG.E R0, desc[UR36][R52.64+0x34] ;  /* 0x0000342434007981 */ /* 0x004ea2000c1e1900 */
[----:B------:R-:W-:Y:S01]  /*b8c0*/  BSSY B0, `(.L_x_169) ;  /* 0x000001a000007945 */ /* 0x000fe20003800000 */
[----:B--2---:R-:W-:-:S13]  /*b8d0*/  ISETP.NE.AND P0, PT, R0, RZ, PT ;  /* 0x000000ff0000720c */ /* 0x004fda0003f05270 */
[----:B------:R-:W-:Y:S05]  /*b8e0*/  @!P0 BRA `(.L_x_170) ;  /* 0x00000000005c8947 */ /* 0x000fea0003800000 */
[----:B------:R-:W-:-:S07]  /*b8f0*/  IMAD.MOV.U32 R3, RZ, RZ, RZ ;  /* 0x000000ffff037224 */ /* 0x000fce00078e00ff */
.L_x_174:
[----:B-12---:R-:W-:-:S05]  /*b900*/  IMAD R4, R3, 0x4, R1 ;  /* 0x0000000403047824 */ /* 0x006fca00078e0201 */
[----:B------:R-:W2:Y:S01]  /*b910*/  LDL R5, [R4+0x98] ;  /* 0x0000980004057983 */ /* 0x000ea20000100800 */
[----:B------:R-:W-:Y:S05]  /*b920*/  YIELD ;  /* 0x0000000000007946 */ /* 0x000fea0003800000 */
[----:B------:R-:W-:Y:S01]  /*b930*/  BSSY.RECONVERGENT B1, `(.L_x_171) ;  /* 0x000000f000017945 */ /* 0x000fe20003800200 */
[----:B--2---:R-:W-:-:S13]  /*b940*/  ISETP.GT.U32.AND P0, PT, R5, 0x1fff, PT ;  /* 0x00001fff0500780c */ /* 0x004fda0003f04070 */
[----:B------:R-:W-:Y:S05]  /*b950*/  @P0 BRA `(.L_x_172) ;  /* 0x0000000000200947 */ /* 0x000fea0003800000 */
[----:B------:R-:W1:Y:S01]  /*b960*/  S2UR UR5, SR_CgaCtaId ;  /* 0x00000000000579c3 */ /* 0x000e620000008800 */
[----:B------:R-:W-:Y:S01]  /*b970*/  UMOV UR4, 0x400 ;  /* 0x0000040000047882 */ /* 0x000fe20000000000 */
[----:B------:R-:W-:Y:S01]  /*b980*/  MOV R7, 0xffffffff ;  /* 0xffffffff00077802 */ /* 0x000fe20000000f00 */
[----:B------:R-:W-:-:S04]  /*b990*/  UIADD3 UR4, UPT, UPT, UR4, 0x410, URZ ;  /* 0x0000041004047890 */ /* 0x000fc8000fffe0ff */
[----:B-1----:R-:W-:-:S06]  /*b9a0*/  ULEA UR4, UR5, UR4, 0x18 ;  /* 0x0000000405047291 */ /* 0x002fcc000f8ec0ff */
[----:B------:R-:W-:-:S05]  /*b9b0*/  LEA R4, R5, UR4, 0x2 ;  /* 0x0000000405047c11 */ /* 0x000fca000f8e10ff */
[----:B------:R1:W-:Y:S01]  /*b9c0*/  ATOMS.EXCH RZ, [R4+0x10000], R7 ;  /* 0x0100000704ff738c */ /* 0x0003e20004000000 */
[----:B------:R-:W-:Y:S05]  /*b9d0*/  BRA `(.L_x_173) ;  /* 0x0000000000107947 */ /* 0x000fea0003800000 */
.L_x_172:
[----:B------:R-:W-:-:S04]  /*b9e0*/  IMAD.WIDE.U32 R4, R5, 0x4, R28 ;  /* 0x0000000405047825 */ /* 0x000fc800078e001c */
[----:B------:R-:W-:-:S05]  /*b9f0*/  IMAD.MOV.U32 R7, RZ, RZ, -0x1 ;  /* 0xffffffffff077424 */ /* 0x000fca00078e00ff */
[----:B------:R2:W5:Y:S04]  /*ba00*/  ATOMG.E.EXCH.STRONG.GPU PT, RZ, desc[UR36][R4.64], R7 ;  /* 0x8000000704ff79a8 */ /* 0x000568000c1ef124 */
[----:B------:R2:W5:Y:S02]  /*ba10*/  LDG.E R0, desc[UR36][R52.64+0x34] ;  /* 0x0000342434007981 */ /* 0x000564000c1e1900 */
.L_x_173:
[----:B------:R-:W-:Y:S05]  /*ba20*/  BSYNC.RECONVERGENT B1 ;  /* 0x0000000000017941 */ /* 0x000fea0003800200 */
.L_x_171:
[----:B------:R-:W-:-:S05]  /*ba30*/  VIADD R3, R3, 0x1 ;  /* 0x0000000103037836 */ /* 0x000fca0000000000 */
[----:B-----5:R-:W-:-:S13]  /*ba40*/  ISETP.GE.U32.AND P0, PT, R3, R0, PT ;  /* 0x000000000300720c */ /* 0x020fda0003f06070 */
[----:B------:R-:W-:Y:S05]  /*ba50*/  @!P0 BRA `(.L_x_174) ;  /* 0xfffffffc00a88947 */ /* 0x000fea000383ffff */
.L_x_170:
[----:B------:R-:W-:Y:S05]  /*ba60*/  BSYNC B0 ;  /* 0x0000000000007941 */ /* 0x000fea0003800000 */
.L_x_169:
[----:B------:R-:W3:Y:S01]  /*ba70*/  LDG.E R0, desc[UR36][R52.64+0x30] ;  /* 0x0000302434007981 */ /* 0x000ee2000c1e1900 */
[----:B------:R-:W-:Y:S01]  /*ba80*/  BSSY B0, `(.L_x_175) ;  /* 0x0000039000007945 */ /* 0x000fe20003800000 */
[----:B---3--:R-:W-:-:S13]  /*ba90*/  ISETP.NE.AND P0, PT, R0, RZ, PT ;  /* 0x000000ff0000720c */ /* 0x008fda0003f05270 */
[----:B------:R-:W-:Y:S05]  /*baa0*/  @!P0 BRA `(.L_x_176) ;  /* 0x0000000000d88947 */ /* 0x000fea0003800000 */
[----:B------:R-:W-:Y:S02]  /*bab0*/  IMAD.MOV.U32 R3, RZ, RZ, R0 ;  /* 0x000000ffff037224 */ /* 0x000fe400078e0000 */
[----:B------:R-:W-:-:S07]  /*bac0*/  IMAD.MOV.U32 R8, RZ, RZ, RZ ;  /* 0x000000ffff087224 */ /* 0x000fce00078e00ff */
.L_x_185:
[----:B-12---:R-:W-:-:S06]  /*bad0*/  IMAD.WIDE.U32 R6, R8, 0x8, R42 ;  /* 0x0000000808067825 */ /* 0x006fcc00078e002a */
[----:B------:R-:W2:Y:S01]  /*bae0*/  LDG.E.64 R6, desc[UR36][R6.64+0x138] ;  /* 0x0001382406067981 */ /* 0x000ea2000c1e1b00 */
[----:B------:R-:W-:-:S05]  /*baf0*/  IMAD R0, R8, 0x4, R1 ;  /* 0x0000000408007824 */ /* 0x000fca00078e0201 */
[----:B------:R1:W5:Y:S01]  /*bb00*/  LDL R11, [R0+0x18] ;  /* 0x00001800000b7983 */ /* 0x0003620000100800 */
[----:B--2---:R-:W-:Y:S02]  /*bb10*/  LOP3.LUT P0, RZ, R6, 0x4, RZ, 0xc0, !PT ;  /* 0x0000000406ff7812 */ /* 0x004fe4000780c0ff */
[----:B------:R-:W-:-:S11]  /*bb20*/  SHF.R.U32.HI R4, RZ, 0x3, R6 ;  /* 0x00000003ff047819 */ /* 0x000fd60000011606 */
[----:B------:R-:W-:-:S05]  /*bb30*/  @P0 IMAD R5, R4, 0x4, R1 ;  /* 0x0000000404050824 */ /* 0x000fca00078e0201 */
[----:B------:R1:W5:Y:S01]  /*bb40*/  @P0 LDL R4, [R5+0x18] ;  /* 0x0000180005040983 */ /* 0x0003620000100800 */
[----:B------:R-:W-:Y:S05]  /*bb50*/  YIELD ;  /* 0x0000000000007946 */ /* 0x000fea0003800000 */
[----:B------:R-:W-:Y:S01]  /*bb60*/  BSSY.RECONVERGENT B1, `(.L_x_177) ;  /* 0x0000008000017945 */ /* 0x000fe20003800200 */
[----:B------:R-:W-:Y:S02]  /*bb70*/  LOP3.LUT P1, RZ, R7, 0x4, RZ, 0xc0, !PT ;  /* 0x0000000407ff7812 */ /* 0x000fe4000782c0ff */
[----:B------:R-:W-:Y:S01]  /*bb80*/  LOP3.LUT R9, R6, 0x7, RZ, 0xc0, !PT ;  /* 0x0000000706097812 */ /* 0x000fe200078ec0ff */
[----:B------:R-:W-:Y:S10]  /*bb90*/  @P0 BRA `(.L_x_178) ;  /* 0x0000000000100947 */ /* 0x000ff40003800000 */
[----:B------:R-:W-:-:S13]  /*bba0*/  LOP3.LUT P0, RZ, R6, 0x3, RZ, 0xc0, !PT ;  /* 0x0000000306ff7812 */ /* 0x000fda000780c0ff */
[----:B------:R-:W-:Y:S05]  /*bbb0*/  @P0 BRA `(.L_x_178) ;  /* 0x0000000000080947 */ /* 0x000fea0003800000 */
[----:B-----5:R-:W-:-:S06]  /*bbc0*/  IMAD R4, R4, 0x4, R1 ;  /* 0x0000000404047824 */ /* 0x020fcc00078e0201 */
[----:B------:R-:W5:Y:S02]  /*bbd0*/  LDL R4, [R4+0x98] ;  /* 0x0000980004047983 */ /* 0x000f640000100800 */
.L_x_178:
[----:B------:R-:W-:Y:S05]  /*bbe0*/  BSYNC.RECONVERGENT B1 ;  /* 0x0000000000017941 */ /* 0x000fea0003800200 */
.L_x_177:
[----:B------:R-:W-:Y:S01]  /*bbf0*/  BSSY.RECONVERGENT B1, `(.L_x_179) ;  /* 0x000000b000017945 */ /* 0x000fe20003800200 */
[----:B-----5:R-:W-:Y:S01]  /*bc00*/  IMAD R4, R4, 0x8, R9 ;  /* 0x0000000804047824 */ /* 0x020fe200078e0209 */
[----:B-1----:R-:W-:Y:S02]  /*bc10*/  SHF.R.U32.HI R0, RZ, 0x3, R7 ;  /* 0x00000003ff007819 */ /* 0x002fe40000011607 */
[----:B------:R-:W-:Y:S05]  /*bc20*/  @!P1 BRA `(.L_x_180) ;  /* 0x00000000000c9947 */ /* 0x000fea0003800000 */
[----:B------:R-:W-:-:S06]  /*bc30*/  IMAD.U32 R0, R0, 0x4, R1 ;  /* 0x0000000400007824 */ /* 0x000fcc00078e0001 */
[----:B------:R-:W5:Y:S01]  /*bc40*/  LDL R0, [R0+0x18] ;  /* 0x0000180000007983 */ /* 0x000f620000100800 */
[----:B------:R-:W-:Y:S05]  /*bc50*/  BRA `(.L_x_181) ;  /* 0x0000000000107947 */ /* 0x000fea0003800000 */
.L_x_180:
[----:B------:R-:W-:-:S13]  /*bc60*/  LOP3.LUT P0, RZ, R7, 0x3, RZ, 0xc0, !PT ;  /* 0x0000000307ff7812 */ /* 0x000fda000780c0ff */
[----:B------:R-:W-:Y:S05]  /*bc70*/  @P0 BRA `(.L_x_181) ;  /* 0x0000000000080947 */ /* 0x000fea0003800000 */
[----:B------:R-:W-:-:S06]  /*bc80*/  IMAD.U32 R0, R0, 0x4, R1 ;  /* 0x0000000400007824 */ /* 0x000fcc00078e0001 */
[----:B------:R-:W5:Y:S02]  /*bc90*/  LDL R0, [R0+0x98] ;  /* 0x0000980000007983 */ /* 0x000f640000100800 */
.L_x_181:
[----:B------:R-:W-:Y:S05]  /*bca0*/  BSYNC.RECONVERGENT B1 ;  /* 0x0000000000017941 */ /* 0x000fea0003800200 */
.L_x_179:
[----:B------:R-:W-:Y:S01]  /*bcb0*/  ISETP.GT.U32.AND P0, PT, R11, 0x1fff, PT ;  /* 0x00001fff0b00780c */ /* 0x000fe20003f04070 */
[----:B------:R-:W-:Y:S01]  /*bcc0*/  BSSY.RECONVERGENT B1, `(.L_x_182) ;  /* 0x0000011000017945 */ /* 0x000fe20003800200 */
[----:B------:R-:W-:-:S05]  /*bcd0*/  LOP3.LUT R7, R7, 0x7, RZ, 0xc0, !PT ;  /* 0x0000000707077812 */ /* 0x000fca00078ec0ff */
[----:B-----5:R-:W-:-:S06]  /*bce0*/  IMAD R5, R0, 0x8, R7 ;  /* 0x0000000800057824 */ /* 0x020fcc00078e0207 */
[----:B------:R-:W-:Y:S05]  /*bcf0*/  @P0 BRA `(.L_x_183) ;  /* 0x00000000001c0947 */ /* 0x000fea0003800000 */
[----:B------:R-:W1:Y:S01]  /*bd00*/  S2UR UR5, SR_CgaCtaId ;  /* 0x00000000000579c3 */ /* 0x000e620000008800 */
[----:B------:R-:W-:Y:S02]  /*bd10*/  UMOV UR4, 0x400 ;  /* 0x0000040000047882 */ /* 0x000fe40000000000 */
[----:B------:R-:W-:-:S04]  /*bd20*/  UIADD3 UR4, UPT, UPT, UR4, 0x410, URZ ;  /* 0x0000041004047890 */ /* 0x000fc8000fffe0ff */
[----:B-1----:R-:W-:-:S06]  /*bd30*/  ULEA UR4, UR5, UR4, 0x18 ;  /* 0x0000000405047291 */ /* 0x002fcc000f8ec0ff */
[----:B------:R-:W-:-:S05]  /*bd40*/  LEA R7, R11, UR4, 0x3 ;  /* 0x000000040b077c11 */ /* 0x000fca000f8e18ff */
[----:B------:R2:W-:Y:S01]  /*bd50*/  ATOMS.EXCH.64 RZ, [R7], R4 ;  /* 0x0000000407ff738c */ /* 0x0005e20004000400 */
[----:B------:R-:W-:Y:S05]  /*bd60*/  BRA `(.L_x_184) ;  /* 0x0000000000187947 */ /* 0x000fea0003800000 */
.L_x_183:
[----:B------:R-:W1:Y:S02]  /*bd70*/  LDC.64 R6, c[0x0][0x380] ;  /* 0x0000e000ff067b82 */ /* 0x000e640000000a00 */
[----:B-1----:R-:W-:-:S03]  /*bd80*/  IMAD.WIDE.U32 R6, R11, 0x8, R6 ;  /* 0x000000080b067825 */ /* 0x002fc600078e0006 */
[----:B------:R-:W-:-:S05]  /*bd90*/  IADD3 R6, P0, PT, R6, 0xc000000, RZ ;  /* 0x0c00000006067810 */ /* 0x000fca0007f1e0ff */
[----:B------:R-:W-:-:S05]  /*bda0*/  IMAD.X R7, RZ, RZ, R7, P0 ;  /* 0x000000ffff077224 */ /* 0x000fca00000e0607 */
[----:B------:R1:W5:Y:S04]  /*bdb0*/  ATOMG.E.EXCH.64.STRONG.GPU PT, RZ, desc[UR36][R6.64+0x8], R4 ;  /* 0x8000080406ff79a8 */ /* 0x000368000c1ef524 */
[----:B------:R1:W5:Y:S02]  /*bdc0*/  LDG.E R3, desc[UR36][R52.64+0x30] ;  /* 0x0000302434037981 */ /* 0x000364000c1e1900 */
.L_x_184:
[----:B------:R-:W-:Y:S05]  /*bdd0*/  BSYNC.RECONVERGENT B1 ;  /* 0x0000000000017941 */ /* 0x000fea0003800200 */
.L_x_182:
[----:B------:R-:W-:-:S05]  /*bde0*/  VIADD R8, R8, 0x1 ;  /* 0x0000000108087836 */ /* 0x000fca0000000000 */
[----:B-----5:R-:W-:-:S13]  /*bdf0*/  ISETP.GE.U32.AND P0, PT, R8, R3, PT ;  /* 0x000000030800720c */ /* 0x020fda0003f06070 */
[----:B------:R-:W-:Y:S05]  /*be00*/  @!P0 BRA `(.L_x_185) ;  /* 0xfffffffc00308947 */ /* 0x000fea000383ffff */
.L_x_176:
[----:B------:R-:W-:Y:S05]  /*be10*/  BSYNC B0 ;  /* 0x0000000000007941 */ /* 0x000fea0003800000 */
.L_x_175:
[----:B------:R-:W3:Y:S01]  /*be20*/  LDG.E R0, desc[UR36][R52.64+0x2c] ;  /* 0x00002c2434007981 */ /* 0x000ee2000c1e1900 */
[----:B------:R-:W-:Y:S01]  /*be30*/  BSSY B0, `(.L_x_186) ;  /* 0x00000ca000007945 */ /* 0x000fe20003800000 */
[----:B---3--:R-:W-:-:S13]  /*be40*/  ISETP.NE.AND P0, PT, R0, RZ, PT ;  /* 0x000000ff0000720c */ /* 0x008fda0003f05270 */
[----:B------:R-:W-:Y:S05]  /*be50*/  @!P0 BRA `(.L_x_187) ;  /* 0x0000000c001c8947 */ /* 0x000fea0003800000 */
[----:B-12---:R1:W5:Y:S04]  /*be60*/  LDL R4, [R1+0x118] ;  /* 0x0001180001047983 */ /* 0x0063680000100800 */
[----:B------:R1:W5:Y:S01]  /*be70*/  LDL R0, [R1+0x920] ;  /* 0x0009200001007983 */ /* 0x0003620000100800 */
[----:B------:R-:W-:-:S07]  /*be80*/  IMAD.MOV.U32 R3, RZ, RZ, RZ ;  /* 0x000000ffff037224 */ /* 0x000fce00078e00ff */
.L_x_214:
[----:B------:R-:W-:-:S06]  /*be90*/  IMAD.WIDE.U32 R8, R3, 0x8, R42 ;  /* 0x0000000803087825 */ /* 0x000fcc00078e002a */
[----:B------:R-:W2:Y:S01]  /*bea0*/  LDG.E.64 R8, desc[UR36][R8.64+0x38] ;  /* 0x0000382408087981 */ /* 0x000ea2000c1e1b00 */
[----:B------:R-:W-:Y:S01]  /*beb0*/  BSSY.RECONVERGENT B1, `(.L_x_188) ;  /* 0x000000b000017945 */ /* 0x000fe20003800200 */
[----:B--2---:R-:W-:Y:S02]  /*bec0*/  LOP3.LUT P0, RZ, R8, 0x4, RZ, 0xc0, !PT ;  /* 0x0000000408ff7812 */ /* 0x004fe4000780c0ff */
[----:B------:R-:W-:-:S11]  /*bed0*/  SHF.R.U32.HI R10, RZ, 0x3, R8 ;  /* 0x00000003ff0a7819 */ /* 0x000fd60000011608 */
[----:B-----5:R-:W-:Y:S05]  /*bee0*/  @!P0 BRA `(.L_x_189) ;  /* 0x00000000000c8947 */ /* 0x020fea0003800000 */
[----:B------:R-:W-:-:S06]  /*bef0*/  IMAD R10, R10, 0x4, R1 ;  /* 0x000000040a0a7824 */ /* 0x000fcc00078e0201 */
[----:B------:R-:W5:Y:S01]  /*bf00*/  LDL R10, [R10+0x18] ;  /* 0x000018000a0a7983 */ /* 0x000f620000100800 */
[----:B------:R-:W-:Y:S05]  /*bf10*/  BRA `(.L_x_190) ;  /* 0x0000000000107947 */ /* 0x000fea0003800000 */
.L_x_189:
[----:B------:R-:W-:-:S13]  /*bf20*/  LOP3.LUT P0, RZ, R8, 0x3, RZ, 0xc0, !PT ;  /* 0x0000000308ff7812 */ /* 0x000fda000780c0ff */
[----:B------:R-:W-:Y:S05]  /*bf30*/  @P0 BRA `(.L_x_190) ;  /* 0x0000000000080947 */ /* 0x000fea0003800000 */
[----:B------:R-:W-:-:S06]  /*bf40*/  IMAD R10, R10, 0x4, R1 ;  /* 0x000000040a0a7824 */ /* 0x000fcc00078e0201 */
[----:B------:R-:W5:Y:S02]  /*bf50*/  LDL R10, [R10+0x98] ;  /* 0x000098000a0a7983 */ /* 0x000f640000100800 */
.L_x_190:
[----:B------:R-:W-:Y:S05]  /*bf60*/  BSYNC.RECONVERGENT B1 ;  /* 0x0000000000017941 */ /* 0x000fea0003800200 */
.L_x_188:
[----:B------:R-:W-:Y:S01]  /*bf70*/  LOP3.LUT P0, RZ, R9, 0x4, RZ, 0xc0, !PT ;  /* 0x0000000409ff7812 */ /* 0x000fe2000780c0ff */
[----:B------:R-:W-:Y:S01]  /*bf80*/  BSSY.RECONVERGENT B1, `(.L_x_191) ;  /* 0x000000a000017945 */ /* 0x000fe20003800200 */
[----:B------:R-:W-:-:S11]  /*bf90*/  SHF.R.U32.HI R6, RZ, 0x3, R9 ;  /* 0x00000003ff067819 */ /* 0x000fd60000011609 */
[----:B------:R-:W-:Y:S05]  /*bfa0*/  @!P0 BRA `(.L_x_192) ;  /* 0x00000000000c8947 */ /* 0x000fea0003800000 */
[----:B------:R-:W-:-:S06]  /*bfb0*/  IMAD.U32 R6, R6, 0x4, R1 ;  /* 0x0000000406067824 */ /* 0x000fcc00078e0001 */
[----:B------:R-:W5:Y:S01]  /*bfc0*/  LDL R6, [R6+0x18] ;  /* 0x0000180006067983 */ /* 0x000f620000100800 */
[----:B------:R-:W-:Y:S05]  /*bfd0*/  BRA `(.L_x_193) ;  /* 0x0000000000107947 */ /* 0x000fea0003800000 */
.L_x_192:
[----:B------:R-:W-:-:S13]  /*bfe0*/  LOP3.LUT P0, RZ, R9, 0x3, RZ, 0xc0, !PT ;  /* 0x0000000309ff7812 */ /* 0x000fda000780c0ff */
[----:B------:R-:W-:Y:S05]  /*bff0*/  @P0 BRA `(.L_x_193) ;  /* 0x0000000000080947 */ /* 0x000fea0003800000 */
[----:B------:R-:W-:-:S06]  /*c000*/  IMAD.U32 R6, R6, 0x4, R1 ;  /* 0x0000000406067824 */ /* 0x000fcc00078e0001 */
[----:B------:R-:W5:Y:S02]  /*c010*/  LDL R6, [R6+0x98] ;  /* 0x0000980006067983 */ /* 0x000f640000100800 */
.L_x_193:
[----:B------:R-:W-:Y:S05]  /*c020*/  BSYNC.RECONVERGENT B1 ;  /* 0x0000000000017941 */ /* 0x000fea0003800200 */
.L_x_191:
[C---:B------:R-:W-:Y:S01]  /*c030*/  LOP3.LUT R5, R8.reuse, 0x7, RZ, 0xc0, !PT ;  /* 0x0000000708057812 */ /* 0x040fe200078ec0ff */
[----:B------:R-:W-:Y:S01]  /*c040*/  BSSY B1, `(.L_x_194) ;  /* 0x00000a4000017945 */ /* 0x000fe20003800000 */
[C---:B------:R-:W-:Y:S02]  /*c050*/  LOP3.LUT R7, R9.reuse, 0x7, RZ, 0xc0, !PT ;  /* 0x0000000709077812 */ /* 0x040fe400078ec0ff */
[----:B------:R-:W-:Y:S01]  /*c060*/  LOP3.LUT P0, RZ, R8, 0x7, RZ, 0xc0, !PT ;  /* 0x0000000708ff7812 */ /* 0x000fe2000780c0ff */
[----:B-----5:R-:W-:Y:S01]  /*c070*/  IMAD R5, R10, 0x8, R5 ;  /* 0x000000080a057824 */ /* 0x020fe200078e0205 */
[----:B------:R-:W-:Y:S01]  /*c080*/  LOP3.LUT P1, RZ, R9, 0x7, RZ, 0xc0, !PT ;  /* 0x0000000709ff7812 */ /* 0x000fe2000782c0ff */
[----:B------:R-:W-:-:S03]  /*c090*/  IMAD R6, R6, 0x8, R7 ;  /* 0x0000000806067824 */ /* 0x000fc600078e0207 */
[----:B------:R-:W-:-:S04]  /*c0a0*/  PLOP3.LUT P0, PT, P0, P1, PT, 0x20, 0x2 ;  /* 0x000000000002781c */ /* 0x000fc80000702470 */
[----:B------:R-:W-:Y:S02]  /*c0b0*/  SEL R12, R6, R5, P0 ;  /* 0x00000005060c7207 */ /* 0x000fe40000000000 */
[----:B------:R-:W-:Y:S02]  /*c0c0*/  SEL R5, R5, R6, P0 ;  /* 0x0000000605057207 */ /* 0x000fe40000000000 */
[----:B------:R-:W-:-:S13]  /*c0d0*/  LOP3.LUT P1, RZ, R12, 0x7, RZ, 0xc0, !PT ;  /* 0x000000070cff7812 */ /* 0x000fda000782c0ff */
[----:B------:R-:W-:Y:S05]  /*c0e0*/  @P1 BRA `(.L_x_195) ;  /* 0x0000000400701947 */ /* 0x000fea0003800000 */
.L_x_213:
[----:B------:R-:W-:Y:S01]  /*c0f0*/  LOP3.LUT P0, RZ, R5, 0x7, RZ, 0xc0, !PT ;  /* 0x0000000705ff7812 */ /* 0x000fe2000780c0ff */
[----:B------:R-:W-:Y:S05]  /*c100*/  YIELD ;  /* 0x0000000000007946 */ /* 0x000fea0003800000 */
[----:B------:R-:W-:Y:S07]  /*c110*/  BSSY B2, `(.L_x_196) ;  /* 0x000001f000027945 */ /* 0x000fee0003800000 */
[----:B----45:R-:W-:Y:S05]  /*c120*/  @P0 BRA `(.L_x_197) ;  /* 0x0000000000740947 */ /* 0x030fea0003800000 */
[----:B------:R-:W2:Y:S01]  /*c130*/  S2R R7, SR_CgaCtaId ;  /* 0x0000000000077919 */ /* 0x000ea20000008800 */
[----:B------:R-:W-:-:S05]  /*c140*/  MOV R6, 0x400 ;  /* 0x0000040000067802 */ /* 0x000fca0000000f00 */
[----:B------:R-:W-:-:S05]  /*c150*/  VIADD R6, R6, 0x410 ;  /* 0x0000041006067836 */ /* 0x000fca0000000000 */
[----:B--2---:R-:W-:-:S07]  /*c160*/  LEA R10, R7, R6, 0x18 ;  /* 0x00000006070a7211 */ /* 0x004fce00078ec0ff */
.L_x_204:
[C---:B------:R-:W-:Y:S01]  /*c170*/  ISETP.GT.U32.AND P1, PT, R5.reuse, 0xffff, PT ;  /* 0x0000ffff0500780c */ /* 0x040fe20003f24070 */
[----:B------:R-:W-:Y:S05]  /*c180*/  YIELD ;  /* 0x0000000000007946 */ /* 0x000fea0003800000 */
[----:B----4-:R-:W-:Y:S01]  /*c190*/  SHF.R.U32.HI R7, RZ, 0x3, R5 ;  /* 0x00000003ff077819 */ /* 0x010fe20000011605 */
[----:B------:R-:W-:Y:S01]  /*c1a0*/  BSSY.RECONVERGENT B3, `(.L_x_198) ;  /* 0x0000009000037945 */ /* 0x000fe20003800200 */
[----:B--23--:R-:W-:-:S03]  /*c1b0*/  LEA.HI R9, R5, R10, RZ, 0x1f ;  /* 0x0000000a05097211 */ /* 0x00cfc600078ff8ff */
[----:B------:R-:W-:Y:S02]  /*c1c0*/  IMAD.WIDE.U32 R6, R7, 0x4, R28 ;  /* 0x0000000407067825 */ /* 0x000fe400078e001c */
[----:B-----5:R-:W-:Y:S05]  /*c1d0*/  @P1 BRA `(.L_x_199) ;  /* 0x00000000000c1947 */ /* 0x020fea0003800000 */
[----:B------:R-:W-:-:S06]  /*c1e0*/  IMAD.MOV.U32 R8, RZ, RZ, -0x1 ;  /* 0xffffffffff087424 */ /* 0x000fcc00078e00ff */
[----:B------:R3:W4:Y:S01]  /*c1f0*/  ATOMS.EXCH R8, [R9+0x10000], R8 ;  /* 0x010000080908738c */ /* 0x0007220004000000 */
[----:B------:R-:W-:Y:S05]  /*c200*/  BRA `(.L_x_200) ;  /* 0x0000000000087947 */ /* 0x000fea0003800000 */
.L_x_199:
[----:B------:R-:W-:-:S05]  /*c210*/  IMAD.MOV.U32 R11, RZ, RZ, -0x1 ;  /* 0xffffffffff0b7424 */ /* 0x000fca00078e00ff */
[----:B------:R2:W5:Y:S02]  /*c220*/  ATOMG.E.EXCH.STRONG.GPU PT, R8, desc[UR36][R6.64], R11 ;  /* 0x8000000b060879a8 */ /* 0x000564000c1ef124 */
.L_x_200:
[----:B------:R-:W-:Y:S05]  /*c230*/  BSYNC.RECONVERGENT B3 ;  /* 0x0000000000037941 */ /* 0x000fea0003800200 */
.L_x_198:
[----:B--2-45:R-:W-:-:S05]  /*c240*/  VIADD R11, R8, 0x1 ;  /* 0x00000001080b7836 */ /* 0x034fca0000000000 */
[----:B------:R-:W-:-:S13]  /*c250*/  ISETP.GE.U32.AND P0, PT, R11, 0x2, PT ;  /* 0x000000020b00780c */ /* 0x000fda0003f06070 */
[----:B------:R-:W-:Y:S05]  /*c260*/  @!P0 BRA `(.L_x_197) ;  /* 0x0000000000248947 */ /* 0x000fea0003800000 */
[----:B------:R-:W-:Y:S04]  /*c270*/  BSSY.RECONVERGENT B3, `(.L_x_201) ;  /* 0x0000005000037945 */ /* 0x000fe80003800200 */
[----:B------:R-:W-:Y:S05]  /*c280*/  @P1 BRA `(.L_x_202) ;  /* 0x0000000000081947 */ /* 0x000fea0003800000 */
[----:B------:R2:W-:Y:S01]  /*c290*/  ATOMS.EXCH RZ, [R9+0x10000], RZ ;  /* 0x010000ff09ff738c */ /* 0x0005e20004000000 */
[----:B------:R-:W-:Y:S05]  /*c2a0*/  BRA `(.L_x_203) ;  /* 0x0000000000047947 */ /* 0x000fea0003800000 */
.L_x_202:
[----:B------:R4:W5:Y:S02]  /*c2b0*/  ATOMG.E.EXCH.STRONG.GPU PT, RZ, desc[UR36][R6.64], RZ ;  /* 0x800000ff06ff79a8 */ /* 0x000964000c1ef124 */
.L_x_203:
[----:B------:R-:W-:Y:S05]  /*c2c0*/  BSYNC.RECONVERGENT B3 ;  /* 0x0000000000037941 */ /* 0x000fea0003800200 */
.L_x_201:
[----:B------:R-:W-:Y:S01]  /*c2d0*/  LOP3.LUT P0, RZ, R8, 0x7, RZ, 0xc0, !PT ;  /* 0x0000000708ff7812 */ /* 0x000fe2000780c0ff */
[----:B------:R-:W-:-:S12]  /*c2e0*/  IMAD.MOV.U32 R5, RZ, RZ, R8 ;  /* 0x000000ffff057224 */ /* 0x000fd800078e0008 */
[----:B------:R-:W-:Y:S05]  /*c2f0*/  @!P0 BRA `(.L_x_204) ;  /* 0xfffffffc009c8947 */ /* 0x000fea000383ffff */
.L_x_197:
[----:B------:R-:W-:Y:S05]  /*c300*/  BSYNC B2 ;  /* 0x0000000000027941 */ /* 0x000fea0003800000 */
.L_x_196:
        /* <DEDUP_REMOVED lines=10> */
[----:B--23--:R-:W-:-:S11]  /*c3b0*/  MOV R9, R12 ;  /* 0x0000000c00097202 */ /* 0x00cfd60000000f00 */
[----:B------:R-:W-:Y:S05]  /*c3c0*/  @!P0 BRA `(.L_x_208) ;  /* 0x0000000000988947 */ /* 0x000fea0003800000 */
[----:B------:R-:W-:Y:S05]  /*c3d0*/  @P1 BREAK.RELIABLE B2 ;  /* 0x0000000000021942 */ /* 0x000fea0003800100 */
[----:B------:R-:W-:Y:S05]  /*c3e0*/  @P1 BRA `(.L_x_209) ;  /* 0x0000000400841947 */ /* 0x000fea0003800000 */
.L_x_207:
[----:B------:R-:W-:Y:S02]  /*c3f0*/  ISETP.GT.U32.AND P1, PT, R12, 0xffff, PT ;  /* 0x0000ffff0c00780c */ /* 0x000fe40003f24070 */
[----:B--23--:R-:W-:-:S11]  /*c400*/  SHF.R.U32.HI R9, RZ, 0x3, R12 ;  /* 0x00000003ff097819 */ /* 0x00cfd6000001160c */
[----:B----4-:R-:W-:-:S06]  /*c410*/  @P1 IMAD.WIDE.U32 R6, R9, 0x4, R28 ;  /* 0x0000000409061825 */ /* 0x010fcc00078e001c */
        /* <DEDUP_REMOVED lines=11> */
.L_x_206:
[----:B------:R-:W-:Y:S02]  /*c4d0*/  ISETP.GT.U32.AND P0, PT, R12, 0xffff, PT ;  /* 0x0000ffff0c00780c */ /* 0x000fe40003f04070 */
[----:B----4-:R-:W-:-:S11]  /*c4e0*/  SHF.R.U32.HI R7, RZ, 0x3, R12 ;  /* 0x00000003ff077819 */ /* 0x010fd6000001160c */
[----:B------:R-:W-:Y:S05]  /*c4f0*/  @P0 BRA `(.L_x_211) ;  /* 0x0000000000300947 */ /* 0x000fea0003800000 */
[----:B------:R-:W4:Y:S01]  /*c500*/  S2UR UR5, SR_CgaCtaId ;  /* 0x00000000000579c3 */ /* 0x000f220000008800 */
[----:B------:R-:W-:Y:S02]  /*c510*/  UMOV UR4, 0x400 ;  /* 0x0000040000047882 */ /* 0x000fe40000000000 */
[----:B------:R-:W-:-:S04]  /*c520*/  UIADD3 UR4, UPT, UPT, UR4, 0x410, URZ ;  /* 0x0000041004047890 */ /* 0x000fc8000fffe0ff */
[----:B----4-:R-:W-:-:S06]  /*c530*/  ULEA UR4, UR5, UR4, 0x18 ;  /* 0x0000000405047291 */ /* 0x010fcc000f8ec0ff */
[----:B------:R-:W-:-:S05]  /*c540*/  LEA R6, R7, UR4, 0x2 ;  /* 0x0000000407067c11 */ /* 0x000fca000f8e10ff */
[----:B------:R-:W4:Y:S02]  /*c550*/  ATOMS.EXCH R8, [R6+0x10000], R5 ;  /* 0x010000050608738c */ /* 0x000f240004000000 */
[----:B----4-:R-:W-:-:S13]  /*c560*/  ISETP.NE.AND P0, PT, R8, -0x1, PT ;  /* 0xffffffff0800780c */ /* 0x010fda0003f05270 */
[----:B------:R-:W-:Y:S05]  /*c570*/  @!P0 BREAK.RELIABLE B2 ;  /* 0x0000000000028942 */ /* 0x000fea0003800100 */
[----:B------:R-:W-:Y:S05]  /*c580*/  @!P0 BRA `(.L_x_212) ;  /* 0x00000004003c8947 */ /* 0x000fea0003800000 */
[----:B------:R4:W-:Y:S01]  /*c590*/  ATOMS.EXCH RZ, [R6+0x10000], RZ ;  /* 0x010000ff06ff738c */ /* 0x0009e20004000000 */
[----:B--23--:R-:W-:Y:S01]  /*c5a0*/  IMAD.MOV.U32 R9, RZ, RZ, R5 ;  /* 0x000000ffff097224 */ /* 0x00cfe200078e0005 */
[----:B------:R-:W-:Y:S06]  /*c5b0*/  BRA `(.L_x_208) ;  /* 0x00000000001c7947 */ /* 0x000fec0003800000 */
.L_x_211:
[----:B------:R-:W-:-:S05]  /*c5c0*/  IMAD.WIDE.U32 R6, R7, 0x4, R28 ;  /* 0x0000000407067825 */ /* 0x000fca00078e001c */
[----:B------:R-:W4:Y:S02]  /*c5d0*/  ATOMG.E.EXCH.STRONG.GPU PT, R8, desc[UR36][R6.64], R5 ;  /* 0x80000005060879a8 */ /* 0x000f24000c1ef124 */
[----:B----4-:R-:W-:-:S13]  /*c5e0*/  ISETP.NE.AND P0, PT, R8, -0x1, PT ;  /* 0xffffffff0800780c */ /* 0x010fda0003f05270 */
[----:B------:R-:W-:Y:S05]  /*c5f0*/  @!P0 BREAK.RELIABLE B2 ;  /* 0x0000000000028942 */ /* 0x000fea0003800100 */
[----:B------:R-:W-:Y:S05]  /*c600*/  @!P0 BRA `(.L_x_212) ;  /* 0x00000004001c8947 */ /* 0x000fea0003800000 */
[----:B------:R4:W5:Y:S01]  /*c610*/  ATOMG.E.EXCH.STRONG.GPU PT, RZ, desc[UR36][R6.64], RZ ;  /* 0x800000ff06ff79a8 */ /* 0x000962000c1ef124 */
[----:B--23--:R-:W-:-:S07]  /*c620*/  IMAD.MOV.U32 R9, RZ, RZ, R5 ;  /* 0x000000ffff097224 */ /* 0x00cfce00078e0005 */
.L_x_208:
[----:B------:R-:W-:Y:S05]  /*c630*/  BSYNC.RELIABLE B2 ;  /* 0x0000000000027941 */ /* 0x000fea0003800100 */
.L_x_205:
[----:B------:R-:W-:Y:S02]  /*c640*/  LOP3.LUT P0, RZ, R8, 0x7, RZ, 0xc0, !PT ;  /* 0x0000000708ff7812 */ /* 0x000fe4000780c0ff */
[----:B------:R-:W-:-:S04]  /*c650*/  LOP3.LUT P1, RZ, R9, 0x7, RZ, 0xc0, !PT ;  /* 0x0000000709ff7812 */ /* 0x000fc8000782c0ff */
[----:B------:R-:W-:-:S04]  /*c660*/  PLOP3.LUT P0, PT, P0, P1, PT, 0x20, 0x2 ;  /* 0x000000000002781c */ /* 0x000fc80000702470 */
[----:B------:R-:W-:Y:S02]  /*c670*/  SEL R12, R9, R8, P0 ;  /* 0x00000008090c7207 */ /* 0x000fe40000000000 */
[----:B------:R-:W-:Y:S02]  /*c680*/  SEL R5, R8, R9, P0 ;  /* 0x0000000908057207 */ /* 0x000fe40000000000 */
[----:B------:R-:W-:-:S13]  /*c690*/  LOP3.LUT P1, RZ, R12, 0x7, RZ, 0xc0, !PT ;  /* 0x000000070cff7812 */ /* 0x000fda000782c0ff */
[----:B------:R-:W-:Y:S05]  /*c6a0*/  @!P1 BRA `(.L_x_213) ;  /* 0xfffffff800909947 */ /* 0x000fea000383ffff */
.L_x_195:
[----:B----4-:R-:W-:Y:S02]  /*c6b0*/  IMAD.SHL.U32 R6, R12, 0x8, RZ ;  /* 0x000000080c067824 */ /* 0x010fe400078e00ff */
[----:B------:R-:W-:Y:S02]  /*c6c0*/  IMAD.MOV.U32 R7, RZ, RZ, -0x4f0f0efe ;  /* 0xb0f0f102ff077424 */ /* 0x000fe400078e00ff */
[----:B------:R-:W-:Y:S01]  /*c6d0*/  IMAD.MOV.U32 R11, RZ, RZ, -0x40000000 ;  /* 0xc0000000ff0b7424 */ /* 0x000fe200078e00ff */
[----:B------:R-:W-:Y:S01]  /*c6e0*/  LOP3.LUT R6, R6, 0x38, RZ, 0xc0, !PT ;  /* 0x0000003806067812 */ /* 0x000fe200078ec0ff */
[----:B------:R-:W-:Y:S02]  /*c6f0*/  IMAD.MOV.U32 R9, RZ, RZ, -0x203a400 ;  /* 0xfdfc5c00ff097424 */ /* 0x000fe400078e00ff */
[--C-:B------:R-:W-:Y:S01]  /*c700*/  IMAD.MOV.U32 R13, RZ, RZ, R5.reuse ;  /* 0x000000ffff0d7224 */ /* 0x100fe200078e0005 */
        /* <DEDUP_REMOVED lines=15> */
[----:B------:R-:W-:Y:S02]  /*c800*/  @!P0 IMAD.SHL.U32 R10, R0, 0x8, RZ ;  /* 0x00000008000a8824 */ /* 0x000fe400078e00ff */
        /* <DEDUP_REMOVED lines=13> */
.L_x_210:
[----:B------:R-:W-:Y:S01]  /*c8e0*/  LOP3.LUT R6, R5, 0x7, RZ, 0xc0, !PT ;  /* 0x0000000705067812 */ /* 0x000fe200078ec0ff */
[----:B------:R-:W-:-:S03]  /*c8f0*/  IMAD.MOV.U32 R13, RZ, RZ, R5 ;  /* 0x000000ffff0d7224 */ /* 0x000fc600078e0005 */
[----:B------:R-:W-:-:S13]  /*c900*/  ISETP.NE.AND P0, PT, R6, 0x1, PT ;  /* 0x000000010600780c */ /* 0x000fda0003f05270 */
[----:B------:R-:W-:Y:S02]  /*c910*/  @P0 IMAD.SHL.U32 R8, R4, 0x8, RZ ;  /* 0x0000000804080824 */ /* 0x000fe400078e00ff */
[----:B------:R-:W-:Y:S02]  /*c920*/  @!P0 IMAD.SHL.U32 R10, R0, 0x8, RZ ;  /* 0x00000008000a8824 */ /* 0x000fe400078e00ff */
        /* <DEDUP_REMOVED lines=13> */
.L_x_209:
[C---:B------:R-:W-:Y:S02]  /*ca00*/  IMAD.SHL.U32 R8, R4.reuse, 0x8, RZ ;  /* 0x0000000804087824 */ /* 0x040fe400078e00ff */
[----:B----4-:R-:W-:Y:S02]  /*ca10*/  VIADD R6, R4, 0x1 ;  /* 0x0000000104067836 */ /* 0x010fe40000000000 */
[----:B------:R-:W-:Y:S01]  /*ca20*/  IMAD.MOV.U32 R13, RZ, RZ, R5 ;  /* 0x000000ffff0d7224 */ /* 0x000fe200078e0005 */
[----:B------:R-:W-:Y:S01]  /*ca30*/  LOP3.LUT R8, R8, 0x7f8, RZ, 0xc0, !PT ;  /* 0x000007f808087812 */ /* 0x000fe200078ec0ff */
[----:B------:R-:W-:Y:S01]  /*ca40*/  IMAD.MOV.U32 R4, RZ, RZ, R6 ;  /* 0x000000ffff047224 */ /* 0x000fe200078e0006 */
[----:B------:R2:W-:Y:S03]  /*ca50*/  STL [R1+0x118], R6 ;  /* 0x0001180601007387 */ /* 0x0005e60000100800 */
[----:B------:R-:W-:-:S05]  /*ca60*/  IMAD.IADD R7, R1, 0x1, R8 ;  /* 0x0000000101077824 */ /* 0x000fca00078e0208 */
[----:B------:R2:W-:Y:S02]  /*ca70*/  STL.64 [R7+0x120], R12 ;  /* 0x0001200c07007387 */ /* 0x0005e40000100a00 */
.L_x_212:
[----:B------:R-:W-:Y:S05]  /*ca80*/  BSYNC B1 ;  /* 0x0000000000017941 */ /* 0x000fea0003800000 */
.L_x_194:
[----:B--234-:R-:W2:Y:S01]  /*ca90*/  LDG.E R6, desc[UR36][R52.64+0x2c] ;  /* 0x00002c2434067981 */ /* 0x01cea2000c1e1900 */
[----:B------:R-:W-:-:S05]  /*caa0*/  VIADD R3, R3, 0x1 ;  /* 0x0000000103037836 */ /* 0x000fca0000000000 */
[----:B--2---:R-:W-:-:S13]  /*cab0*/  ISETP.GE.U32.AND P0, PT, R3, R6, PT ;  /* 0x000000060300720c */ /* 0x004fda0003f06070 */
[----:B------:R-:W-:Y:S05]  /*cac0*/  @!P0 BRA `(.L_x_214) ;  /* 0xfffffff000f08947 */ /* 0x000fea000383ffff */
.L_x_187:
[----:B------:R-:W-:Y:S05]  /*cad0*/  BSYNC B0 ;  /* 0x0000000000007941 */ /* 0x000fea0003800000 */
.L_x_186:
[----:B------:R-:W3:Y:S01]  /*cae0*/  LDG.E R3, desc[UR36][R52.64+0x38] ;  /* 0x0000382434037981 */ /* 0x000ee2000c1e1900 */
[----:B------:R-:W-:Y:S01]  /*caf0*/  BSSY.RECONVERGENT B0, `(.L_x_215) ;  /* 0x000000b000007945 */ /* 0x000fe20003800200 */
[----:B---3--:R-:W-:Y:S02]  /*cb00*/  LOP3.LUT P0, RZ, R3, 0x4, RZ, 0xc0, !PT ;  /* 0x0000000403ff7812 */ /* 0x008fe4000780c0ff */
[----:B------:R-:W-:-:S11]  /*cb10*/  SHF.R.U32.HI R0, RZ, 0x3, R3 ;  /* 0x00000003ff007819 */ /* 0x000fd60000011603 */
[----:B------:R-:W-:Y:S05]  /*cb20*/  @!P0 BRA `(.L_x_216) ;  /* 0x00000000000c8947 */ /* 0x000fea0003800000 */
[----:B------:R-:W-:-:S06]  /*cb30*/  IMAD R0, R0, 0x4, R1 ;  /* 0x0000000400007824 */ /* 0x000fcc00078e0201 */
[----:B------:R-:W5:Y:S01]  /*cb40*/  LDL R0, [R0+0x18] ;  /* 0x0000180000007983 */ /* 0x000f620000100800 */
[----:B------:R-:W-:Y:S05]  /*cb50*/  BRA `(.L_x_217) ;  /* 0x0000000000107947 */ /* 0x000fea0003800000 */
.L_x_216:
[----:B------:R-:W-:-:S13]  /*cb60*/  LOP3.LUT P0, RZ, R3, 0x3, RZ, 0xc0, !PT ;  /* 0x0000000303ff7812 */ /* 0x000fda000780c0ff */
[----:B------:R-:W-:Y:S05]  /*cb70*/  @P0 BRA `(.L_x_217) ;  /* 0x0000000000080947 */ /* 0x000fea0003800000 */
[----:B------:R-:W-:-:S06]  /*cb80*/  IMAD R0, R0, 0x4, R1 ;  /* 0x0000000400007824 */ /* 0x000fcc00078e0201 */
[----:B------:R-:W5:Y:S02]  /*cb90*/  LDL R0, [R0+0x98] ;  /* 0x0000980000007983 */ /* 0x000f640000100800 */
.L_x_217:
[----:B------:R-:W-:Y:S05]  /*cba0*/  BSYNC.RECONVERGENT B0 ;  /* 0x0000000000007941 */ /* 0x000fea0003800200 */
.L_x_215:
[----:B------:R-:W-:Y:S01]  /*cbb0*/  LOP3.LUT P0, R3, R3, 0x7, RZ, 0xc0, !PT ;  /* 0x0000000703037812 */ /* 0x000fe2000780c0ff */
[----:B------:R-:W-:Y:S03]  /*cbc0*/  BSSY B0, `(.L_x_218) ;  /* 0x00000a2000007945 */ /* 0x000fe60003800000 */
[----:B------:R-:W-:Y:S01]  /*cbd0*/  ISETP.EQ.AND P0, PT, R45, RZ, P0 ;  /* 0x000000ff2d00720c */ /* 0x000fe20000702270 */
[----:B-----5:R-:W-:-:S05]  /*cbe0*/  IMAD R3, R0, 0x8, R3 ;  /* 0x0000000800037824 */ /* 0x020fca00078e0203 */
[----:B-1----:R-:W-:Y:S02]  /*cbf0*/  SEL R6, R48, R3, P0 ;  /* 0x0000000330067207 */ /* 0x002fe40000000000 */
[----:B--2---:R-:W-:Y:S02]  /*cc00*/  SEL R7, R3, R48, P0 ;  /* 0x0000003003077207 */ /* 0x004fe40000000000 */
[----:B------:R-:W-:-:S13]  /*cc10*/  LOP3.LUT P1, RZ, R6, 0x7, RZ, 0xc0, !PT ;  /* 0x0000000706ff7812 */ /* 0x000fda000782c0ff */
[----:B------:R-:W-:Y:S05]  /*cc20*/  @P1 BRA `(.L_x_219) ;  /* 0x0000000400741947 */ /* 0x000fea0003800000 */
.L_x_237:
[----:B------:R-:W-:Y:S01]  /*cc30*/  LOP3.LUT P0, RZ, R7, 0x7, RZ, 0xc0, !PT ;  /* 0x0000000707ff7812 */ /* 0x000fe2000780c0ff */
[----:B------:R-:W-:Y:S05]  /*cc40*/  YIELD ;  /* 0x0000000000007946 */ /* 0x000fea0003800000 */
[----:B------:R-:W-:Y:S07]  /*cc50*/  BSSY B1, `(.L_x_220) ;  /* 0x000001f000017945 */ /* 0x000fee0003800000 */
[----:B---345:R-:W-:Y:S05]  /*cc60*/  @P0 BRA `(.L_x_221) ;  /* 0x0000000000740947 */ /* 0x038fea0003800000 */
[----:B------:R-:W1:Y:S01]  /*cc70*/  S2R R3, SR_CgaCtaId ;  /* 0x0000000000037919 */ /* 0x000e620000008800 */
[----:B------:R-:W-:-:S05]  /*cc80*/  MOV R0, 0x400 ;  /* 0x0000040000007802 */ /* 0x000fca0000000f00 */
[----:B------:R-:W-:-:S05]  /*cc90*/  VIADD R0, R0, 0x410 ;  /* 0x0000041000007836 */ /* 0x000fca0000000000 */
[----:B-1----:R-:W-:-:S07]  /*cca0*/  LEA R8, R3, R0, 0x18 ;  /* 0x0000000003087211 */ /* 0x002fce00078ec0ff */
.L_x_228:
[C---:B------:R-:W-:Y:S01]  /*ccb0*/  ISETP.GT.U32.AND P0, PT, R7.reuse, 0xffff, PT ;  /* 0x0000ffff0700780c */ /* 0x040fe20003f04070 */
[----:B------:R-:W-:Y:S05]  /*ccc0*/  YIELD ;  /* 0x0000000000007946 */ /* 0x000fea0003800000 */
[----:B---3--:R-:W-:Y:S01]  /*ccd0*/  SHF.R.U32.HI R5, RZ, 0x3, R7 ;  /* 0x00000003ff057819 */ /* 0x008fe20000011607 */
[----:B------:R-:W-:Y:S01]  /*cce0*/  BSSY.RECONVERGENT B2, `(.L_x_222) ;  /* 0x0000009000027945 */ /* 0x000fe20003800200 */
[----:B-12---:R-:W-:-:S03]  /*ccf0*/  LEA.HI R3, R7, R8, RZ, 0x1f ;  /* 0x0000000807037211 */ /* 0x006fc600078ff8ff */
[----:B------:R-:W-:Y:S02]  /*cd00*/  IMAD.WIDE.U32 R4, R5, 0x4, R28 ;  /* 0x0000000405047825 */ /* 0x000fe400078e001c */
[----:B-----5:R-:W-:Y:S05]  /*cd10*/  @P0 BRA `(.L_x_223) ;  /* 0x00000000000c0947 */ /* 0x020fea0003800000 */
[----:B------:R-:W-:-:S06]  /*cd20*/  IMAD.MOV.U32 R0, RZ, RZ, -0x1 ;  /* 0xffffffffff007424 */ /* 0x000fcc00078e00ff */
[----:B------:R1:W2:Y:S01]  /*cd30*/  ATOMS.EXCH R0, [R3+0x10000], R0 ;  /* 0x010000000300738c */ /* 0x0002a20004000000 */
[----:B------:R-:W-:Y:S05]  /*cd40*/  BRA `(.L_x_224) ;  /* 0x0000000000087947 */ /* 0x000fea0003800000 */
.L_x_223:
[----:B------:R-:W-:-:S05]  /*cd50*/  IMAD.MOV.U32 R9, RZ, RZ, -0x1 ;  /* 0xffffffffff097424 */ /* 0x000fca00078e00ff */
[----:B------:R3:W5:Y:S02]  /*cd60*/  ATOMG.E.EXCH.STRONG.GPU PT, R0, desc[UR36][R4.64], R9 ;  /* 0x80000009040079a8 */ /* 0x000764000c1ef124 */
.L_x_224:
[----:B------:R-:W-:Y:S05]  /*cd70*/  BSYNC.RECONVERGENT B2 ;  /* 0x0000000000027941 */ /* 0x000fea0003800200 */
.L_x_222:
[----:B--23-5:R-:W-:-:S05]  /*cd80*/  VIADD R9, R0, 0x1 ;  /* 0x0000000100097836 */ /* 0x02cfca0000000000 */
[----:B------:R-:W-:-:S13]  /*cd90*/  ISETP.GE.U32.AND P1, PT, R9, 0x2, PT ;  /* 0x000000020900780c */ /* 0x000fda0003f26070 */
[----:B------:R-:W-:Y:S05]  /*cda0*/  @!P1 BRA `(.L_x_221) ;  /* 0x0000000000249947 */ /* 0x000fea0003800000 */
[----:B------:R-:W-:Y:S04]  /*cdb0*/  BSSY.RECONVERGENT B2, `(.L_x_225) ;  /* 0x0000005000027945 */ /* 0x000fe80003800200 */
[----:B------:R-:W-:Y:S05]  /*cdc0*/  @P0 BRA `(.L_x_226) ;  /* 0x0000000000080947 */ /* 0x000fea0003800000 */
[----:B------:R2:W-:Y:S01]  /*cdd0*/  ATOMS.EXCH RZ, [R3+0x10000], RZ ;  /* 0x010000ff03ff738c */ /* 0x0005e20004000000 */
[----:B------:R-:W-:Y:S05]  /*cde0*/  BRA `(.L_x_227) ;  /* 0x0000000000047947 */ /* 0x000fea0003800000 */
.L_x_226:
[----:B------:R3:W5:Y:S02]  /*cdf0*/  ATOMG.E.EXCH.STRONG.GPU PT, RZ, desc[UR36][R4.64], RZ ;  /* 0x800000ff04ff79a8 */ /* 0x000764000c1ef124 */
.L_x_227:
[----:B------:R-:W-:Y:S05]  /*ce00*/  BSYNC.RECONVERGENT B2 ;  /* 0x0000000000027941 */ /* 0x000fea0003800200 */
.L_x_225:
[----:B------:R-:W-:Y:S01]  /*ce10*/  LOP3.LUT P0, RZ, R0, 0x7, RZ, 0xc0, !PT ;  /* 0x0000000700ff7812 */ /* 0x000fe2000780c0ff */
[----:B------:R-:W-:-:S12]  /*ce20*/  IMAD.MOV.U32 R7, RZ, RZ, R0 ;  /* 0x000000ffff077224 */ /* 0x000fd800078e0000 */
[----:B------:R-:W-:Y:S05]  /*ce30*/  @!P0 BRA `(.L_x_228) ;  /* 0xfffffffc009c8947 */ /* 0x000fea000383ffff */
.L_x_221:
[----:B------:R-:W-:Y:S05]  /*ce40*/  BSYNC B1 ;  /* 0x0000000000017941 */ /* 0x000fea0003800000 */
.L_x_220:
[----:B------:R-:W-:Y:S01]  /*ce50*/  ISETP.GE.U32.AND P0, PT, R6, 0xfff9, PT ;  /* 0x0000fff90600780c */ /* 0x000fe20003f06070 */
[----:B------:R-:W-:-:S12]  /*ce60*/  BSSY.RELIABLE B1, `(.L_x_229) ;  /* 0x0000032000017945 */ /* 0x000fd80003800100 */
[----:B------:R-:W-:Y:S05]  /*ce70*/  @!P0 BRA `(.L_x_230) ;  /* 0x0000000000688947 */ /* 0x000fea0003800000 */
[C---:B------:R-:W-:Y:S02]  /*ce80*/  LOP3.LUT P0, RZ, R7.reuse, 0x3, RZ, 0xc0, !PT ;  /* 0x0000000307ff7812 */ /* 0x040fe4000780c0ff */
[----:B---3--:R-:W-:-:S04]  /*ce90*/  LOP3.LUT P1, R4, R7, 0x4, RZ, 0xc0, !PT ;  /* 0x0000000407047812 */ /* 0x008fc8000782c0ff */
[----:B------:R-:W-:-:S04]  /*cea0*/  PLOP3.LUT P0, PT, P1, P0, PT, 0x8, 0x80 ;  /* 0x000000000080781c */ /* 0x000fc80000f00170 */
[----:B------:R-:W-:-:S13]  /*ceb0*/  ISETP.GT.U32.OR P0, PT, R7, 0xffff, P0 ;  /* 0x0000ffff0700780c */ /* 0x000fda0000704470 */
[----:B------:R-:W-:Y:S05]  /*cec0*/  @P0 BRA `(.L_x_231) ;  /* 0x00000000001c0947 */ /* 0x000fea0003800000 */
[----:B------:R-:W-:Y:S01]  /*ced0*/  LOP3.LUT P0, RZ, R7, 0x7, RZ, 0xc0, !PT ;  /* 0x0000000707ff7812 */ /* 0x000fe2000780c0ff */
[----:B------:R-:W-:Y:S02]  /*cee0*/  IMAD.MOV.U32 R0, RZ, RZ, R7 ;  /* 0x000000ffff007224 */ /* 0x000fe400078e0007 */
[----:B-12---:R-:W-:-:S10]  /*cef0*/  IMAD.MOV.U32 R3, RZ, RZ, R6 ;  /* 0x000000ffff037224 */ /* 0x006fd400078e0006 */
[----:B------:R-:W-:Y:S05]  /*cf00*/  @!P0 BRA `(.L_x_232) ;  /* 0x00000000009c8947 */ /* 0x000fea0003800000 */
[----:B------:R-:W-:-:S13]  /*cf10*/  ISETP.NE.AND P0, PT, R4, RZ, PT ;  /* 0x000000ff0400720c */ /* 0x000fda0003f05270 */
[----:B------:R-:W-:Y:S05]  /*cf20*/  @P0 BREAK.RELIABLE B1 ;  /* 0x0000000000010942 */ /* 0x000fea0003800100 */
[----:B------:R-:W-:Y:S05]  /*cf30*/  @P0 BRA `(.L_x_233) ;  /* 0x00000004008c0947 */ /* 0x000fea0003800000 */
.L_x_231:
        /* <DEDUP_REMOVED lines=14> */
.L_x_230:
[----:B------:R-:W-:Y:S02]  /*d020*/  ISETP.GT.U32.AND P0, PT, R6, 0xffff, PT ;  /* 0x0000ffff0600780c */ /* 0x000fe40003f04070 */
[----:B---3--:R-:W-:-:S11]  /*d030*/  SHF.R.U32.HI R5, RZ, 0x3, R6 ;  /* 0x00000003ff057819 */ /* 0x008fd60000011606 */
[----:B------:R-:W-:Y:S05]  /*d040*/  @P0 BRA `(.L_x_235) ;  /* 0x0000000000300947 */ /* 0x000fea0003800000 */
[----:B------:R-:W3:Y:S01]  /*d050*/  S2UR UR5, SR_CgaCtaId ;  /* 0x00000000000579c3 */ /* 0x000ee20000008800 */
[----:B------:R-:W-:Y:S02]  /*d060*/  UMOV UR4, 0x400 ;  /* 0x0000040000047882 */ /* 0x000fe40000000000 */
[----:B------:R-:W-:-:S04]  /*d070*/  UIADD3 UR4, UPT, UPT, UR4, 0x410, URZ ;  /* 0x0000041004047890 */ /* 0x000fc8000fffe0ff */
[----:B---3--:R-:W-:-:S06]  /*d080*/  ULEA UR4, UR5, UR4, 0x18 ;  /* 0x0000000405047291 */ /* 0x008fcc000f8ec0ff */
[----:B------:R-:W-:-:S05]  /*d090*/  LEA R4, R5, UR4, 0x2 ;  /* 0x0000000405047c11 */ /* 0x000fca000f8e10ff */
[----:B------:R-:W3:Y:S02]  /*d0a0*/  ATOMS.EXCH R0, [R4+0x10000], R7 ;  /* 0x010000070400738c */ /* 0x000ee40004000000 */
[----:B---3--:R-:W-:-:S13]  /*d0b0*/  ISETP.NE.AND P0, PT, R0, -0x1, PT ;  /* 0xffffffff0000780c */ /* 0x008fda0003f05270 */
[----:B------:R-:W-:Y:S05]  /*d0c0*/  @!P0 BREAK.RELIABLE B1 ;  /* 0x0000000000018942 */ /* 0x000fea0003800100 */
[----:B------:R-:W-:Y:S05]  /*d0d0*/  @!P0 BRA `(.L_x_236) ;  /* 0x0000000400408947 */ /* 0x000fea0003800000 */
[----:B------:R4:W-:Y:S01]  /*d0e0*/  ATOMS.EXCH RZ, [R4+0x10000], RZ ;  /* 0x010000ff04ff738c */ /* 0x0009e20004000000 */
[----:B-12---:R-:W-:Y:S01]  /*d0f0*/  IMAD.MOV.U32 R3, RZ, RZ, R7 ;  /* 0x000000ffff037224 */ /* 0x006fe200078e0007 */
[----:B------:R-:W-:Y:S06]  /*d100*/  BRA `(.L_x_232) ;  /* 0x00000000001c7947 */ /* 0x000fec0003800000 */
.L_x_235:
[----:B------:R-:W-:-:S05]  /*d110*/  IMAD.WIDE.U32 R4, R5, 0x4, R28 ;  /* 0x0000000405047825 */ /* 0x000fca00078e001c */
[----:B------:R-:W3:Y:S02]  /*d120*/  ATOMG.E.EXCH.STRONG.GPU PT, R0, desc[UR36][R4.64], R7 ;  /* 0x80000007040079a8 */ /* 0x000ee4000c1ef124 */
[----:B---3--:R-:W-:-:S13]  /*d130*/  ISETP.NE.AND P0, PT, R0, -0x1, PT ;  /* 0xffffffff0000780c */ /* 0x008fda0003f05270 */
[----:B------:R-:W-:Y:S05]  /*d140*/  @!P0 BREAK.RELIABLE B1 ;  /* 0x0000000000018942 */ /* 0x000fea0003800100 */
[----:B------:R-:W-:Y:S05]  /*d150*/  @!P0 BRA `(.L_x_236) ;  /* 0x0000000400208947 */ /* 0x000fea0003800000 */
[----:B------:R3:W5:Y:S01]  /*d160*/  ATOMG.E.EXCH.STRONG.GPU PT, RZ, desc[UR36][R4.64], RZ ;  /* 0x800000ff04ff79a8 */ /* 0x000762000c1ef124 */
[----:B-12---:R-:W-:-:S07]  /*d170*/  IMAD.MOV.U32 R3, RZ, RZ, R7 ;  /* 0x000000ffff037224 */ /* 0x006fce00078e0007 */
.L_x_232:
[----:B------:R-:W-:Y:S05]  /*d180*/  BSYNC.RELIABLE B1 ;  /* 0x0000000000017941 */ /* 0x000fea0003800100 */
.L_x_229:
[----:B------:R-:W-:Y:S02]  /*d190*/  LOP3.LUT P0, RZ, R0, 0x7, RZ, 0xc0, !PT ;  /* 0x0000000700ff7812 */ /* 0x000fe4000780c0ff */
[----:B------:R-:W-:-:S04]  /*d1a0*/  LOP3.LUT P1, RZ, R3, 0x7, RZ, 0xc0, !PT ;  /* 0x0000000703ff7812 */ /* 0x000fc8000782c0ff */
[----:B------:R-:W-:-:S04]  /*d1b0*/  PLOP3.LUT P0, PT, P0, P1, PT, 0x20, 0x2 ;  /* 0x000000000002781c */ /* 0x000fc80000702470 */
[----:B------:R-:W-:Y:S02]  /*d1c0*/  SEL R6, R3, R0, P0 ;  /* 0x0000000003067207 */ /* 0x000fe40000000000 */
[----:B------:R-:W-:Y:S02]  /*d1d0*/  SEL R7, R0, R3, P0 ;  /* 0x0000000300077207 */ /* 0x000fe40000000000 */
[----:B------:R-:W-:-:S13]  /*d1e0*/  LOP3.LUT P1, RZ, R6, 0x7, RZ, 0xc0, !PT ;  /* 0x0000000706ff7812 */ /* 0x000fda000782c0ff */
[----:B------:R-:W-:Y:S05]  /*d1f0*/  @!P1 BRA `(.L_x_237) ;  /* 0xfffffff8008c9947 */ /* 0x000fea000383ffff */
.L_x_219:
[----:B------:R-:W-:Y:S02]  /*d200*/  IMAD.SHL.U32 R0, R6, 0x8, RZ ;  /* 0x0000000806007824 */ /* 0x000fe400078e00ff */
[----:B------:R-:W-:Y:S02]  /*d210*/  IMAD.MOV.U32 R3, RZ, RZ, -0x4f0f0efe ;  /* 0xb0f0f102ff037424 */ /* 0x000fe400078e00ff */
[----:B------:R-:W-:Y:S01]  /*d220*/  IMAD.MOV.U32 R9, RZ, RZ, -0x40000000 ;  /* 0xc0000000ff097424 */ /* 0x000fe200078e00ff */
[----:B------:R-:W-:Y:S01]  /*d230*/  LOP3.LUT R0, R0, 0x38, RZ, 0xc0, !PT ;  /* 0x0000003800007812 */ /* 0x000fe200078ec0ff */
[----:B---3--:R-:W-:-:S03]  /*d240*/  IMAD.MOV.U32 R5, RZ, RZ, -0x203a400 ;  /* 0xfdfc5c00ff057424 */ /* 0x008fc600078e00ff */
[----:B------:R-:W-:-:S04]  /*d250*/  LOP3.LUT R0, R0, 0x7, R7, 0xf8, !PT ;  /* 0x0000000700007812 */ /* 0x000fc800078ef807 */
[-C--:B----4-:R-:W-:Y:S02]  /*d260*/  SHF.R.U64 R4, R3, R0.reuse, 0x7eb6deee ;  /* 0x7eb6deee03047419 */ /* 0x090fe40000001200 */
[-C--:B------:R-:W-:Y:S02]  /*d270*/  SHF.R.U64 R3, R9, R0.reuse, 0xf8f8f0f0 ;  /* 0xf8f8f0f009037419 */ /* 0x080fe40000001200 */
[----:B------:R-:W-:Y:S02]  /*d280*/  SHF.R.U64 R5, R5, R0, 0x18181c19 ;  /* 0x18181c1905057419 */ /* 0x000fe40000001200 */
[----:B------:R-:W-:Y:S01]  /*d290*/  LOP3.LUT R0, R4, 0x1, RZ, 0xc0, !PT ;  /* 0x0000000104007812 */ /* 0x000fe200078ec0ff */
[----:B------:R-:W-:-:S03]  /*d2a0*/  IMAD.SHL.U32 R3, R3, 0x4, RZ ;  /* 0x0000000403037824 */ /* 0x000fc600078e00ff */
[----:B------:R-:W-:-:S04]  /*d2b0*/  LOP3.LUT R0, R0, 0x2, R5, 0xf8, !PT ;  /* 0x0000000200007812 */ /* 0x000fc800078ef805 */
[----:B------:R-:W-:Y:S01]  /*d2c0*/  LOP3.LUT R0, R0, 0x4, R3, 0xf8, !PT ;  /* 0x0000000400007812 */ /* 0x000fe200078ef803 */
[----:B------:R-:W-:-:S03]  /*d2d0*/  HFMA2 R3, -RZ, RZ, 0, 5.9604644775390625e-08 ;  /* 0x00000001ff037431 */ /* 0x000fc600000001ff */
[----:B------:R-:W-:-:S04]  /*d2e0*/  ISETP.GT.U32.AND P0, PT, R0, 0xffff, PT ;  /* 0x0000ffff0000780c */ /* 0x000fc80003f04070 */
[----:B------:R-:W-:-:S04]  /*d2f0*/  SEL R0, R0, 0xffff, !P0 ;  /* 0x0000ffff00007807 */ /* 0x000fc80004000000 */
[----:B------:R-:W-:-:S04]  /*d300*/  LOP3.LUT R0, R0, 0xffff, RZ, 0xc0, !PT ;  /* 0x0000ffff00007812 */ /* 0x000fc800078ec0ff */
[----:B------:R-:W-:-:S04]  /*d310*/  SHF.L.U32 R0, R3, R0, RZ ;  /* 0x0000000003007219 */ /* 0x000fc800000006ff */
[----:B------:R-:W-:-:S13]  /*d320*/  LOP3.LUT P0, RZ, R0, 0x1d, RZ, 0xc0, !PT ;  /* 0x0000001d00ff7812 */ /* 0x000fda000780c0ff */
[----:B------:R-:W2:Y:S01]  /*d330*/  @P0 LDL R3, [R1+0x118] ;  /* 0x0001180001030983 */ /* 0x000ea20000100800 */
[----:B------:R-:W-:Y:S02]  /*d340*/  IMAD.MOV.U32 R8, RZ, RZ, R6 ;  /* 0x000000ffff087224 */ /* 0x000fe400078e0006 */
[----:B------:R-:W-:Y:S02]  /*d350*/  IMAD.MOV.U32 R9, RZ, RZ, R7 ;  /* 0x000000ffff097224 */ /* 0x000fe400078e0007 */
[----:B--2---:R-:W-:-:S05]  /*d360*/  @P0 IMAD.SHL.U32 R0, R3, 0x8, RZ ;  /* 0x0000000803000824 */ /* 0x004fca00078e00ff */
[----:B------:R-:W-:Y:S01]  /*d370*/  @P0 LOP3.LUT R4, R0, 0x7f8, RZ, 0xc0, !PT ;  /* 0x000007f800040812 */ /* 0x000fe200078ec0ff */
[----:B------:R-:W-:-:S04]  /*d380*/  @P0 VIADD R0, R3, 0x1 ;  /* 0x0000000103000836 */ /* 0x000fc80000000000 */
[----:B------:R-:W-:Y:S01]  /*d390*/  @P0 IMAD.IADD R5, R1, 0x1, R4 ;  /* 0x0000000101050824 */ /* 0x000fe200078e0204 */
[----:B------:R3:W-:Y:S04]  /*d3a0*/  @P0 STL [R1+0x118], R0 ;  /* 0x0001180001000387 */ /* 0x0007e80000100800 */
[----:B------:R3:W-:Y:S04]  /*d3b0*/  @P0 STL.64 [R5+0x120], R8 ;  /* 0x0001200805000387 */ /* 0x0007e80000100a00 */
[----:B------:R-:W2:Y:S02]  /*d3c0*/  @!P0 LDL R3, [R1+0x920] ;  /* 0x0009200001038983 */ /* 0x000ea40000100800 */
[----:B--2---:R-:W-:-:S05]  /*d3d0*/  @!P0 IMAD.SHL.U32 R4, R3, 0x8, RZ ;  /* 0x0000000803048824 */ /* 0x004fca00078e00ff */
[----:B------:R-:W-:Y:S01]  /*d3e0*/  @!P0 LOP3.LUT R6, R4, 0x7f8, RZ, 0xc0, !PT ;  /* 0x000007f804068812 */ /* 0x000fe200078ec0ff */
[----:B------:R-:W-:-:S04]  /*d3f0*/  @!P0 VIADD R4, R3, 0x1 ;  /* 0x0000000103048836 */ /* 0x000fc80000000000 */
[----:B------:R-:W-:Y:S01]  /*d400*/  @!P0 IMAD.IADD R3, R1, 0x1, R6 ;  /* 0x0000000101038824 */ /* 0x000fe200078e0206 */
[----:B------:R3:W-:Y:S04]  /*d410*/  @!P0 STL [R1+0x920], R4 ;  /* 0x0009200401008387 */ /* 0x0007e80000100800 */
[----:B------:R3:W-:Y:S01]  /*d420*/  @!P0 STL.64 [R3+0x928], R8 ;  /* 0x0009280803008387 */ /* 0x0007e20000100a00 */
[----:B------:R-:W-:Y:S05]  /*d430*/  BRA `(.L_x_236) ;  /* 0x0000000000687947 */ /* 0x000fea0003800000 */
.L_x_234:
[----:B------:R-:W-:-:S04]  /*d440*/  LOP3.LUT R0, R7, 0x7, RZ, 0xc0, !PT ;  /* 0x0000000707007812 */ /* 0x000fc800078ec0ff */
[----:B------:R-:W-:-:S13]  /*d450*/  ISETP.NE.AND P0, PT, R0, 0x1, PT ;  /* 0x000000010000780c */ /* 0x000fda0003f05270 */
        /* <DEDUP_REMOVED lines=9> */
[----:B------:R-:W3:Y:S02]  /*d4f0*/  @!P0 LDL R3, [R1+0x920] ;  /* 0x0009200001038983 */ /* 0x000ee40000100800 */
[----:B---3--:R-:W-:-:S05]  /*d500*/  @!P0 IMAD.SHL.U32 R4, R3, 0x8, RZ ;  /* 0x0000000803048824 */ /* 0x008fca00078e00ff */
[----:B------:R-:W-:Y:S01]  /*d510*/  @!P0 LOP3.LUT R6, R4, 0x7f8, RZ, 0xc0, !PT ;  /* 0x000007f804068812 */ /* 0x000fe200078ec0ff */
[----:B------:R-:W-:-:S04]  /*d520*/  @!P0 VIADD R4, R3, 0x1 ;  /* 0x0000000103048836 */ /* 0x000fc80000000000 */
[----:B------:R-:W-:Y:S01]  /*d530*/  @!P0 IMAD.IADD R3, R1, 0x1, R6 ;  /* 0x0000000101038824 */ /* 0x000fe200078e0206 */
[----:B------:R2:W-:Y:S04]  /*d540*/  @!P0 STL [R1+0x920], R4 ;  /* 0x0009200401008387 */ /* 0x0005e80000100800 */
[----:B------:R2:W-:Y:S01]  /*d550*/  @!P0 STL.64 [R3+0x928], R8 ;  /* 0x0009280803008387 */ /* 0x0005e20000100a00 */
[----:B------:R-:W-:Y:S05]  /*d560*/  BRA `(.L_x_236) ;  /* 0x00000000001c7947 */ /* 0x000fea0003800000 */
.L_x_233:
[----:B------:R-:W2:Y:S02]  /*d570*/  LDL R3, [R1+0x118] ;  /* 0x0001180001037983 */ /* 0x000ea40000100800 */
[----:B--2---:R-:W-:-:S05]  /*d580*/  IMAD.SHL.U32 R0, R3, 0x8, RZ ;  /* 0x0000000803007824 */ /* 0x004fca00078e00ff */
[----:B------:R-:W-:Y:S01]  /*d590*/  LOP3.LUT R4, R0, 0x7f8, RZ, 0xc0, !PT ;  /* 0x000007f800047812 */ /* 0x000fe200078ec0ff */
[----:B------:R-:W-:-:S04]  /*d5a0*/  VIADD R0, R3, 0x1 ;  /* 0x0000000103007836 */ /* 0x000fc80000000000 */
[----:B------:R-:W-:Y:S01]  /*d5b0*/  IMAD.IADD R3, R1, 0x1, R4 ;  /* 0x0000000101037824 */ /* 0x000fe200078e0204 */
[----:B------:R1:W-:Y:S04]  /*d5c0*/  STL [R1+0x118], R0 ;  /* 0x0001180001007387 */ /* 0x0003e80000100800 */
[----:B------:R1:W-:Y:S02]  /*d5d0*/  STL.64 [R3+0x120], R6 ;  /* 0x0001200603007387 */ /* 0x0003e40000100a00 */
.L_x_236:
[----:B------:R-:W-:Y:S05]  /*d5e0*/  BSYNC B0 ;  /* 0x0000000000007941 */ /* 0x000fea0003800000 */
.L_x_218:
[----:B------:R-:W-:Y:S05]  /*d5f0*/  BRA `(.L_x_149) ;  /* 0x000001cc00f87947 */ /* 0x000fea0003800000 */
.L_x_103:
[----:B------:R-:W-:Y:S02]  /*d600*/  LOP3.LUT R0, R48, 0xffff0004, RZ, 0xc0, !PT ;  /* 0xffff000430007812 */ /* 0x000fe400078ec0ff */
[----:B------:R-:W-:Y:S02]  /*d610*/  LOP3.LUT P2, RZ, R22, 0x4, RZ, 0xc0, !PT ;  /* 0x0000000416ff7812 */ /* 0x000fe4000784c0ff */
[----:B------:R-:W-:Y:S02]  /*d620*/  ISETP.NE.AND P1, PT, R0, 0x4, PT ;  /* 0x000000040000780c */ /* 0x000fe40003f25270 */
[C---:B------:R-:W-:Y:S02]  /*d630*/  LOP3.LUT P0, RZ, R22.reuse, 0x3, RZ, 0xc0, !PT ;  /* 0x0000000316ff7812 */ /* 0x040fe4000780c0ff */
[----:B------:R-:W-:-:S04]  /*d640*/  ISETP.LT.U32.OR P1, PT, R22, 0x10000, P1 ;  /* 0x000100001600780c */ /* 0x000fc80000f21470 */
[----:B------:R-:W-:-:S13]  /*d650*/  PLOP3.LUT P0, PT, P1, P2, P0, 0xf2, 0x0 ;  /* 0x000000000000781c */ /* 0x000fda0000f05e02 */
[----:B------:R-:W-:Y:S05]  /*d660*/  @P0 BRA `(.L_x_238) ;  /* 0x0000002c00b80947 */ /* 0x000fea0003800000 */
[----:B------:R-:W-:Y:S01]  /*d670*/  IMAD.MOV R3, RZ, RZ, -R33 ;  /* 0x000000ffff037224 */ /* 0x000fe200078e0a21 */
[----:B------:R-:W-:-:S04]  /*d680*/  IADD3 R0, PT, PT, -R34, 0x100, RZ ;  /* 0x0000010022007810 */ /* 0x000fc80007ffe1ff */
[----:B------:R-:W-:-:S04]  /*d690*/  VIADDMNMX.U32 R0, R3, 0x100, R0, PT ;  /* 0x0000010003007846 */ /* 0x000fc80003800000 */
[----:B------:R-:W-:-:S13]  /*d6a0*/  ISETP.GE.U32.AND P0, PT, R0, 0x3, PT ;  /* 0x000000030000780c */ /* 0x000fda0003f06070 */
[----:B------:R-:W-:Y:S05]  /*d6b0*/  @P0 BREAK.RELIABLE B6 ;  /* 0x0000000000060942 */ /* 0x000fea0003800100 */
[----:B------:R-:W-:Y:S05]  /*d6c0*/  @!P0 BRA `(.L_x_105) ;  /* 0x000001cc00d48947 */ /* 0x000fea0003800000 */
[----:B------:R-:W2:Y:S01]  /*d6d0*/  LDL R6, [R1+0x14] ;  /* 0x0000140001067983 */ /* 0x000ea20000100800 */
[----:B------:R-:W-:Y:S01]  /*d6e0*/  MOV R0, 0x400 ;  /* 0x0000040000007802 */ /* 0x000fe20000000f00 */
[----:B------:R-:W-:Y:S01]  /*d6f0*/  BSSY B0, `(.L_x_239) ;  /* 0x0000025000007945 */ /* 0x000fe20003800000 */
[----:B------:R-:W-:Y:S01]  /*d700*/  LOP3.LUT R3, R48, 0xfffffff8, RZ, 0xc0, !PT ;  /* 0xfffffff830037812 */ /* 0x000fe200078ec0ff */
[----:B------:R-:W1:Y:S02]  /*d710*/  S2R R5, SR_CgaCtaId ;  /* 0x0000000000057919 */ /* 0x000e640000008800 */
[----:B------:R-:W-:-:S05]  /*d720*/  VIADD R0, R0, 0x410 ;  /* 0x0000041000007836 */ /* 0x000fca0000000000 */
[----:B-1----:R-:W-:-:S05]  /*d730*/  LEA R18, R5, R0, 0x18 ;  /* 0x0000000005127211 */ /* 0x002fca00078ec0ff */
[----:B------:R-:W-:-:S05]  /*d740*/  IMAD.IADD R3, R18, 0x1, R3 ;  /* 0x0000000112037824 */ /* 0x000fca00078e0203 */
[----:B------:R-:W1:Y:S02]  /*d750*/  ATOMS.EXCH.64 R4, [R3], RZ ;  /* 0x000000ff0304738c */ /* 0x000e640004000400 */
[----:B-1----:R-:W-:Y:S01]  /*d760*/  LOP3.LUT P0, RZ, R4, 0x7, RZ, 0xc0, !PT ;  /* 0x0000000704ff7812 */ /* 0x002fe2000780c0ff */
[----:B------:R-:W-:Y:S02]  /*d770*/  IMAD.MOV.U32 R19, RZ, RZ, R4 ;  /* 0x000000ffff137224 */ /* 0x000fe400078e0004 */
[----:B--2---:R-:W-:-:S05]  /*d780*/  VIADD R0, R6, 0x1 ;  /* 0x0000000106007836 */ /* 0x004fca0000000000 */
[----:B------:R1:W-:Y:S05]  /*d790*/  STL [R1+0x14], R0 ;  /* 0x0000140001007387 */ /* 0x0003ea0000100800 */
[----:B------:R-:W-:Y:S05]  /*d7a0*/  @P0 BRA `(.L_x_240) ;  /* 0x0000000000640947 */ /* 0x000fea0003800000 */
.L_x_247:
[C---:B------:R-:W-:Y:S01]  /*d7b0*/  ISETP.GT.U32.AND P1, PT, R19.reuse, 0xffff, PT ;  /* 0x0000ffff1300780c */ /* 0x040fe20003f24070 */
[----:B------:R-:W-:Y:S05]  /*d7c0*/  YIELD ;  /* 0x0000000000007946 */ /* 0x000fea0003800000 */
[----:B---34-:R-:W-:Y:S01]  /*d7d0*/  SHF.R.U32.HI R7, RZ, 0x3, R19 ;  /* 0x00000003ff077819 */ /* 0x018fe20000011613 */
[----:B------:R-:W-:Y:S01]  /*d7e0*/  BSSY.RECONVERGENT B1, `(.L_x_241) ;  /* 0x0000009000017945 */ /* 0x000fe20003800200 */
[----:B-12---:R-:W-:-:S03]  /*d7f0*/  LEA.HI R3, R19, R18, RZ, 0x1f ;  /* 0x0000001213037211 */ /* 0x006fc600078ff8ff */
[----:B------:R-:W-:Y:S02]  /*d800*/  IMAD.WIDE.U32 R6, R7, 0x4, R28 ;  /* 0x0000000407067825 */ /* 0x000fe400078e001c */
[----:B-----5:R-:W-:Y:S05]  /*d810*/  @P1 BRA `(.L_x_242) ;  /* 0x00000000000c1947 */ /* 0x020fea0003800000 */
[----:B-1----:R-:W-:-:S06]  /*d820*/  IMAD.MOV.U32 R0, RZ, RZ, -0x1 ;  /* 0xffffffffff007424 */ /* 0x002fcc00078e00ff */
[----:B------:R1:W2:Y:S01]  /*d830*/  ATOMS.EXCH R0, [R3+0x10000], R0 ;  /* 0x010000000300738c */ /* 0x0002a20004000000 */
[----:B------:R-:W-:Y:S05]  /*d840*/  BRA `(.L_x_243) ;  /* 0x0000000000087947 */ /* 0x000fea0003800000 */
.L_x_242:
[----:B------:R-:W-:-:S05]  /*d850*/  IMAD.MOV.U32 R9, RZ, RZ, -0x1 ;  /* 0xffffffffff097424 */ /* 0x000fca00078e00ff */
[----:B-1----:R3:W5:Y:S02]  /*d860*/  ATOMG.E.EXCH.STRONG.GPU PT, R0, desc[UR36][R6.64], R9 ;  /* 0x80000009060079a8 */ /* 0x002764000c1ef124 */
.L_x_243:
[----:B------:R-:W-:Y:S05]  /*d870*/  BSYNC.RECONVERGENT B1 ;  /* 0x0000000000017941 */ /* 0x000fea0003800200 */
.L_x_241:
[----:B--2--5:R-:W-:-:S04]  /*d880*/  IADD3 R8, PT, PT, R0, 0x1, RZ ;  /* 0x0000000100087810 */ /* 0x024fc80007ffe0ff */
[----:B------:R-:W-:-:S13]  /*d890*/  ISETP.GE.U32.AND P0, PT, R8, 0x2, PT ;  /* 0x000000020800780c */ /* 0x000fda0003f06070 */
[----:B------:R-:W-:Y:S05]  /*d8a0*/  @!P0 BRA `(.L_x_240) ;  /* 0x0000000000248947 */ /* 0x000fea0003800000 */
[----:B------:R-:W-:Y:S04]  /*d8b0*/  BSSY.RECONVERGENT B1, `(.L_x_244) ;  /* 0x0000005000017945 */ /* 0x000fe80003800200 */
[----:B------:R-:W-:Y:S05]  /*d8c0*/  @P1 BRA `(.L_x_245) ;  /* 0x0000000000081947 */ /* 0x000fea0003800000 */
[----:B------:R2:W-:Y:S01]  /*d8d0*/  ATOMS.EXCH RZ, [R3+0x10000], RZ ;  /* 0x010000ff03ff738c */ /* 0x0005e20004000000 */
[----:B------:R-:W-:Y:S05]  /*d8e0*/  BRA `(.L_x_246) ;  /* 0x0000000000047947 */ /* 0x000fea0003800000 */
.L_x_245:
[----:B------:R4:W5:Y:S02]  /*d8f0*/  ATOMG.E.EXCH.STRONG.GPU PT, RZ, desc[UR36][R6.64], RZ ;  /* 0x800000ff06ff79a8 */ /* 0x000964000c1ef124 */
.L_x_246:
[----:B------:R-:W-:Y:S05]  /*d900*/  BSYNC.RECONVERGENT B1 ;  /* 0x0000000000017941 */ /* 0x000fea0003800200 */
.L_x_244:
[----:B------:R-:W-:Y:S01]  /*d910*/  LOP3.LUT P0, RZ, R0, 0x7, RZ, 0xc0, !PT ;  /* 0x0000000700ff7812 */ /* 0x000fe2000780c0ff */
[----:B------:R-:W-:-:S12]  /*d920*/  IMAD.MOV.U32 R19, RZ, RZ, R0 ;  /* 0x000000ffff137224 */ /* 0x000fd800078e0000 */
[----:B------:R-:W-:Y:S05]  /*d930*/  @!P0 BRA `(.L_x_247) ;  /* 0xfffffffc009c8947 */ /* 0x000fea000383ffff */
.L_x_240:
[----:B------:R-:W-:Y:S05]  /*d940*/  BSYNC B0 ;  /* 0x0000000000007941 */ /* 0x000fea0003800000 */
.L_x_239:
[----:B------:R-:W-:Y:S01]  /*d950*/  LOP3.LUT P0, RZ, R5, 0x7, RZ, 0xc0, !PT ;  /* 0x0000000705ff7812 */ /* 0x000fe2000780c0ff */
[----:B------:R-:W-:Y:S01]  /*d960*/  BSSY B0, `(.L_x_248) ;  /* 0x000001c000007945 */ /* 0x000fe20003800000 */
[----:B------:R-:W-:-:S11]  /*d970*/  IMAD.MOV.U32 R23, RZ, RZ, R5 ;  /* 0x000000ffff177224 */ /* 0x000fd600078e0005 */
[----:B------:R-:W-:Y:S05]  /*d980*/  @P0 BRA `(.L_x_249) ;  /* 0x0000000000640947 */ /* 0x000fea0003800000 */
.L_x_256:
        /* <DEDUP_REMOVED lines=8> */
[----:B------:R2:W1:Y:S01]  /*da10*/  ATOMS.EXCH R0, [R3+0x10000], R0 ;  /* 0x010000000300738c */ /* 0x0004620004000000 */
[----:B------:R-:W-:Y:S05]  /*da20*/  BRA `(.L_x_252) ;  /* 0x0000000000087947 */ /* 0x000fea0003800000 */
.L_x_251:
[----:B---34-:R-:W-:-:S05]  /*da30*/  IMAD.MOV.U32 R7, RZ, RZ, -0x1 ;  /* 0xffffffffff077424 */ /* 0x018fca00078e00ff */
[----:B------:R1:W5:Y:S02]  /*da40*/  ATOMG.E.EXCH.STRONG.GPU PT, R0, desc[UR36][R4.64], R7 ;  /* 0x80000007040079a8 */ /* 0x000364000c1ef124 */
.L_x_252:
[----:B------:R-:W-:Y:S05]  /*da50*/  BSYNC.RECONVERGENT B1 ;  /* 0x0000000000017941 */ /* 0x000fea0003800200 */
.L_x_250:
[----:B-1-345:R-:W-:-:S05]  /*da60*/  VIADD R6, R0, 0x1 ;  /* 0x0000000100067836 */ /* 0x03afca0000000000 */
[----:B------:R-:W-:-:S13]  /*da70*/  ISETP.GE.U32.AND P0, PT, R6, 0x2, PT ;  /* 0x000000020600780c */ /* 0x000fda0003f06070 */
[----:B------:R-:W-:Y:S05]  /*da80*/  @!P0 BRA `(.L_x_249) ;  /* 0x0000000000248947 */ /* 0x000fea0003800000 */
[----:B------:R-:W-:Y:S04]  /*da90*/  BSSY.RECONVERGENT B1, `(.L_x_253) ;  /* 0x0000005000017945 */ /* 0x000fe80003800200 */
[----:B------:R-:W-:Y:S05]  /*daa0*/  @P1 BRA `(.L_x_254) ;  /* 0x0000000000081947 */ /* 0x000fea0003800000 */
[----:B------:R1:W-:Y:S01]  /*dab0*/  ATOMS.EXCH RZ, [R3+0x10000], RZ ;  /* 0x010000ff03ff738c */ /* 0x0003e20004000000 */
[----:B------:R-:W-:Y:S05]  /*dac0*/  BRA `(.L_x_255) ;  /* 0x0000000000047947 */ /* 0x000fea0003800000 */
.L_x_254:
[----:B------:R3:W5:Y:S02]  /*dad0*/  ATOMG.E.EXCH.STRONG.GPU PT, RZ, desc[UR36][R4.64], RZ ;  /* 0x800000ff04ff79a8 */ /* 0x000764000c1ef124 */
.L_x_255:
[----:B------:R-:W-:Y:S05]  /*dae0*/  BSYNC.RECONVERGENT B1 ;  /* 0x0000000000017941 */ /* 0x000fea0003800200 */
.L_x_253:
[----:B------:R-:W-:Y:S01]  /*daf0*/  LOP3.LUT P0, RZ, R0, 0x7, RZ, 0xc0, !PT ;  /* 0x0000000700ff7812 */ /* 0x000fe2000780c0ff */
[----:B------:R-:W-:-:S12]  /*db00*/  IMAD.MOV.U32 R23, RZ, RZ, R0 ;  /* 0x000000ffff177224 */ /* 0x000fd800078e0000 */
[----:B------:R-:W-:Y:S05]  /*db10*/  @!P0 BRA `(.L_x_256) ;  /* 0xfffffffc009c8947 */ /* 0x000fea000383ffff */
.L_x_249:
[----:B------:R-:W-:Y:S05]  /*db20*/  BSYNC B0 ;  /* 0x0000000000007941 */ /* 0x000fea0003800000 */
.L_x_248:
[C---:B------:R-:W-:Y:S01]  /*db30*/  LOP3.LUT P1, RZ, R19.reuse, 0x4, RZ, 0xc0, !PT ;  /* 0x0000000413ff7812 */ /* 0x040fe2000782c0ff */
[----:B------:R-:W-:Y:S01]  /*db40*/  BSSY B8, `(.L_x_257) ;  /* 0x00000d8000087945 */ /* 0x000fe20003800000 */
[----:B------:R-:W-:Y:S01]  /*db50*/  LOP3.LUT P0, RZ, R19, 0x3, RZ, 0xc0, !PT ;  /* 0x0000000313ff7812 */ /* 0x000fe2000780c0ff */
[----:B------:R-:W-:-:S03]  /*db60*/  IMAD.MOV.U32 R42, RZ, RZ, R19 ;  /* 0x000000ffff2a7224 */ /* 0x000fc600078e0013 */
[----:B------:R-:W-:-:S04]  /*db70*/  PLOP3.LUT P0, PT, P1, P0, PT, 0x8, 0x80 ;  /* 0x000000000080781c */ /* 0x000fc80000f00170 */
[----:B------:R-:W-:-:S13]  /*db80*/  ISETP.GT.U32.OR P0, PT, R19, 0xffff, P0 ;  /* 0x0000ffff1300780c */ /* 0x000fda0000704470 */
[----:B------:R-:W-:Y:S05]  /*db90*/  @P0 BRA `(.L_x_258) ;  /* 0x0000000c00480947 */ /* 0x000fea0003800000 */
[----:B---3--:R-:W-:-:S04]  /*dba0*/  IADD3 R4, P0, PT, R24, -0x80000000, RZ ;  /* 0x8000000018047810 */ /* 0x008fc80007f1e0ff */
[----:B------:R-:W-:Y:S02]  /*dbb0*/  IADD3 R4, P1, PT, R4, 0xc000000, RZ ;  /* 0x0c00000004047810 */ /* 0x000fe40007f3e0ff */
[----:B-1----:R-:W-:-:S05]  /*dbc0*/  IADD3.X R0, PT, PT, R25, 0x1, RZ, P0, !PT ;  /* 0x0000000119007810 */ /* 0x002fca00007fe4ff */
[----:B------:R-:W-:-:S05]  /*dbd0*/  IMAD.X R5, RZ, RZ, R0, P1 ;  /* 0x000000ffff057224 */ /* 0x000fca00008e0600 */
[----:B------:R-:W2:Y:S02]  /*dbe0*/  LDG.E R0, desc[UR36][R4.64+0x10008] ;  /* 0x0100082404007981 */ /* 0x000ea4000c1e1900 */
[----:B--2---:R-:W-:-:S05]  /*dbf0*/  LOP3.LUT R3, R0, 0x7fff, RZ, 0xc0, !PT ;  /* 0x00007fff00037812 */ /* 0x004fca00078ec0ff */
[----:B------:R-:W-:-:S04]  /*dc00*/  IMAD R9, R2, 0x8000, R3 ;  /* 0x0000800002097824 */ /* 0x000fc800078e0203 */
[----:B----4-:R-:W-:-:S06]  /*dc10*/  IMAD.WIDE.U32 R6, R9, 0x4, R28 ;  /* 0x0000000409067825 */ /* 0x010fcc00078e001c */
[----:B------:R-:W2:Y:S01]  /*dc20*/  LDG.E R6, desc[UR36][R6.64] ;  /* 0x0000002406067981 */ /* 0x000ea2000c1e1900 */
[----:B------:R-:W-:Y:S01]  /*dc30*/  VIADD R3, R0, 0x1 ;  /* 0x0000000100037836 */ /* 0x000fe20000000000 */
[----:B------:R-:W-:Y:S01]  /*dc40*/  ISETP.GT.U32.AND P1, PT, R9, 0x1fff, PT ;  /* 0x00001fff0900780c */ /* 0x000fe20003f24070 */
[----:B------:R-:W-:Y:S01]  /*dc50*/  BSSY.RECONVERGENT B9, `(.L_x_259) ;  /* 0x0000022000097945 */ /* 0x000fe20003800200 */
[----:B------:R-:W-:Y:S02]  /*dc60*/  IMAD.MOV.U32 R42, RZ, RZ, RZ ;  /* 0x000000ffff2a7224 */ /* 0x000fe400078e00ff */
[----:B------:R1:W-:Y:S01]  /*dc70*/  STG.E desc[UR36][R4.64+0x10008], R3 ;  /* 0x0100080304007986 */ /* 0x0003e2000c101924 */
[----:B--2---:R-:W-:-:S13]  /*dc80*/  ISETP.NE.AND P0, PT, R6, RZ, PT ;  /* 0x000000ff0600720c */ /* 0x004fda0003f05270 */
[----:B-1----:R-:W-:Y:S05]  /*dc90*/  @!P0 BRA P1, `(.L_x_260) ;  /* 0x0000000000748947 */ /* 0x002fea0000800000 */
[----:B------:R-:W-:Y:S01]  /*dca0*/  BSSY.RECONVERGENT B10, `(.L_x_260) ;  /* 0x000001c0000a7945 */ /* 0x000fe20003800200 */
.L_x_263:
[----:B------:R-:W-:Y:S01]  /*dcb0*/  VIADD R42, R42, 0x1 ;  /* 0x000000012a2a7836 */ /* 0x000fe20000000000 */
[----:B------:R-:W-:Y:S04]  /*dcc0*/  BSSY.RECONVERGENT B11, `(.L_x_261) ;  /* 0x000000b0000b7945 */ /* 0x000fe80003800200 */
[----:B------:R-:W-:-:S13]  /*dcd0*/  ISETP.GE.U32.AND P0, PT, R42, 0x8000, PT ;  /* 0x000080002a00780c */ /* 0x000fda0003f06070 */
[----:B------:R-:W-:Y:S05]  /*dce0*/  @!P0 BRA `(.L_x_262) ;  /* 0x0000000000208947 */ /* 0x000fea0003800000 */
[----:B------:R-:W-:Y:S01]  /*dcf0*/  MOV R8, 0x0 ;  /* 0x0000000000087802 */ /* 0x000fe20000000f00 */
[----:B------:R-:W1:Y:S01]  /*dd00*/  LDCU.64 UR4, c[0x4][0x28] ;  /* 0x01000500ff0477ac */ /* 0x000e620008000a00 */
[----:B------:R-:W-:-:S04]  /*dd10*/  CS2R R6, SRZ ;  /* 0x0000000000067805 */ /* 0x000fc8000001ff00 */
[----:B------:R-:W2:Y:S01]  /*dd20*/  LDC.64 R8, c[0x4][R8] ;  /* 0x0100000008087b82 */ /* 0x000ea20000000a00 */
[----:B-1----:R-:W-:Y:S02]  /*dd30*/  IMAD.U32 R4, RZ, RZ, UR4 ;  /* 0x00000004ff047e24 */ /* 0x002fe4000f8e00ff */
[----:B------:R-:W-:-:S07]  /*dd40*/  IMAD.U32 R5, RZ, RZ, UR5 ;  /* 0x00000005ff057e24 */ /* 0x000fce000f8e00ff */
[----:B------:R-:W-:-:S07]  /*dd50*/  LEPC R20, `(.L_x_262) ;  /* 0x000000001014794e */ /* 0x000fce0000000000 */
[----:B0-2--5:R-:W-:Y:S05]  /*dd60*/  CALL.ABS.NOINC R8 ;  /* 0x0000000008007343 */ /* 0x025fea0003c00000 */
.L_x_262:
[----:B------:R-:W-:Y:S05]  /*dd70*/  BSYNC.RECONVERGENT B11 ;  /* 0x00000000000b7941 */ /* 0x000fea0003800200 */
.L_x_261:
[----:B------:R-:W-:-:S04]  /*dd80*/  IADD3 R4, P0, PT, R24, -0x80000000, RZ ;  /* 0x8000000018047810 */ /* 0x000fc80007f1e0ff */
[----:B------:R-:W-:Y:S02]  /*dd90*/  IADD3 R4, P1, PT, R4, 0xc000000, RZ ;  /* 0x0c00000004047810 */ /* 0x000fe40007f3e0ff */
[----:B------:R-:W-:-:S05]  /*dda0*/  IADD3.X R0, PT, PT, R25, 0x1, RZ, P0, !PT ;  /* 0x0000000119007810 */ /* 0x000fca00007fe4ff */
[----:B------:R-:W-:-:S05]  /*ddb0*/  IMAD.X R5, RZ, RZ, R0, P1 ;  /* 0x000000ffff057224 */ /* 0x000fca00008e0600 */
[----:B------:R-:W2:Y:S02]  /*ddc0*/  LDG.E R0, desc[UR36][R4.64+0x10008] ;  /* 0x0100082404007981 */ /* 0x000ea4000c1e1900 */
[----:B--2---:R-:W-:-:S05]  /*ddd0*/  LOP3.LUT R3, R0, 0x7fff, RZ, 0xc0, !PT ;  /* 0x00007fff00037812 */ /* 0x004fca00078ec0ff */
[----:B------:R-:W-:-:S04]  /*dde0*/  IMAD R9, R2, 0x8000, R3 ;  /* 0x0000800002097824 */ /* 0x000fc800078e0203 */
[----:B------:R-:W-:-:S06]  /*ddf0*/  IMAD.WIDE.U32 R6, R9, 0x4, R28 ;  /* 0x0000000409067825 */ /* 0x000fcc00078e001c */
[----:B------:R-:W2:Y:S01]  /*de00*/  LDG.E R6, desc[UR36][R6.64] ;  /* 0x0000002406067981 */ /* 0x000ea2000c1e1900 */
[----:B------:R-:W-:-:S05]  /*de10*/  VIADD R3, R0, 0x1 ;  /* 0x0000000100037836 */ /* 0x000fca0000000000 */
[----:B------:R1:W-:Y:S01]  /*de20*/  STG.E desc[UR36][R4.64+0x10008], R3 ;  /* 0x0100080304007986 */ /* 0x0003e2000c101924 */
[----:B--2---:R-:W-:-:S04]  /*de30*/  ISETP.NE.AND P0, PT, R6, RZ, PT ;  /* 0x000000ff0600720c */ /* 0x004fc80003f05270 */
[----:B------:R-:W-:-:S13]  /*de40*/  ISETP.GT.U32.AND P0, PT, R9, 0x1fff, !P0 ;  /* 0x00001fff0900780c */ /* 0x000fda0004704070 */
[----:B-1----:R-:W-:Y:S05]  /*de50*/  @!P0 BRA `(.L_x_263) ;  /* 0xfffffffc00948947 */ /* 0x002fea000383ffff */
[----:B------:R-:W-:Y:S05]  /*de60*/  BSYNC.RECONVERGENT B10 ;  /* 0x00000000000a7941 */ /* 0x000fea0003800200 */
.L_x_260:
[----:B------:R-:W-:Y:S05]  /*de70*/  BSYNC.RECONVERGENT B9 ;  /* 0x0000000000097941 */ /* 0x000fea0003800200 */
.L_x_259:
[C---:B------:R-:W-:Y:S01]  /*de80*/  LOP3.LUT R5, R9.reuse, 0x1fffffff, RZ, 0xc0, !PT ;  /* 0x1fffffff09057812 */ /* 0x040fe200078ec0ff */
[----:B------:R-:W-:Y:S01]  /*de90*/  BSSY.RECONVERGENT B0, `(.L_x_264) ;  /* 0x000000b000007945 */ /* 0x000fe20003800200 */
[----:B------:R-:W-:Y:S02]  /*dea0*/  IMAD.SHL.U32 R42, R9, 0x8, RZ ;  /* 0x00000008092a7824 */ /* 0x000fe400078e00ff */
[----:B------:R-:W-:-:S13]  /*deb0*/  ISETP.GT.U32.AND P0, PT, R5, 0x1fff, PT ;  /* 0x00001fff0500780c */ /* 0x000fda0003f04070 */
[----:B------:R-:W-:Y:S05]  /*dec0*/  @P0 BRA `(.L_x_265) ;  /* 0x0000000000100947 */ /* 0x000fea0003800000 */
[----:B------:R-:W-:Y:S02]  /*ded0*/  IMAD R0, R5, 0x4, R18 ;  /* 0x0000000405007824 */ /* 0x000fe400078e0212 */
[----:B------:R-:W-:-:S05]  /*dee0*/  IMAD.MOV.U32 R3, RZ, RZ, -0x1 ;  /* 0xffffffffff037424 */ /* 0x000fca00078e00ff */
[----:B------:R2:W-:Y:S01]  /*def0*/  ATOMS.EXCH RZ, [R0+0x10000], R3 ;  /* 0x0100000300ff738c */ /* 0x0005e20004000000 */
[----:B------:R-:W-:Y:S05]  /*df00*/  BRA `(.L_x_266) ;  /* 0x00000000000c7947 */ /* 0x000fea0003800000 */
.L_x_265:
[----:B------:R-:W-:-:S04]  /*df10*/  IMAD.WIDE.U32 R4, R5, 0x4, R28 ;  /* 0x0000000405047825 */ /* 0x000fc800078e001c */
[----:B------:R-:W-:-:S05]  /*df20*/  IMAD.MOV.U32 R3, RZ, RZ, -0x1 ;  /* 0xffffffffff037424 */ /* 0x000fca00078e00ff */
[----:B------:R1:W5:Y:S02]  /*df30*/  ATOMG.E.EXCH.STRONG.GPU PT, RZ, desc[UR36][R4.64], R3 ;  /* 0x8000000304ff79a8 */ /* 0x000364000c1ef124 */
.L_x_266:
[----:B------:R-:W-:Y:S05]  /*df40*/  BSYNC.RECONVERGENT B0 ;  /* 0x0000000000007941 */ /* 0x000fea0003800200 */
.L_x_264:
[----:B------:R-:W-:Y:S01]  /*df50*/  BSSY B0, `(.L_x_267) ;  /* 0x0000059000007945 */ /* 0x000fe20003800000 */
[----:B------:R-:W-:-:S07]  /*df60*/  IMAD.MOV.U32 R8, RZ, RZ, R42 ;  /* 0x000000ffff087224 */ /* 0x000fce00078e002a */
.L_x_286:
[----:B------:R-:W-:Y:S01]  /*df70*/  LOP3.LUT P0, RZ, R19, 0x7, RZ, 0xc0, !PT ;  /* 0x0000000713ff7812 */ /* 0x000fe2000780c0ff */
[----:B------:R-:W-:Y:S05]  /*df80*/  YIELD ;  /* 0x0000000000007946 */ /* 0x000fea0003800000 */
[----:B------:R-:W-:Y:S07]  /*df90*/  BSSY B1, `(.L_x_268) ;  /* 0x000001b000017945 */ /* 0x000fee0003800000 */
[----:B--234-:R-:W-:Y:S05]  /*dfa0*/  @P0 BRA `(.L_x_269) ;  /* 0x0000000000640947 */ /* 0x01cfea0003800000 */
.L_x_276:
[C---:B------:R-:W-:Y:S01]  /*dfb0*/  ISETP.GT.U32.AND P1, PT, R19.reuse, 0xffff, PT ;  /* 0x0000ffff1300780c */ /* 0x040fe20003f24070 */
[----:B------:R-:W-:Y:S05]  /*dfc0*/  YIELD ;  /* 0x0000000000007946 */ /* 0x000fea0003800000 */
[----:B-1-34-:R-:W-:Y:S01]  /*dfd0*/  SHF.R.U32.HI R5, RZ, 0x3, R19 ;  /* 0x00000003ff057819 */ /* 0x01afe20000011613 */
[----:B------:R-:W-:Y:S01]  /*dfe0*/  BSSY.RECONVERGENT B2, `(.L_x_270) ;  /* 0x0000009000027945 */ /* 0x000fe20003800200 */
[----:B--2---:R-:W-:-:S03]  /*dff0*/  LEA.HI R3, R19, R18, RZ, 0x1f ;  /* 0x0000001213037211 */ /* 0x004fc600078ff8ff */
[----:B------:R-:W-:Y:S02]  /*e000*/  IMAD.WIDE.U32 R4, R5, 0x4, R28 ;  /* 0x0000000405047825 */ /* 0x000fe400078e001c */
[----:B------:R-:W-:Y:S05]  /*e010*/  @P1 BRA `(.L_x_271) ;  /* 0x00000000000c1947 */ /* 0x000fea0003800000 */
[----:B------:R-:W-:-:S06]  /*e020*/  IMAD.MOV.U32 R0, RZ, RZ, -0x1 ;  /* 0xffffffffff007424 */ /* 0x000fcc00078e00ff */
[----:B------:R1:W2:Y:S01]  /*e030*/  ATOMS.EXCH R0, [R3+0x10000], R0 ;  /* 0x010000000300738c */ /* 0x0002a20004000000 */
[----:B------:R-:W-:Y:S05]  /*e040*/  BRA `(.L_x_272) ;  /* 0x0000000000087947 */ /* 0x000fea0003800000 */
.L_x_271:
[----:B------:R-:W-:-:S05]  /*e050*/  IMAD.MOV.U32 R7, RZ, RZ, -0x1 ;  /* 0xffffffffff077424 */ /* 0x000fca00078e00ff */
[----:B------:R3:W5:Y:S02]  /*e060*/  ATOMG.E.EXCH.STRONG.GPU PT, R0, desc[UR36][R4.64], R7 ;  /* 0x80000007040079a8 */ /* 0x000764000c1ef124 */
.L_x_272:
[----:B------:R-:W-:Y:S05]  /*e070*/  BSYNC.RECONVERGENT B2 ;  /* 0x0000000000027941 */ /* 0x000fea0003800200 */
.L_x_270:
[----:B--2--5:R-:W-:-:S05]  /*e080*/  VIADD R6, R0, 0x1 ;  /* 0x0000000100067836 */ /* 0x024fca0000000000 */
[----:B------:R-:W-:-:S13]  /*e090*/  ISETP.GE.U32.AND P0, PT, R6, 0x2, PT ;  /* 0x000000020600780c */ /* 0x000fda0003f06070 */
[----:B------:R-:W-:Y:S05]  /*e0a0*/  @!P0 BRA `(.L_x_269) ;  /* 0x0000000000248947 */ /* 0x000fea0003800000 */
[----:B------:R-:W-:Y:S04]  /*e0b0*/  BSSY.RECONVERGENT B2, `(.L_x_273) ;  /* 0x0000005000027945 */ /* 0x000fe80003800200 */
[----:B------:R-:W-:Y:S05]  /*e0c0*/  @P1 BRA `(.L_x_274) ;  /* 0x0000000000081947 */ /* 0x000fea0003800000 */
[----:B------:R2:W-:Y:S01]  /*e0d0*/  ATOMS.EXCH RZ, [R3+0x10000], RZ ;  /* 0x010000ff03ff738c */ /* 0x0005e20004000000 */
[----:B------:R-:W-:Y:S05]  /*e0e0*/  BRA `(.L_x_275) ;  /* 0x0000000000047947 */ /* 0x000fea0003800000 */
.L_x_274:
[----:B------:R4:W5:Y:S02]  /*e0f0*/  ATOMG.E.EXCH.STRONG.GPU PT, RZ, desc[UR36][R4.64], RZ ;  /* 0x800000ff04ff79a8 */ /* 0x000964000c1ef124 */
.L_x_275:
[----:B------:R-:W-:Y:S05]  /*e100*/  BSYNC.RECONVERGENT B2 ;  /* 0x0000000000027941 */ /* 0x000fea0003800200 */
.L_x_273:
[----:B------:R-:W-:Y:S01]  /*e110*/  LOP3.LUT P0, RZ, R0, 0x7, RZ, 0xc0, !PT ;  /* 0x0000000700ff7812 */ /* 0x000fe2000780c0ff */
[----:B------:R-:W-:-:S12]  /*e120*/  IMAD.MOV.U32 R19, RZ, RZ, R0 ;  /* 0x000000ffff137224 */ /* 0x000fd800078e0000 */
[----:B------:R-:W-:Y:S05]  /*e130*/  @!P0 BRA `(.L_x_276) ;  /* 0xfffffffc009c8947 */ /* 0x000fea000383ffff */
.L_x_269:
[----:B------:R-:W-:Y:S05]  /*e140*/  BSYNC B1 ;  /* 0x0000000000017941 */ /* 0x000fea0003800000 */
.L_x_268:
        /* <DEDUP_REMOVED lines=9> */
[----:B-12---:R-:W-:Y:S01]  /*e1e0*/  IMAD.MOV.U32 R3, RZ, RZ, R8 ;  /* 0x000000ffff037224 */ /* 0x006fe200078e0008 */
[----:B------:R-:W-:-:S11]  /*e1f0*/  MOV R0, R19 ;  /* 0x0000001300007202 */ /* 0x000fd60000000f00 */
[----:B------:R-:W-:Y:S05]  /*e200*/  @!P0 BRA `(.L_x_280) ;  /* 0x0000000000948947 */ /* 0x000fea0003800000 */
[----:B------:R-:W-:Y:S05]  /*e210*/  @P1 BREAK.RELIABLE B1 ;  /* 0x0000000000011942 */ /* 0x000fea0003800100 */
[----:B------:R-:W-:Y:S05]  /*e220*/  @P1 BREAK B0 ;  /* 0x0000000000001942 */ /* 0x000fea0003800000 */
[----:B------:R-:W-:Y:S05]  /*e230*/  @P1 BRA `(.L_x_281) ;  /* 0x0000000400801947 */ /* 0x000fea0003800000 */
.L_x_279:
[----:B------:R-:W-:Y:S01]  /*e240*/  ISETP.GT.U32.AND P1, PT, R8, 0xffff, PT ;  /* 0x0000ffff0800780c */ /* 0x000fe20003f24070 */
[----:B------:R-:W-:Y:S01]  /*e250*/  BSSY.RECONVERGENT B2, `(.L_x_282) ;  /* 0x0000009000027945 */ /* 0x000fe20003800200 */
[----:B-1-34-:R-:W-:-:S11]  /*e260*/  SHF.R.U32.HI R5, RZ, 0x3, R8 ;  /* 0x00000003ff057819 */ /* 0x01afd60000011608 */
[----:B--2---:R-:W-:-:S06]  /*e270*/  @!P1 IMAD R0, R5, 0x4, R18 ;  /* 0x0000000405009824 */ /* 0x004fcc00078e0212 */
[----:B------:R-:W1:Y:S02]  /*e280*/  @!P1 LDS R0, [R0+0x10000] ;  /* 0x0100000000009984 */ /* 0x000e640000000800 */
[----:B-1----:R-:W-:Y:S01]  /*e290*/  @!P1 ISETP.NE.AND P0, PT, R0, RZ, PT ;  /* 0x000000ff0000920c */ /* 0x002fe20003f05270 */
[----:B------:R-:W-:-:S12]  /*e2a0*/  @!P1 BRA `(.L_x_283) ;  /* 0x00000000000c9947 */ /* 0x000fd80003800000 */
[----:B------:R-:W-:-:S06]  /*e2b0*/  IMAD.WIDE.U32 R4, R5, 0x4, R28 ;  /* 0x0000000405047825 */ /* 0x000fcc00078e001c */
[----:B------:R-:W2:Y:S02]  /*e2c0*/  LDG.E R4, desc[UR36][R4.64] ;  /* 0x0000002404047981 */ /* 0x000ea4000c1e1900 */
[----:B--2---:R-:W-:-:S13]  /*e2d0*/  ISETP.NE.AND P0, PT, R4, RZ, PT ;  /* 0x000000ff0400720c */ /* 0x004fda0003f05270 */
.L_x_283:
[----:B------:R-:W-:Y:S05]  /*e2e0*/  BSYNC.RECONVERGENT B2 ;  /* 0x0000000000027941 */ /* 0x000fea0003800200 */
.L_x_282:
[----:B------:R-:W-:Y:S05]  /*e2f0*/  @!P0 BREAK.RELIABLE B1 ;  /* 0x0000000000018942 */ /* 0x000fea0003800100 */
[----:B------:R-:W-:Y:S05]  /*e300*/  @!P0 BREAK B0 ;  /* 0x0000000000008942 */ /* 0x000fea0003800000 */
[----:B------:R-:W-:Y:S05]  /*e310*/  @!P0 BRA `(.L_x_284) ;  /* 0x0000000400008947 */ /* 0x000fea0003800000 */
.L_x_278:
[----:B------:R-:W-:Y:S02]  /*e320*/  ISETP.GT.U32.AND P0, PT, R8, 0xffff, PT ;  /* 0x0000ffff0800780c */ /* 0x000fe40003f04070 */
[----:B-1-34-:R-:W-:-:S11]  /*e330*/  SHF.R.U32.HI R5, RZ, 0x3, R8 ;  /* 0x00000003ff057819 */ /* 0x01afd60000011608 */
[----:B------:R-:W-:Y:S05]  /*e340*/  @P0 BRA `(.L_x_285) ;  /* 0x0000000000240947 */ /* 0x000fea0003800000 */
[----:B------:R-:W-:-:S05]  /*e350*/  IMAD R4, R5, 0x4, R18 ;  /* 0x0000000405047824 */ /* 0x000fca00078e0212 */
[----:B--2---:R-:W1:Y:S02]  /*e360*/  ATOMS.EXCH R0, [R4+0x10000], R19 ;  /* 0x010000130400738c */ /* 0x004e640004000000 */
[----:B-1----:R-:W-:-:S13]  /*e370*/  ISETP.NE.AND P0, PT, R0, -0x1, PT ;  /* 0xffffffff0000780c */ /* 0x002fda0003f05270 */
[----:B------:R-:W-:Y:S05]  /*e380*/  @!P0 BREAK.RELIABLE B1 ;  /* 0x0000000000018942 */ /* 0x000fea0003800100 */
[----:B------:R-:W-:Y:S05]  /*e390*/  @!P0 BREAK B0 ;  /* 0x0000000000008942 */ /* 0x000fea0003800000 */
[----:B------:R-:W-:Y:S05]  /*e3a0*/  @!P0 BRA `(.L_x_258) ;  /* 0x0000000400448947 */ /* 0x000fea0003800000 */
[----:B------:R2:W-:Y:S01]  /*e3b0*/  ATOMS.EXCH RZ, [R4+0x10000], RZ ;  /* 0x010000ff04ff738c */ /* 0x0005e20004000000 */
[----:B------:R-:W-:Y:S01]  /*e3c0*/  IMAD.MOV.U32 R3, RZ, RZ, R19 ;  /* 0x000000ffff037224 */ /* 0x000fe200078e0013 */
[----:B------:R-:W-:Y:S06]  /*e3d0*/  BRA `(.L_x_280) ;  /* 0x0000000000207947 */ /* 0x000fec0003800000 */
.L_x_285:
[----:B------:R-:W-:-:S05]  /*e3e0*/  IMAD.WIDE.U32 R4, R5, 0x4, R28 ;  /* 0x0000000405047825 */ /* 0x000fca00078e001c */
[----:B--2---:R-:W2:Y:S02]  /*e3f0*/  ATOMG.E.EXCH.STRONG.GPU PT, R0, desc[UR36][R4.64], R19 ;  /* 0x80000013040079a8 */ /* 0x004ea4000c1ef124 */
[----:B--2---:R-:W-:-:S13]  /*e400*/  ISETP.NE.AND P0, PT, R0, -0x1, PT ;  /* 0xffffffff0000780c */ /* 0x004fda0003f05270 */
[----:B------:R-:W-:Y:S05]  /*e410*/  @!P0 BREAK.RELIABLE B1 ;  /* 0x0000000000018942 */ /* 0x000fea0003800100 */
[----:B------:R-:W-:Y:S05]  /*e420*/  @!P0 BREAK B0 ;  /* 0x0000000000008942 */ /* 0x000fea0003800000 */
[----:B------:R-:W-:Y:S05]  /*e430*/  @!P0 BRA `(.L_x_258) ;  /* 0x0000000400208947 */ /* 0x000fea0003800000 */
[----:B------:R1:W5:Y:S01]  /*e440*/  ATOMG.E.EXCH.STRONG.GPU PT, RZ, desc[UR36][R4.64], RZ ;  /* 0x800000ff04ff79a8 */ /* 0x000362000c1ef124 */
[----:B------:R-:W-:-:S07]  /*e450*/  IMAD.MOV.U32 R3, RZ, RZ, R19 ;  /* 0x000000ffff037224 */ /* 0x000fce00078e0013 */
.L_x_280:
[----:B------:R-:W-:Y:S05]  /*e460*/  BSYNC.RELIABLE B1 ;  /* 0x0000000000017941 */ /* 0x000fea0003800100 */
.L_x_277:
[----:B------:R-:W-:Y:S02]  /*e470*/  LOP3.LUT P0, RZ, R0, 0x7, RZ, 0xc0, !PT ;  /* 0x0000000700ff7812 */ /* 0x000fe4000780c0ff */
[----:B------:R-:W-:-:S04]  /*e480*/  LOP3.LUT P1, RZ, R3, 0x7, RZ, 0xc0, !PT ;  /* 0x0000000703ff7812 */ /* 0x000fc8000782c0ff */
[----:B------:R-:W-:-:S04]  /*e490*/  PLOP3.LUT P0, PT, P0, P1, PT, 0x20, 0x2 ;  /* 0x000000000002781c */ /* 0x000fc80000702470 */
[----:B------:R-:W-:Y:S02]  /*e4a0*/  SEL R8, R3, R0, P0 ;  /* 0x0000000003087207 */ /* 0x000fe40000000000 */
[----:B------:R-:W-:Y:S02]  /*e4b0*/  SEL R19, R0, R3, P0 ;  /* 0x0000000300137207 */ /* 0x000fe40000000000 */
[----:B------:R-:W-:-:S13]  /*e4c0*/  LOP3.LUT P1, RZ, R8, 0x7, RZ, 0xc0, !PT ;  /* 0x0000000708ff7812 */ /* 0x000fda000782c0ff */
[----:B------:R-:W-:Y:S05]  /*e4d0*/  @!P1 BRA `(.L_x_286) ;  /* 0xfffffff800a49947 */ /* 0x000fea000383ffff */
[----:B------:R-:W-:Y:S05]  /*e4e0*/  BSYNC B0 ;  /* 0x0000000000007941 */ /* 0x000fea0003800000 */
.L_x_267:
[----:B------:R-:W-:Y:S02]  /*e4f0*/  IMAD.SHL.U32 R0, R8, 0x8, RZ ;  /* 0x0000000808007824 */ /* 0x000fe400078e00ff */
[----:B------:R-:W-:Y:S02]  /*e500*/  IMAD.MOV.U32 R3, RZ, RZ, -0x4f0f0efe ;  /* 0xb0f0f102ff037424 */ /* 0x000fe400078e00ff */
[----:B---3--:R-:W-:Y:S01]  /*e510*/  IMAD.MOV.U32 R7, RZ, RZ, -0x40000000 ;  /* 0xc0000000ff077424 */ /* 0x008fe200078e00ff */
[----:B------:R-:W-:Y:S01]  /*e520*/  LOP3.LUT R0, R0, 0x38, RZ, 0xc0, !PT ;  /* 0x0000003800007812 */ /* 0x000fe200078ec0ff */
[----:B-1--4-:R-:W-:Y:S02]  /*e530*/  IMAD.MOV.U32 R5, RZ, RZ, -0x203a400 ;  /* 0xfdfc5c00ff057424 */ /* 0x012fe400078e00ff */
[--C-:B------:R-:W-:Y:S01]  /*e540*/  IMAD.MOV.U32 R9, RZ, RZ, R19.reuse ;  /* 0x000000ffff097224 */ /* 0x100fe200078e0013 */
[----:B------:R-:W-:-:S04]  /*e550*/  LOP3.LUT R0, R0, 0x7, R19, 0xf8, !PT ;  /* 0x0000000700007812 */ /* 0x000fc800078ef813 */
[-C--:B--2---:R-:W-:Y:S02]  /*e560*/  SHF.R.U64 R4, R3, R0.reuse, 0x7eb6deee ;  /* 0x7eb6deee03047419 */ /* 0x084fe40000001200 */
        /* <DEDUP_REMOVED lines=27> */
.L_x_284:
[----:B------:R-:W-:Y:S02]  /*e720*/  LOP3.LUT R0, R19, 0x7, RZ, 0xc0, !PT ;  /* 0x0000000713007812 */ /* 0x000fe400078ec0ff */
[----:B------:R-:W-:Y:S02]  /*e730*/  MOV R9, R19 ;  /* 0x0000001300097202 */ /* 0x000fe40000000f00 */
[----:B------:R-:W-:-:S13]  /*e740*/  ISETP.NE.AND P0, PT, R0, 0x1, PT ;  /* 0x000000010000780c */ /* 0x000fda0003f05270 */
        /* <DEDUP_REMOVED lines=15> */
.L_x_281:
[C---:B---34-:R-:W-:Y:S02]  /*e840*/  IMAD.SHL.U32 R4, R34.reuse, 0x8, RZ ;  /* 0x0000000822047824 */ /* 0x058fe400078e00ff */
[----:B------:R-:W-:Y:S02]  /*e850*/  VIADD R0, R34, 0x1 ;  /* 0x0000000122007836 */ /* 0x000fe40000000000 */
[----:B------:R-:W-:Y:S01]  /*e860*/  IMAD.MOV.U32 R9, RZ, RZ, R19 ;  /* 0x000000ffff097224 */ /* 0x000fe200078e0013 */
[----:B------:R-:W-:Y:S01]  /*e870*/  LOP3.LUT R4, R4, 0x7f8, RZ, 0xc0, !PT ;  /* 0x000007f804047812 */ /* 0x000fe200078ec0ff */
[----:B------:R-:W-:Y:S01]  /*e880*/  IMAD.MOV.U32 R34, RZ, RZ, R0 ;  /* 0x000000ffff227224 */ /* 0x000fe200078e0000 */
[----:B------:R1:W-:Y:S03]  /*e890*/  STL [R1+0x118], R0 ;  /* 0x0001180001007387 */ /* 0x0003e60000100800 */
[----:B------:R-:W-:-:S05]  /*e8a0*/  IMAD.IADD R3, R1, 0x1, R4 ;  /* 0x0000000101037824 */ /* 0x000fca00078e0204 */
[----:B------:R1:W-:Y:S02]  /*e8b0*/  STL.64 [R3+0x120], R8 ;  /* 0x0001200803007387 */ /* 0x0003e40000100a00 */
.L_x_258:
[----:B------:R-:W-:Y:S05]  /*e8c0*/  BSYNC B8 ;  /* 0x0000000000087941 */ /* 0x000fea0003800000 */
.L_x_257:
[C---:B------:R-:W-:Y:S01]  /*e8d0*/  LOP3.LUT P1, RZ, R23.reuse, 0x4, RZ, 0xc0, !PT ;  /* 0x0000000417ff7812 */ /* 0x040fe2000782c0ff */
[----:B------:R-:W-:Y:S01]  /*e8e0*/  BSSY B8, `(.L_x_287) ;  /* 0x00000e5000087945 */ /* 0x000fe20003800000 */
[----:B------:R-:W-:Y:S01]  /*e8f0*/  LOP3.LUT P0, RZ, R23, 0x3, RZ, 0xc0, !PT ;  /* 0x0000000317ff7812 */ /* 0x000fe2000780c0ff */
[----:B------:R-:W-:-:S03]  /*e900*/  IMAD.MOV.U32 R43, RZ, RZ, R23 ;  /* 0x000000ffff2b7224 */ /* 0x000fc600078e0017 */
[----:B------:R-:W-:-:S04]  /*e910*/  PLOP3.LUT P0, PT, P1, P0, PT, 0x8, 0x80 ;  /* 0x000000000080781c */ /* 0x000fc80000f00170 */
[----:B------:R-:W-:-:S13]  /*e920*/  ISETP.GT.U32.OR P0, PT, R23, 0xffff, P0 ;  /* 0x0000ffff1700780c */ /* 0x000fda0000704470 */
[----:B------:R-:W-:Y:S05]  /*e930*/  @P0 BRA `(.L_x_288) ;  /* 0x0000000c007c0947 */ /* 0x000fea0003800000 */
[----:B-1-3--:R-:W-:-:S04]  /*e940*/  IADD3 R4, P0, PT, R24, -0x80000000, RZ ;  /* 0x8000000018047810 */ /* 0x00afc80007f1e0ff */
[----:B------:R-:W-:Y:S02]  /*e950*/  IADD3 R4, P1, PT, R4, 0xc000000, RZ ;  /* 0x0c00000004047810 */ /* 0x000fe40007f3e0ff */
[----:B------:R-:W-:-:S05]  /*e960*/  IADD3.X R0, PT, PT, R25, 0x1, RZ, P0, !PT ;  /* 0x0000000119007810 */ /* 0x000fca00007fe4ff */
        /* <DEDUP_REMOVED lines=14> */
.L_x_293:
        /* <DEDUP_REMOVED lines=12> */
.L_x_292:
[----:B------:R-:W-:Y:S05]  /*eb10*/  BSYNC.RECONVERGENT B11 ;  /* 0x00000000000b7941 */ /* 0x000fea0003800200 */
.L_x_291:
        /* <DEDUP_REMOVED lines=15> */
.L_x_290:
[----:B------:R-:W-:Y:S05]  /*ec10*/  BSYNC.RECONVERGENT B9 ;  /* 0x0000000000097941 */ /* 0x000fea0003800200 */
.L_x_289:
[C---:B------:R-:W-:Y:S01]  /*ec20*/  LOP3.LUT R5, R43.reuse, 0x1fffffff, RZ, 0xc0, !PT ;  /* 0x1fffffff2b057812 */ /* 0x040fe200078ec0ff */
[----:B------:R-:W-:Y:S01]  /*ec30*/  BSSY.RECONVERGENT B0, `(.L_x_294) ;  /* 0x000000f000007945 */ /* 0x000fe20003800200 */
[----:B------:R-:W-:Y:S02]  /*ec40*/  IMAD.SHL.U32 R43, R43, 0x8, RZ ;  /* 0x000000082b2b7824 */ /* 0x000fe400078e00ff */
[----:B------:R-:W-:-:S13]  /*ec50*/  ISETP.GT.U32.AND P0, PT, R5, 0x1fff, PT ;  /* 0x00001fff0500780c */ /* 0x000fda0003f04070 */
[----:B------:R-:W-:Y:S05]  /*ec60*/  @P0 BRA `(.L_x_295) ;  /* 0x0000000000200947 */ /* 0x000fea0003800000 */
[----:B------:R-:W1:Y:S01]  /*ec70*/  S2UR UR5, SR_CgaCtaId ;  /* 0x00000000000579c3 */ /* 0x000e620000008800 */
[----:B------:R-:W-:Y:S01]  /*ec80*/  UMOV UR4, 0x400 ;  /* 0x0000040000047882 */ /* 0x000fe20000000000 */
[----:B------:R-:W-:Y:S01]  /*ec90*/  IMAD.MOV.U32 R3, RZ, RZ, -0x1 ;  /* 0xffffffffff037424 */ /* 0x000fe200078e00ff */
[----:B------:R-:W-:-:S04]  /*eca0*/  UIADD3 UR4, UPT, UPT, UR4, 0x410, URZ ;  /* 0x0000041004047890 */ /* 0x000fc8000fffe0ff */
[----:B-1----:R-:W-:-:S06]  /*ecb0*/  ULEA UR4, UR5, UR4, 0x18 ;  /* 0x0000000405047291 */ /* 0x002fcc000f8ec0ff */
[----:B------:R-:W-:-:S05]  /*ecc0*/  LEA R0, R5, UR4, 0x2 ;  /* 0x0000000405007c11 */ /* 0x000fca000f8e10ff */
[----:B------:R2:W-:Y:S01]  /*ecd0*/  ATOMS.EXCH RZ, [R0+0x10000], R3 ;  /* 0x0100000300ff738c */ /* 0x0005e20004000000 */
[----:B------:R-:W-:Y:S05]  /*ece0*/  BRA `(.L_x_296) ;  /* 0x00000000000c7947 */ /* 0x000fea0003800000 */
.L_x_295:
[----:B------:R-:W-:-:S04]  /*ecf0*/  IMAD.WIDE.U32 R4, R5, 0x4, R28 ;  /* 0x0000000405047825 */ /* 0x000fc800078e001c */
[----:B------:R-:W-:-:S05]  /*ed00*/  IMAD.MOV.U32 R3, RZ, RZ, -0x1 ;  /* 0xffffffffff037424 */ /* 0x000fca00078e00ff */
[----:B------:R1:W5:Y:S02]  /*ed10*/  ATOMG.E.EXCH.STRONG.GPU PT, RZ, desc[UR36][R4.64], R3 ;  /* 0x8000000304ff79a8 */ /* 0x000364000c1ef124 */
.L_x_296:
[----:B------:R-:W-:Y:S05]  /*ed20*/  BSYNC.RECONVERGENT B0 ;  /* 0x0000000000007941 */ /* 0x000fea0003800200 */
.L_x_294:
[----:B------:R-:W-:Y:S01]  /*ed30*/  BSSY B0, `(.L_x_297) ;  /* 0x0000062000007945 */ /* 0x000fe20003800000 */
[----:B------:R-:W-:-:S07]  /*ed40*/  IMAD.MOV.U32 R8, RZ, RZ, R43 ;  /* 0x000000ffff087224 */ /* 0x000fce00078e002b */
.L_x_314:
[----:B------:R-:W-:Y:S01]  /*ed50*/  LOP3.LUT P0, RZ, R23, 0x7, RZ, 0xc0, !PT ;  /* 0x0000000717ff7812 */ /* 0x000fe2000780c0ff */
[----:B------:R-:W-:Y:S05]  /*ed60*/  YIELD ;  /* 0x0000000000007946 */ /* 0x000fea0003800000 */
[----:B------:R-:W-:Y:S07]  /*ed70*/  BSSY B1, `(.L_x_298) ;  /* 0x000001f000017945 */ /* 0x000fee0003800000 */
[----:B--23--:R-:W-:Y:S05]  /*ed80*/  @P0 BRA `(.L_x_299) ;  /* 0x0000000000740947 */ /* 0x00cfea0003800000 */
[----:B-12---:R-:W1:Y:S01]  /*ed90*/  S2R R3, SR_CgaCtaId ;  /* 0x0000000000037919 */ /* 0x006e620000008800 */
[----:B------:R-:W-:-:S05]  /*eda0*/  MOV R0, 0x400 ;  /* 0x0000040000007802 */ /* 0x000fca0000000f00 */
[----:B------:R-:W-:-:S05]  /*edb0*/  VIADD R0, R0, 0x410 ;  /* 0x0000041000007836 */ /* 0x000fca0000000000 */
[----:B-1----:R-:W-:-:S07]  /*edc0*/  LEA R6, R3, R0, 0x18 ;  /* 0x0000000003067211 */ /* 0x002fce00078ec0ff */
.L_x_306:
        /* <DEDUP_REMOVED lines=8> */
[----:B------:R1:W2:Y:S01]  /*ee50*/  ATOMS.EXCH R0, [R3+0x10000], R0 ;  /* 0x010000000300738c */ /* 0x0002a20004000000 */
[----:B------:R-:W-:Y:S05]  /*ee60*/  BRA `(.L_x_302) ;  /* 0x0000000000087947 */ /* 0x000fea0003800000 */
.L_x_301:
[----:B------:R-:W-:-:S05]  /*ee70*/  IMAD.MOV.U32 R7, RZ, RZ, -0x1 ;  /* 0xffffffffff077424 */ /* 0x000fca00078e00ff */
[----:B------:R3:W5:Y:S02]  /*ee80*/  ATOMG.E.EXCH.STRONG.GPU PT, R0, desc[UR36][R4.64], R7 ;  /* 0x80000007040079a8 */ /* 0x000764000c1ef124 */
.L_x_302:
[----:B------:R-:W-:Y:S05]  /*ee90*/  BSYNC.RECONVERGENT B2 ;  /* 0x0000000000027941 */ /* 0x000fea0003800200 */
.L_x_300:
[----:B--23-5:R-:W-:-:S05]  /*eea0*/  VIADD R7, R0, 0x1 ;  /* 0x0000000100077836 */ /* 0x02cfca0000000000 */
[----:B------:R-:W-:-:S13]  /*eeb0*/  ISETP.GE.U32.AND P0, PT, R7, 0x2, PT ;  /* 0x000000020700780c */ /* 0x000fda0003f06070 */
[----:B------:R-:W-:Y:S05]  /*eec0*/  @!P0 BRA `(.L_x_299) ;  /* 0x0000000000248947 */ /* 0x000fea0003800000 */
[----:B------:R-:W-:Y:S04]  /*eed0*/  BSSY.RECONVERGENT B2, `(.L_x_303) ;  /* 0x0000005000027945 */ /* 0x000fe80003800200 */
[----:B------:R-:W-:Y:S05]  /*eee0*/  @P1 BRA `(.L_x_304) ;  /* 0x0000000000081947 */ /* 0x000fea0003800000 */
[----:B------:R2:W-:Y:S01]  /*eef0*/  ATOMS.EXCH RZ, [R3+0x10000], RZ ;  /* 0x010000ff03ff738c */ /* 0x0005e20004000000 */
[----:B------:R-:W-:Y:S05]  /*ef00*/  BRA `(.L_x_305) ;  /* 0x0000000000047947 */ /* 0x000fea0003800000 */
.L_x_304:
[----:B------:R3:W5:Y:S02]  /*ef10*/  ATOMG.E.EXCH.STRONG.GPU PT, RZ, desc[UR36][R4.64], RZ ;  /* 0x800000ff04ff79a8 */ /* 0x000764000c1ef124 */
.L_x_305:
[----:B------:R-:W-:Y:S05]  /*ef20*/  BSYNC.RECONVERGENT B2 ;  /* 0x0000000000027941 */ /* 0x000fea0003800200 */
.L_x_303:
[----:B------:R-:W-:Y:S02]  /*ef30*/  LOP3.LUT P0, RZ, R0, 0x7, RZ, 0xc0, !PT ;  /* 0x0000000700ff7812 */ /* 0x000fe4000780c0ff */
[----:B------:R-:W-:-:S11]  /*ef40*/  MOV R23, R0 ;  /* 0x0000000000177202 */ /* 0x000fd60000000f00 */
[----:B------:R-:W-:Y:S05]  /*ef50*/  @!P0 BRA `(.L_x_306) ;  /* 0xfffffffc009c8947 */ /* 0x000fea000383ffff */
.L_x_299:
[----:B------:R-:W-:Y:S05]  /*ef60*/  BSYNC B1 ;  /* 0x0000000000017941 */ /* 0x000fea0003800000 */
.L_x_298:
        /* <DEDUP_REMOVED lines=9> */
[----:B--2---:R-:W-:Y:S02]  /*f000*/  IMAD.MOV.U32 R0, RZ, RZ, R23 ;  /* 0x000000ffff007224 */ /* 0x004fe400078e0017 */
[----:B-1----:R-:W-:-:S10]  /*f010*/  IMAD.MOV.U32 R3, RZ, RZ, R8 ;  /* 0x000000ffff037224 */ /* 0x002fd400078e0008 */
[----:B------:R-:W-:Y:S05]  /*f020*/  @!P0 BRA `(.L_x_310) ;  /* 0x0000000000a88947 */ /* 0x000fea0003800000 */
[----:B------:R-:W-:Y:S05]  /*f030*/  @P1 BREAK.RELIABLE B1 ;  /* 0x0000000000011942 */ /* 0x000fea0003800100 */
[----:B------:R-:W-:Y:S05]  /*f040*/  @P1 BREAK B0 ;  /* 0x0000000000001942 */ /* 0x000fea0003800000 */
[----:B------:R-:W-:Y:S05]  /*f050*/  @P1 BRA `(.L_x_311) ;  /* 0x0000000400941947 */ /* 0x000fea0003800000 */
.L_x_309:
[----:B------:R-:W-:Y:S02]  /*f060*/  ISETP.GT.U32.AND P1, PT, R8, 0xffff, PT ;  /* 0x0000ffff0800780c */ /* 0x000fe40003f24070 */
[----:B-12---:R-:W-:-:S11]  /*f070*/  SHF.R.U32.HI R3, RZ, 0x3, R8 ;  /* 0x00000003ff037819 */ /* 0x006fd60000011608 */
[----:B---3--:R-:W-:-:S06]  /*f080*/  @P1 IMAD.WIDE.U32 R4, R3, 0x4, R28 ;  /* 0x0000000403041825 */ /* 0x008fcc00078e001c */
        /* <DEDUP_REMOVED lines=10> */
[----:B------:R-:W-:Y:S05]  /*f130*/  @!P0 BREAK B0 ;  /* 0x0000000000008942 */ /* 0x000fea0003800000 */
[----:B------:R-:W-:Y:S05]  /*f140*/  @!P0 BRA `(.L_x_312) ;  /* 0x0000000400108947 */ /* 0x000fea0003800000 */
.L_x_308:
[----:B------:R-:W-:Y:S02]  /*f150*/  ISETP.GT.U32.AND P0, PT, R8, 0xffff, PT ;  /* 0x0000ffff0800780c */ /* 0x000fe40003f04070 */
[----:B-1-3--:R-:W-:-:S11]  /*f160*/  SHF.R.U32.HI R5, RZ, 0x3, R8 ;  /* 0x00000003ff057819 */ /* 0x00afd60000011608 */
[----:B------:R-:W-:Y:S05]  /*f170*/  @P0 BRA `(.L_x_313) ;  /* 0x0000000000340947 */ /* 0x000fea0003800000 */
[----:B------:R-:W1:Y:S01]  /*f180*/  S2UR UR5, SR_CgaCtaId ;  /* 0x00000000000579c3 */ /* 0x000e620000008800 */
[----:B------:R-:W-:Y:S02]  /*f190*/  UMOV UR4, 0x400 ;  /* 0x0000040000047882 */ /* 0x000fe40000000000 */
[----:B------:R-:W-:-:S04]  /*f1a0*/  UIADD3 UR4, UPT, UPT, UR4, 0x410, URZ ;  /* 0x0000041004047890 */ /* 0x000fc8000fffe0ff */
[----:B-1----:R-:W-:-:S06]  /*f1b0*/  ULEA UR4, UR5, UR4, 0x18 ;  /* 0x0000000405047291 */ /* 0x002fcc000f8ec0ff */
[----:B------:R-:W-:-:S05]  /*f1c0*/  LEA R4, R5, UR4, 0x2 ;  /* 0x0000000405047c11 */ /* 0x000fca000f8e10ff */
        /* <DEDUP_REMOVED lines=8> */
.L_x_313:
        /* <DEDUP_REMOVED lines=8> */
.L_x_310:
[----:B------:R-:W-:Y:S05]  /*f2d0*/  BSYNC.RELIABLE B1 ;  /* 0x0000000000017941 */ /* 0x000fea0003800100 */
.L_x_307:
        /* <DEDUP_REMOVED lines=8> */
.L_x_297:
[----:B------:R-:W-:Y:S02]  /*f360*/  IMAD.SHL.U32 R0, R8, 0x8, RZ ;  /* 0x0000000808007824 */ /* 0x000fe400078e00ff */
[----:B------:R-:W-:Y:S02]  /*f370*/  IMAD.MOV.U32 R3, RZ, RZ, -0x4f0f0efe ;  /* 0xb0f0f102ff037424 */ /* 0x000fe400078e00ff */
[----:B------:R-:W-:Y:S01]  /*f380*/  IMAD.MOV.U32 R7, RZ, RZ, -0x40000000 ;  /* 0xc0000000ff077424 */ /* 0x000fe200078e00ff */
[----:B------:R-:W-:Y:S01]  /*f390*/  LOP3.LUT R0, R0, 0x38, RZ, 0xc0, !PT ;  /* 0x0000003800007812 */ /* 0x000fe200078ec0ff */
[----:B-1-3--:R-:W-:Y:S02]  /*f3a0*/  IMAD.MOV.U32 R5, RZ, RZ, -0x203a400 ;  /* 0xfdfc5c00ff057424 */ /* 0x00afe400078e00ff */
        /* <DEDUP_REMOVED lines=30> */
.L_x_312:
[----:B------:R-:W-:Y:S01]  /*f590*/  LOP3.LUT R0, R23, 0x7, RZ, 0xc0, !PT ;  /* 0x0000000717007812 */ /* 0x000fe200078ec0ff */
[----:B------:R-:W-:-:S03]  /*f5a0*/  IMAD.MOV.U32 R9, RZ, RZ, R23 ;  /* 0x000000ffff097224 */ /* 0x000fc600078e0017 */
        /* <DEDUP_REMOVED lines=8> */
[C---:B------:R-:W-:Y:S01]  /*f630*/  @P0 IMAD.IADD R3, R1.reuse, 0x1, R4 ;  /* 0x0000000101030824 */ /* 0x040fe200078e0204 */
[----:B------:R-:W-:Y:S01]  /*f640*/  @!P0 IADD3 R5, PT, PT, R1, R6, RZ ;  /* 0x0000000601058210 */ /* 0x000fe20007ffe0ff */
[----:B------:R-:W-:-:S03]  /*f650*/  @!P0 VIADD R4, R33, 0x1 ;  /* 0x0000000121048836 */ /* 0x000fc60000000000 */
[----:B------:R1:W-:Y:S01]  /*f660*/  @P0 STL.64 [R3+0x120], R8 ;  /* 0x0001200803000387 */ /* 0x0003e20000100a00 */
[----:B------:R-:W-:-:S03]  /*f670*/  @!P0 IMAD.MOV.U32 R33, RZ, RZ, R4 ;  /* 0x000000ffff218224 */ /* 0x000fc600078e0004 */
[----:B------:R1:W-:Y:S04]  /*f680*/  @!P0 STL [R1+0x920], R4 ;  /* 0x0009200401008387 */ /* 0x0003e80000100800 */
[----:B------:R1:W-:Y:S01]  /*f690*/  @!P0 STL.64 [R5+0x928], R8 ;  /* 0x0009280805008387 */ /* 0x0003e20000100a00 */
[----:B------:R-:W-:Y:S05]  /*f6a0*/  BRA `(.L_x_288) ;  /* 0x0000000000207947 */ /* 0x000fea0003800000 */
.L_x_311:
[C---:B---3--:R-:W-:Y:S02]  /*f6b0*/  IMAD.SHL.U32 R4, R34.reuse, 0x8, RZ ;  /* 0x0000000822047824 */ /* 0x048fe400078e00ff */
[----:B------:R-:W-:Y:S02]  /*f6c0*/  VIADD R0, R34, 0x1 ;  /* 0x0000000122007836 */ /* 0x000fe40000000000 */
[----:B------:R-:W-:Y:S01]  /*f6d0*/  IMAD.MOV.U32 R9, RZ, RZ, R23 ;  /* 0x000000ffff097224 */ /* 0x000fe200078e0017 */
[----:B------:R-:W-:Y:S01]  /*f6e0*/  LOP3.LUT R4, R4, 0x7f8, RZ, 0xc0, !PT ;  /* 0x000007f804047812 */ /* 0x000fe200078ec0ff */
[----:B------:R-:W-:Y:S01]  /*f6f0*/  IMAD.MOV.U32 R34, RZ, RZ, R0 ;  /* 0x000000ffff227224 */ /* 0x000fe200078e0000 */
[----:B------:R1:W-:Y:S03]  /*f700*/  STL [R1+0x118], R0 ;  /* 0x0001180001007387 */ /* 0x0003e60000100800 */
[----:B------:R-:W-:-:S05]  /*f710*/  IMAD.IADD R3, R1, 0x1, R4 ;  /* 0x0000000101037824 */ /* 0x000fca00078e0204 */
[----:B------:R1:W-:Y:S02]  /*f720*/  STL.64 [R3+0x120], R8 ;  /* 0x0001200803007387 */ /* 0x0003e40000100a00 */
.L_x_288:
[----:B------:R-:W-:Y:S05]  /*f730*/  BSYNC B8 ;  /* 0x0000000000087941 */ /* 0x000fea0003800000 */
.L_x_287:
[----:B---34-:R-:W-:Y:S01]  /*f740*/  IADD3 R6, P0, PT, R24, -0x80000000, RZ ;  /* 0x8000000018067810 */ /* 0x018fe20007f1e0ff */
[----:B------:R-:W3:Y:S03]  /*f750*/  LDCU.64 UR4, c[0x0][0x380] ;  /* 0x00007000ff0477ac */ /* 0x000ee60008000a00 */
[----:B------:R-:W-:Y:S02]  /*f760*/  IADD3 R6, P1, PT, R6, 0xc000000, RZ ;  /* 0x0c00000006067810 */ /* 0x000fe40007f3e0ff */
[----:B-1----:R-:W-:-:S05]  /*f770*/  IADD3.X R0, PT, PT, R25, 0x1, RZ, P0, !PT ;  /* 0x0000000119007810 */ /* 0x002fca00007fe4ff */
[----:B------:R-:W-:-:S05]  /*f780*/  IMAD.X R7, RZ, RZ, R0, P1 ;  /* 0x000000ffff077224 */ /* 0x000fca00008e0600 */
[----:B------:R-:W2:Y:S01]  /*f790*/  LDG.E R0, desc[UR36][R6.64+0x8] ;  /* 0x0000082406007981 */ /* 0x000ea2000c1e1900 */
[----:B---3--:R-:W-:Y:S02]  /*f7a0*/  IMAD.U32 R4, RZ, RZ, UR4 ;  /* 0x00000004ff047e24 */ /* 0x008fe4000f8e00ff */
[----:B------:R-:W-:Y:S01]  /*f7b0*/  IMAD.U32 R5, RZ, RZ, UR5 ;  /* 0x00000005ff057e24 */ /* 0x000fe2000f8e00ff */
[----:B--2---:R-:W-:-:S05]  /*f7c0*/  LOP3.LUT R3, R0, 0x7fff, RZ, 0xc0, !PT ;  /* 0x00007fff00037812 */ /* 0x004fca00078ec0ff */
[----:B------:R-:W-:-:S04]  /*f7d0*/  IMAD R23, R2, 0x8000, R3 ;  /* 0x0000800002177824 */ /* 0x000fc800078e0203 */
[----:B------:R-:W-:-:S03]  /*f7e0*/  IMAD.WIDE.U32 R8, R23, 0x8, R4 ;  /* 0x0000000817087825 */ /* 0x000fc600078e0004 */
[----:B------:R-:W-:-:S05]  /*f7f0*/  IADD3 R8, P0, PT, R8, 0xc000000, RZ ;  /* 0x0c00000008087810 */ /* 0x000fca0007f1e0ff */
[----:B------:R-:W-:-:S06]  /*f800*/  IMAD.X R9, RZ, RZ, R9, P0 ;  /* 0x000000ffff097224 */ /* 0x000fcc00000e0609 */
[----:B------:R-:W2:Y:S01]  /*f810*/  LDG.E.64 R8, desc[UR36][R8.64+0x8] ;  /* 0x0000082408087981 */ /* 0x000ea2000c1e1b00 */
[----:B------:R-:W-:Y:S01]  /*f820*/  VIADD R3, R0, 0x1 ;  /* 0x0000000100037836 */ /* 0x000fe20000000000 */
[----:B------:R-:W-:Y:S01]  /*f830*/  ISETP.GT.U32.AND P1, PT, R23, 0x1fff, PT ;  /* 0x00001fff1700780c */ /* 0x000fe20003f24070 */
[----:B------:R-:W-:Y:S01]  /*f840*/  BSSY.RECONVERGENT B8, `(.L_x_315) ;  /* 0x0000029000087945 */ /* 0x000fe20003800200 */
[----:B------:R-:W-:Y:S02]  /*f850*/  IMAD.MOV.U32 R18, RZ, RZ, RZ ;  /* 0x000000ffff127224 */ /* 0x000fe400078e00ff */
[----:B------:R1:W-:Y:S01]  /*f860*/  STG.E desc[UR36][R6.64+0x8], R3 ;  /* 0x0000080306007986 */ /* 0x0003e2000c101924 */
[----:B--2---:R-:W-:-:S04]  /*f870*/  ISETP.NE.U32.AND P0, PT, R8, RZ, PT ;  /* 0x000000ff0800720c */ /* 0x004fc80003f05070 */
[----:B------:R-:W-:-:S13]  /*f880*/  ISETP.NE.AND.EX P0, PT, R9, RZ, PT, P0 ;  /* 0x000000ff0900720c */ /* 0x000fda0003f05300 */
[----:B-1----:R-:W-:Y:S05]  /*f890*/  @!P0 BRA P1, `(.L_x_316) ;  /* 0x00000000008c8947 */ /* 0x002fea0000800000 */
[----:B------:R-:W-:Y:S01]  /*f8a0*/  BSSY.RECONVERGENT B9, `(.L_x_316) ;  /* 0x0000022000097945 */ /* 0x000fe20003800200 */
.L_x_319:
        /* <DEDUP_REMOVED lines=12> */
.L_x_318:
[----:B------:R-:W-:Y:S05]  /*f970*/  BSYNC.RECONVERGENT B10 ;  /* 0x00000000000a7941 */ /* 0x000fea0003800200 */
.L_x_317:
[----:B------:R-:W-:Y:S01]  /*f980*/  IADD3 R6, P0, PT, R24, -0x80000000, RZ ;  /* 0x8000000018067810 */ /* 0x000fe20007f1e0ff */
[----:B------:R-:W1:Y:S03]  /*f990*/  LDCU.64 UR4, c[0x0][0x380] ;  /* 0x00007000ff0477ac */ /* 0x000e660008000a00 */
[----:B------:R-:W-:Y:S02]  /*f9a0*/  IADD3 R6, P1, PT, R6, 0xc000000, RZ ;  /* 0x0c00000006067810 */ /* 0x000fe40007f3e0ff */
[----:B------:R-:W-:-:S05]  /*f9b0*/  IADD3.X R0, PT, PT, R25, 0x1, RZ, P0, !PT ;  /* 0x0000000119007810 */ /* 0x000fca00007fe4ff */
[----:B------:R-:W-:-:S05]  /*f9c0*/  IMAD.X R7, RZ, RZ, R0, P1 ;  /* 0x000000ffff077224 */ /* 0x000fca00008e0600 */
[----:B------:R-:W2:Y:S01]  /*f9d0*/  LDG.E R0, desc[UR36][R6.64+0x8] ;  /* 0x0000082406007981 */ /* 0x000ea2000c1e1900 */
[----:B-1----:R-:W-:Y:S02]  /*f9e0*/  IMAD.U32 R4, RZ, RZ, UR4 ;  /* 0x00000004ff047e24 */ /* 0x002fe4000f8e00ff */
[----:B------:R-:W-:Y:S01]  /*f9f0*/  IMAD.U32 R5, RZ, RZ, UR5 ;  /* 0x00000005ff057e24 */ /* 0x000fe2000f8e00ff */
[----:B--2---:R-:W-:-:S05]  /*fa00*/  LOP3.LUT R3, R0, 0x7fff, RZ, 0xc0, !PT ;  /* 0x00007fff00037812 */ /* 0x004fca00078ec0ff */
[----:B------:R-:W-:-:S04]  /*fa10*/  IMAD R23, R2, 0x8000, R3 ;  /* 0x0000800002177824 */ /* 0x000fc800078e0203 */
[----:B------:R-:W-:-:S03]  /*fa20*/  IMAD.WIDE.U32 R8, R23, 0x8, R4 ;  /* 0x0000000817087825 */ /* 0x000fc600078e0004 */
[----:B------:R-:W-:-:S05]  /*fa30*/  IADD3 R8, P0, PT, R8, 0xc000000, RZ ;  /* 0x0c00000008087810 */ /* 0x000fca0007f1e0ff */
[----:B------:R-:W-:-:S06]  /*fa40*/  IMAD.X R9, RZ, RZ, R9, P0 ;  /* 0x000000ffff097224 */ /* 0x000fcc00000e0609 */
[----:B------:R-:W2:Y:S01]  /*fa50*/  LDG.E.64 R8, desc[UR36][R8.64+0x8] ;  /* 0x0000082408087981 */ /* 0x000ea2000c1e1b00 */
[----:B------:R-:W-:-:S05]  /*fa60*/  VIADD R3, R0, 0x1 ;  /* 0x0000000100037836 */ /* 0x000fca0000000000 */
[----:B------:R1:W-:Y:S01]  /*fa70*/  STG.E desc[UR36][R6.64+0x8], R3 ;  /* 0x0000080306007986 */ /* 0x0003e2000c101924 */
[----:B--2---:R-:W-:-:S04]  /*fa80*/  ISETP.NE.U32.AND P0, PT, R8, RZ, PT ;  /* 0x000000ff0800720c */ /* 0x004fc80003f05070 */
[----:B------:R-:W-:-:S04]  /*fa90*/  ISETP.NE.AND.EX P0, PT, R9, RZ, PT, P0 ;  /* 0x000000ff0900720c */ /* 0x000fc80003f05300 */
[----:B------:R-:W-:-:S13]  /*faa0*/  ISETP.GT.U32.AND P0, PT, R23, 0x1fff, !P0 ;  /* 0x00001fff1700780c */ /* 0x000fda0004704070 */
[----:B-1----:R-:W-:Y:S05]  /*fab0*/  @!P0 BRA `(.L_x_319) ;  /* 0xfffffffc007c8947 */ /* 0x002fea000383ffff */
[----:B------:R-:W-:Y:S05]  /*fac0*/  BSYNC.RECONVERGENT B9 ;  /* 0x0000000000097941 */ /* 0x000fea0003800200 */
.L_x_316:
[----:B------:R-:W-:Y:S05]  /*fad0*/  BSYNC.RECONVERGENT B8 ;  /* 0x0000000000087941 */ /* 0x000fea0003800200 */
.L_x_315:
[----:B------:R-:W-:Y:S01]  /*fae0*/  LOP3.LUT R3, R23, 0x1fffffff, RZ, 0xc0, !PT ;  /* 0x1fffffff17037812 */ /* 0x000fe200078ec0ff */
[----:B------:R-:W-:Y:S01]  /*faf0*/  BSSY.RECONVERGENT B0, `(.L_x_320) ;  /* 0x0000010000007945 */ /* 0x000fe20003800200 */
[----:B------:R-:W-:Y:S02]  /*fb00*/  LOP3.LUT R48, R48, 0x7, RZ, 0xc0, !PT ;  /* 0x0000000730307812 */ /* 0x000fe400078ec0ff */
[----:B------:R-:W-:-:S03]  /*fb10*/  ISETP.GT.U32.AND P0, PT, R3, 0x1fff, PT ;  /* 0x00001fff0300780c */ /* 0x000fc60003f04070 */
[----:B------:R-:W-:-:S10]  /*fb20*/  IMAD R23, R23, 0x8, R48 ;  /* 0x0000000817177824 */ /* 0x000fd400078e0230 */
        /* <DEDUP_REMOVED lines=8> */
.L_x_321:
[----:B------:R-:W-:-:S03]  /*fbb0*/  IMAD.WIDE.U32 R4, R3, 0x8, R4 ;  /* 0x0000000803047825 */ /* 0x000fc600078e0004 */
[----:B------:R-:W-:-:S05]  /*fbc0*/  IADD3 R4, P0, PT, R4, 0xc000000, RZ ;  /* 0x0c00000004047810 */ /* 0x000fca0007f1e0ff */
[----:B------:R-:W-:-:S05]  /*fbd0*/  IMAD.X R5, RZ, RZ, R5, P0 ;  /* 0x000000ffff057224 */ /* 0x000fca00000e0605 */
[----:B------:R1:W5:Y:S03]  /*fbe0*/  ATOMG.E.EXCH.64.STRONG.GPU PT, RZ, desc[UR36][R4.64+0x8], R42 ;  /* 0x8000082a04ff79a8 */ /* 0x000366000c1ef524 */
.L_x_322:
[----:B------:R-:W-:Y:S05]  /*fbf0*/  BSYNC.RECONVERGENT B0 ;  /* 0x0000000000007941 */ /* 0x000fea0003800200 */
.L_x_320:
[----:B------:R-:W-:-:S13]  /*fc00*/  LOP3.LUT P0, RZ, R22, 0x7, RZ, 0xc0, !PT ;  /* 0x0000000716ff7812 */ /* 0x000fda000780c0ff */
[----:B------:R-:W-:Y:S05]  /*fc10*/  @P0 BRA `(.L_x_323) ;  /* 0x0000000400740947 */ /* 0x000fea0003800000 */
.L_x_341:
[----:B------:R-:W-:Y:S01]  /*fc20*/  LOP3.LUT P0, RZ, R23, 0x7, RZ, 0xc0, !PT ;  /* 0x0000000717ff7812 */ /* 0x000fe2000780c0ff */
[----:B------:R-:W-:Y:S05]  /*fc30*/  YIELD ;  /* 0x0000000000007946 */ /* 0x000fea0003800000 */
[----:B------:R-:W-:Y:S07]  /*fc40*/  BSSY B0, `(.L_x_324) ;  /* 0x000001f000007945 */ /* 0x000fee0003800000 */
[----:B--2---:R-:W-:Y:S05]  /*fc50*/  @P0 BRA `(.L_x_325) ;  /* 0x0000000000740947 */ /* 0x004fea0003800000 */
[----:B--2---:R-:W2:Y:S01]  /*fc60*/  S2R R3, SR_CgaCtaId ;  /* 0x0000000000037919 */ /* 0x004ea20000008800 */
[----:B------:R-:W-:-:S04]  /*fc70*/  MOV R0, 0x400 ;  /* 0x0000040000007802 */ /* 0x000fc80000000f00 */
[----:B------:R-:W-:-:S04]  /*fc80*/  IADD3 R0, PT, PT, R0, 0x410, RZ ;  /* 0x0000041000007810 */ /* 0x000fc80007ffe0ff */
[----:B--2---:R-:W-:-:S07]  /*fc90*/  LEA R6, R3, R0, 0x18 ;  /* 0x0000000003067211 */ /* 0x004fce00078ec0ff */
.L_x_332:
[C---:B------:R-:W-:Y:S01]  /*fca0*/  ISETP.GT.U32.AND P1, PT, R23.reuse, 0xffff, PT ;  /* 0x0000ffff1700780c */ /* 0x040fe20003f24070 */
[----:B------:R-:W-:Y:S05]  /*fcb0*/  YIELD ;  /* 0x0000000000007946 */ /* 0x000fea0003800000 */
[----:B-12---:R-:W-:Y:S01]  /*fcc0*/  SHF.R.U32.HI R5, RZ, 0x3, R23 ;  /* 0x00000003ff057819 */ /* 0x006fe20000011617 */
[----:B------:R-:W-:Y:S01]  /*fcd0*/  BSSY.RECONVERGENT B1, `(.L_x_326) ;  /* 0x0000009000017945 */ /* 0x000fe20003800200 */
[----:B---3--:R-:W-:-:S03]  /*fce0*/  LEA.HI R3, R23, R6, RZ, 0x1f ;  /* 0x0000000617037211 */ /* 0x008fc600078ff8ff */
[----:B------:R-:W-:Y:S02]  /*fcf0*/  IMAD.WIDE.U32 R4, R5, 0x4, R28 ;  /* 0x0000000405047825 */ /* 0x000fe400078e001c */
[----:B------:R-:W-:Y:S05]  /*fd00*/  @P1 BRA `(.L_x_327) ;  /* 0x00000000000c1947 */ /* 0x000fea0003800000 */
[----:B------:R-:W-:-:S06]  /*fd10*/  IMAD.MOV.U32 R0, RZ, RZ, -0x1 ;  /* 0xffffffffff007424 */ /* 0x000fcc00078e00ff */
[----:B------:R1:W2:Y:S01]  /*fd20*/  ATOMS.EXCH R0, [R3+0x10000], R0 ;  /* 0x010000000300738c */ /* 0x0002a20004000000 */
[----:B------:R-:W-:Y:S05]  /*fd30*/  BRA `(.L_x_328) ;  /* 0x0000000000087947 */ /* 0x000fea0003800000 */
.L_x_327:
[----:B------:R-:W-:-:S05]  /*fd40*/  IMAD.MOV.U32 R7, RZ, RZ, -0x1 ;  /* 0xffffffffff077424 */ /* 0x000fca00078e00ff */
[----:B------:R3:W5:Y:S02]  /*fd50*/  ATOMG.E.EXCH.STRONG.GPU PT, R0, desc[UR36][R4.64], R7 ;  /* 0x80000007040079a8 */ /* 0x000764000c1ef124 */
.L_x_328:
[----:B------:R-:W-:Y:S05]  /*fd60*/  BSYNC.RECONVERGENT B1 ;  /* 0x0000000000017941 */ /* 0x000fea0003800200 */
.L_x_326:
[----:B--23-5:R-:W-:-:S05]  /*fd70*/  VIADD R7, R0, 0x1 ;  /* 0x0000000100077836 */ /* 0x02cfca0000000000 */
[----:B------:R-:W-:-:S13]  /*fd80*/  ISETP.GE.U32.AND P0, PT, R7, 0x2, PT ;  /* 0x000000020700780c */ /* 0x000fda0003f06070 */
[----:B------:R-:W-:Y:S05]  /*fd90*/  @!P0 BRA `(.L_x_325) ;  /* 0x0000000000248947 */ /* 0x000fea0003800000 */
[----:B------:R-:W-:Y:S04]  /*fda0*/  BSSY.RECONVERGENT B1, `(.L_x_329) ;  /* 0x0000005000017945 */ /* 0x000fe80003800200 */
[----:B------:R-:W-:Y:S05]  /*fdb0*/  @P1 BRA `(.L_x_330) ;  /* 0x0000000000081947 */ /* 0x000fea0003800000 */
[----:B------:R3:W-:Y:S01]  /*fdc0*/  ATOMS.EXCH RZ, [R3+0x10000], RZ ;  /* 0x010000ff03ff738c */ /* 0x0007e20004000000 */
[----:B------:R-:W-:Y:S05]  /*fdd0*/  BRA `(.L_x_331) ;  /* 0x0000000000047947 */ /* 0x000fea0003800000 */
.L_x_330:
[----:B------:R2:W5:Y:S02]  /*fde0*/  ATOMG.E.EXCH.STRONG.GPU PT, RZ, desc[UR36][R4.64], RZ ;  /* 0x800000ff04ff79a8 */ /* 0x000564000c1ef124 */
.L_x_331:
[----:B------:R-:W-:Y:S05]  /*fdf0*/  BSYNC.RECONVERGENT B1 ;  /* 0x0000000000017941 */ /* 0x000fea0003800200 */
.L_x_329:
[----:B------:R-:W-:Y:S01]  /*fe00*/  LOP3.LUT P0, RZ, R0, 0x7, RZ, 0xc0, !PT ;  /* 0x0000000700ff7812 */ /* 0x000fe2000780c0ff */
[----:B------:R-:W-:-:S12]  /*fe10*/  IMAD.MOV.U32 R23, RZ, RZ, R0 ;  /* 0x000000ffff177224 */ /* 0x000fd800078e0000 */
[----:B------:R-:W-:Y:S05]  /*fe20*/  @!P0 BRA `(.L_x_332) ;  /* 0xfffffffc009c8947 */ /* 0x000fea000383ffff */
.L_x_325:
[----:B------:R-:W-:Y:S05]  /*fe30*/  BSYNC B0 ;  /* 0x0000000000007941 */ /* 0x000fea0003800000 */
.L_x_324:
[----:B------:R-:W-:Y:S01]  /*fe40*/  ISETP.GE.U32.AND P0, PT, R22, 0xfff9, PT ;  /* 0x0000fff91600780c */ /* 0x000fe20003f06070 */
[----:B------:R-:W-:-:S12]  /*fe50*/  BSSY.RELIABLE B0, `(.L_x_333) ;  /* 0x0000032000007945 */ /* 0x000fd80003800100 */
[----:B------:R-:W-:Y:S05]  /*fe60*/  @!P0 BRA `(.L_x_334) ;  /* 0x0000000000688947 */ /* 0x000fea0003800000 */
[C---:B------:R-:W-:Y:S02]  /*fe70*/  LOP3.LUT P0, RZ, R23.reuse, 0x3, RZ, 0xc0, !PT ;  /* 0x0000000317ff7812 */ /* 0x040fe4000780c0ff */
[----:B-12---:R-:W-:-:S04]  /*fe80*/  LOP3.LUT P1, R4, R23, 0x4, RZ, 0xc0, !PT ;  /* 0x0000000417047812 */ /* 0x006fc8000782c0ff */
[----:B------:R-:W-:-:S04]  /*fe90*/  PLOP3.LUT P0, PT, P1, P0, PT, 0x8, 0x80 ;  /* 0x000000000080781c */ /* 0x000fc80000f00170 */
[----:B------:R-:W-:-:S13]  /*fea0*/  ISETP.GT.U32.OR P0, PT, R23, 0xffff, P0 ;  /* 0x0000ffff1700780c */ /* 0x000fda0000704470 */
[----:B------:R-:W-:Y:S05]  /*feb0*/  @P0 BRA `(.L_x_335) ;  /* 0x00000000001c0947 */ /* 0x000fea0003800000 */
[----:B------:R-:W-:Y:S01]  /*fec0*/  LOP3.LUT P0, RZ, R23, 0x7, RZ, 0xc0, !PT ;  /* 0x0000000717ff7812 */ /* 0x000fe2000780c0ff */
[----:B------:R-:W-:Y:S02]  /*fed0*/  IMAD.MOV.U32 R0, RZ, RZ, R23 ;  /* 0x000000ffff007224 */ /* 0x000fe400078e0017 */
[----:B---3--:R-:W-:-:S10]  /*fee0*/  IMAD.MOV.U32 R3, RZ, RZ, R22 ;  /* 0x000000ffff037224 */ /* 0x008fd400078e0016 */
[----:B------:R-:W-:Y:S05]  /*fef0*/  @!P0 BRA `(.L_x_336) ;  /* 0x00000000009c8947 */ /* 0x000fea0003800000 */
[----:B------:R-:W-:-:S13]  /*ff00*/  ISETP.NE.AND P0, PT, R4, RZ, PT ;  /* 0x000000ff0400720c */ /* 0x000fda0003f05270 */
[----:B------:R-:W-:Y:S05]  /*ff10*/  @P0 BREAK.RELIABLE B0 ;  /* 0x0000000000000942 */ /* 0x000fea0003800100 */
[----:B------:R-:W-:Y:S05]  /*ff20*/  @P0 BRA `(.L_x_337) ;  /* 0x00000004006c0947 */ /* 0x000fea0003800000 */
.L_x_335:
[----:B------:R-:W-:Y:S02]  /*ff30*/  ISETP.GT.U32.AND P1, PT, R22, 0xffff, PT ;  /* 0x0000ffff1600780c */ /* 0x000fe40003f24070 */
[----:B---3--:R-:W-:-:S11]  /*ff40*/  SHF.R.U32.HI R3, RZ, 0x3, R22 ;  /* 0x00000003ff037819 */ /* 0x008fd60000011616 */
        /* <DEDUP_REMOVED lines=12> */
.L_x_334:
[----:B------:R-:W-:Y:S02]  /*10010*/  ISETP.GT.U32.AND P0, PT, R22, 0xffff, PT ;  /* 0x0000ffff1600780c */ /* 0x000fe40003f04070 */
[----:B-12---:R-:W-:-:S11]  /*10020*/  SHF.R.U32.HI R5, RZ, 0x3, R22 ;  /* 0x00000003ff057819 */ /* 0x006fd60000011616 */
[----:B------:R-:W-:Y:S05]  /*10030*/  @P0 BRA `(.L_x_339) ;  /* 0x0000000000300947 */ /* 0x000fea0003800000 */
[----:B------:R-:W1:Y:S01]  /*10040*/  S2UR UR5, SR_CgaCtaId ;  /* 0x00000000000579c3 */ /* 0x000e620000008800 */
[----:B------:R-:W-:Y:S02]  /*10050*/  UMOV UR4, 0x400 ;  /* 0x0000040000047882 */ /* 0x000fe40000000000 */
[----:B------:R-:W-:-:S04]  /*10060*/  UIADD3 UR4, UPT, UPT, UR4, 0x410, URZ ;  /* 0x0000041004047890 */ /* 0x000fc8000fffe0ff */
[----:B-1----:R-:W-:-:S06]  /*10070*/  ULEA UR4, UR5, UR4, 0x18 ;  /* 0x0000000405047291 */ /* 0x002fcc000f8ec0ff */
[----:B------:R-:W-:-:S05]  /*10080*/  LEA R4, R5, UR4, 0x2 ;  /* 0x0000000405047c11 */ /* 0x000fca000f8e10ff */
[----:B------:R-:W1:Y:S02]  /*10090*/  ATOMS.EXCH R0, [R4+0x10000], R23 ;  /* 0x010000170400738c */ /* 0x000e640004000000 */
[----:B-1----:R-:W-:-:S13]  /*100a0*/  ISETP.NE.AND P0, PT, R0, -0x1, PT ;  /* 0xffffffff0000780c */ /* 0x002fda0003f05270 */
[----:B------:R-:W-:Y:S05]  /*100b0*/  @!P0 BREAK.RELIABLE B0 ;  /* 0x0000000000008942 */ /* 0x000fea0003800100 */
[----:B------:R-:W-:Y:S05]  /*100c0*/  @!P0 BRA `(.L_x_340) ;  /* 0x000001a400ac8947 */ /* 0x000fea0003800000 */
[----:B------:R1:W-:Y:S01]  /*100d0*/  ATOMS.EXCH RZ, [R4+0x10000], RZ ;  /* 0x010000ff04ff738c */ /* 0x0003e20004000000 */
[----:B---3--:R-:W-:Y:S01]  /*100e0*/  IMAD.MOV.U32 R3, RZ, RZ, R23 ;  /* 0x000000ffff037224 */ /* 0x008fe200078e0017 */
[----:B------:R-:W-:Y:S06]  /*100f0*/  BRA `(.L_x_336) ;  /* 0x00000000001c7947 */ /* 0x000fec0003800000 */
.L_x_339:
[----:B------:R-:W-:-:S05]  /*10100*/  IMAD.WIDE.U32 R4, R5, 0x4, R28 ;  /* 0x0000000405047825 */ /* 0x000fca00078e001c */
[----:B------:R-:W2:Y:S02]  /*10110*/  ATOMG.E.EXCH.STRONG.GPU PT, R0, desc[UR36][R4.64], R23 ;  /* 0x80000017040079a8 */ /* 0x000ea4000c1ef124 */
[----:B--2---:R-:W-:-:S13]  /*10120*/  ISETP.NE.AND P0, PT, R0, -0x1, PT ;  /* 0xffffffff0000780c */ /* 0x004fda0003f05270 */
[----:B------:R-:W-:Y:S05]  /*10130*/  @!P0 BREAK.RELIABLE B0 ;  /* 0x0000000000008942 */ /* 0x000fea0003800100 */
[----:B------:R-:W-:Y:S05]  /*10140*/  @!P0 BRA `(.L_x_340) ;  /* 0x000001a4008c8947 */ /* 0x000fea0003800000 */
[----:B------:R2:W5:Y:S01]  /*10150*/  ATOMG.E.EXCH.STRONG.GPU PT, RZ, desc[UR36][R4.64], RZ ;  /* 0x800000ff04ff79a8 */ /* 0x000562000c1ef124 */
[----:B---3--:R-:W-:-:S07]  /*10160*/  IMAD.MOV.U32 R3, RZ, RZ, R23 ;  /* 0x000000ffff037224 */ /* 0x008fce00078e0017 */
.L_x_336:
[----:B------:R-:W-:Y:S05]  /*10170*/  BSYNC.RELIABLE B0 ;  /* 0x0000000000007941 */ /* 0x000fea0003800100 */
.L_x_333:
[----:B------:R-:W-:Y:S02]  /*10180*/  LOP3.LUT P0, RZ, R0, 0x7, RZ, 0xc0, !PT ;  /* 0x0000000700ff7812 */ /* 0x000fe4000780c0ff */
[----:B------:R-:W-:-:S04]  /*10190*/  LOP3.LUT P1, RZ, R3, 0x7, RZ, 0xc0, !PT ;  /* 0x0000000703ff7812 */ /* 0x000fc8000782c0ff */
[----:B------:R-:W-:-:S04]  /*101a0*/  PLOP3.LUT P0, PT, P0, P1, PT, 0x20, 0x2 ;  /* 0x000000000002781c */ /* 0x000fc80000702470 */
[----:B------:R-:W-:Y:S02]  /*101b0*/  SEL R22, R3, R0, P0 ;  /* 0x0000000003167207 */ /* 0x000fe40000000000 */
[----:B------:R-:W-:Y:S02]  /*101c0*/  SEL R23, R0, R3, P0 ;  /* 0x0000000300177207 */ /* 0x000fe40000000000 */
[----:B------:R-:W-:-:S13]  /*101d0*/  LOP3.LUT P1, RZ, R22, 0x7, RZ, 0xc0, !PT ;  /* 0x0000000716ff7812 */ /* 0x000fda000782c0ff */
[----:B------:R-:W-:Y:S05]  /*101e0*/  @!P1 BRA `(.L_x_341) ;  /* 0xfffffff8008c9947 */ /* 0x000fea000383ffff */
.L_x_323:
[----:B------:R-:W-:Y:S02]  /*101f0*/  IMAD.SHL.U32 R0, R22, 0x8, RZ ;  /* 0x0000000816007824 */ /* 0x000fe400078e00ff */
[----:B--2---:R-:W-:Y:S02]  /*10200*/  IMAD.MOV.U32 R3, RZ, RZ, -0x4f0f0efe ;  /* 0xb0f0f102ff037424 */ /* 0x004fe400078e00ff */
[----:B------:R-:W-:Y:S01]  /*10210*/  IMAD.MOV.U32 R7, RZ, RZ, -0x40000000 ;  /* 0xc0000000ff077424 */ /* 0x000fe200078e00ff */
[----:B------:R-:W-:Y:S01]  /*10220*/  LOP3.LUT R0, R0, 0x38, RZ, 0xc0, !PT ;  /* 0x0000003800007812 */ /* 0x000fe200078ec0ff */
[----:B-1----:R-:W-:-:S03]  /*10230*/  IMAD.MOV.U32 R5, RZ, RZ, -0x203a400 ;  /* 0xfdfc5c00ff057424 */ /* 0x002fc600078e00ff */
        /* <DEDUP_REMOVED lines=27> */
.L_x_338:
        /* <DEDUP_REMOVED lines=8> */
[----:B------:R-:W-:Y:S01]  /*10470*/  @P0 IMAD.IADD R3, R1, 0x1, R0 ;  /* 0x0000000101030824 */ /* 0x000fe200078e0200 */
[----:B------:R-:W-:Y:S01]  /*10480*/  @!P0 IADD3 R0, PT, PT, R33, 0x1, RZ ;  /* 0x0000000121008810 */ /* 0x000fe20007ffe0ff */
[----:B------:R-:W-:-:S03]  /*10490*/  @!P0 IMAD.IADD R5, R1, 0x1, R4 ;  /* 0x0000000101058824 */ /* 0x000fc600078e0204 */
[----:B------:R1:W-:Y:S04]  /*104a0*/  @P0 STL.64 [R3+0x120], R22 ;  /* 0x0001201603000387 */ /* 0x0003e80000100a00 */
[----:B------:R1:W-:Y:S04]  /*104b0*/  @!P0 STL [R1+0x920], R0 ;  /* 0x0009200001008387 */ /* 0x0003e80000100800 */
[----:B------:R1:W-:Y:S01]  /*104c0*/  @!P0 STL.64 [R5+0x928], R22 ;  /* 0x0009281605008387 */ /* 0x0003e20000100a00 */
[----:B------:R-:W-:Y:S05]  /*104d0*/  BRA `(.L_x_340) ;  /* 0x000001a000a87947 */ /* 0x000fea0003800000 */
.L_x_337:
[C---:B------:R-:W-:Y:S02]  /*104e0*/  IMAD.SHL.U32 R0, R34.reuse, 0x8, RZ ;  /* 0x0000000822007824 */ /* 0x040fe400078e00ff */
[----:B------:R-:W-:-:S03]  /*104f0*/  VIADD R34, R34, 0x1 ;  /* 0x0000000122227836 */ /* 0x000fc60000000000 */
[----:B------:R-:W-:Y:S02]  /*10500*/  LOP3.LUT R0, R0, 0x7f8, RZ, 0xc0, !PT ;  /* 0x000007f800007812 */ /* 0x000fe400078ec0ff */
[----:B------:R2:W-:Y:S03]  /*10510*/  STL [R1+0x118], R34 ;  /* 0x0001182201007387 */ /* 0x0005e60000100800 */
[----:B------:R-:W-:-:S05]  /*10520*/  IMAD.IADD R3, R1, 0x1, R0 ;  /* 0x0000000101037824 */ /* 0x000fca00078e0200 */
[----:B------:R2:W-:Y:S01]  /*10530*/  STL.64 [R3+0x120], R22 ;  /* 0x0001201603007387 */ /* 0x0005e20000100a00 */
[----:B------:R-:W-:Y:S05]  /*10540*/  BRA `(.L_x_340) ;  /* 0x000001a0008c7947 */ /* 0x000fea0003800000 */
.L_x_238:
[----:B------:R-:W-:Y:S01]  /*10550*/  IMAD.MOV R3, RZ, RZ, -R33 ;  /* 0x000000ffff037224 */ /* 0x000fe200078e0a21 */
[----:B------:R-:W-:-:S04]  /*10560*/  IADD3 R0, PT, PT, -R34, 0x100, RZ ;  /* 0x0000010022007810 */ /* 0x000fc80007ffe1ff */
[----:B------:R-:W-:-:S04]  /*10570*/  VIADDMNMX.U32 R0, R3, 0x100, R0, PT ;  /* 0x0000010003007846 */ /* 0x000fc80003800000 */
[----:B------:R-:W-:-:S13]  /*10580*/  ISETP.NE.AND P0, PT, R0, RZ, PT ;  /* 0x000000ff0000720c */ /* 0x000fda0003f05270 */
[----:B------:R-:W-:Y:S05]  /*10590*/  @P0 BREAK.RELIABLE B6 ;  /* 0x0000000000060942 */ /* 0x000fea0003800100 */
[----:B------:R-:W-:Y:S05]  /*105a0*/  @!P0 BRA `(.L_x_105) ;  /* 0x000001a0001c8947 */ /* 0x000fea0003800000 */
[----:B------:R-:W-:Y:S02]  /*105b0*/  LOP3.LUT P1, RZ, R22, 0x7, RZ, 0xc0, !PT ;  /* 0x0000000716ff7812 */ /* 0x000fe4000782c0ff */
[----:B------:R-:W-:-:S04]  /*105c0*/  LOP3.LUT P0, RZ, R48, 0x7, RZ, 0xc0, !PT ;  /* 0x0000000730ff7812 */ /* 0x000fc8000780c0ff */
[----:B------:R-:W-:-:S04]  /*105d0*/  PLOP3.LUT P0, PT, P1, P0, PT, 0x20, 0x2 ;  /* 0x000000000002781c */ /* 0x000fc80000f00470 */
[----:B------:R-:W-:Y:S02]  /*105e0*/  SEL R6, R48, R22, P0 ;  /* 0x0000001630067207 */ /* 0x000fe40000000000 */
[----:B------:R-:W-:Y:S02]  /*105f0*/  SEL R7, R22, R48, P0 ;  /* 0x0000003016077207 */ /* 0x000fe40000000000 */
[----:B------:R-:W-:-:S13]  /*10600*/  LOP3.LUT P1, RZ, R6, 0x7, RZ, 0xc0, !PT ;  /* 0x0000000706ff7812 */ /* 0x000fda000782c0ff */
[----:B------:R-:W-:Y:S05]  /*10610*/  @P1 BRA `(.L_x_342) ;  /* 0x0000000400741947 */ /* 0x000fea0003800000 */
.L_x_359:
        /* <DEDUP_REMOVED lines=8> */
.L_x_351:
        /* <DEDUP_REMOVED lines=10> */
.L_x_346:
[----:B------:R-:W-:-:S05]  /*10740*/  IMAD.MOV.U32 R9, RZ, RZ, -0x1 ;  /* 0xffffffffff097424 */ /* 0x000fca00078e00ff */
[----:B------:R3:W5:Y:S02]  /*10750*/  ATOMG.E.EXCH.STRONG.GPU PT, R0, desc[UR36][R4.64], R9 ;  /* 0x80000009040079a8 */ /* 0x000764000c1ef124 */
.L_x_347:
[----:B------:R-:W-:Y:S05]  /*10760*/  BSYNC.RECONVERGENT B1 ;  /* 0x0000000000017941 */ /* 0x000fea0003800200 */
.L_x_345:
[----:B--23-5:R-:W-:-:S05]  /*10770*/  VIADD R9, R0, 0x1 ;  /* 0x0000000100097836 */ /* 0x02cfca0000000000 */
[----:B------:R-:W-:-:S13]  /*10780*/  ISETP.GE.U32.AND P0, PT, R9, 0x2, PT ;  /* 0x000000020900780c */ /* 0x000fda0003f06070 */
[----:B------:R-:W-:Y:S05]  /*10790*/  @!P0 BRA `(.L_x_344) ;  /* 0x0000000000248947 */ /* 0x000fea0003800000 */
[----:B------:R-:W-:Y:S04]  /*107a0*/  BSSY.RECONVERGENT B1, `(.L_x_348) ;  /* 0x0000005000017945 */ /* 0x000fe80003800200 */
[----:B------:R-:W-:Y:S05]  /*107b0*/  @P1 BRA `(.L_x_349) ;  /* 0x0000000000081947 */ /* 0x000fea0003800000 */
[----:B------:R2:W-:Y:S01]  /*107c0*/  ATOMS.EXCH RZ, [R3+0x10000], RZ ;  /* 0x010000ff03ff738c */ /* 0x0005e20004000000 */
[----:B------:R-:W-:Y:S05]  /*107d0*/  BRA `(.L_x_350) ;  /* 0x0000000000047947 */ /* 0x000fea0003800000 */
.L_x_349:
[----:B------:R3:W5:Y:S02]  /*107e0*/  ATOMG.E.EXCH.STRONG.GPU PT, RZ, desc[UR36][R4.64], RZ ;  /* 0x800000ff04ff79a8 */ /* 0x000764000c1ef124 */
.L_x_350:
[----:B------:R-:W-:Y:S05]  /*107f0*/  BSYNC.RECONVERGENT B1 ;  /* 0x0000000000017941 */ /* 0x000fea0003800200 */
.L_x_348:
[----:B------:R-:W-:Y:S01]  /*10800*/  LOP3.LUT P0, RZ, R0, 0x7, RZ, 0xc0, !PT ;  /* 0x0000000700ff7812 */ /* 0x000fe2000780c0ff */
[----:B------:R-:W-:-:S12]  /*10810*/  IMAD.MOV.U32 R7, RZ, RZ, R0 ;  /* 0x000000ffff077224 */ /* 0x000fd800078e0000 */
[----:B------:R-:W-:Y:S05]  /*10820*/  @!P0 BRA `(.L_x_351) ;  /* 0xfffffffc009c8947 */ /* 0x000fea000383ffff */
.L_x_344:
[----:B------:R-:W-:Y:S05]  /*10830*/  BSYNC B0 ;  /* 0x0000000000007941 */ /* 0x000fea0003800000 */
.L_x_343:
        /* <DEDUP_REMOVED lines=15> */
.L_x_354:
        /* <DEDUP_REMOVED lines=14> */
.L_x_353:
        /* <DEDUP_REMOVED lines=15> */
.L_x_358:
[----:B------:R-:W-:-:S05]  /*10b00*/  IMAD.WIDE.U32 R4, R5, 0x4, R28 ;  /* 0x0000000405047825 */ /* 0x000fca00078e001c */
[----:B------:R-:W3:Y:S02]  /*10b10*/  ATOMG.E.EXCH.STRONG.GPU PT, R0, desc[UR36][R4.64], R7 ;  /* 0x80000007040079a8 */ /* 0x000ee4000c1ef124 */
[----:B---3--:R-:W-:-:S13]  /*10b20*/  ISETP.NE.AND P0, PT, R0, -0x1, PT ;  /* 0xffffffff0000780c */ /* 0x008fda0003f05270 */
[----:B------:R-:W-:Y:S05]  /*10b30*/  @!P0 BREAK.RELIABLE B0 ;  /* 0x0000000000008942 */ /* 0x000fea0003800100 */
[----:B------:R-:W-:Y:S05]  /*10b40*/  @!P0 BRA `(.L_x_340) ;  /* 0x0000019c000c8947 */ /* 0x000fea0003800000 */
[----:B------:R4:W5:Y:S01]  /*10b50*/  ATOMG.E.EXCH.STRONG.GPU PT, RZ, desc[UR36][R4.64], RZ ;  /* 0x800000ff04ff79a8 */ /* 0x000962000c1ef124 */
[----:B-12---:R-:W-:-:S07]  /*10b60*/  IMAD.MOV.U32 R3, RZ, RZ, R7 ;  /* 0x000000ffff037224 */ /* 0x006fce00078e0007 */
.L_x_355:
[----:B------:R-:W-:Y:S05]  /*10b70*/  BSYNC.RELIABLE B0 ;  /* 0x0000000000007941 */ /* 0x000fea0003800100 */
.L_x_352:
[----:B------:R-:W-:Y:S02]  /*10b80*/  LOP3.LUT P0, RZ, R0, 0x7, RZ, 0xc0, !PT ;  /* 0x0000000700ff7812 */ /* 0x000fe4000780c0ff */
[----:B------:R-:W-:-:S04]  /*10b90*/  LOP3.LUT P1, RZ, R3, 0x7, RZ, 0xc0, !PT ;  /* 0x0000000703ff7812 */ /* 0x000fc8000782c0ff */
[----:B------:R-:W-:-:S04]  /*10ba0*/  PLOP3.LUT P0, PT, P0, P1, PT, 0x20, 0x2 ;  /* 0x000000000002781c */ /* 0x000fc80000702470 */
[----:B------:R-:W-:Y:S02]  /*10bb0*/  SEL R6, R3, R0, P0 ;  /* 0x0000000003067207 */ /* 0x000fe40000000000 */
[----:B------:R-:W-:Y:S02]  /*10bc0*/  SEL R7, R0, R3, P0 ;  /* 0x0000000300077207 */ /* 0x000fe40000000000 */
[----:B------:R-:W-:-:S13]  /*10bd0*/  LOP3.LUT P1, RZ, R6, 0x7, RZ, 0xc0, !PT ;  /* 0x0000000706ff7812 */ /* 0x000fda000782c0ff */
[----:B------:R-:W-:Y:S05]  /*10be0*/  @!P1 BRA `(.L_x_359) ;  /* 0xfffffff8008c9947 */ /* 0x000fea000383ffff */
.L_x_342:
[----:B------:R-:W-:Y:S02]  /*10bf0*/  IMAD.SHL.U32 R0, R6, 0x8, RZ ;  /* 0x0000000806007824 */ /* 0x000fe400078e00ff */
[----:B------:R-:W-:Y:S02]  /*10c00*/  IMAD.MOV.U32 R3, RZ, RZ, -0x4f0f0efe ;  /* 0xb0f0f102ff037424 */ /* 0x000fe400078e00ff */
[----:B------:R-:W-:Y:S01]  /*10c10*/  IMAD.MOV.U32 R9, RZ, RZ, -0x40000000 ;  /* 0xc0000000ff097424 */ /* 0x000fe200078e00ff */
[----:B------:R-:W-:Y:S01]  /*10c20*/  LOP3.LUT R0, R0, 0x38, RZ, 0xc0, !PT ;  /* 0x0000003800007812 */ /* 0x000fe200078ec0ff */
[----:B----4-:R-:W-:-:S03]  /*10c30*/  IMAD.MOV.U32 R5, RZ, RZ, -0x203a400 ;  /* 0xfdfc5c00ff057424 */ /* 0x010fc600078e00ff */
[----:B------:R-:W-:-:S04]  /*10c40*/  LOP3.LUT R0, R0, 0x7, R7, 0xf8, !PT ;  /* 0x0000000700007812 */ /* 0x000fc800078ef807 */
[-C--:B---3--:R-:W-:Y:S02]  /*10c50*/  SHF.R.U64 R4, R3, R0.reuse, 0x7eb6deee ;  /* 0x7eb6deee03047419 */ /* 0x088fe40000001200 */
        /* <DEDUP_REMOVED lines=25> */
.L_x_357:
        /* <DEDUP_REMOVED lines=15> */
.L_x_356:
[C---:B------:R-:W-:Y:S02]  /*10ee0*/  IMAD.SHL.U32 R0, R34.reuse, 0x8, RZ ;  /* 0x0000000822007824 */ /* 0x040fe400078e00ff */
[----:B------:R-:W-:-:S03]  /*10ef0*/  VIADD R34, R34, 0x1 ;  /* 0x0000000122227836 */ /* 0x000fc60000000000 */
[----:B------:R-:W-:Y:S02]  /*10f00*/  LOP3.LUT R0, R0, 0x7f8, RZ, 0xc0, !PT ;  /* 0x000007f800007812 */ /* 0x000fe400078ec0ff */
[----:B------:R1:W-:Y:S03]  /*10f10*/  STL [R1+0x118], R34 ;  /* 0x0001182201007387 */ /* 0x0003e60000100800 */
[----:B------:R-:W-:-:S05]  /*10f20*/  IMAD.IADD R3, R1, 0x1, R0 ;  /* 0x0000000101037824 */ /* 0x000fca00078e0200 */
[----:B------:R1:W-:Y:S01]  /*10f30*/  STL.64 [R3+0x120], R6 ;  /* 0x0001200603007387 */ /* 0x0003e20000100a00 */
[----:B------:R-:W-:Y:S05]  /*10f40*/  BRA `(.L_x_340) ;  /* 0x00000198000c7947 */ /* 0x000fea0003800000 */
.L_x_102:
[----:B------:R-:W-:-:S13]  /*10f50*/  ISETP.NE.AND P0, PT, R4, 0x2, PT ;  /* 0x000000020400780c */ /* 0x000fda0003f05270 */
[----:B------:R-:W-:Y:S05]  /*10f60*/  @!P0 BREAK.RELIABLE B6 ;  /* 0x0000000000068942 */ /* 0x000fea0003800100 */
[----:B------:R-:W-:Y:S05]  /*10f70*/  @!P0 BRA `(.L_x_149) ;  /* 0x0000019400988947 */ /* 0x000fea0003800000 */
        /* <DEDUP_REMOVED lines=17> */
.L_x_361:
[----:B------:R-:W1:Y:S02]  /*11090*/  LDC.64 R4, c[0x0][0x380] ;  /* 0x0000e000ff047b82 */ /* 0x000e640000000a00 */
[----:B-1----:R-:W-:-:S03]  /*110a0*/  IMAD.WIDE.U32 R4, R3, 0x8, R4 ;  /* 0x0000000803047825 */ /* 0x002fc600078e0004 */
[----:B------:R-:W-:-:S05]  /*110b0*/  IADD3 R8, P0, PT, R4, 0xc000000, RZ ;  /* 0x0c00000004087810 */ /* 0x000fca0007f1e0ff */
[----:B------:R-:W-:-:S06]  /*110c0*/  IMAD.X R9, RZ, RZ, R5, P0 ;  /* 0x000000ffff097224 */ /* 0x000fcc00000e0605 */
[----:B------:R-:W5:Y:S02]  /*110d0*/  ATOMG.E.EXCH.64.STRONG.GPU PT, R8, desc[UR36][R8.64+0x8], RZ ;  /* 0x800008ff080879a8 */ /* 0x000f64000c1ef524 */
.L_x_362:
[----:B------:R-:W-:Y:S05]  /*110e0*/  BSYNC.RECONVERGENT B0 ;  /* 0x0000000000007941 */ /* 0x000fea0003800200 */
.L_x_360:
        /* <DEDUP_REMOVED lines=8> */
.L_x_382:
        /* <DEDUP_REMOVED lines=8> */
.L_x_373:
        /* <DEDUP_REMOVED lines=8> */
[----:B------:R2:W3:Y:S01]  /*11270*/  ATOMS.EXCH R0, [R6+0x10000], R11 ;  /* 0x0100000b0600738c */ /* 0x0004e20004000000 */
[----:B------:R-:W-:Y:S05]  /*11280*/  BRA `(.L_x_369) ;  /* 0x0000000000087947 */ /* 0x000fea0003800000 */
.L_x_368:
[----:B------:R-:W-:-:S05]  /*11290*/  IMAD.MOV.U32 R11, RZ, RZ, -0x1 ;  /* 0xffffffffff0b7424 */ /* 0x000fca00078e00ff */
[----:B------:R1:W5:Y:S02]  /*112a0*/  ATOMG.E.EXCH.STRONG.GPU PT, R0, desc[UR36][R4.64], R11 ;  /* 0x8000000b040079a8 */ /* 0x000364000c1ef124 */
.L_x_369:
[----:B------:R-:W-:Y:S05]  /*112b0*/  BSYNC.RECONVERGENT B2 ;  /* 0x0000000000027941 */ /* 0x000fea0003800200 */
.L_x_367:
[----:B-123-5:R-:W-:-:S05]  /*112c0*/  VIADD R11, R0, 0x1 ;  /* 0x00000001000b7836 */ /* 0x02efca0000000000 */
[----:B------:R-:W-:-:S13]  /*112d0*/  ISETP.GE.U32.AND P0, PT, R11, 0x2, PT ;  /* 0x000000020b00780c */ /* 0x000fda0003f06070 */
[----:B------:R-:W-:Y:S05]  /*112e0*/  @!P0 BRA `(.L_x_366) ;  /* 0x0000000000248947 */ /* 0x000fea0003800000 */
[----:B------:R-:W-:Y:S04]  /*112f0*/  BSSY.RECONVERGENT B2, `(.L_x_370) ;  /* 0x0000005000027945 */ /* 0x000fe80003800200 */
[----:B------:R-:W-:Y:S05]  /*11300*/  @P1 BRA `(.L_x_371) ;  /* 0x0000000000081947 */ /* 0x000fea0003800000 */
[----:B------:R1:W-:Y:S01]  /*11310*/  ATOMS.EXCH RZ, [R6+0x10000], RZ ;  /* 0x010000ff06ff738c */ /* 0x0003e20004000000 */
[----:B------:R-:W-:Y:S05]  /*11320*/  BRA `(.L_x_372) ;  /* 0x0000000000047947 */ /* 0x000fea0003800000 */
.L_x_371:
[----:B------:R2:W5:Y:S02]  /*11330*/  ATOMG.E.EXCH.STRONG.GPU PT, RZ, desc[UR36][R4.64], RZ ;  /* 0x800000ff04ff79a8 */ /* 0x000564000c1ef124 */
.L_x_372:
[----:B------:R-:W-:Y:S05]  /*11340*/  BSYNC.RECONVERGENT B2 ;  /* 0x0000000000027941 */ /* 0x000fea0003800200 */
.L_x_370:
[----:B------:R-:W-:Y:S01]  /*11350*/  LOP3.LUT P0, RZ, R0, 0x7, RZ, 0xc0, !PT ;  /* 0x0000000700ff7812 */ /* 0x000fe2000780c0ff */
[----:B------:R-:W-:-:S12]  /*11360*/  IMAD.MOV.U32 R3, RZ, RZ, R0 ;  /* 0x000000ffff037224 */ /* 0x000fd800078e0000 */
[----:B------:R-:W-:Y:S05]  /*11370*/  @!P0 BRA `(.L_x_373) ;  /* 0xfffffffc009c8947 */ /* 0x000fea000383ffff */
.L_x_366:
[----:B------:R-:W-:Y:S05]  /*11380*/  BSYNC B1 ;  /* 0x0000000000017941 */ /* 0x000fea0003800000 */
.L_x_365:
        /* <DEDUP_REMOVED lines=9> */
[----:B------:R-:W-:Y:S02]  /*11420*/  IMAD.MOV.U32 R0, RZ, RZ, R3 ;  /* 0x000000ffff007224 */ /* 0x000fe400078e0003 */
[----:B------:R-:W-:-:S10]  /*11430*/  IMAD.MOV.U32 R11, RZ, RZ, R10 ;  /* 0x000000ffff0b7224 */ /* 0x000fd400078e000a */
[----:B------:R-:W-:Y:S05]  /*11440*/  @!P0 BRA `(.L_x_377) ;  /* 0x0000000000988947 */ /* 0x000fea0003800000 */
[----:B------:R-:W-:Y:S05]  /*11450*/  @P1 BREAK.RELIABLE B1 ;  /* 0x0000000000011942 */ /* 0x000fea0003800100 */
[----:B------:R-:W-:Y:S05]  /*11460*/  @P1 BRA `(.L_x_378) ;  /* 0x0000000400841947 */ /* 0x000fea0003800000 */
.L_x_376:
        /* <DEDUP_REMOVED lines=14> */
.L_x_375:
        /* <DEDUP_REMOVED lines=15> */
.L_x_380:
[----:B------:R-:W-:-:S05]  /*11640*/  IMAD.WIDE.U32 R4, R5, 0x4, R28 ;  /* 0x0000000405047825 */ /* 0x000fca00078e001c */
[----:B------:R-:W2:Y:S02]  /*11650*/  ATOMG.E.EXCH.STRONG.GPU PT, R0, desc[UR36][R4.64], R3 ;  /* 0x80000003040079a8 */ /* 0x000ea4000c1ef124 */
[----:B--2---:R-:W-:-:S13]  /*11660*/  ISETP.NE.AND P0, PT, R0, -0x1, PT ;  /* 0xffffffff0000780c */ /* 0x004fda0003f05270 */
[----:B------:R-:W-:Y:S05]  /*11670*/  @!P0 BREAK.RELIABLE B1 ;  /* 0x0000000000018942 */ /* 0x000fea0003800100 */
[----:B------:R-:W-:Y:S05]  /*11680*/  @!P0 BRA `(.L_x_381) ;  /* 0x00000004001c8947 */ /* 0x000fea0003800000 */
[----:B------:R3:W5:Y:S01]  /*11690*/  ATOMG.E.EXCH.STRONG.GPU PT, RZ, desc[UR36][R4.64], RZ ;  /* 0x800000ff04ff79a8 */ /* 0x000762000c1ef124 */
[----:B------:R-:W-:-:S07]  /*116a0*/  IMAD.MOV.U32 R11, RZ, RZ, R3 ;  /* 0x000000ffff0b7224 */ /* 0x000fce00078e0003 */
.L_x_377:
[----:B------:R-:W-:Y:S05]  /*116b0*/  BSYNC.RELIABLE B1 ;  /* 0x0000000000017941 */ /* 0x000fea0003800100 */
.L_x_374:
[----:B------:R-:W-:Y:S02]  /*116c0*/  LOP3.LUT P0, RZ, R0, 0x7, RZ, 0xc0, !PT ;  /* 0x0000000700ff7812 */ /* 0x000fe4000780c0ff */
[----:B------:R-:W-:-:S04]  /*116d0*/  LOP3.LUT P1, RZ, R11, 0x7, RZ, 0xc0, !PT ;  /* 0x000000070bff7812 */ /* 0x000fc8000782c0ff */
[----:B------:R-:W-:-:S04]  /*116e0*/  PLOP3.LUT P0, PT, P0, P1, PT, 0x20, 0x2 ;  /* 0x000000000002781c */ /* 0x000fc80000702470 */
[----:B------:R-:W-:Y:S02]  /*116f0*/  SEL R10, R11, R0, P0 ;  /* 0x000000000b0a7207 */ /* 0x000fe40000000000 */
[----:B------:R-:W-:Y:S02]  /*11700*/  SEL R3, R0, R11, P0 ;  /* 0x0000000b00037207 */ /* 0x000fe40000000000 */
[----:B------:R-:W-:-:S13]  /*11710*/  LOP3.LUT P1, RZ, R10, 0x7, RZ, 0xc0, !PT ;  /* 0x000000070aff7812 */ /* 0x000fda000782c0ff */
[----:B------:R-:W-:Y:S05]  /*11720*/  @!P1 BRA `(.L_x_382) ;  /* 0xfffffff800909947 */ /* 0x000fea000383ffff */
.L_x_364:
[----:B------:R-:W-:Y:S02]  /*11730*/  IMAD.SHL.U32 R0, R10, 0x8, RZ ;  /* 0x000000080a007824 */ /* 0x000fe400078e00ff */
[----:B------:R-:W-:Y:S02]  /*11740*/  HFMA2 R13, -RZ, RZ, -2, 0 ;  /* 0xc0000000ff0d7431 */ /* 0x000fe400000001ff */
[----:B--23--:R-:W-:Y:S02]  /*11750*/  IMAD.MOV.U32 R5, RZ, RZ, -0x4f0f0efe ;  /* 0xb0f0f102ff057424 */ /* 0x00cfe400078e00ff */
[----:B------:R-:W-:Y:S01]  /*11760*/  IMAD.MOV.U32 R11, RZ, RZ, -0x203a400 ;  /* 0xfdfc5c00ff0b7424 */ /* 0x000fe200078e00ff */
[----:B------:R-:W-:-:S04]  /*11770*/  LOP3.LUT R0, R0, 0x38, RZ, 0xc0, !PT ;  /* 0x0000003800007812 */ /* 0x000fc800078ec0ff */
[----:B------:R-:W-:-:S04]  /*11780*/  LOP3.LUT R0, R0, 0x7, R3, 0xf8, !PT ;  /* 0x0000000700007812 */ /* 0x000fc800078ef803 */
[-C--:B----4-:R-:W-:Y:S02]  /*11790*/  SHF.R.U64 R4, R5, R0.reuse, 0x7eb6deee ;  /* 0x7eb6deee05047419 */ /* 0x090fe40000001200 */
        /* <DEDUP_REMOVED lines=28> */
.L_x_379:
[----:B------:R-:W-:Y:S01]  /*11960*/  LOP3.LUT R0, R3, 0x7, RZ, 0xc0, !PT ;  /* 0x0000000703007812 */ /* 0x000fe200078ec0ff */
[----:B------:R-:W-:-:S03]  /*11970*/  IMAD.MOV.U32 R11, RZ, RZ, R3 ;  /* 0x000000ffff0b7224 */ /* 0x000fc600078e0003 */
[----:B------:R-:W-:-:S13]  /*11980*/  ISETP.NE.AND P0, PT, R0, 0x1, PT ;  /* 0x000000010000780c */ /* 0x000fda0003f05270 */
        /* <DEDUP_REMOVED lines=15> */
.L_x_378:
        /* <DEDUP_REMOVED lines=8> */
.L_x_381:
[----:B------:R-:W-:Y:S05]  /*11b00*/  BSYNC B0 ;  /* 0x0000000000007941 */ /* 0x000fea0003800000 */
.L_x_363:
[----:B------:R-:W-:Y:S01]  /*11b10*/  LOP3.LUT P0, RZ, R9, 0x7, RZ, 0xc0, !PT ;  /* 0x0000000709ff7812 */ /* 0x000fe2000780c0ff */
[----:B------:R-:W-:Y:S03]  /*11b20*/  BSSY B0, `(.L_x_383) ;  /* 0x0000098000007945 */ /* 0x000fe60003800000 */
[----:B------:R-:W-:-:S04]  /*11b30*/  ISETP.NE.AND P0, PT, R7, RZ, !P0 ;  /* 0x000000ff0700720c */ /* 0x000fc80004705270 */
[----:B-1----:R-:W-:Y:S02]  /*11b40*/  SEL R6, R9, R22, P0 ;  /* 0x0000001609067207 */ /* 0x002fe40000000000 */
[----:B------:R-:W-:Y:S02]  /*11b50*/  SEL R7, R22, R9, P0 ;  /* 0x0000000916077207 */ /* 0x000fe40000000000 */
[----:B------:R-:W-:-:S13]  /*11b60*/  LOP3.LUT P1, RZ, R6, 0x7, RZ, 0xc0, !PT ;  /* 0x0000000706ff7812 */ /* 0x000fda000782c0ff */
[----:B------:R-:W-:Y:S05]  /*11b70*/  @P1 BRA `(.L_x_384) ;  /* 0x0000000400741947 */ /* 0x000fea0003800000 */
.L_x_402:
[----:B------:R-:W-:Y:S01]  /*11b80*/  LOP3.LUT P0, RZ, R7, 0x7, RZ, 0xc0, !PT ;  /* 0x0000000707ff7812 */ /* 0x000fe2000780c0ff */
[----:B------:R-:W-:Y:S05]  /*11b90*/  YIELD ;  /* 0x0000000000007946 */ /* 0x000fea0003800000 */
[----:B------:R-:W-:Y:S07]  /*11ba0*/  BSSY B1, `(.L_x_385) ;  /* 0x000001f000017945 */ /* 0x000fee0003800000 */
[----:B-12---:R-:W-:Y:S05]  /*11bb0*/  @P0 BRA `(.L_x_386) ;  /* 0x0000000000740947 */ /* 0x006fea0003800000 */
[----:B------:R-:W1:Y:S01]  /*11bc0*/  S2R R3, SR_CgaCtaId ;  /* 0x0000000000037919 */ /* 0x000e620000008800 */
[----:B--234-:R-:W-:-:S05]  /*11bd0*/  MOV R0, 0x400 ;  /* 0x0000040000007802 */ /* 0x01cfca0000000f00 */
[----:B------:R-:W-:-:S05]  /*11be0*/  VIADD R0, R0, 0x410 ;  /* 0x0000041000007836 */ /* 0x000fca0000000000 */
[----:B-1----:R-:W-:-:S07]  /*11bf0*/  LEA R8, R3, R0, 0x18 ;  /* 0x0000000003087211 */ /* 0x002fce00078ec0ff */
.L_x_393:
[C---:B------:R-:W-:Y:S01]  /*11c00*/  ISETP.GT.U32.AND P1, PT, R7.reuse, 0xffff, PT ;  /* 0x0000ffff0700780c */ /* 0x040fe20003f24070 */
[----:B------:R-:W-:Y:S05]  /*11c10*/  YIELD ;  /* 0x0000000000007946 */ /* 0x000fea0003800000 */
[----:B-1----:R-:W-:Y:S01]  /*11c20*/  SHF.R.U32.HI R5, RZ, 0x3, R7 ;  /* 0x00000003ff057819 */ /* 0x002fe20000011607 */
[----:B------:R-:W-:Y:S01]  /*11c30*/  BSSY.RECONVERGENT B2, `(.L_x_387) ;  /* 0x0000009000027945 */ /* 0x000fe20003800200 */
[----:B--23--:R-:W-:-:S03]  /*11c40*/  LEA.HI R3, R7, R8, RZ, 0x1f ;  /* 0x0000000807037211 */ /* 0x00cfc600078ff8ff */
[----:B------:R-:W-:Y:S02]  /*11c50*/  IMAD.WIDE.U32 R4, R5, 0x4, R28 ;  /* 0x0000000405047825 */ /* 0x000fe400078e001c */
[----:B------:R-:W-:Y:S05]  /*11c60*/  @P1 BRA `(.L_x_388) ;  /* 0x00000000000c1947 */ /* 0x000fea0003800000 */
[----:B------:R-:W-:-:S06]  /*11c70*/  MOV R0, 0xffffffff ;  /* 0xffffffff00007802 */ /* 0x000fcc0000000f00 */
[----:B------:R2:W3:Y:S01]  /*11c80*/  ATOMS.EXCH R0, [R3+0x10000], R0 ;  /* 0x010000000300738c */ /* 0x0004e20004000000 */
[----:B------:R-:W-:Y:S05]  /*11c90*/  BRA `(.L_x_389) ;  /* 0x0000000000087947 */ /* 0x000fea0003800000 */
.L_x_388:
[----:B------:R-:W-:-:S05]  /*11ca0*/  IMAD.MOV.U32 R9, RZ, RZ, -0x1 ;  /* 0xffffffffff097424 */ /* 0x000fca00078e00ff */
[----:B------:R1:W5:Y:S02]  /*11cb0*/  ATOMG.E.EXCH.STRONG.GPU PT, R0, desc[UR36][R4.64], R9 ;  /* 0x80000009040079a8 */ /* 0x000364000c1ef124 */
.L_x_389:
[----:B------:R-:W-:Y:S05]  /*11cc0*/  BSYNC.RECONVERGENT B2 ;  /* 0x0000000000027941 */ /* 0x000fea0003800200 */
.L_x_387:
[----:B-1-3-5:R-:W-:-:S05]  /*11cd0*/  VIADD R9, R0, 0x1 ;  /* 0x0000000100097836 */ /* 0x02afca0000000000 */
[----:B------:R-:W-:-:S13]  /*11ce0*/  ISETP.GE.U32.AND P0, PT, R9, 0x2, PT ;  /* 0x000000020900780c */ /* 0x000fda0003f06070 */
[----:B------:R-:W-:Y:S05]  /*11cf0*/  @!P0 BRA `(.L_x_386) ;  /* 0x0000000000248947 */ /* 0x000fea0003800000 */
[----:B------:R-:W-:Y:S04]  /*11d00*/  BSSY.RECONVERGENT B2, `(.L_x_390) ;  /* 0x0000005000027945 */ /* 0x000fe80003800200 */
[----:B------:R-:W-:Y:S05]  /*11d10*/  @P1 BRA `(.L_x_391) ;  /* 0x0000000000081947 */ /* 0x000fea0003800000 */
[----:B------:R3:W-:Y:S01]  /*11d20*/  ATOMS.EXCH RZ, [R3+0x10000], RZ ;  /* 0x010000ff03ff738c */ /* 0x0007e20004000000 */
[----:B------:R-:W-:Y:S05]  /*11d30*/  BRA `(.L_x_392) ;  /* 0x0000000000047947 */ /* 0x000fea0003800000 */
.L_x_391:
[----:B------:R1:W5:Y:S02]  /*11d40*/  ATOMG.E.EXCH.STRONG.GPU PT, RZ, desc[UR36][R4.64], RZ ;  /* 0x800000ff04ff79a8 */ /* 0x000364000c1ef124 */
.L_x_392:
[----:B------:R-:W-:Y:S05]  /*11d50*/  BSYNC.RECONVERGENT B2 ;  /* 0x0000000000027941 */ /* 0x000fea0003800200 */
.L_x_390:
[----:B------:R-:W-:Y:S01]  /*11d60*/  LOP3.LUT P0, RZ, R0, 0x7, RZ, 0xc0, !PT ;  /* 0x0000000700ff7812 */ /* 0x000fe2000780c0ff */
[----:B------:R-:W-:-:S12]  /*11d70*/  IMAD.MOV.U32 R7, RZ, RZ, R0 ;  /* 0x000000ffff077224 */ /* 0x000fd800078e0000 */
[----:B------:R-:W-:Y:S05]  /*11d80*/  @!P0 BRA `(.L_x_393) ;  /* 0xfffffffc009c8947 */ /* 0x000fea000383ffff */
.L_x_386:
[----:B------:R-:W-:Y:S05]  /*11d90*/  BSYNC B1 ;  /* 0x0000000000017941 */ /* 0x000fea0003800000 */
.L_x_385:
[----:B------:R-:W-:Y:S01]  /*11da0*/  ISETP.GE.U32.AND P0, PT, R6, 0xfff9, PT ;  /* 0x0000fff90600780c */ /* 0x000fe20003f06070 */
[----:B------:R-:W-:-:S12]  /*11db0*/  BSSY.RELIABLE B1, `(.L_x_394) ;  /* 0x0000032000017945 */ /* 0x000fd80003800100 */
[----:B------:R-:W-:Y:S05]  /*11dc0*/  @!P0 BRA `(.L_x_395) ;  /* 0x0000000000688947 */ /* 0x000fea0003800000 */
[C---:B------:R-:W-:Y:S02]  /*11dd0*/  LOP3.LUT P0, RZ, R7.reuse, 0x3, RZ, 0xc0, !PT ;  /* 0x0000000307ff7812 */ /* 0x040fe4000780c0ff */
[----:B-1-34-:R-:W-:-:S04]  /*11de0*/  LOP3.LUT P1, R4, R7, 0x4, RZ, 0xc0, !PT ;  /* 0x0000000407047812 */ /* 0x01afc8000782c0ff */
[----:B------:R-:W-:-:S04]  /*11df0*/  PLOP3.LUT P0, PT, P1, P0, PT, 0x8, 0x80 ;  /* 0x000000000080781c */ /* 0x000fc80000f00170 */
[----:B------:R-:W-:-:S13]  /*11e00*/  ISETP.GT.U32.OR P0, PT, R7, 0xffff, P0 ;  /* 0x0000ffff0700780c */ /* 0x000fda0000704470 */
[----:B------:R-:W-:Y:S05]  /*11e10*/  @P0 BRA `(.L_x_396) ;  /* 0x00000000001c0947 */ /* 0x000fea0003800000 */
[----:B------:R-:W-:Y:S01]  /*11e20*/  LOP3.LUT P0, RZ, R7, 0x7, RZ, 0xc0, !PT ;  /* 0x0000000707ff7812 */ /* 0x000fe2000780c0ff */
[----:B--2---:R-:W-:Y:S02]  /*11e30*/  IMAD.MOV.U32 R0, RZ, RZ, R7 ;  /* 0x000000ffff007224 */ /* 0x004fe400078e0007 */
[----:B------:R-:W-:-:S10]  /*11e40*/  IMAD.MOV.U32 R3, RZ, RZ, R6 ;  /* 0x000000ffff037224 */ /* 0x000fd400078e0006 */
[----:B------:R-:W-:Y:S05]  /*11e50*/  @!P0 BRA `(.L_x_397) ;  /* 0x00000000009c8947 */ /* 0x000fea0003800000 */
[----:B------:R-:W-:-:S13]  /*11e60*/  ISETP.NE.AND P0, PT, R4, RZ, PT ;  /* 0x000000ff0400720c */ /* 0x000fda0003f05270 */
[----:B------:R-:W-:Y:S05]  /*11e70*/  @P0 BREAK.RELIABLE B1 ;  /* 0x0000000000010942 */ /* 0x000fea0003800100 */
[----:B------:R-:W-:Y:S05]  /*11e80*/  @P0 BRA `(.L_x_398) ;  /* 0x00000004006c0947 */ /* 0x000fea0003800000 */
.L_x_396:
[----:B------:R-:W-:Y:S02]  /*11e90*/  ISETP.GT.U32.AND P1, PT, R6, 0xffff, PT ;  /* 0x0000ffff0600780c */ /* 0x000fe40003f24070 */
[----:B--2---:R-:W-:-:S11]  /*11ea0*/  SHF.R.U32.HI R3, RZ, 0x3, R6 ;  /* 0x00000003ff037819 */ /* 0x004fd60000011606 */
        /* <DEDUP_REMOVED lines=12> */
.L_x_395:
[----:B------:R-:W-:Y:S02]  /*11f70*/  ISETP.GT.U32.AND P0, PT, R6, 0xffff, PT ;  /* 0x0000ffff0600780c */ /* 0x000fe40003f04070 */
[----:B-1234-:R-:W-:-:S11]  /*11f80*/  SHF.R.U32.HI R5, RZ, 0x3, R6 ;  /* 0x00000003ff057819 */ /* 0x01efd60000011606 */
        /* <DEDUP_REMOVED lines=11> */
[----:B------:R-:W-:Y:S01]  /*12040*/  IMAD.MOV.U32 R3, RZ, RZ, R7 ;  /* 0x000000ffff037224 */ /* 0x000fe200078e0007 */
[----:B------:R-:W-:Y:S06]  /*12050*/  BRA `(.L_x_397) ;  /* 0x00000000001c7947 */ /* 0x000fec0003800000 */
.L_x_400:
[----:B------:R-:W-:-:S05]  /*12060*/  IMAD.WIDE.U32 R4, R5, 0x4, R28 ;  /* 0x0000000405047825 */ /* 0x000fca00078e001c */
[----:B------:R-:W2:Y:S02]  /*12070*/  ATOMG.E.EXCH.STRONG.GPU PT, R0, desc[UR36][R4.64], R7 ;  /* 0x80000007040079a8 */ /* 0x000ea4000c1ef124 */
[----:B--2---:R-:W-:-:S13]  /*12080*/  ISETP.NE.AND P0, PT, R0, -0x1, PT ;  /* 0xffffffff0000780c */ /* 0x004fda0003f05270 */
[----:B------:R-:W-:Y:S05]  /*12090*/  @!P0 BREAK.RELIABLE B1 ;  /* 0x0000000000018942 */ /* 0x000fea0003800100 */
[----:B------:R-:W-:Y:S05]  /*120a0*/  @!P0 BRA `(.L_x_401) ;  /* 0x0000000000fc8947 */ /* 0x000fea0003800000 */
[----:B------:R2:W5:Y:S01]  /*120b0*/  ATOMG.E.EXCH.STRONG.GPU PT, RZ, desc[UR36][R4.64], RZ ;  /* 0x800000ff04ff79a8 */ /* 0x000562000c1ef124 */
[----:B------:R-:W-:-:S07]  /*120c0*/  IMAD.MOV.U32 R3, RZ, RZ, R7 ;  /* 0x000000ffff037224 */ /* 0x000fce00078e0007 */
.L_x_397:
[----:B------:R-:W-:Y:S05]  /*120d0*/  BSYNC.RELIABLE B1 ;  /* 0x0000000000017941 */ /* 0x000fea0003800100 */
.L_x_394:
[----:B------:R-:W-:Y:S02]  /*120e0*/  LOP3.LUT P0, RZ, R0, 0x7, RZ, 0xc0, !PT ;  /* 0x0000000700ff7812 */ /* 0x000fe4000780c0ff */
[----:B------:R-:W-:-:S04]  /*120f0*/  LOP3.LUT P1, RZ, R3, 0x7, RZ, 0xc0, !PT ;  /* 0x0000000703ff7812 */ /* 0x000fc8000782c0ff */
[----:B------:R-:W-:-:S04]  /*12100*/  PLOP3.LUT P0, PT, P0, P1, PT, 0x20, 0x2 ;  /* 0x000000000002781c */ /* 0x000fc80000702470 */
[----:B------:R-:W-:Y:S02]  /*12110*/  SEL R6, R3, R0, P0 ;  /* 0x0000000003067207 */ /* 0x000fe40000000000 */
[----:B------:R-:W-:Y:S02]  /*12120*/  SEL R7, R0, R3, P0 ;  /* 0x0000000300077207 */ /* 0x000fe40000000000 */
[----:B------:R-:W-:-:S13]  /*12130*/  LOP3.LUT P1, RZ, R6, 0x7, RZ, 0xc0, !PT ;  /* 0x0000000706ff7812 */ /* 0x000fda000782c0ff */
[----:B------:R-:W-:Y:S05]  /*12140*/  @!P1 BRA `(.L_x_402) ;  /* 0xfffffff8008c9947 */ /* 0x000fea000383ffff */
.L_x_384:
[----:B--234-:R-:W-:Y:S02]  /*12150*/  IMAD.SHL.U32 R0, R6, 0x8, RZ ;  /* 0x0000000806007824 */ /* 0x01cfe400078e00ff */
[----:B------:R-:W-:Y:S02]  /*12160*/  IMAD.MOV.U32 R3, RZ, RZ, -0x4f0f0efe ;  /* 0xb0f0f102ff037424 */ /* 0x000fe400078e00ff */
[----:B------:R-:W-:Y:S01]  /*12170*/  IMAD.MOV.U32 R9, RZ, RZ, -0x40000000 ;  /* 0xc0000000ff097424 */ /* 0x000fe200078e00ff */
[----:B------:R-:W-:Y:S01]  /*12180*/  LOP3.LUT R0, R0, 0x38, RZ, 0xc0, !PT ;  /* 0x0000003800007812 */ /* 0x000fe200078ec0ff */
[----:B------:R-:W-:-:S03]  /*12190*/  IMAD.MOV.U32 R5, RZ, RZ, -0x203a400 ;  /* 0xfdfc5c00ff057424 */ /* 0x000fc600078e00ff */
[----:B------:R-:W-:-:S04]  /*121a0*/  LOP3.LUT R0, R0, 0x7, R7, 0xf8, !PT ;  /* 0x0000000700007812 */ /* 0x000fc800078ef807 */
[-C--:B-1----:R-:W-:Y:S02]  /*121b0*/  SHF.R.U64 R4, R3, R0.reuse, 0x7eb6deee ;  /* 0x7eb6deee03047419 */ /* 0x082fe40000001200 */
        /* <DEDUP_REMOVED lines=25> */
.L_x_399:
        /* <DEDUP_REMOVED lines=8> */
[C---:B------:R-:W-:Y:S01]  /*123d0*/  @P0 IMAD.IADD R3, R1.reuse, 0x1, R0 ;  /* 0x0000000101030824 */ /* 0x040fe200078e0200 */
[----:B------:R-:W-:Y:S01]  /*123e0*/  @!P0 IADD3 R5, PT, PT, R1, R4, RZ ;  /* 0x0000000401058210 */ /* 0x000fe20007ffe0ff */
[----:B------:R-:W-:-:S03]  /*123f0*/  @!P0 VIADD R0, R33, 0x1 ;  /* 0x0000000121008836 */ /* 0x000fc60000000000 */
[----:B------:R2:W-:Y:S04]  /*12400*/  @P0 STL.64 [R3+0x120], R6 ;  /* 0x0001200603000387 */ /* 0x0005e80000100a00 */
[----:B------:R2:W-:Y:S04]  /*12410*/  @!P0 STL [R1+0x920], R0 ;  /* 0x0009200001008387 */ /* 0x0005e80000100800 */
[----:B------:R2:W-:Y:S01]  /*12420*/  @!P0 STL.64 [R5+0x928], R6 ;  /* 0x0009280605008387 */ /* 0x0005e20000100a00 */
[----:B------:R-:W-:Y:S05]  /*12430*/  BRA `(.L_x_401) ;  /* 0x0000000000187947 */ /* 0x000fea0003800000 */
.L_x_398:
[C---:B------:R-:W-:Y:S02]  /*12440*/  IMAD.SHL.U32 R0, R34.reuse, 0x8, RZ ;  /* 0x0000000822007824 */ /* 0x040fe400078e00ff */
[----:B------:R-:W-:-:S03]  /*12450*/  VIADD R34, R34, 0x1 ;  /* 0x0000000122227836 */ /* 0x000fc60000000000 */
[----:B------:R-:W-:Y:S02]  /*12460*/  LOP3.LUT R0, R0, 0x7f8, RZ, 0xc0, !PT ;  /* 0x000007f800007812 */ /* 0x000fe400078ec0ff */
[----:B------:R1:W-:Y:S03]  /*12470*/  STL [R1+0x118], R34 ;  /* 0x0001182201007387 */ /* 0x0003e60000100800 */
[----:B------:R-:W-:-:S05]  /*12480*/  IMAD.IADD R3, R1, 0x1, R0 ;  /* 0x0000000101037824 */ /* 0x000fca00078e0200 */
[----:B------:R1:W-:Y:S02]  /*12490*/  STL.64 [R3+0x120], R6 ;  /* 0x0001200603007387 */ /* 0x0003e40000100a00 */
.L_x_401:
[----:B------:R-:W-:Y:S05]  /*124a0*/  BSYNC B0 ;  /* 0x0000000000007941 */ /* 0x000fea0003800000 */
.L_x_383:
[----:B------:R-:W-:Y:S05]  /*124b0*/  BRA `(.L_x_149) ;  /* 0x0000018000487947 */ /* 0x000fea0003800000 */
.L_x_101:
[----:B------:R-:W-:-:S13]  /*124c0*/  ISETP.GT.AND P0, PT, R4, 0x5, PT ;  /* 0x000000050400780c */ /* 0x000fda0003f04270 */
[----:B------:R-:W-:Y:S05]  /*124d0*/  @P0 BRA `(.L_x_403) ;  /* 0x000000d000700947 */ /* 0x000fea0003800000 */
[----:B------:R-:W-:-:S13]  /*124e0*/  ISETP.NE.AND P0, PT, R4, 0x4, PT ;  /* 0x000000040400780c */ /* 0x000fda0003f05270 */
[----:B------:R-:W-:Y:S05]  /*124f0*/  @!P0 BRA `(.L_x_404) ;  /* 0x000000b800d08947 */ /* 0x000fea0003800000 */
[----:B------:R-:W2:Y:S01]  /*12500*/  LDL R0, [R1+0xc] ;  /* 0x00000c0001007983 */ /* 0x000ea20000100800 */
[----:B------:R-:W-:Y:S01]  /*12510*/  IADD3 R23, PT, PT, -R34, 0x100, RZ ;  /* 0x0000010022177810 */ /* 0x000fe20007ffe1ff */
[----:B------:R-:W-:Y:S01]  /*12520*/  BSSY.RECONVERGENT B8, `(.L_x_405) ;  /* 0x0000884000087945 */ /* 0x000fe20003800200 */
[----:B--2---:R-:W-:Y:S01]  /*12530*/  ISETP.NE.AND P0, PT, R0, 0x2, PT ;  /* 0x000000020000780c */ /* 0x004fe20003f05270 */
[----:B------:R-:W-:-:S05]  /*12540*/  IMAD.MOV R0, RZ, RZ, -R33 ;  /* 0x000000ffff007224 */ /* 0x000fca00078e0a21 */
[----:B------:R-:W-:-:S07]  /*12550*/  VIADDMNMX.U32 R23, R0, 0x100, R23, PT ;  /* 0x0000010000177846 */ /* 0x000fce0003800017 */
[----:B------:R-:W-:Y:S05]  /*12560*/  @!P0 BRA `(.L_x_406) ;  /* 0x0000000400388947 */ /* 0x000fea0003800000 */
[----:B------:R-:W-:Y:S01]  /*12570*/  BSSY.RECONVERGENT B9, `(.L_x_407) ;  /* 0x0000027000097945 */ /* 0x000fe20003800200 */
[----:B------:R-:W-:Y:S02]  /*12580*/  IMAD.MOV.U32 R33, RZ, RZ, RZ ;  /* 0x000000ffff217224 */ /* 0x000fe400078e00ff */
[----:B------:R-:W-:-:S07]  /*12590*/  IMAD.MOV.U32 R34, RZ, RZ, RZ ;  /* 0x000000ffff227224 */ /* 0x000fce00078e00ff */
.L_x_410:
        /* <DEDUP_REMOVED lines=33> */
.L_x_409:
[----:B------:R-:W-:Y:S05]  /*127b0*/  BSYNC.RECONVERGENT B10 ;  /* 0x00000000000a7941 */ /* 0x000fea0003800200 */
.L_x_408:
[----:B------:R-:W-:-:S13]  /*127c0*/  ISETP.GE.U32.AND P0, PT, R34, 0x4, PT ;  /* 0x000000042200780c */ /* 0x000fda0003f06070 */
[----:B------:R-:W-:Y:S05]  /*127d0*/  @!P0 BRA `(.L_x_410) ;  /* 0xfffffffc00708947 */ /* 0x000fea000383ffff */
[----:B------:R-:W-:Y:S05]  /*127e0*/  BSYNC.RECONVERGENT B9 ;  /* 0x0000000000097941 */ /* 0x000fea0003800200 */
.L_x_407:
[----:B------:R-:W-:Y:S01]  /*127f0*/  BSSY.RECONVERGENT B9, `(.L_x_411) ;  /* 0x0000023000097945 */ /* 0x000fe20003800200 */
[----:B------:R-:W-:Y:S02]  /*12800*/  IMAD.MOV.U32 R33, RZ, RZ, RZ ;  /* 0x000000ffff217224 */ /* 0x000fe400078e00ff */
[----:B------:R-:W-:-:S07]  /*12810*/  IMAD.MOV.U32 R42, RZ, RZ, RZ ;  /* 0x000000ffff2a7224 */ /* 0x000fce00078e00ff */
.L_x_414:
[----:B-1----:R-:W-:-:S04]  /*12820*/  IADD3 R4, P0, PT, R24, -0x80000000, RZ ;  /* 0x8000000018047810 */ /* 0x002fc80007f1e0ff */
        /* <DEDUP_REMOVED lines=24> */
[----:B-1----:R-:W-:Y:S01]  /*129b0*/  IMAD.U32 R4, RZ, RZ, UR4 ;  /* 0x00000004ff047e24 */ /* 0x002fe2000f8e00ff */
[----:B------:R-:W-:-:S07]  /*129c0*/  MOV R5, UR5 ;  /* 0x0000000500057c02 */ /* 0x000fce0008000f00 */
[----:B------:R-:W-:-:S07]  /*129d0*/  LEPC R20, `(.L_x_413) ;  /* 0x000000001014794e */ /* 0x000fce0000000000 */
[----:B0-2---:R-:W-:Y:S05]  /*129e0*/  CALL.ABS.NOINC R8 ;  /* 0x0000000008007343 */ /* 0x005fea0003c00000 */
.L_x_413:
[----:B------:R-:W-:Y:S05]  /*129f0*/  BSYNC.RECONVERGENT B10 ;  /* 0x00000000000a7941 */ /* 0x000fea0003800200 */
.L_x_412:
[----:B------:R-:W-:-:S13]  /*12a00*/  ISETP.GE.U32.AND P0, PT, R42, 0x4, PT ;  /* 0x000000042a00780c */ /* 0x000fda0003f06070 */
[----:B------:R-:W-:Y:S05]  /*12a10*/  @!P0 BRA `(.L_x_414) ;  /* 0xfffffffc00808947 */ /* 0x000fea000383ffff */
[----:B------:R-:W-:Y:S05]  /*12a20*/  BSYNC.RECONVERGENT B9 ;  /* 0x0000000000097941 */ /* 0x000fea0003800200 */
.L_x_411:
[----:B------:R-:W-:Y:S01]  /*12a30*/  PLOP3.LUT P0, PT, PT, PT, PT, 0x8, 0x80 ;  /* 0x000000000080781c */ /* 0x000fe20003f0e170 */
[----:B------:R-:W-:-:S12]  /*12a40*/  BRA `(.L_x_415) ;  /* 0x0000008000c47947 */ /* 0x000fd80003800000 */
.L_x_406:
[----:B------:R-:W2:Y:S01]  /*12a50*/  LDL R13, [R1+0x4] ;  /* 0x00000400010d7983 */ /* 0x000ea20000100800 */
[----:B------:R-:W-:Y:S01]  /*12a60*/  BSSY.RECONVERGENT B0, `(.L_x_416) ;  /* 0x0000445000007945 */ /* 0x000fe20003800200 */
[----:B------:R-:W-:Y:S02]  /*12a70*/  IMAD.MOV.U32 R34, RZ, RZ, 0x4 ;  /* 0x00000004ff227424 */ /* 0x000fe400078e00ff */
[C---:B--2---:R-:W-:Y:S02]  /*12a80*/  IMAD.SHL.U32 R3, R13.reuse, 0x80, RZ ;  /* 0x000000800d037824 */ /* 0x044fe400078e00ff */
[----:B------:R-:W-:Y:S02]  /*12a90*/  IMAD.SHL.U32 R0, R13, 0x400, RZ ;  /* 0x000004000d007824 */ /* 0x000fe400078e00ff */
[C---:B------:R-:W-:Y:S02]  /*12aa0*/  VIADD R12, R3.reuse, 0x80 ;  /* 0x00000080030c7836 */ /* 0x040fe40000000000 */
[C---:B------:R-:W-:Y:S01]  /*12ab0*/  VIADD R14, R3.reuse, 0x180 ;  /* 0x00000180030e7836 */ /* 0x040fe20000000000 */
[----:B------:R-:W-:Y:S01]  /*12ac0*/  LOP3.LUT R5, R0, 0xfc00, RZ, 0xc0, !PT ;  /* 0x0000fc0000057812 */ /* 0x000fe200078ec0ff */
[C---:B------:R-:W-:Y:S01]  /*12ad0*/  IMAD.SHL.U32 R4, R12.reuse, 0x8, RZ ;  /* 0x000000080c047824 */ /* 0x040fe200078e00ff */
[----:B------:R-:W-:Y:S01]  /*12ae0*/  LOP3.LUT R12, R12, 0x1f80, RZ, 0xc0, !PT ;  /* 0x00001f800c0c7812 */ /* 0x000fe200078ec0ff */
[----:B------:R-:W-:-:S02]  /*12af0*/  VIADD R0, R3, 0x100 ;  /* 0x0000010003007836 */ /* 0x000fc40000000000 */
[----:B------:R-:W-:Y:S01]  /*12b00*/  IMAD.IADD R5, R36, 0x1, R5 ;  /* 0x0000000124057824 */ /* 0x000fe200078e0205 */
[----:B------:R-:W-:Y:S01]  /*12b10*/  LOP3.LUT R7, R4, 0xfc00, RZ, 0xc0, !PT ;  /* 0x0000fc0004077812 */ /* 0x000fe200078ec0ff */
[C---:B------:R-:W-:Y:S01]  /*12b20*/  IMAD.SHL.U32 R6, R0.reuse, 0x8, RZ ;  /* 0x0000000800067824 */ /* 0x040fe200078e00ff */
[----:B------:R-:W-:Y:S01]  /*12b30*/  LOP3.LUT R0, R0, 0x1f80, RZ, 0xc0, !PT ;  /* 0x00001f8000007812 */ /* 0x000fe200078ec0ff */
[----:B------:R-:W-:Y:S02]  /*12b40*/  IMAD.IADD R12, R12, 0x1, R37 ;  /* 0x000000010c0c7824 */ /* 0x000fe400078e0225 */
[----:B------:R-:W-:Y:S01]  /*12b50*/  IMAD.IADD R8, R36, 0x1, R7 ;  /* 0x0000000124087824 */ /* 0x000fe200078e0207 */
[----:B------:R-:W1:Y:S01]  /*12b60*/  LDS.64 R4, [R5] ;  /* 0x0000000005047984 */ /* 0x000e620000000a00 */
[----:B------:R-:W-:Y:S01]  /*12b70*/  LOP3.LUT R7, R6, 0xfc00, RZ, 0xc0, !PT ;  /* 0x0000fc0006077812 */ /* 0x000fe200078ec0ff */
[C---:B------:R-:W-:Y:S01]  /*12b80*/  IMAD.SHL.U32 R6, R14.reuse, 0x8, RZ ;  /* 0x000000080e067824 */ /* 0x040fe200078e00ff */
[----:B------:R-:W-:-:S02]  /*12b90*/  LOP3.LUT R14, R14, 0x1f80, RZ, 0xc0, !PT ;  /* 0x00001f800e0e7812 */ /* 0x000fc400078ec0ff */
[----:B------:R-:W2:Y:S01]  /*12ba0*/  LDS.64 R8, [R8] ;  /* 0x0000000008087984 */ /* 0x000ea20000000a00 */
[----:B------:R-:W-:Y:S01]  /*12bb0*/  IMAD.IADD R10, R36, 0x1, R7 ;  /* 0x00000001240a7824 */ /* 0x000fe200078e0207 */
[----:B------:R-:W-:Y:S01]  /*12bc0*/  LOP3.LUT R7, R6, 0xfc00, RZ, 0xc0, !PT ;  /* 0x0000fc0006077812 */ /* 0x000fe200078ec0ff */
[----:B------:R-:W-:-:S04]  /*12bd0*/  IMAD.IADD R14, R14, 0x1, R37 ;  /* 0x000000010e0e7824 */ /* 0x000fc800078e0225 */
[----:B------:R-:W3:Y:S01]  /*12be0*/  LDS.64 R10, [R10] ;  /* 0x000000000a0a7984 */ /* 0x000ee20000000a00 */
[----:B------:R-:W-:-:S06]  /*12bf0*/  IMAD.IADD R7, R36, 0x1, R7 ;  /* 0x0000000124077824 */ /* 0x000fcc00078e0207 */
[----:B------:R-:W4:Y:S01]  /*12c00*/  LDS.64 R6, [R7] ;  /* 0x0000000007067984 */ /* 0x000f220000000a00 */
[----:B-1----:R-:W-:Y:S02]  /*12c10*/  ISETP.NE.U32.AND P0, PT, R4, RZ, PT ;  /* 0x000000ff0400720c */ /* 0x002fe40003f05070 */
[----:B------:R-:W-:Y:S02]  /*12c20*/  LOP3.LUT R4, R3, 0x1f80, RZ, 0xc0, !PT ;  /* 0x00001f8003047812 */ /* 0x000fe400078ec0ff */
[----:B------:R-:W-:Y:S02]  /*12c30*/  ISETP.NE.AND.EX P0, PT, R5, RZ, PT, P0 ;  /* 0x000000ff0500720c */ /* 0x000fe40003f05300 */
[----:B--2---:R-:W-:Y:S01]  /*12c40*/  ISETP.NE.U32.AND P1, PT, R8, RZ, PT ;  /* 0x000000ff0800720c */ /* 0x004fe20003f25070 */
[--C-:B------:R-:W-:Y:S02]  /*12c50*/  IMAD.IADD R8, R4, 0x1, R37.reuse ;  /* 0x0000000104087824 */ /* 0x100fe400078e0225 */
[----:B------:R-:W-:Y:S01]  /*12c60*/  VIADD R4, R13, 0x4 ;  /* 0x000000040d047836 */ /* 0x000fe20000000000 */
[----:B------:R-:W-:Y:S01]  /*12c70*/  ISETP.NE.AND.EX P1, PT, R9, RZ, PT, P1 ;  /* 0x000000ff0900720c */ /* 0x000fe20003f25310 */
[----:B------:R-:W-:Y:S01]  /*12c80*/  IMAD.IADD R9, R0, 0x1, R37 ;  /* 0x0000000100097824 */ /* 0x000fe200078e0225 */
[----:B------:R-:W-:Y:S01]  /*12c90*/  ISETP.EQ.OR P0, PT, R8, RZ, P0 ;  /* 0x000000ff0800720c */ /* 0x000fe20000702670 */
[----:B------:R-:W-:Y:S01]  /*12ca0*/  IMAD.MOV.U32 R0, RZ, RZ, RZ ;  /* 0x000000ffff007224 */ /* 0x000fe200078e00ff */
[----:B---3--:R-:W-:-:S02]  /*12cb0*/  ISETP.NE.U32.AND P2, PT, R10, RZ, PT ;  /* 0x000000ff0a00720c */ /* 0x008fc40003f45070 */
[----:B------:R-:W-:Y:S02]  /*12cc0*/  ISETP.EQ.OR P1, PT, R12, RZ, P1 ;  /* 0x000000ff0c00720c */ /* 0x000fe40000f22670 */
[----:B------:R-:W-:Y:S02]  /*12cd0*/  ISETP.NE.AND.EX P2, PT, R11, RZ, PT, P2 ;  /* 0x000000ff0b00720c */ /* 0x000fe40003f45320 */
[----:B----4-:R-:W-:Y:S02]  /*12ce0*/  ISETP.NE.U32.AND P3, PT, R6, RZ, PT ;  /* 0x000000ff0600720c */ /* 0x010fe40003f65070 */
[----:B------:R-:W-:Y:S02]  /*12cf0*/  ISETP.EQ.OR P2, PT, R9, RZ, P2 ;  /* 0x000000ff0900720c */ /* 0x000fe40001742670 */
[----:B------:R-:W-:Y:S01]  /*12d00*/  ISETP.NE.AND.EX P3, PT, R7, RZ, PT, P3 ;  /* 0x000000ff0700720c */ /* 0x000fe20003f65330 */
[----:B------:R-:W-:Y:S01]  /*12d10*/  @!P0 IMAD.MOV.U32 R0, RZ, RZ, 0x1 ;  /* 0x00000001ff008424 */ /* 0x000fe200078e00ff */
[----:B------:R1:W-:Y:S02]  /*12d20*/  @!P0 STL [R1+0x18], R8 ;  /* 0x0000180801008387 */ /* 0x0003e40000100800 */
[----:B------:R-:W-:Y:S01]  /*12d30*/  ISETP.EQ.OR P3, PT, R14, RZ, P3 ;  /* 0x000000ff0e00720c */ /* 0x000fe20001f62670 */
[----:B------:R-:W-:-:S02]  /*12d40*/  @!P1 VIADD R3, R0, 0x1 ;  /* 0x0000000100039836 */ /* 0x000fc40000000000 */
[----:B------:R-:W-:Y:S02]  /*12d50*/  @!P1 IMAD R5, R0, 0x4, R1 ;  /* 0x0000000400059824 */ /* 0x000fe400078e0201 */
[----:B------:R-:W-:-:S03]  /*12d60*/  @!P1 IMAD.MOV.U32 R0, RZ, RZ, R3 ;  /* 0x000000ffff009224 */ /* 0x000fc600078e0003 */
[----:B------:R1:W-:Y:S01]  /*12d70*/  @!P1 STL [R5+0x18], R12 ;  /* 0x0000180c05009387 */ /* 0x0003e20000100800 */
[C---:B------:R-:W-:Y:S02]  /*12d80*/  @!P2 VIADD R3, R0.reuse, 0x1 ;  /* 0x000000010003a836 */ /* 0x040fe40000000000 */
[----:B------:R-:W-:Y:S02]  /*12d90*/  @!P2 IMAD R6, R0, 0x4, R1 ;  /* 0x000000040006a824 */ /* 0x000fe400078e0201 */
[----:B------:R-:W-:-:S03]  /*12da0*/  @!P2 IMAD.MOV.U32 R0, RZ, RZ, R3 ;  /* 0x000000ffff00a224 */ /* 0x000fc600078e0003 */
[----:B------:R1:W-:Y:S01]  /*12db0*/  @!P2 STL [R6+0x18], R9 ;  /* 0x000018090600a387 */ /* 0x0003e20000100800 */
[C---:B------:R-:W-:Y:S02]  /*12dc0*/  @!P3 IMAD R7, R0.reuse, 0x4, R1 ;  /* 0x000000040007b824 */ /* 0x040fe400078e0201 */
[----:B------:R-:W-:-:S03]  /*12dd0*/  @!P3 VIADD R3, R0, 0x1 ;  /* 0x000000010003b836 */ /* 0x000fc60000000000 */
[----:B------:R1:W-:Y:S02]  /*12de0*/  @!P3 STL [R7+0x18], R14 ;  /* 0x0000180e0700b387 */ /* 0x0003e40000100800 */
[----:B------:R-:W-:-:S04]  /*12df0*/  @!P3 MOV R0, R3 ;  /* 0x000000030000b202 */ /* 0x000fc80000000f00 */
[----:B------:R-:W-:-:S13]  /*12e00*/  ISETP.GT.U32.AND P0, PT, R0, 0x3, PT ;  /* 0x000000030000780c */ /* 0x000fda0003f04070 */
[----:B-1----:R-:W-:Y:S05]  /*12e10*/  @P0 BRA `(.L_x_417) ;  /* 0x0000004000240947 */ /* 0x002fea0003800000 */
[C---:B------:R-:W-:Y:S02]  /*12e20*/  IMAD.SHL.U32 R3, R4.reuse, 0x400, RZ ;  /* 0x0000040004037824 */ /* 0x040fe400078e00ff */
[----:B------:R-:W-:-:S03]  /*12e30*/  IMAD.SHL.U32 R4, R4, 0x80, RZ ;  /* 0x0000008004047824 */ /* 0x000fc600078e00ff */
[----:B------:R-:W-:Y:S02]  /*12e40*/  LOP3.LUT R3, R3, 0xfc00, RZ, 0xc0, !PT ;  /* 0x0000fc0003037812 */ /* 0x000fe400078ec0ff */
[----:B------:R-:W-:-:S03]  /*12e50*/  LOP3.LUT R4, R4, 0x1f80, RZ, 0xc0, !PT ;  /* 0x00001f8004047812 */ /* 0x000fc600078ec0ff */
[----:B------:R-:W-:Y:S02]  /*12e60*/  IMAD.IADD R3, R36, 0x1, R3 ;  /* 0x0000000124037824 */ /* 0x000fe400078e0203 */
[----:B------:R-:W-:-:S03]  /*12e70*/  IMAD.IADD R5, R4, 0x1, R37 ;  /* 0x0000000104057824 */ /* 0x000fc600078e0225 */
[----:B------:R1:W2:Y:S02]  /*12e80*/  LDS.64 R6, [R3] ;  /* 0x0000000003067984 */ /* 0x0002a40000000a00 */
[----:B-1----:R-:W-:Y:S01]  /*12e90*/  VIADD R3, R13, 0x5 ;  /* 0x000000050d037836 */ /* 0x002fe20000000000 */
[----:B--2---:R-:W-:-:S04]  /*12ea0*/  ISETP.NE.U32.AND P0, PT, R6, RZ, PT ;  /* 0x000000ff0600720c */ /* 0x004fc80003f05070 */
[----:B------:R-:W-:-:S04]  /*12eb0*/  ISETP.NE.AND.EX P0, PT, R7, RZ, PT, P0 ;  /* 0x000000ff0700720c */ /* 0x000fc80003f05300 */
[----:B------:R-:W-:-:S13]  /*12ec0*/  ISETP.EQ.OR P0, PT, R5, RZ, P0 ;  /* 0x000000ff0500720c */ /* 0x000fda0000702670 */
[C---:B------:R-:W-:Y:S02]  /*12ed0*/  @!P0 VIADD R4, R0.reuse, 0x1 ;  /* 0x0000000100048836 */ /* 0x040fe40000000000 */
[----:B------:R-:W-:Y:S02]  /*12ee0*/  @!P0 IMAD R6, R0, 0x4, R1 ;  /* 0x0000000400068824 */ /* 0x000fe400078e0201 */
[----:B------:R-:W-:Y:S02]  /*12ef0*/  @!P0 IMAD.MOV.U32 R0, RZ, RZ, R4 ;  /* 0x000000ffff008224 */ /* 0x000fe400078e0004 */
[----:B------:R-:W-:Y:S01]  /*12f00*/  IMAD.MOV.U32 R4, RZ, RZ, R3 ;  /* 0x000000ffff047224 */ /* 0x000fe200078e0003 */
[----:B------:R1:W-:Y:S02]  /*12f10*/  @!P0 STL [R6+0x18], R5 ;  /* 0x0000180506008387 */ /* 0x0003e40000100800 */
[----:B------:R-:W-:-:S13]  /*12f20*/  ISETP.GT.U32.AND P0, PT, R0, 0x3, PT ;  /* 0x000000030000780c */ /* 0x000fda0003f04070 */
[----:B-1----:R-:W-:Y:S05]  /*12f30*/  @P0 BRA `(.L_x_417) ;  /* 0x0000003c00dc0947 */ /* 0x002fea0003800000 */
[C---:B------:R-:W-:Y:S02]  /*12f40*/  IMAD.SHL.U32 R4, R3.reuse, 0x400, RZ ;  /* 0x0000040003047824 */ /* 0x040fe400078e00ff */
[----:B------:R-:W-:-:S03]  /*12f50*/  IMAD.SHL.U32 R3, R3, 0x80, RZ ;  /* 0x0000008003037824 */ /* 0x000fc600078e00ff */
[----:B------:R-:W-:Y:S02]  /*12f60*/  LOP3.LUT R5, R4, 0xfc00, RZ, 0xc0, !PT ;  /* 0x0000fc0004057812 */ /* 0x000fe400078ec0ff */
[----:B------:R-:W-:-:S03]  /*12f70*/  LOP3.LUT R6, R3, 0x1f80, RZ, 0xc0, !PT ;  /* 0x00001f8003067812 */ /* 0x000fc600078ec0ff */
[----:B------:R-:W-:Y:S02]  /*12f80*/  IMAD.IADD R5, R36, 0x1, R5 ;  /* 0x0000000124057824 */ /* 0x000fe400078e0205 */
[----:B------:R-:W-:-:S04]  /*12f90*/  IMAD.IADD R6, R6, 0x1, R37 ;  /* 0x0000000106067824 */ /* 0x000fc800078e0225 */
[----:B------:R-:W1:Y:S02]  /*12fa0*/  LDS.64 R4, [R5] ;  /* 0x0000000005047984 */ /* 0x000e640000000a00 */
[----:B-1----:R-:W-:Y:S01]  /*12fb0*/  ISETP.NE.U32.AND P0, PT, R4, RZ, PT ;  /* 0x000000ff0400720c */ /* 0x002fe20003f05070 */
[----:B------:R-:W-:-:S03]  /*12fc0*/  VIADD R4, R13, 0x6 ;  /* 0x000000060d047836 */ /* 0x000fc60000000000 */
[----:B------:R-:W-:-:S04]  /*12fd0*/  ISETP.NE.AND.EX P0, PT, R5, RZ, PT, P0 ;  /* 0x000000ff0500720c */ /* 0x000fc80003f05300 */
[----:B------:R-:W-:-:S13]  /*12fe0*/  ISETP.EQ.OR P0, PT, R6, RZ, P0 ;  /* 0x000000ff0600720c */ /* 0x000fda0000702670 */
[C---:B------:R-:W-:Y:S02]  /*12ff0*/  @!P0 VIADD R3, R0.reuse, 0x1 ;  /* 0x0000000100038836 */ /* 0x040fe40000000000 */
[----:B------:R-:W-:Y:S02]  /*13000*/  @!P0 IMAD R7, R0, 0x4, R1 ;  /* 0x0000000400078824 */ /* 0x000fe400078e0201 */
[----:B------:R-:W-:-:S03]  /*13010*/  @!P0 IMAD.MOV.U32 R0, RZ, RZ, R3 ;  /* 0x000000ffff008224 */ /* 0x000fc600078e0003 */
        /* <DEDUP_REMOVED lines=10> */
[----:B-1----:R-:W-:Y:S02]  /*130c0*/  IADD3 R3, PT, PT, R13, 0x7, RZ ;  /* 0x000000070d037810 */ /* 0x002fe40007ffe0ff */
        /* <DEDUP_REMOVED lines=62> */
[C---:B------:R-:W-:Y:S01]  /*134b0*/  SHF.L.U32 R3, R4.reuse, 0xa, RZ ;  /* 0x0000000a04037819 */ /* 0x040fe200000006ff */
        /* <DEDUP_REMOVED lines=55> */
[----:B------:R-:W-:Y:S02]  /*13830*/  LOP3.LUT R6, R3, 0x1f80, RZ, 0xc0, !PT ;  /* 0x00001f8003067812 */ /* 0x000fe400078ec0ff */
[----:B------:R-:W-:-:S03]  /*13840*/  IADD3 R5, PT, PT, R36, R5, RZ ;  /* 0x0000000524057210 */ /* 0x000fc60007ffe0ff */
[----:B------:R-:W-:-:S03]  /*13850*/  IMAD.IADD R6, R6, 0x1, R37 ;  /* 0x0000000106067824 */ /* 0x000fc600078e0225 */
        /* <DEDUP_REMOVED lines=50> */
[----:B------:R-:W-:Y:S01]  /*13b80*/  IMAD.IADD R3, R36, 0x1, R3 ;  /* 0x0000000124037824 */ /* 0x000fe200078e0203 */
[----:B------:R-:W-:-:S04]  /*13b90*/  IADD3 R5, PT, PT, R4, R37, RZ ;  /* 0x0000002504057210 */ /* 0x000fc80007ffe0ff */
        /* <DEDUP_REMOVED lines=58> */
[C---:B------:R-:W-:Y:S01]  /*13f40*/  @!P0 VIADD R3, R0.reuse, 0x1 ;  /* 0x0000000100038836 */ /* 0x040fe20000000000 */
[----:B------:R-:W-:-:S03]  /*13f50*/  @!P0 LEA R7, R0, R1, 0x2 ;  /* 0x0000000100078211 */ /* 0x000fc600078e10ff */
[----:B------:R-:W-:Y:S02]  /*13f60*/  @!P0 IMAD.MOV.U32 R0, RZ, RZ, R3 ;  /* 0x000000ffff008224 */ /* 0x000fe400078e0003 */
[----:B------:R1:W-:Y:S03]  /*13f70*/  @!P0 STL [R7+0x18], R6 ;  /* 0x0000180607008387 */ /* 0x0003e60000100800 */
        /* <DEDUP_REMOVED lines=49> */
[----:B------:R-:W-:-:S03]  /*14290*/  @!P0 IMAD R6, R0, 0x4, R1 ;  /* 0x0000000400068824 */ /* 0x000fc600078e0201 */
[----:B------:R-:W-:Y:S01]  /*142a0*/  @!P0 MOV R0, R4 ;  /* 0x0000000400008202 */ /* 0x000fe20000000f00 */
        /* <DEDUP_REMOVED lines=46> */
[----:B-1----:R-:W-:Y:S02]  /*14590*/  ISETP.NE.U32.AND P0, PT, R4, RZ, PT ;  /* 0x000000ff0400720c */ /* 0x002fe40003f05070 */
[----:B------:R-:W-:Y:S02]  /*145a0*/  IADD3 R4, PT, PT, R13, 0x1a, RZ ;  /* 0x0000001a0d047810 */ /* 0x000fe40007ffe0ff */
        /* <DEDUP_REMOVED lines=113> */
[C---:B------:R-:W-:Y:S01]  /*14cc0*/  IMAD.SHL.U32 R3, R4.reuse, 0x400, RZ ;  /* 0x0000040004037824 */ /* 0x040fe200078e00ff */
[----:B------:R-:W-:-:S04]  /*14cd0*/  SHF.L.U32 R4, R4, 0x7, RZ ;  /* 0x0000000704047819 */ /* 0x000fc800000006ff */
        /* <DEDUP_REMOVED lines=56> */
[----:B------:R-:W-:-:S05]  /*15060*/  IADD3 R6, PT, PT, R6, R37, RZ ;  /* 0x0000002506067210 */ /* 0x000fca0007ffe0ff */
        /* <DEDUP_REMOVED lines=57> */
[C---:B------:R-:W-:Y:S01]  /*15400*/  @!P0 IADD3 R4, PT, PT, R0.reuse, 0x1, RZ ;  /* 0x0000000100048810 */ /* 0x040fe20007ffe0ff */
[----:B------:R-:W-:-:S04]  /*15410*/  @!P0 IMAD R6, R0, 0x4, R1 ;  /* 0x0000000400068824 */ /* 0x000fc800078e0201 */
[----:B------:R-:W-:Y:S01]  /*15420*/  @!P0 IMAD.MOV.U32 R0, RZ, RZ, R4 ;  /* 0x000000ffff008224 */ /* 0x000fe200078e0004 */
[----:B------:R1:W-:Y:S01]  /*15430*/  @!P0 STL [R6+0x18], R5 ;  /* 0x0000180506008387 */ /* 0x0003e20000100800 */
[----:B------:R-:W-:-:S03]  /*15440*/  IMAD.MOV.U32 R4, RZ, RZ, R3 ;  /* 0x000000ffff047224 */ /* 0x000fc600078e0003 */
        /* <DEDUP_REMOVED lines=49> */
[----:B------:R-:W-:-:S03]  /*15760*/  @!P0 IMAD R7, R0, 0x4, R1 ;  /* 0x0000000400078824 */ /* 0x000fc600078e0201 */
[----:B------:R-:W-:Y:S02]  /*15770*/  @!P0 MOV R0, R3 ;  /* 0x0000000300008202 */ /* 0x000fe40000000f00 */
        /* <DEDUP_REMOVED lines=51> */
[----:B------:R-:W-:Y:S01]  /*15ab0*/  @!P0 IMAD.MOV.U32 R0, RZ, RZ, R4 ;  /* 0x000000ffff008224 */ /* 0x000fe200078e0004 */
[----:B------:R-:W-:Y:S02]  /*15ac0*/  MOV R4, R3 ;  /* 0x0000000300047202 */ /* 0x000fe40000000f00 */
        /* <DEDUP_REMOVED lines=60> */
[----:B------:R-:W-:Y:S02]  /*15e90*/  IMAD.IADD R5, R4, 0x1, R37 ;  /* 0x0000000104057824 */ /* 0x000fe400078e0225 */
        /* <DEDUP_REMOVED lines=110> */
[C---:B------:R-:W-:Y:S01]  /*16580*/  @!P0 VIADD R4, R0.reuse, 0x1 ;  /* 0x0000000100048836 */ /* 0x040fe20000000000 */
[----:B------:R-:W-:-:S03]  /*16590*/  @!P0 LEA R6, R0, R1, 0x2 ;  /* 0x0000000100068211 */ /* 0x000fc600078e10ff */
[----:B------:R-:W-:Y:S02]  /*165a0*/  @!P0 IMAD.MOV.U32 R0, RZ, RZ, R4 ;  /* 0x000000ffff008224 */ /* 0x000fe400078e0004 */
[----:B------:R1:W-:Y:S01]  /*165b0*/  @!P0 STL [R6+0x18], R5 ;  /* 0x0000180506008387 */ /* 0x0003e20000100800 */
[----:B------:R-:W-:Y:S02]  /*165c0*/  IMAD.MOV.U32 R4, RZ, RZ, R3 ;  /* 0x000000ffff047224 */ /* 0x000fe400078e0003 */
        /* <DEDUP_REMOVED lines=48> */
[C---:B------:R-:W-:Y:S01]  /*168d0*/  @!P0 IADD3 R3, PT, PT, R0.reuse, 0x1, RZ ;  /* 0x0000000100038810 */ /* 0x040fe20007ffe0ff */
[----:B------:R-:W-:-:S04]  /*168e0*/  @!P0 IMAD R7, R0, 0x4, R1 ;  /* 0x0000000400078824 */ /* 0x000fc800078e0201 */
[----:B------:R-:W-:Y:S01]  /*168f0*/  @!P0 IMAD.MOV.U32 R0, RZ, RZ, R3 ;  /* 0x000000ffff008224 */ /* 0x000fe200078e0003 */
[----:B------:R1:W-:Y:S04]  /*16900*/  @!P0 STL [R7+0x18], R6 ;  /* 0x0000180607008387 */ /* 0x0003e80000100800 */
        /* <DEDUP_REMOVED lines=79> */
[----:B-1----:R-:W-:-:S04]  /*16e00*/  ISETP.NE.U32.AND P0, PT, R6, RZ, PT ;  /* 0x000000ff0600720c */ /* 0x002fc80003f05070 */
[----:B------:R-:W-:-:S04]  /*16e10*/  ISETP.NE.AND.EX P0, PT, R7, RZ, PT, P0 ;  /* 0x000000ff0700720c */ /* 0x000fc80003f05300 */
[----:B------:R-:W-:-:S13]  /*16e20*/  ISETP.EQ.OR P0, PT, R3, RZ, P0 ;  /* 0x000000ff0300720c */ /* 0x000fda0000702670 */
[C---:B------:R-:W-:Y:S02]  /*16e30*/  @!P0 VIADD R4, R0.reuse, 0x1 ;  /* 0x0000000100048836 */ /* 0x040fe40000000000 */
[----:B------:R-:W-:Y:S02]  /*16e40*/  @!P0 IMAD R8, R0, 0x4, R1 ;  /* 0x0000000400088824 */ /* 0x000fe400078e0201 */
[----:B------:R-:W-:Y:S02]  /*16e50*/  @!P0 IMAD.MOV.U32 R0, RZ, RZ, R4 ;  /* 0x000000ffff008224 */ /* 0x000fe400078e0004 */
[----:B------:R-:W-:Y:S01]  /*16e60*/  VIADD R4, R13, 0x40 ;  /* 0x000000400d047836 */ /* 0x000fe20000000000 */
[----:B------:R1:W-:Y:S01]  /*16e70*/  @!P0 STL [R8+0x18], R3 ;  /* 0x0000180308008387 */ /* 0x0003e20000100800 */
[----:B------:R-:W-:Y:S01]  /*16e80*/  IMAD.MOV.U32 R34, RZ, RZ, R0 ;  /* 0x000000ffff227224 */ /* 0x000fe200078e0000 */
[----:B------:R-:W-:-:S13]  /*16e90*/  ISETP.GE.U32.AND P0, PT, R0, 0x4, PT ;  /* 0x000000040000780c */ /* 0x000fda0003f06070 */
[----:B-1----:R-:W-:-:S07]  /*16ea0*/  @P0 VIADD R4, R13, 0x3f ;  /* 0x0000003f0d040836 */ /* 0x002fce0000000000 */
.L_x_417:
[----:B------:R-:W-:Y:S05]  /*16eb0*/  BSYNC.RECONVERGENT B0 ;  /* 0x0000000000007941 */ /* 0x000fea0003800200 */
.L_x_416:
[----:B------:R-:W2:Y:S01]  /*16ec0*/  LDL R9, [R1+0x8] ;  /* 0x0000080001097983 */ /* 0x000ea20000100800 */
[----:B------:R-:W-:Y:S03]  /*16ed0*/  BSSY.RECONVERGENT B0, `(.L_x_418) ;  /* 0x00003e7000007945 */ /* 0x000fe60003800200 */
[----:B------:R-:W-:Y:S01]  /*16ee0*/  STL [R1+0x4], R4 ;  /* 0x0000040401007387 */ /* 0x000fe20000100800 */
[C---:B--2---:R-:W-:Y:S02]  /*16ef0*/  IMAD.SHL.U32 R0, R9.reuse, 0x80, RZ ;  /* 0x0000008009007824 */ /* 0x044fe400078e00ff */
[----:B------:R-:W-:Y:S02]  /*16f00*/  IMAD.SHL.U32 R3, R9, 0x200, RZ ;  /* 0x0000020009037824 */ /* 0x000fe400078e00ff */
[C---:B------:R-:W-:Y:S02]  /*16f10*/  VIADD R5, R0.reuse, 0x80 ;  /* 0x0000008000057836 */ /* 0x040fe40000000000 */
[----:B------:R-:W-:Y:S01]  /*16f20*/  VIADD R7, R0, 0x100 ;  /* 0x0000010000077836 */ /* 0x000fe20000000000 */
[----:B------:R-:W-:Y:S01]  /*16f30*/  LOP3.LUT R6, R3, 0x7e00, RZ, 0xc0, !PT ;  /* 0x00007e0003067812 */ /* 0x000fe200078ec0ff */
[----:B------:R-:W-:-:S02]  /*16f40*/  IMAD.SHL.U32 R3, R5, 0x4, RZ ;  /* 0x0000000405037824 */ /* 0x000fc400078e00ff */
[C---:B------:R-:W-:Y:S01]  /*16f50*/  VIADD R11, R0.reuse, 0x180 ;  /* 0x00000180000b7836 */ /* 0x040fe20000000000 */
[----:B------:R-:W-:Y:S01]  /*16f60*/  LOP3.LUT R0, R0, 0x1f80, RZ, 0xc0, !PT ;  /* 0x00001f8000007812 */ /* 0x000fe200078ec0ff */
[----:B------:R-:W-:Y:S01]  /*16f70*/  IMAD.IADD R8, R35, 0x1, R6 ;  /* 0x0000000123087824 */ /* 0x000fe200078e0206 */
[----:B------:R-:W-:Y:S01]  /*16f80*/  LOP3.LUT R6, R3, 0x7e00, RZ, 0xc0, !PT ;  /* 0x00007e0003067812 */ /* 0x000fe200078ec0ff */
[----:B------:R-:W-:-:S03]  /*16f90*/  IMAD.SHL.U32 R3, R7, 0x4, RZ ;  /* 0x0000000407037824 */ /* 0x000fc600078e00ff */
[----:B------:R-:W-:Y:S01]  /*16fa0*/  IADD3 R6, PT, PT, R35, R6, RZ ;  /* 0x0000000623067210 */ /* 0x000fe20007ffe0ff */
[----:B------:R-:W1:Y:S01]  /*16fb0*/  LDS R8, [R8+0x10000] ;  /* 0x0100000008087984 */ /* 0x000e620000000800 */
[----:B------:R-:W-:Y:S01]  /*16fc0*/  LOP3.LUT R10, R3, 0x7e00, RZ, 0xc0, !PT ;  /* 0x00007e00030a7812 */ /* 0x000fe200078ec0ff */
[----:B------:R-:W-:-:S03]  /*16fd0*/  IMAD.SHL.U32 R3, R11, 0x4, RZ ;  /* 0x000000040b037824 */ /* 0x000fc600078e00ff */
[----:B------:R-:W2:Y:S01]  /*16fe0*/  LDS R6, [R6+0x10000] ;  /* 0x0100000006067984 */ /* 0x000ea20000000800 */
[----:B------:R-:W-:Y:S01]  /*16ff0*/  IMAD.IADD R13, R35, 0x1, R10 ;  /* 0x00000001230d7824 */ /* 0x000fe200078e020a */
[----:B------:R-:W-:-:S04]  /*17000*/  LOP3.LUT R10, R3, 0x7e00, RZ, 0xc0, !PT ;  /* 0x00007e00030a7812 */ /* 0x000fc800078ec0ff */
[----:B------:R-:W3:Y:S01]  /*17010*/  LDS R3, [R13+0x10000] ;  /* 0x010000000d037984 */ /* 0x000ee20000000800 */
[----:B------:R-:W-:Y:S01]  /*17020*/  IMAD.IADD R12, R35, 0x1, R10 ;  /* 0x00000001230c7824 */ /* 0x000fe200078e020a */
[----:B------:R-:W-:-:S05]  /*17030*/  LOP3.LUT R10, R5, 0x1f80, RZ, 0xc0, !PT ;  /* 0x00001f80050a7812 */ /* 0x000fca00078ec0ff */
[----:B------:R-:W4:Y:S01]  /*17040*/  LDS R12, [R12+0x10000] ;  /* 0x010000000c0c7984 */ /* 0x000f220000000800 */
[--C-:B------:R-:W-:Y:S01]  /*17050*/  IMAD.IADD R10, R10, 0x1, R37.reuse ;  /* 0x000000010a0a7824 */ /* 0x100fe200078e0225 */
[----:B-1----:R-:W-:Y:S01]  /*17060*/  ISETP.NE.AND P0, PT, R8, RZ, PT ;  /* 0x000000ff0800720c */ /* 0x002fe20003f05270 */
[--C-:B------:R-:W-:Y:S01]  /*17070*/  IMAD.IADD R8, R0, 0x1, R37.reuse ;  /* 0x0000000100087824 */ /* 0x100fe200078e0225 */
[----:B------:R-:W-:Y:S02]  /*17080*/  LOP3.LUT R0, R7, 0x1f80, RZ, 0xc0, !PT ;  /* 0x00001f8007007812 */ /* 0x000fe400078ec0ff */
[----:B--2---:R-:W-:Y:S02]  /*17090*/  ISETP.NE.AND P1, PT, R6, RZ, PT ;  /* 0x000000ff0600720c */ /* 0x004fe40003f25270 */
[----:B------:R-:W-:Y:S01]  /*170a0*/  ISETP.EQ.OR P0, PT, R8, RZ, P0 ;  /* 0x000000ff0800720c */ /* 0x000fe20000702670 */
[----:B------:R-:W-:Y:S01]  /*170b0*/  IMAD.IADD R7, R0, 0x1, R37 ;  /* 0x0000000100077824 */ /* 0x000fe200078e0225 */
[----:B------:R-:W-:Y:S01]  /*170c0*/  ISETP.EQ.OR P1, PT, R10, RZ, P1 ;  /* 0x000000ff0a00720c */ /* 0x000fe20000f22670 */
[----:B------:R-:W-:Y:S01]  /*170d0*/  IMAD.MOV.U32 R0, RZ, RZ, RZ ;  /* 0x000000ffff007224 */ /* 0x000fe200078e00ff */
[----:B---3--:R-:W-:-:S02]  /*170e0*/  ISETP.NE.AND P2, PT, R3, RZ, PT ;  /* 0x000000ff0300720c */ /* 0x008fc40003f45270 */
[----:B------:R-:W-:Y:S02]  /*170f0*/  LOP3.LUT R6, R11, 0x1f80, RZ, 0xc0, !PT ;  /* 0x00001f800b067812 */ /* 0x000fe400078ec0ff */
[----:B------:R-:W-:-:S03]  /*17100*/  ISETP.EQ.OR P2, PT, R7, RZ, P2 ;  /* 0x000000ff0700720c */ /* 0x000fc60001742670 */
[----:B------:R-:W-:Y:S01]  /*17110*/  IMAD.IADD R11, R6, 0x1, R37 ;  /* 0x00000001060b7824 */ /* 0x000fe200078e0225 */
[----:B----4-:R-:W-:Y:S01]  /*17120*/  ISETP.NE.AND P3, PT, R12, RZ, PT ;  /* 0x000000ff0c00720c */ /* 0x010fe20003f65270 */
[----:B------:R-:W-:Y:S01]  /*17130*/  @!P0 IMAD.MOV.U32 R0, RZ, RZ, 0x1 ;  /* 0x00000001ff008424 */ /* 0x000fe200078e00ff */
[----:B------:R1:W-:Y:S01]  /*17140*/  @!P0 STL [R1+0x98], R8 ;  /* 0x0000980801008387 */ /* 0x0003e20000100800 */
[----:B------:R-:W-:Y:S01]  /*17150*/  PLOP3.LUT P0, PT, PT, PT, PT, 0x8, 0x80 ;  /* 0x000000000080781c */ /* 0x000fe20003f0e170 */
[----:B------:R-:W-:Y:S01]  /*17160*/  VIADD R6, R9, 0x4 ;  /* 0x0000000409067836 */ /* 0x000fe20000000000 */
[----:B------:R-:W-:Y:S01]  /*17170*/  ISETP.EQ.OR P3, PT, R11, RZ, P3 ;  /* 0x000000ff0b00720c */ /* 0x000fe20001f62670 */
[C---:B------:R-:W-:Y:S02]  /*17180*/  @!P1 VIADD R3, R0.reuse, 0x1 ;  /* 0x0000000100039836 */ /* 0x040fe40000000000 */
        /* <DEDUP_REMOVED lines=9> */
[----:B------:R1:W-:Y:S01]  /*17220*/  @!P3 STL [R14+0x98], R11 ;  /* 0x0000980b0e00b387 */ /* 0x0003e20000100800 */
[----:B------:R-:W-:-:S05]  /*17230*/  @!P3 IMAD.MOV.U32 R0, RZ, RZ, R3 ;  /* 0x000000ffff00b224 */ /* 0x000fca00078e0003 */
[----:B------:R-:W-:-:S13]  /*17240*/  ISETP.GT.U32.AND P1, PT, R0, 0x3, PT ;  /* 0x000000030000780c */ /* 0x000fda0003f24070 */
[----:B-1----:R-:W-:Y:S05]  /*17250*/  @P1 BRA `(.L_x_419) ;  /* 0x0000003800b81947 */ /* 0x002fea0003800000 */
[C---:B------:R-:W-:Y:S02]  /*17260*/  IMAD.SHL.U32 R3, R6.reuse, 0x200, RZ ;  /* 0x0000020006037824 */ /* 0x040fe400078e00ff */
[----:B------:R-:W-:-:S03]  /*17270*/  IMAD.SHL.U32 R6, R6, 0x80, RZ ;  /* 0x0000008006067824 */ /* 0x000fc600078e00ff */
[----:B------:R-:W-:Y:S02]  /*17280*/  LOP3.LUT R4, R3, 0x7e00, RZ, 0xc0, !PT ;  /* 0x00007e0003047812 */ /* 0x000fe400078ec0ff */
[----:B------:R-:W-:-:S03]  /*17290*/  LOP3.LUT R6, R6, 0x1f80, RZ, 0xc0, !PT ;  /* 0x00001f8006067812 */ /* 0x000fc600078ec0ff */
[----:B------:R-:W-:Y:S02]  /*172a0*/  IMAD.IADD R3, R35, 0x1, R4 ;  /* 0x0000000123037824 */ /* 0x000fe400078e0204 */
[----:B------:R-:W-:Y:S02]  /*172b0*/  IMAD.IADD R4, R6, 0x1, R37 ;  /* 0x0000000106047824 */ /* 0x000fe400078e0225 */
[----:B------:R-:W-:Y:S02]  /*172c0*/  VIADD R6, R9, 0x5 ;  /* 0x0000000509067836 */ /* 0x000fe40000000000 */
[----:B------:R-:W1:Y:S02]  /*172d0*/  LDS R3, [R3+0x10000] ;  /* 0x0100000003037984 */ /* 0x000e640000000800 */
[----:B-1----:R-:W-:-:S04]  /*172e0*/  ISETP.NE.AND P1, PT, R3, RZ, PT ;  /* 0x000000ff0300720c */ /* 0x002fc80003f25270 */
        /* <DEDUP_REMOVED lines=61> */
[----:B------:R-:W-:Y:S01]  /*176c0*/  VIADD R6, R9, 0x9 ;  /* 0x0000000909067836 */ /* 0x000fe20000000000 */
        /* <DEDUP_REMOVED lines=94> */
[----:B------:R-:W-:Y:S01]  /*17cb0*/  IMAD.IADD R3, R6, 0x1, R37 ;  /* 0x0000000106037824 */ /* 0x000fe200078e0225 */
[----:B------:R-:W-:-:S03]  /*17cc0*/  IADD3 R6, PT, PT, R9, 0xf, RZ ;  /* 0x0000000f09067810 */ /* 0x000fc60007ffe0ff */
        /* <DEDUP_REMOVED lines=222> */
[----:B------:R-:W-:Y:S01]  /*18ab0*/  IADD3 R3, PT, PT, R6, R37, RZ ;  /* 0x0000002506037210 */ /* 0x000fe20007ffe0ff */
[----:B------:R-:W-:-:S04]  /*18ac0*/  VIADD R6, R9, 0x1d ;  /* 0x0000001d09067836 */ /* 0x000fc80000000000 */
        /* <DEDUP_REMOVED lines=547> */
[----:B------:R-:W-:-:S05]  /*1ad00*/  @!P0 IMAD R3, R0, 0x4, R1 ;  /* 0x0000000400038824 */ /* 0x000fca00078e0201 */
[----:B------:R1:W-:Y:S01]  /*1ad10*/  @!P0 STL [R3+0x98], R4 ;  /* 0x0000980403008387 */ /* 0x0003e20000100800 */
[----:B------:R-:W-:-:S13]  /*1ad20*/  ISETP.NE.OR P0, PT, R0, 0x3, P0 ;  /* 0x000000030000780c */ /* 0x000fda0000705670 */
[----:B-1----:R-:W-:-:S07]  /*1ad30*/  @!P0 VIADD R6, R9, 0x3f ;  /* 0x0000003f09068836 */ /* 0x002fce0000000000 */
.L_x_419:
[----:B------:R-:W-:Y:S05]  /*1ad40*/  BSYNC.RECONVERGENT B0 ;  /* 0x0000000000007941 */ /* 0x000fea0003800200 */
.L_x_418:
[----:B------:R1:W-:Y:S02]  /*1ad50*/  STL [R1+0x8], R6 ;  /* 0x0000080601007387 */ /* 0x0003e40000100800 */
.L_x_415:
[----:B------:R-:W-:Y:S05]  /*1ad60*/  BSYNC.RECONVERGENT B8 ;  /* 0x0000000000087941 */ /* 0x000fea0003800200 */
.L_x_405:
[----:B------:R-:W-:-:S04]  /*1ad70*/  VIMNMX.U32 R23, PT, PT, R23, R34, PT ;  /* 0x0000002217177248 */ /* 0x000fc80003fe0000 */
[----:B------:R-:W-:-:S13]  /*1ad80*/  ISETP.LT.U32.OR P0, PT, R23, 0x4, P0 ;  /* 0x000000041700780c */ /* 0x000fda0000701470 */
[----:B------:R-:W-:Y:S05]  /*1ad90*/  @!P0 BREAK.RELIABLE B6 ;  /* 0x0000000000068942 */ /* 0x000fea0003800100 */
[----:B------:R-:W-:Y:S05]  /*1ada0*/  @P0 BRA `(.L_x_105) ;  /* 0x000000f8001c0947 */ /* 0x000fea0003800000 */
[----:B------:R-:W-:Y:S01]  /*1adb0*/  ISETP.GT.U32.AND P0, PT, R22, 0xffff, PT ;  /* 0x0000ffff1600780c */ /* 0x000fe20003f04070 */
[----:B------:R-:W-:Y:S01]  /*1adc0*/  BSSY.RECONVERGENT B0, `(.L_x_420) ;  /* 0x000000f000007945 */ /* 0x000fe20003800200 */
[----:B-1----:R-:W-:-:S11]  /*1add0*/  SHF.R.U32.HI R3, RZ, 0x3, R22 ;  /* 0x00000003ff037819 */ /* 0x002fd60000011616 */
        /* <DEDUP_REMOVED lines=8> */
.L_x_421:
[----:B------:R-:W1:Y:S02]  /*1ae60*/  LDC.64 R4, c[0x0][0x380] ;  /* 0x0000e000ff047b82 */ /* 0x000e640000000a00 */
[----:B-1----:R-:W-:-:S03]  /*1ae70*/  IMAD.WIDE.U32 R4, R3, 0x8, R4 ;  /* 0x0000000803047825 */ /* 0x002fc600078e0004 */
[----:B------:R-:W-:-:S05]  /*1ae80*/  IADD3 R6, P0, PT, R4, 0xc000000, RZ ;  /* 0x0c00000004067810 */ /* 0x000fca0007f1e0ff */
[----:B------:R-:W-:-:S06]  /*1ae90*/  IMAD.X R7, RZ, RZ, R5, P0 ;  /* 0x000000ffff077224 */ /* 0x000fcc00000e0605 */
[----:B------:R-:W5:Y:S02]  /*1aea0*/  ATOMG.E.EXCH.64.STRONG.GPU PT, R6, desc[UR36][R6.64+0x8], RZ ;  /* 0x800008ff060679a8 */ /* 0x000f64000c1ef524 */
.L_x_422:
[----:B------:R-:W-:Y:S05]  /*1aeb0*/  BSYNC.RECONVERGENT B0 ;  /* 0x0000000000007941 */ /* 0x000fea0003800200 */
.L_x_420:
[----:B------:R-:W-:Y:S01]  /*1aec0*/  ISETP.GT.U32.AND P0, PT, R48, 0xffff, PT ;  /* 0x0000ffff3000780c */ /* 0x000fe20003f04070 */
[----:B------:R-:W-:Y:S01]  /*1aed0*/  BSSY.RECONVERGENT B0, `(.L_x_423) ;  /* 0x000000f000007945 */ /* 0x000fe20003800200 */
[----:B------:R-:W-:-:S11]  /*1aee0*/  SHF.R.U32.HI R3, RZ, 0x3, R48 ;  /* 0x00000003ff037819 */ /* 0x000fd60000011630 */
[----:B------:R-:W-:Y:S05]  /*1aef0*/  @P0 BRA `(.L_x_424) ;  /* 0x00000000001c0947 */ /* 0x000fea0003800000 */
[----:B------:R-:W2:Y:S01]  /*1af00*/  S2UR UR5, SR_CgaCtaId ;  /* 0x00000000000579c3 */ /* 0x000ea20000008800 */
[----:B------:R-:W-:Y:S02]  /*1af10*/  UMOV UR4, 0x400 ;  /* 0x0000040000047882 */ /* 0x000fe40000000000 */
[----:B------:R-:W-:-:S04]  /*1af20*/  UIADD3 UR4, UPT, UPT, UR4, 0x410, URZ ;  /* 0x0000041004047890 */ /* 0x000fc8000fffe0ff */
[----:B--2---:R-:W-:-:S06]  /*1af30*/  ULEA UR4, UR5, UR4, 0x18 ;  /* 0x0000000405047291 */ /* 0x004fcc000f8ec0ff */
[----:B------:R-:W-:-:S06]  /*1af40*/  LEA R8, R3, UR4, 0x3 ;  /* 0x0000000403087c11 */ /* 0x000fcc000f8e18ff */
[----:B------:R-:W2:Y:S01]  /*1af50*/  ATOMS.EXCH.64 R8, [R8], RZ ;  /* 0x000000ff0808738c */ /* 0x000ea20004000400 */
[----:B------:R-:W-:Y:S05]  /*1af60*/  BRA `(.L_x_425) ;  /* 0x0000000000147947 */ /* 0x000fea0003800000 */
.L_x_424:
[----:B------:R-:W2:Y:S02]  /*1af70*/  LDC.64 R4, c[0x0][0x380] ;  /* 0x0000e000ff047b82 */ /* 0x000ea40000000a00 */
[----:B--2---:R-:W-:-:S03]  /*1af80*/  IMAD.WIDE.U32 R4, R3, 0x8, R4 ;  /* 0x0000000803047825 */ /* 0x004fc600078e0004 */
[----:B------:R-:W-:-:S05]  /*1af90*/  IADD3 R8, P0, PT, R4, 0xc000000, RZ ;  /* 0x0c00000004087810 */ /* 0x000fca0007f1e0ff */
[----:B------:R-:W-:-:S06]  /*1afa0*/  IMAD.X R9, RZ, RZ, R5, P0 ;  /* 0x000000ffff097224 */ /* 0x000fcc00000e0605 */
[----:B------:R-:W5:Y:S02]  /*1afb0*/  ATOMG.E.EXCH.64.STRONG.GPU PT, R8, desc[UR36][R8.64+0x8], RZ ;  /* 0x800008ff080879a8 */ /* 0x000f64000c1ef524 */
.L_x_425:
[----:B------:R-:W-:Y:S05]  /*1afc0*/  BSYNC.RECONVERGENT B0 ;  /* 0x0000000000007941 */ /* 0x000fea0003800200 */
.L_x_423:
[----:B------:R-:W3:Y:S01]  /*1afd0*/  LDL.64 R14, [R1+0x98] ;  /* 0x00009800010e7983 */ /* 0x000ee20000100a00 */
[----:B------:R-:W-:Y:S01]  /*1afe0*/  BSSY.RECONVERGENT B0, `(.L_x_426) ;  /* 0x000000d000007945 */ /* 0x000fe20003800200 */
[----:B------:R-:W-:Y:S01]  /*1aff0*/  IMAD.MOV.U32 R0, RZ, RZ, -0x1 ;  /* 0xffffffffff007424 */ /* 0x000fe200078e00ff */
[----:B---3--:R-:W-:-:S13]  /*1b000*/  ISETP.GT.U32.AND P0, PT, R14, 0x1fff, PT ;  /* 0x00001fff0e00780c */ /* 0x008fda0003f04070 */
[----:B------:R-:W-:Y:S05]  /*1b010*/  @P0 BRA `(.L_x_427) ;  /* 0x00000000001c0947 */ /* 0x000fea0003800000 */
[----:B------:R-:W3:Y:S01]  /*1b020*/  S2UR UR5, SR_CgaCtaId ;  /* 0x00000000000579c3 */ /* 0x000ee20000008800 */
[----:B------:R-:W-:Y:S02]  /*1b030*/  UMOV UR4, 0x400 ;  /* 0x0000040000047882 */ /* 0x000fe40000000000 */
[----:B------:R-:W-:-:S04]  /*1b040*/  UIADD3 UR4, UPT, UPT, UR4, 0x410, URZ ;  /* 0x0000041004047890 */ /* 0x000fc8000fffe0ff */
[----:B---3--:R-:W-:-:S06]  /*1b050*/  ULEA UR4, UR5, UR4, 0x18 ;  /* 0x0000000405047291 */ /* 0x008fcc000f8ec0ff */
[----:B------:R-:W-:-:S05]  /*1b060*/  LEA R3, R14, UR4, 0x2 ;  /* 0x000000040e037c11 */ /* 0x000fca000f8e10ff */
[----:B------:R4:W-:Y:S01]  /*1b070*/  ATOMS.EXCH RZ, [R3+0x10000], R0 ;  /* 0x0100000003ff738c */ /* 0x0009e20004000000 */
[----:B------:R-:W-:Y:S05]  /*1b080*/  BRA `(.L_x_428) ;  /* 0x0000000000087947 */ /* 0x000fea0003800000 */
.L_x_427:
[----:B------:R-:W-:-:S05]  /*1b090*/  IMAD.WIDE.U32 R4, R14, 0x4, R28 ;  /* 0x000000040e047825 */ /* 0x000fca00078e001c */
[----:B------:R3:W5:Y:S02]  /*1b0a0*/  ATOMG.E.EXCH.STRONG.GPU PT, RZ, desc[UR36][R4.64], R0 ;  /* 0x8000000004ff79a8 */ /* 0x000764000c1ef124 */
.L_x_428:
[----:B------:R-:W-:Y:S05]  /*1b0b0*/  BSYNC.RECONVERGENT B0 ;  /* 0x0000000000007941 */ /* 0x000fea0003800200 */
.L_x_426:
[----:B------:R-:W-:Y:S01]  /*1b0c0*/  ISETP.GT.U32.AND P0, PT, R15, 0x1fff, PT ;  /* 0x00001fff0f00780c */ /* 0x000fe20003f04070 */
[----:B------:R-:W-:-:S12]  /*1b0d0*/  BSSY.RECONVERGENT B0, `(.L_x_429) ;  /* 0x000000b000007945 */ /* 0x000fd80003800200 */
[----:B------:R-:W-:Y:S05]  /*1b0e0*/  @P0 BRA `(.L_x_430) ;  /* 0x00000000001c0947 */ /* 0x000fea0003800000 */
[----:B------:R-:W0:Y:S01]  /*1b0f0*/  S2UR UR5, SR_CgaCtaId ;  /* 0x00000000000579c3 */ /* 0x000e220000008800 */
[----:B------:R-:W-:Y:S02]  /*1b100*/  UMOV UR4, 0x400 ;  /* 0x0000040000047882 */ /* 0x000fe40000000000 */
[----:B------:R-:W-:-:S04]  /*1b110*/  UIADD3 UR4, UPT, UPT, UR4, 0x410, URZ ;  /* 0x0000041004047890 */ /* 0x000fc8000fffe0ff */
[----:B0-----:R-:W-:-:S06]  /*1b120*/  ULEA UR4, UR5, UR4, 0x18 ;  /* 0x0000000405047291 */ /* 0x001fcc000f8ec0ff */
[----:B----4-:R-:W-:-:S05]  /*1b130*/  LEA R3, R15, UR4, 0x2 ;  /* 0x000000040f037c11 */ /* 0x010fca000f8e10ff */
[----:B------:R0:W-:Y:S01]  /*1b140*/  ATOMS.EXCH RZ, [R3+0x10000], R0 ;  /* 0x0100000003ff738c */ /* 0x0001e20004000000 */
[----:B------:R-:W-:Y:S05]  /*1b150*/  BRA `(.L_x_431) ;  /* 0x0000000000087947 */ /* 0x000fea0003800000 */
.L_x_430:
[----:B---3--:R-:W-:-:S05]  /*1b160*/  IMAD.WIDE.U32 R4, R15, 0x4, R28 ;  /* 0x000000040f047825 */ /* 0x008fca00078e001c */
[----:B------:R3:W5:Y:S02]  /*1b170*/  ATOMG.E.EXCH.STRONG.GPU PT, RZ, desc[UR36][R4.64], R0 ;  /* 0x8000000004ff79a8 */ /* 0x000764000c1ef124 */
.L_x_431:
[----:B------:R-:W-:Y:S05]  /*1b180*/  BSYNC.RECONVERGENT B0 ;  /* 0x0000000000007941 */ /* 0x000fea0003800200 */
.L_x_429:
[----:B------:R-:W2:Y:S01]  /*1b190*/  LDL.64 R12, [R1+0xa0] ;  /* 0x0000a000010c7983 */ /* 0x000ea20000100a00 */
[----:B------:R-:W-:Y:S01]  /*1b1a0*/  BSSY.RECONVERGENT B0, `(.L_x_432) ;  /* 0x000000c000007945 */ /* 0x000fe20003800200 */
[----:B--2---:R-:W-:-:S13]  /*1b1b0*/  ISETP.GT.U32.AND P0, PT, R12, 0x1fff, PT ;  /* 0x00001fff0c00780c */ /* 0x004fda0003f04070 */
[----:B------:R-:W-:Y:S05]  /*1b1c0*/  @P0 BRA `(.L_x_433) ;  /* 0x00000000001c0947 */ /* 0x000fea0003800000 */
[----:B------:R-:W2:Y:S01]  /*1b1d0*/  S2UR UR5, SR_CgaCtaId ;  /* 0x00000000000579c3 */ /* 0x000ea20000008800 */
[----:B------:R-:W-:Y:S02]  /*1b1e0*/  UMOV UR4, 0x400 ;  /* 0x0000040000047882 */ /* 0x000fe40000000000 */
[----:B------:R-:W-:-:S04]  /*1b1f0*/  UIADD3 UR4, UPT, UPT, UR4, 0x410, URZ ;  /* 0x0000041004047890 */ /* 0x000fc8000fffe0ff */
[----:B--2---:R-:W-:-:S06]  /*1b200*/  ULEA UR4, UR5, UR4, 0x18 ;  /* 0x0000000405047291 */ /* 0x004fcc000f8ec0ff */
[----:B0---4-:R-:W-:-:S05]  /*1b210*/  LEA R3, R12, UR4, 0x2 ;  /* 0x000000040c037c11 */ /* 0x011fca000f8e10ff */
[----:B------:R0:W-:Y:S01]  /*1b220*/  ATOMS.EXCH RZ, [R3+0x10000], R0 ;  /* 0x0100000003ff738c */ /* 0x0001e20004000000 */
[----:B------:R-:W-:Y:S05]  /*1b230*/  BRA `(.L_x_434) ;  /* 0x0000000000087947 */ /* 0x000fea0003800000 */
.L_x_433:
[----:B---3--:R-:W-:-:S05]  /*1b240*/  IMAD.WIDE.U32 R4, R12, 0x4, R28 ;  /* 0x000000040c047825 */ /* 0x008fca00078e001c */
[----:B------:R2:W5:Y:S02]  /*1b250*/  ATOMG.E.EXCH.STRONG.GPU PT, RZ, desc[UR36][R4.64], R0 ;  /* 0x8000000004ff79a8 */ /* 0x000564000c1ef124 */
.L_x_434:
[----:B------:R-:W-:Y:S05]  /*1b260*/  BSYNC.RECONVERGENT B0 ;  /* 0x0000000000007941 */ /* 0x000fea0003800200 */
.L_x_432:
        /* <DEDUP_REMOVED lines=10> */
.L_x_436:
[----:B--23--:R-:W-:-:S05]  /*1b310*/  IMAD.WIDE.U32 R4, R13, 0x4, R28 ;  /* 0x000000040d047825 */ /* 0x00cfca00078e001c */
[----:B------:R2:W5:Y:S02]  /*1b320*/  ATOMG.E.EXCH.STRONG.GPU PT, RZ, desc[UR36][R4.64], R0 ;  /* 0x8000000004ff79a8 */ /* 0x000564000c1ef124 */
.L_x_437:
[----:B------:R-:W-:Y:S05]  /*1b330*/  BSYNC.RECONVERGENT B0 ;  /* 0x0000000000007941 */ /* 0x000fea0003800200 */
.L_x_435:
[----:B------:R-:W4:Y:S01]  /*1b340*/  LDL.64 R10, [R1+0x18] ;  /* 0x00001800010a7983 */ /* 0x000f220000100a00 */
[----:B------:R-:W-:Y:S01]  /*1b350*/  BSSY.RECONVERGENT B0, `(.L_x_438) ;  /* 0x0000012000007945 */ /* 0x000fe20003800200 */
[----:B--23--:R-:W-:Y:S02]  /*1b360*/  IMAD.SHL.U32 R4, R14, 0x8, RZ ;  /* 0x000000080e047824 */ /* 0x00cfe400078e00ff */
[C---:B------:R-:W-:Y:S02]  /*1b370*/  IMAD.SHL.U32 R5, R15.reuse, 0x8, RZ ;  /* 0x000000080f057824 */ /* 0x040fe400078e00ff */
[----:B0---4-:R-:W-:Y:S01]  /*1b380*/  IMAD.SHL.U32 R0, R15, 0x8, RZ ;  /* 0x000000080f007824 */ /* 0x011fe200078e00ff */
[----:B------:R-:W-:-:S13]  /*1b390*/  ISETP.GT.U32.AND P0, PT, R10, 0x1fff, PT ;  /* 0x00001fff0a00780c */ /* 0x000fda0003f04070 */
[----:B------:R-:W-:Y:S05]  /*1b3a0*/  @P0 BRA `(.L_x_439) ;  /* 0x00000000001c0947 */ /* 0x000fea0003800000 */
[----:B------:R-:W0:Y:S01]  /*1b3b0*/  S2UR UR5, SR_CgaCtaId ;  /* 0x00000000000579c3 */ /* 0x000e220000008800 */
[----:B------:R-:W-:Y:S02]  /*1b3c0*/  UMOV UR4, 0x400 ;  /* 0x0000040000047882 */ /* 0x000fe40000000000 */
[----:B------:R-:W-:-:S04]  /*1b3d0*/  UIADD3 UR4, UPT, UPT, UR4, 0x410, URZ ;  /* 0x0000041004047890 */ /* 0x000fc8000fffe0ff */
[----:B0-----:R-:W-:-:S06]  /*1b3e0*/  ULEA UR4, UR5, UR4, 0x18 ;  /* 0x0000000405047291 */ /* 0x001fcc000f8ec0ff */
[----:B------:R-:W-:-:S05]  /*1b3f0*/  LEA R3, R10, UR4, 0x3 ;  /* 0x000000040a037c11 */ /* 0x000fca000f8e18ff */
[----:B------:R2:W-:Y:S01]  /*1b400*/  ATOMS.EXCH.64 RZ, [R3], R4 ;  /* 0x0000000403ff738c */ /* 0x0005e20004000400 */
[----:B------:R-:W-:Y:S05]  /*1b410*/  BRA `(.L_x_440) ;  /* 0x0000000000147947 */ /* 0x000fea0003800000 */
.L_x_439:
[----:B------:R-:W0:Y:S02]  /*1b420*/  LDC.64 R14, c[0x0][0x380] ;  /* 0x0000e000ff0e7b82 */ /* 0x000e240000000a00 */
[----:B0-----:R-:W-:-:S03]  /*1b430*/  IMAD.WIDE.U32 R14, R10, 0x8, R14 ;  /* 0x000000080a0e7825 */ /* 0x001fc600078e000e */
[----:B------:R-:W-:-:S05]  /*1b440*/  IADD3 R14, P0, PT, R14, 0xc000000, RZ ;  /* 0x0c0000000e0e7810 */ /* 0x000fca0007f1e0ff */
[----:B------:R-:W-:-:S05]  /*1b450*/  IMAD.X R15, RZ, RZ, R15, P0 ;  /* 0x000000ffff0f7224 */ /* 0x000fca00000e060f */
[----:B------:R0:W5:Y:S03]  /*1b460*/  ATOMG.E.EXCH.64.STRONG.GPU PT, RZ, desc[UR36][R14.64+0x8], R4 ;  /* 0x800008040eff79a8 */ /* 0x000166000c1ef524 */
.L_x_440:
[----:B------:R-:W-:Y:S05]  /*1b470*/  BSYNC.RECONVERGENT B0 ;  /* 0x0000000000007941 */ /* 0x000fea0003800200 */
.L_x_438:
[----:B------:R-:W-:Y:S01]  /*1b480*/  ISETP.GT.U32.AND P0, PT, R11, 0x1fff, PT ;  /* 0x00001fff0b00780c */ /* 0x000fe20003f04070 */
[----:B------:R-:W-:Y:S01]  /*1b490*/  IMAD.SHL.U32 R19, R13, 0x8, RZ ;  /* 0x000000080d137824 */ /* 0x000fe200078e00ff */
[----:B------:R-:W-:Y:S01]  /*1b4a0*/  BSSY.RECONVERGENT B0, `(.L_x_441) ;  /* 0x0000010000007945 */ /* 0x000fe20003800200 */
[----:B0-----:R-:W-:Y:S02]  /*1b4b0*/  IMAD.SHL.U32 R14, R12, 0x8, RZ ;  /* 0x000000080c0e7824 */ /* 0x001fe400078e00ff */
[----:B------:R-:W-:-:S08]  /*1b4c0*/  IMAD.MOV.U32 R15, RZ, RZ, R19 ;  /* 0x000000ffff0f7224 */ /* 0x000fd000078e0013 */
[----:B------:R-:W-:Y:S05]  /*1b4d0*/  @P0 BRA `(.L_x_442) ;  /* 0x00000000001c0947 */ /* 0x000fea0003800000 */
[----:B------:R-:W0:Y:S01]  /*1b4e0*/  S2UR UR5, SR_CgaCtaId ;  /* 0x00000000000579c3 */ /* 0x000e220000008800 */
[----:B------:R-:W-:Y:S02]  /*1b4f0*/  UMOV UR4, 0x400 ;  /* 0x0000040000047882 */ /* 0x000fe40000000000 */
[----:B------:R-:W-:-:S04]  /*1b500*/  UIADD3 UR4, UPT, UPT, UR4, 0x410, URZ ;  /* 0x0000041004047890 */ /* 0x000fc8000fffe0ff */
[----:B0-----:R-:W-:-:S06]  /*1b510*/  ULEA UR4, UR5, UR4, 0x18 ;  /* 0x0000000405047291 */ /* 0x001fcc000f8ec0ff */
[----:B--2---:R-:W-:-:S05]  /*1b520*/  LEA R3, R11, UR4, 0x3 ;  /* 0x000000040b037c11 */ /* 0x004fca000f8e18ff */
[----:B------:R3:W-:Y:S01]  /*1b530*/  ATOMS.EXCH.64 RZ, [R3], R14 ;  /* 0x0000000e03ff738c */ /* 0x0007e20004000400 */
[----:B------:R-:W-:Y:S05]  /*1b540*/  BRA `(.L_x_443) ;  /* 0x0000000000147947 */ /* 0x000fea0003800000 */
.L_x_442:
[----:B------:R-:W0:Y:S02]  /*1b550*/  LDC.64 R12, c[0x0][0x380] ;  /* 0x0000e000ff0c7b82 */ /* 0x000e240000000a00 */
[----:B0-----:R-:W-:-:S03]  /*1b560*/  IMAD.WIDE.U32 R12, R11, 0x8, R12 ;  /* 0x000000080b0c7825 */ /* 0x001fc600078e000c */
[----:B------:R-:W-:-:S05]  /*1b570*/  IADD3 R12, P0, PT, R12, 0xc000000, RZ ;  /* 0x0c0000000c0c7810 */ /* 0x000fca0007f1e0ff */
[----:B------:R-:W-:-:S05]  /*1b580*/  IMAD.X R13, RZ, RZ, R13, P0 ;  /* 0x000000ffff0d7224 */ /* 0x000fca00000e060d */
[----:B------:R0:W5:Y:S03]  /*1b590*/  ATOMG.E.EXCH.64.STRONG.GPU PT, RZ, desc[UR36][R12.64+0x8], R14 ;  /* 0x8000080e0cff79a8 */ /* 0x000166000c1ef524 */
.L_x_443:
[----:B------:R-:W-:Y:S05]  /*1b5a0*/  BSYNC.RECONVERGENT B0 ;  /* 0x0000000000007941 */ /* 0x000fea0003800200 */
.L_x_441:
[----:B0-----:R-:W4:Y:S01]  /*1b5b0*/  LDL.64 R12, [R1+0x20] ;  /* 0x00002000010c7983 */ /* 0x001f220000100a00 */
[----:B------:R-:W-:Y:S01]  /*1b5c0*/  BSSY.RECONVERGENT B0, `(.L_x_444) ;  /* 0x0000010000007945 */ /* 0x000fe20003800200 */
[----:B--2---:R-:W-:Y:S01]  /*1b5d0*/  IMAD.MOV.U32 R5, RZ, RZ, R14 ;  /* 0x000000ffff057224 */ /* 0x004fe200078e000e */
[----:B----4-:R-:W-:-:S13]  /*1b5e0*/  ISETP.GT.U32.AND P0, PT, R12, 0x1fff, PT ;  /* 0x00001fff0c00780c */ /* 0x010fda0003f04070 */
[----:B------:R-:W-:Y:S05]  /*1b5f0*/  @P0 BRA `(.L_x_445) ;  /* 0x00000000001c0947 */ /* 0x000fea0003800000 */
[----:B------:R-:W0:Y:S01]  /*1b600*/  S2UR UR5, SR_CgaCtaId ;  /* 0x00000000000579c3 */ /* 0x000e220000008800 */
[----:B------:R-:W-:Y:S02]  /*1b610*/  UMOV UR4, 0x400 ;  /* 0x0000040000047882 */ /* 0x000fe40000000000 */
[----:B------:R-:W-:-:S04]  /*1b620*/  UIADD3 UR4, UPT, UPT, UR4, 0x410, URZ ;  /* 0x0000041004047890 */ /* 0x000fc8000fffe0ff */
[----:B0-----:R-:W-:-:S06]  /*1b630*/  ULEA UR4, UR5, UR4, 0x18 ;  /* 0x0000000405047291 */ /* 0x001fcc000f8ec0ff */
[----:B---3--:R-:W-:-:S05]  /*1b640*/  LEA R3, R12, UR4, 0x3 ;  /* 0x000000040c037c11 */ /* 0x008fca000f8e18ff */
[----:B------:R2:W-:Y:S01]  /*1b650*/  ATOMS.EXCH.64 RZ, [R3], R4 ;  /* 0x0000000403ff738c */ /* 0x0005e20004000400 */
[----:B------:R-:W-:Y:S05]  /*1b660*/  BRA `(.L_x_446) ;  /* 0x0000000000147947 */ /* 0x000fea0003800000 */
.L_x_445:
[----:B---3--:R-:W0:Y:S02]  /*1b670*/  LDC.64 R14, c[0x0][0x380] ;  /* 0x0000e000ff0e7b82 */ /* 0x008e240000000a00 */
[----:B0-----:R-:W-:-:S03]  /*1b680*/  IMAD.WIDE.U32 R14, R12, 0x8, R14 ;  /* 0x000000080c0e7825 */ /* 0x001fc600078e000e */
[----:B------:R-:W-:-:S05]  /*1b690*/  IADD3 R14, P0, PT, R14, 0xc000000, RZ ;  /* 0x0c0000000e0e7810 */ /* 0x000fca0007f1e0ff */
[----:B------:R-:W-:-:S05]  /*1b6a0*/  IMAD.X R15, RZ, RZ, R15, P0 ;  /* 0x000000ffff0f7224 */ /* 0x000fca00000e060f */
[----:B------:R0:W5:Y:S03]  /*1b6b0*/  ATOMG.E.EXCH.64.STRONG.GPU PT, RZ, desc[UR36][R14.64+0x8], R4 ;  /* 0x800008040eff79a8 */ /* 0x000166000c1ef524 */
.L_x_446:
[----:B------:R-:W-:Y:S05]  /*1b6c0*/  BSYNC.RECONVERGENT B0 ;  /* 0x0000000000007941 */ /* 0x000fea0003800200 */
.L_x_444:
[----:B------:R-:W-:Y:S01]  /*1b6d0*/  ISETP.GT.U32.AND P0, PT, R13, 0x1fff, PT ;  /* 0x00001fff0d00780c */ /* 0x000fe20003f04070 */
[----:B------:R-:W-:Y:S01]  /*1b6e0*/  BSSY.RECONVERGENT B0, `(.L_x_447) ;  /* 0x0000010000007945 */ /* 0x000fe20003800200 */
[----:B0-2---:R-:W-:Y:S02]  /*1b6f0*/  IMAD.MOV.U32 R4, RZ, RZ, R0 ;  /* 0x000000ffff047224 */ /* 0x005fe400078e0000 */
[----:B------:R-:W-:-:S09]  /*1b700*/  IMAD.MOV.U32 R5, RZ, RZ, R19 ;  /* 0x000000ffff057224 */ /* 0x000fd200078e0013 */
        /* <DEDUP_REMOVED lines=8> */
.L_x_448:
[----:B------:R-:W0:Y:S02]  /*1b790*/  LDC.64 R14, c[0x0][0x380] ;  /* 0x0000e000ff0e7b82 */ /* 0x000e240000000a00 */
[----:B0-----:R-:W-:-:S03]  /*1b7a0*/  IMAD.WIDE.U32 R14, R13, 0x8, R14 ;  /* 0x000000080d0e7825 */ /* 0x001fc600078e000e */
[----:B------:R-:W-:-:S05]  /*1b7b0*/  IADD3 R14, P0, PT, R14, 0xc000000, RZ ;  /* 0x0c0000000e0e7810 */ /* 0x000fca0007f1e0ff */
[----:B------:R-:W-:-:S05]  /*1b7c0*/  IMAD.X R15, RZ, RZ, R15, P0 ;  /* 0x000000ffff0f7224 */ /* 0x000fca00000e060f */
[----:B------:R0:W5:Y:S03]  /*1b7d0*/  ATOMG.E.EXCH.64.STRONG.GPU PT, RZ, desc[UR36][R14.64+0x8], R4 ;  /* 0x800008040eff79a8 */ /* 0x000166000c1ef524 */
.L_x_449:
[----:B------:R-:W-:Y:S05]  /*1b7e0*/  BSYNC.RECONVERGENT B0 ;  /* 0x0000000000007941 */ /* 0x000fea0003800200 */
.L_x_447:
[----:B------:R-:W-:Y:S01]  /*1b7f0*/  LOP3.LUT P0, R48, R48, 0x7, RZ, 0xc0, !PT ;  /* 0x0000000730307812 */ /* 0x000fe2000780c0ff */
[----:B------:R-:W-:Y:S01]  /*1b800*/  BSSY B0, `(.L_x_450) ;  /* 0x000009e000007945 */ /* 0x000fe20003800000 */
[----:B-1---5:R-:W-:-:S03]  /*1b810*/  LOP3.LUT P1, RZ, R6, 0x7, RZ, 0xc0, !PT ;  /* 0x0000000706ff7812 */ /* 0x022fc6000782c0ff */
[----:B0-----:R-:W-:Y:S01]  /*1b820*/  IMAD R15, R10, 0x8, R48 ;  /* 0x000000080a0f7824 */ /* 0x001fe200078e0230 */
[----:B------:R-:W-:-:S04]  /*1b830*/  PLOP3.LUT P1, PT, P0, P1, PT, 0x20, 0x2 ;  /* 0x000000000002781c */ /* 0x000fc80000722470 */
[----:B------:R-:W-:Y:S02]  /*1b840*/  SEL R14, R6, R15, P1 ;  /* 0x0000000f060e7207 */ /* 0x000fe40000800000 */
[----:B------:R-:W-:Y:S02]  /*1b850*/  SEL R15, R15, R6, P1 ;  /* 0x000000060f0f7207 */ /* 0x000fe40000800000 */
[----:B------:R-:W-:-:S13]  /*1b860*/  LOP3.LUT P2, RZ, R14, 0x7, RZ, 0xc0, !PT ;  /* 0x000000070eff7812 */ /* 0x000fda000784c0ff */
[----:B------:R-:W-:Y:S05]  /*1b870*/  @P2 BRA `(.L_x_451) ;  /* 0x0000000400702947 */ /* 0x000fea0003800000 */
.L_x_469:
[----:B------:R-:W-:Y:S01]  /*1b880*/  LOP3.LUT P1, RZ, R15, 0x7, RZ, 0xc0, !PT ;  /* 0x000000070fff7812 */ /* 0x000fe2000782c0ff */
[----:B------:R-:W-:Y:S05]  /*1b890*/  YIELD ;  /* 0x0000000000007946 */ /* 0x000fea0003800000 */
[----:B------:R-:W-:Y:S07]  /*1b8a0*/  BSSY B1, `(.L_x_452) ;  /* 0x000001f000017945 */ /* 0x000fee0003800000 */
[----:B-1--45:R-:W-:Y:S05]  /*1b8b0*/  @P1 BRA `(.L_x_453) ;  /* 0x0000000000741947 */ /* 0x032fea0003800000 */
[----:B--2---:R-:W0:Y:S01]  /*1b8c0*/  S2R R3, SR_CgaCtaId ;  /* 0x0000000000037919 */ /* 0x004e220000008800 */
[----:B------:R-:W-:-:S05]  /*1b8d0*/  MOV R0, 0x400 ;  /* 0x0000040000007802 */ /* 0x000fca0000000f00 */
[----:B------:R-:W-:-:S05]  /*1b8e0*/  VIADD R0, R0, 0x410 ;  /* 0x0000041000007836 */ /* 0x000fca0000000000 */
[----:B0-----:R-:W-:-:S07]  /*1b8f0*/  LEA R10, R3, R0, 0x18 ;  /* 0x00000000030a7211 */ /* 0x001fce00078ec0ff */
.L_x_460:
[C---:B------:R-:W-:Y:S01]  /*1b900*/  ISETP.GT.U32.AND P2, PT, R15.reuse, 0xffff, PT ;  /* 0x0000ffff0f00780c */ /* 0x040fe20003f44070 */
[----:B------:R-:W-:Y:S05]  /*1b910*/  YIELD ;  /* 0x0000000000007946 */ /* 0x000fea0003800000 */
[----:B-12---:R-:W-:Y:S01]  /*1b920*/  SHF.R.U32.HI R5, RZ, 0x3, R15 ;  /* 0x00000003ff057819 */ /* 0x006fe2000001160f */
[----:B------:R-:W-:Y:S01]  /*1b930*/  BSSY.RECONVERGENT B2, `(.L_x_454) ;  /* 0x0000009000027945 */ /* 0x000fe20003800200 */
[----:B0--3--:R-:W-:-:S03]  /*1b940*/  LEA.HI R3, R15, R10, RZ, 0x1f ;  /* 0x0000000a0f037211 */ /* 0x009fc600078ff8ff */
[----:B------:R-:W-:Y:S02]  /*1b950*/  IMAD.WIDE.U32 R4, R5, 0x4, R28 ;  /* 0x0000000405047825 */ /* 0x000fe400078e001c */
[----:B-----5:R-:W-:Y:S05]  /*1b960*/  @P2 BRA `(.L_x_455) ;  /* 0x00000000000c2947 */ /* 0x020fea0003800000 */
[----:B------:R-:W-:-:S06]  /*1b970*/  IMAD.MOV.U32 R0, RZ, RZ, -0x1 ;  /* 0xffffffffff007424 */ /* 0x000fcc00078e00ff */
[----:B------:R0:W1:Y:S01]  /*1b980*/  ATOMS.EXCH R0, [R3+0x10000], R0 ;  /* 0x010000000300738c */ /* 0x0000620004000000 */
[----:B------:R-:W-:Y:S05]  /*1b990*/  BRA `(.L_x_456) ;  /* 0x0000000000087947 */ /* 0x000fea0003800000 */
.L_x_455:
[----:B------:R-:W-:-:S05]  /*1b9a0*/  IMAD.MOV.U32 R19, RZ, RZ, -0x1 ;  /* 0xffffffffff137424 */ /* 0x000fca00078e00ff */
[----:B------:R2:W5:Y:S02]  /*1b9b0*/  ATOMG.E.EXCH.STRONG.GPU PT, R0, desc[UR36][R4.64], R19 ;  /* 0x80000013040079a8 */ /* 0x000564000c1ef124 */
.L_x_456:
[----:B------:R-:W-:Y:S05]  /*1b9c0*/  BSYNC.RECONVERGENT B2 ;  /* 0x0000000000027941 */ /* 0x000fea0003800200 */
.L_x_454:
[----:B-1---5:R-:W-:-:S05]  /*1b9d0*/  VIADD R18, R0, 0x1 ;  /* 0x0000000100127836 */ /* 0x022fca0000000000 */
[----:B------:R-:W-:-:S13]  /*1b9e0*/  ISETP.GE.U32.AND P1, PT, R18, 0x2, PT ;  /* 0x000000021200780c */ /* 0x000fda0003f26070 */
[----:B------:R-:W-:Y:S05]  /*1b9f0*/  @!P1 BRA `(.L_x_453) ;  /* 0x0000000000249947 */ /* 0x000fea0003800000 */
[----:B------:R-:W-:Y:S04]  /*1ba00*/  BSSY.RECONVERGENT B2, `(.L_x_457) ;  /* 0x0000005000027945 */ /* 0x000fe80003800200 */
[----:B------:R-:W-:Y:S05]  /*1ba10*/  @P2 BRA `(.L_x_458) ;  /* 0x0000000000082947 */ /* 0x000fea0003800000 */
[----:B------:R3:W-:Y:S01]  /*1ba20*/  ATOMS.EXCH RZ, [R3+0x10000], RZ ;  /* 0x010000ff03ff738c */ /* 0x0007e20004000000 */
[----:B------:R-:W-:Y:S05]  /*1ba30*/  BRA `(.L_x_459) ;  /* 0x0000000000047947 */ /* 0x000fea0003800000 */
.L_x_458:
[----:B------:R1:W5:Y:S02]  /*1ba40*/  ATOMG.E.EXCH.STRONG.GPU PT, RZ, desc[UR36][R4.64], RZ ;  /* 0x800000ff04ff79a8 */ /* 0x000364000c1ef124 */
.L_x_459:
[----:B------:R-:W-:Y:S05]  /*1ba50*/  BSYNC.RECONVERGENT B2 ;  /* 0x0000000000027941 */ /* 0x000fea0003800200 */
.L_x_457:
[----:B------:R-:W-:Y:S02]  /*1ba60*/  LOP3.LUT P1, RZ, R0, 0x7, RZ, 0xc0, !PT ;  /* 0x0000000700ff7812 */ /* 0x000fe4000782c0ff */
[----:B------:R-:W-:-:S11]  /*1ba70*/  MOV R15, R0 ;  /* 0x00000000000f7202 */ /* 0x000fd60000000f00 */
[----:B------:R-:W-:Y:S05]  /*1ba80*/  @!P1 BRA `(.L_x_460) ;  /* 0xfffffffc009c9947 */ /* 0x000fea000383ffff */
.L_x_453:
[----:B------:R-:W-:Y:S05]  /*1ba90*/  BSYNC B1 ;  /* 0x0000000000017941 */ /* 0x000fea0003800000 */
.L_x_452:
        /* <DEDUP_REMOVED lines=10> */
[----:B0-23--:R-:W-:-:S10]  /*1bb40*/  IMAD.MOV.U32 R3, RZ, RZ, R14 ;  /* 0x000000ffff037224 */ /* 0x00dfd400078e000e */
[----:B------:R-:W-:Y:S05]  /*1bb50*/  @!P1 BRA `(.L_x_464) ;  /* 0x0000000000989947 */ /* 0x000fea0003800000 */
[----:B------:R-:W-:Y:S05]  /*1bb60*/  @P2 BREAK.RELIABLE B1 ;  /* 0x0000000000012942 */ /* 0x000fea0003800100 */
[----:B------:R-:W-:Y:S05]  /*1bb70*/  @P2 BRA `(.L_x_465) ;  /* 0x00000004007c2947 */ /* 0x000fea0003800000 */
.L_x_463:
[----:B------:R-:W-:Y:S02]  /*1bb80*/  ISETP.GT.U32.AND P2, PT, R14, 0xffff, PT ;  /* 0x0000ffff0e00780c */ /* 0x000fe40003f44070 */
[----:B0-23--:R-:W-:-:S11]  /*1bb90*/  SHF.R.U32.HI R3, RZ, 0x3, R14 ;  /* 0x00000003ff037819 */ /* 0x00dfd6000001160e */
[----:B-1----:R-:W-:-:S06]  /*1bba0*/  @P2 IMAD.WIDE.U32 R4, R3, 0x4, R28 ;  /* 0x0000000403042825 */ /* 0x002fcc00078e001c */
[----:B------:R-:W2:Y:S01]  /*1bbb0*/  @P2 LDG.E R4, desc[UR36][R4.64] ;  /* 0x0000002404042981 */ /* 0x000ea2000c1e1900 */
[----:B------:R-:W-:Y:S01]  /*1bbc0*/  @!P2 MOV R0, 0x400 ;  /* 0x000004000000a802 */ /* 0x000fe20000000f00 */
[----:B------:R-:W0:Y:S04]  /*1bbd0*/  @!P2 S2R R19, SR_CgaCtaId ;  /* 0x000000000013a919 */ /* 0x000e280000008800 */
[----:B------:R-:W-:-:S05]  /*1bbe0*/  @!P2 VIADD R0, R0, 0x410 ;  /* 0x000004100000a836 */ /* 0x000fca0000000000 */
[----:B0-----:R-:W-:-:S05]  /*1bbf0*/  @!P2 LEA R0, R19, R0, 0x18 ;  /* 0x000000001300a211 */ /* 0x001fca00078ec0ff */
[----:B------:R-:W-:-:S06]  /*1bc00*/  @!P2 IMAD R0, R3, 0x4, R0 ;  /* 0x000000040300a824 */ /* 0x000fcc00078e0200 */
[----:B------:R-:W0:Y:S02]  /*1bc10*/  @!P2 LDS R0, [R0+0x10000] ;  /* 0x010000000000a984 */ /* 0x000e240000000800 */
[----:B0-----:R-:W-:Y:S02]  /*1bc20*/  @!P2 ISETP.NE.AND P1, PT, R0, RZ, PT ;  /* 0x000000ff0000a20c */ /* 0x001fe40003f25270 */
[----:B--2---:R-:W-:-:S13]  /*1bc30*/  @P2 ISETP.NE.AND P1, PT, R4, RZ, PT ;  /* 0x000000ff0400220c */ /* 0x004fda0003f25270 */
[----:B------:R-:W-:Y:S05]  /*1bc40*/  @!P1 BREAK.RELIABLE B1 ;  /* 0x0000000000019942 */ /* 0x000fea0003800100 */
[----:B------:R-:W-:Y:S05]  /*1bc50*/  @!P1 BRA `(.L_x_466) ;  /* 0x0000000400009947 */ /* 0x000fea0003800000 */
.L_x_462:
        /* <DEDUP_REMOVED lines=13> */
[----:B0--3--:R-:W-:Y:S01]  /*1bd30*/  IMAD.MOV.U32 R3, RZ, RZ, R15 ;  /* 0x000000ffff037224 */ /* 0x009fe200078e000f */
[----:B------:R-:W-:Y:S06]  /*1bd40*/  BRA `(.L_x_464) ;  /* 0x00000000001c7947 */ /* 0x000fec0003800000 */
.L_x_467:
[----:B------:R-:W-:-:S05]  /*1bd50*/  IMAD.WIDE.U32 R4, R5, 0x4, R28 ;  /* 0x0000000405047825 */ /* 0x000fca00078e001c */
[----:B------:R-:W2:Y:S02]  /*1bd60*/  ATOMG.E.EXCH.STRONG.GPU PT, R0, desc[UR36][R4.64], R15 ;  /* 0x8000000f040079a8 */ /* 0x000ea4000c1ef124 */
[----:B--2---:R-:W-:-:S13]  /*1bd70*/  ISETP.NE.AND P1, PT, R0, -0x1, PT ;  /* 0xffffffff0000780c */ /* 0x004fda0003f25270 */
[----:B------:R-:W-:Y:S05]  /*1bd80*/  @!P1 BREAK.RELIABLE B1 ;  /* 0x0000000000019942 */ /* 0x000fea0003800100 */
[----:B------:R-:W-:Y:S05]  /*1bd90*/  @!P1 BRA `(.L_x_468) ;  /* 0x0000000400109947 */ /* 0x000fea0003800000 */
[----:B------:R4:W5:Y:S01]  /*1bda0*/  ATOMG.E.EXCH.STRONG.GPU PT, RZ, desc[UR36][R4.64], RZ ;  /* 0x800000ff04ff79a8 */ /* 0x000962000c1ef124 */
[----:B0--3--:R-:W-:-:S07]  /*1bdb0*/  IMAD.MOV.U32 R3, RZ, RZ, R15 ;  /* 0x000000ffff037224 */ /* 0x009fce00078e000f */
.L_x_464:
[----:B------:R-:W-:Y:S05]  /*1bdc0*/  BSYNC.RELIABLE B1 ;  /* 0x0000000000017941 */ /* 0x000fea0003800100 */
.L_x_461:
[----:B------:R-:W-:Y:S02]  /*1bdd0*/  LOP3.LUT P1, RZ, R0, 0x7, RZ, 0xc0, !PT ;  /* 0x0000000700ff7812 */ /* 0x000fe4000782c0ff */
[----:B------:R-:W-:-:S04]  /*1bde0*/  LOP3.LUT P2, RZ, R3, 0x7, RZ, 0xc0, !PT ;  /* 0x0000000703ff7812 */ /* 0x000fc8000784c0ff */
[----:B------:R-:W-:-:S04]  /*1bdf0*/  PLOP3.LUT P1, PT, P1, P2, PT, 0x20, 0x2 ;  /* 0x000000000002781c */ /* 0x000fc80000f24470 */
[----:B------:R-:W-:Y:S02]  /*1be00*/  SEL R14, R3, R0, P1 ;  /* 0x00000000030e7207 */ /* 0x000fe40000800000 */
[----:B------:R-:W-:Y:S02]  /*1be10*/  SEL R15, R0, R3, P1 ;  /* 0x00000003000f7207 */ /* 0x000fe40000800000 */
[----:B------:R-:W-:-:S13]  /*1be20*/  LOP3.LUT P2, RZ, R14, 0x7, RZ, 0xc0, !PT ;  /* 0x000000070eff7812 */ /* 0x000fda000784c0ff */
[----:B------:R-:W-:Y:S05]  /*1be30*/  @!P2 BRA `(.L_x_469) ;  /* 0xfffffff80090a947 */ /* 0x000fea000383ffff */
.L_x_451:
[----:B------:R-:W-:Y:S02]  /*1be40*/  IMAD.SHL.U32 R0, R14, 0x8, RZ ;  /* 0x000000080e007824 */ /* 0x000fe400078e00ff */
[----:B--2---:R-:W-:Y:S02]  /*1be50*/  IMAD.MOV.U32 R3, RZ, RZ, -0x4f0f0efe ;  /* 0xb0f0f102ff037424 */ /* 0x004fe400078e00ff */
[----:B------:R-:W-:Y:S01]  /*1be60*/  IMAD.MOV.U32 R19, RZ, RZ, -0x40000000 ;  /* 0xc0000000ff137424 */ /* 0x000fe200078e00ff */
[----:B------:R-:W-:Y:S01]  /*1be70*/  LOP3.LUT R0, R0, 0x38, RZ, 0xc0, !PT ;  /* 0x0000003800007812 */ /* 0x000fe200078ec0ff */
[----:B-1--4-:R-:W-:-:S03]  /*1be80*/  IMAD.MOV.U32 R5, RZ, RZ, -0x203a400 ;  /* 0xfdfc5c00ff057424 */ /* 0x012fc600078e00ff */
        /* <DEDUP_REMOVED lines=14> */
[----:B------:R-:W2:Y:S02]  /*1bf70*/  @P1 LDL R3, [R1+0x118] ;  /* 0x0001180001031983 */ /* 0x000ea40000100800 */
        /* <DEDUP_REMOVED lines=14> */
.L_x_466:
[----:B------:R-:W-:-:S04]  /*1c060*/  LOP3.LUT R0, R15, 0x7, RZ, 0xc0, !PT ;  /* 0x000000070f007812 */ /* 0x000fc800078ec0ff */
[----:B------:R-:W-:-:S13]  /*1c070*/  ISETP.NE.AND P1, PT, R0, 0x1, PT ;  /* 0x000000010000780c */ /* 0x000fda0003f25270 */
[----:B------:R-:W2:Y:S02]  /*1c080*/  @P1 LDL R3, [R1+0x118] ;  /* 0x0001180001031983 */ /* 0x000ea40000100800 */
        /* <DEDUP_REMOVED lines=14> */
.L_x_465:
[----:B------:R-:W2:Y:S02]  /*1c170*/  LDL R3, [R1+0x118] ;  /* 0x0001180001037983 */ /* 0x000ea40000100800 */
[----:B--2---:R-:W-:-:S05]  /*1c180*/  IMAD.SHL.U32 R0, R3, 0x8, RZ ;  /* 0x0000000803007824 */ /* 0x004fca00078e00ff */
[----:B-1----:R-:W-:Y:S01]  /*1c190*/  LOP3.LUT R4, R0, 0x7f8, RZ, 0xc0, !PT ;  /* 0x000007f800047812 */ /* 0x002fe200078ec0ff */
[----:B------:R-:W-:-:S03]  /*1c1a0*/  VIADD R0, R3, 0x1 ;  /* 0x0000000103007836 */ /* 0x000fc60000000000 */
[----:B------:R-:W-:Y:S02]  /*1c1b0*/  IADD3 R3, PT, PT, R1, R4, RZ ;  /* 0x0000000401037210 */ /* 0x000fe40007ffe0ff */
[----:B------:R1:W-:Y:S04]  /*1c1c0*/  STL [R1+0x118], R0 ;  /* 0x0001180001007387 */ /* 0x0003e80000100800 */
[----:B------:R1:W-:Y:S02]  /*1c1d0*/  STL.64 [R3+0x120], R14 ;  /* 0x0001200e03007387 */ /* 0x0003e40000100a00 */
.L_x_468:
[----:B------:R-:W-:Y:S05]  /*1c1e0*/  BSYNC B0 ;  /* 0x0000000000007941 */ /* 0x000fea0003800000 */
.L_x_450:
[----:B------:R-:W-:Y:S01]  /*1c1f0*/  LOP3.LUT P1, RZ, R7, 0x7, RZ, 0xc0, !PT ;  /* 0x0000000707ff7812 */ /* 0x000fe2000782c0ff */
[----:B------:R-:W-:Y:S01]  /*1c200*/  IMAD R11, R11, 0x8, R48 ;  /* 0x000000080b0b7824 */ /* 0x000fe200078e0230 */
[----:B------:R-:W-:Y:S02]  /*1c210*/  BSSY B0, `(.L_x_470) ;  /* 0x000009c000007945 */ /* 0x000fe40003800000 */
[----:B------:R-:W-:-:S04]  /*1c220*/  PLOP3.LUT P0, PT, P0, P1, PT, 0x20, 0x2 ;  /* 0x000000000002781c */ /* 0x000fc80000702470 */
[----:B------:R-:W-:Y:S02]  /*1c230*/  SEL R10, R7, R11, P0 ;  /* 0x0000000b070a7207 */ /* 0x000fe40000000000 */
[----:B------:R-:W-:Y:S02]  /*1c240*/  SEL R11, R11, R7, P0 ;  /* 0x000000070b0b7207 */ /* 0x000fe40000000000 */
[----:B------:R-:W-:-:S13]  /*1c250*/  LOP3.LUT P1, RZ, R10, 0x7, RZ, 0xc0, !PT ;  /* 0x000000070aff7812 */ /* 0x000fda000782c0ff */
[----:B------:R-:W-:Y:S05]  /*1c260*/  @P1 BRA `(.L_x_471) ;  /* 0x0000000400701947 */ /* 0x000fea0003800000 */
.L_x_489:
[----:B------:R-:W-:Y:S01]  /*1c270*/  LOP3.LUT P0, RZ, R11, 0x7, RZ, 0xc0, !PT ;  /* 0x000000070bff7812 */ /* 0x000fe2000780c0ff */
[----:B------:R-:W-:Y:S05]  /*1c280*/  YIELD ;  /* 0x0000000000007946 */ /* 0x000fea0003800000 */
[----:B------:R-:W-:Y:S07]  /*1c290*/  BSSY B1, `(.L_x_472) ;  /* 0x000001f000017945 */ /* 0x000fee0003800000 */
[----:B-1----:R-:W-:Y:S05]  /*1c2a0*/  @P0 BRA `(.L_x_473) ;  /* 0x0000000000740947 */ /* 0x002fea0003800000 */
[----:B0123--:R-:W0:Y:S01]  /*1c2b0*/  S2R R3, SR_CgaCtaId ;  /* 0x0000000000037919 */ /* 0x00fe220000008800 */
[----:B------:R-:W-:-:S05]  /*1c2c0*/  MOV R0, 0x400 ;  /* 0x0000040000007802 */ /* 0x000fca0000000f00 */
[----:B------:R-:W-:-:S05]  /*1c2d0*/  VIADD R0, R0, 0x410 ;  /* 0x0000041000007836 */ /* 0x000fca0000000000 */
[----:B0-----:R-:W-:-:S07]  /*1c2e0*/  LEA R6, R3, R0, 0x18 ;  /* 0x0000000003067211 */ /* 0x001fce00078ec0ff */
.L_x_480:
[C---:B------:R-:W-:Y:S01]  /*1c2f0*/  ISETP.GT.U32.AND P1, PT, R11.reuse, 0xffff, PT ;  /* 0x0000ffff0b00780c */ /* 0x040fe20003f24070 */
[----:B------:R-:W-:Y:S05]  /*1c300*/  YIELD ;  /* 0x0000000000007946 */ /* 0x000fea0003800000 */
[----:B-1----:R-:W-:Y:S01]  /*1c310*/  SHF.R.U32.HI R5, RZ, 0x3, R11 ;  /* 0x00000003ff057819 */ /* 0x002fe2000001160b */
[----:B------:R-:W-:Y:S01]  /*1c320*/  BSSY.RECONVERGENT B2, `(.L_x_474) ;  /* 0x0000009000027945 */ /* 0x000fe20003800200 */
[----:B0-2---:R-:W-:-:S03]  /*1c330*/  LEA.HI R3, R11, R6, RZ, 0x1f ;  /* 0x000000060b037211 */ /* 0x005fc600078ff8ff */
[----:B------:R-:W-:Y:S02]  /*1c340*/  IMAD.WIDE.U32 R4, R5, 0x4, R28 ;  /* 0x0000000405047825 */ /* 0x000fe400078e001c */
[----:B------:R-:W-:Y:S05]  /*1c350*/  @P1 BRA `(.L_x_475) ;  /* 0x00000000000c1947 */ /* 0x000fea0003800000 */
[----:B------:R-:W-:-:S06]  /*1c360*/  IMAD.MOV.U32 R0, RZ, RZ, -0x1 ;  /* 0xffffffffff007424 */ /* 0x000fcc00078e00ff */
[----:B------:R0:W1:Y:S01]  /*1c370*/  ATOMS.EXCH R0, [R3+0x10000], R0 ;  /* 0x010000000300738c */ /* 0x0000620004000000 */
[----:B------:R-:W-:Y:S05]  /*1c380*/  BRA `(.L_x_476) ;  /* 0x0000000000087947 */ /* 0x000fea0003800000 */
.L_x_475:
[----:B------:R-:W-:-:S05]  /*1c390*/  IMAD.MOV.U32 R7, RZ, RZ, -0x1 ;  /* 0xffffffffff077424 */ /* 0x000fca00078e00ff */
[----:B------:R2:W5:Y:S02]  /*1c3a0*/  ATOMG.E.EXCH.STRONG.GPU PT, R0, desc[UR36][R4.64], R7 ;  /* 0x80000007040079a8 */ /* 0x000564000c1ef124 */
.L_x_476:
[----:B------:R-:W-:Y:S05]  /*1c3b0*/  BSYNC.RECONVERGENT B2 ;  /* 0x0000000000027941 */ /* 0x000fea0003800200 */
.L_x_474:
[----:B-12--5:R-:W-:-:S05]  /*1c3c0*/  VIADD R7, R0, 0x1 ;  /* 0x0000000100077836 */ /* 0x026fca0000000000 */
[----:B------:R-:W-:-:S13]  /*1c3d0*/  ISETP.GE.U32.AND P0, PT, R7, 0x2, PT ;  /* 0x000000020700780c */ /* 0x000fda0003f06070 */
[----:B------:R-:W-:Y:S05]  /*1c3e0*/  @!P0 BRA `(.L_x_473) ;  /* 0x0000000000248947 */ /* 0x000fea0003800000 */
[----:B------:R-:W-:Y:S04]  /*1c3f0*/  BSSY.RECONVERGENT B2, `(.L_x_477) ;  /* 0x0000005000027945 */ /* 0x000fe80003800200 */
[----:B------:R-:W-:Y:S05]  /*1c400*/  @P1 BRA `(.L_x_478) ;  /* 0x0000000000081947 */ /* 0x000fea0003800000 */
[----:B------:R2:W-:Y:S01]  /*1c410*/  ATOMS.EXCH RZ, [R3+0x10000], RZ ;  /* 0x010000ff03ff738c */ /* 0x0005e20004000000 */
[----:B------:R-:W-:Y:S05]  /*1c420*/  BRA `(.L_x_479) ;  /* 0x0000000000047947 */ /* 0x000fea0003800000 */
.L_x_478:
[----:B------:R1:W5:Y:S02]  /*1c430*/  ATOMG.E.EXCH.STRONG.GPU PT, RZ, desc[UR36][R4.64], RZ ;  /* 0x800000ff04ff79a8 */ /* 0x000364000c1ef124 */
.L_x_479:
[----:B------:R-:W-:Y:S05]  /*1c440*/  BSYNC.RECONVERGENT B2 ;  /* 0x0000000000027941 */ /* 0x000fea0003800200 */
.L_x_477:
[----:B------:R-:W-:Y:S01]  /*1c450*/  LOP3.LUT P0, RZ, R0, 0x7, RZ, 0xc0, !PT ;  /* 0x0000000700ff7812 */ /* 0x000fe2000780c0ff */
[----:B------:R-:W-:-:S12]  /*1c460*/  IMAD.MOV.U32 R11, RZ, RZ, R0 ;  /* 0x000000ffff0b7224 */ /* 0x000fd800078e0000 */
[----:B------:R-:W-:Y:S05]  /*1c470*/  @!P0 BRA `(.L_x_480) ;  /* 0xfffffffc009c8947 */ /* 0x000fea000383ffff */
.L_x_473:
[----:B------:R-:W-:Y:S05]  /*1c480*/  BSYNC B1 ;  /* 0x0000000000017941 */ /* 0x000fea0003800000 */
.L_x_472:
        /* <DEDUP_REMOVED lines=9> */
[----:B012---:R-:W-:Y:S02]  /*1c520*/  IMAD.MOV.U32 R0, RZ, RZ, R11 ;  /* 0x000000ffff007224 */ /* 0x007fe400078e000b */
[----:B---3--:R-:W-:-:S10]  /*1c530*/  IMAD.MOV.U32 R3, RZ, RZ, R10 ;  /* 0x000000ffff037224 */ /* 0x008fd400078e000a */
[----:B------:R-:W-:Y:S05]  /*1c540*/  @!P0 BRA `(.L_x_484) ;  /* 0x0000000000988947 */ /* 0x000fea0003800000 */
[----:B------:R-:W-:Y:S05]  /*1c550*/  @P1 BREAK.RELIABLE B1 ;  /* 0x0000000000011942 */ /* 0x000fea0003800100 */
[----:B------:R-:W-:Y:S05]  /*1c560*/  @P1 BRA `(.L_x_485) ;  /* 0x00000004007c1947 */ /* 0x000fea0003800000 */
.L_x_483:
[----:B------:R-:W-:Y:S02]  /*1c570*/  ISETP.GT.U32.AND P1, PT, R10, 0xffff, PT ;  /* 0x0000ffff0a00780c */ /* 0x000fe40003f24070 */
[----:B0123--:R-:W-:-:S11]  /*1c580*/  SHF.R.U32.HI R3, RZ, 0x3, R10 ;  /* 0x00000003ff037819 */ /* 0x00ffd6000001160a */
[----:B------:R-:W-:-:S06]  /*1c590*/  @P1 IMAD.WIDE.U32 R4, R3, 0x4, R28 ;  /* 0x0000000403041825 */ /* 0x000fcc00078e001c */
        /* <DEDUP_REMOVED lines=11> */
.L_x_482:
[----:B------:R-:W-:Y:S02]  /*1c650*/  ISETP.GT.U32.AND P0, PT, R10, 0xffff, PT ;  /* 0x0000ffff0a00780c */ /* 0x000fe40003f04070 */
[----:B012---:R-:W-:-:S11]  /*1c660*/  SHF.R.U32.HI R5, RZ, 0x3, R10 ;  /* 0x00000003ff057819 */ /* 0x007fd6000001160a */
[----:B------:R-:W-:Y:S05]  /*1c670*/  @P0 BRA `(.L_x_487) ;  /* 0x0000000000300947 */ /* 0x000fea0003800000 */
[----:B------:R-:W0:Y:S01]  /*1c680*/  S2UR UR5, SR_CgaCtaId ;  /* 0x00000000000579c3 */ /* 0x000e220000008800 */
[----:B------:R-:W-:Y:S02]  /*1c690*/  UMOV UR4, 0x400 ;  /* 0x0000040000047882 */ /* 0x000fe40000000000 */
[----:B------:R-:W-:-:S04]  /*1c6a0*/  UIADD3 UR4, UPT, UPT, UR4, 0x410, URZ ;  /* 0x0000041004047890 */ /* 0x000fc8000fffe0ff */
[----:B0-----:R-:W-:-:S06]  /*1c6b0*/  ULEA UR4, UR5, UR4, 0x18 ;  /* 0x0000000405047291 */ /* 0x001fcc000f8ec0ff */
[----:B------:R-:W-:-:S05]  /*1c6c0*/  LEA R4, R5, UR4, 0x2 ;  /* 0x0000000405047c11 */ /* 0x000fca000f8e10ff */
[----:B------:R-:W0:Y:S02]  /*1c6d0*/  ATOMS.EXCH R0, [R4+0x10000], R11 ;  /* 0x0100000b0400738c */ /* 0x000e240004000000 */
[----:B0-----:R-:W-:-:S13]  /*1c6e0*/  ISETP.NE.AND P0, PT, R0, -0x1, PT ;  /* 0xffffffff0000780c */ /* 0x001fda0003f05270 */
[----:B------:R-:W-:Y:S05]  /*1c6f0*/  @!P0 BREAK.RELIABLE B1 ;  /* 0x0000000000018942 */ /* 0x000fea0003800100 */
[----:B------:R-:W-:Y:S05]  /*1c700*/  @!P0 BRA `(.L_x_488) ;  /* 0x0000000400308947 */ /* 0x000fea0003800000 */
[----:B------:R0:W-:Y:S01]  /*1c710*/  ATOMS.EXCH RZ, [R4+0x10000], RZ ;  /* 0x010000ff04ff738c */ /* 0x0001e20004000000 */
[----:B---3--:R-:W-:Y:S01]  /*1c720*/  IMAD.MOV.U32 R3, RZ, RZ, R11 ;  /* 0x000000ffff037224 */ /* 0x008fe200078e000b */
[----:B------:R-:W-:Y:S06]  /*1c730*/  BRA `(.L_x_484) ;  /* 0x00000000001c7947 */ /* 0x000fec0003800000 */
.L_x_487:
[----:B------:R-:W-:-:S05]  /*1c740*/  IMAD.WIDE.U32 R4, R5, 0x4, R28 ;  /* 0x0000000405047825 */ /* 0x000fca00078e001c */
[----:B------:R-:W2:Y:S02]  /*1c750*/  ATOMG.E.EXCH.STRONG.GPU PT, R0, desc[UR36][R4.64], R11 ;  /* 0x8000000b040079a8 */ /* 0x000ea4000c1ef124 */
[----:B--2---:R-:W-:-:S13]  /*1c760*/  ISETP.NE.AND P0, PT, R0, -0x1, PT ;  /* 0xffffffff0000780c */ /* 0x004fda0003f05270 */
[----:B------:R-:W-:Y:S05]  /*1c770*/  @!P0 BREAK.RELIABLE B1 ;  /* 0x0000000000018942 */ /* 0x000fea0003800100 */
[----:B------:R-:W-:Y:S05]  /*1c780*/  @!P0 BRA `(.L_x_488) ;  /* 0x0000000400108947 */ /* 0x000fea0003800000 */
[----:B------:R1:W5:Y:S01]  /*1c790*/  ATOMG.E.EXCH.STRONG.GPU PT, RZ, desc[UR36][R4.64], RZ ;  /* 0x800000ff04ff79a8 */ /* 0x000362000c1ef124 */
[----:B---3--:R-:W-:-:S07]  /*1c7a0*/  IMAD.MOV.U32 R3, RZ, RZ, R11 ;  /* 0x000000ffff037224 */ /* 0x008fce00078e000b */
.L_x_484:
[----:B------:R-:W-:Y:S05]  /*1c7b0*/  BSYNC.RELIABLE B1 ;  /* 0x0000000000017941 */ /* 0x000fea0003800100 */
.L_x_481:
[----:B------:R-:W-:Y:S02]  /*1c7c0*/  LOP3.LUT P0, RZ, R0, 0x7, RZ, 0xc0, !PT ;  /* 0x0000000700ff7812 */ /* 0x000fe4000780c0ff */
[----:B------:R-:W-:-:S04]  /*1c7d0*/  LOP3.LUT P1, RZ, R3, 0x7, RZ, 0xc0, !PT ;  /* 0x0000000703ff7812 */ /* 0x000fc8000782c0ff */
[----:B------:R-:W-:-:S04]  /*1c7e0*/  PLOP3.LUT P0, PT, P0, P1, PT, 0x20, 0x2 ;  /* 0x000000000002781c */ /* 0x000fc80000702470 */
[----:B------:R-:W-:Y:S02]  /*1c7f0*/  SEL R10, R3, R0, P0 ;  /* 0x00000000030a7207 */ /* 0x000fe40000000000 */
[----:B------:R-:W-:Y:S02]  /*1c800*/  SEL R11, R0, R3, P0 ;  /* 0x00000003000b7207 */ /* 0x000fe40000000000 */
[----:B------:R-:W-:-:S13]  /*1c810*/  LOP3.LUT P1, RZ, R10, 0x7, RZ, 0xc0, !PT ;  /* 0x000000070aff7812 */ /* 0x000fda000782c0ff */
[----:B------:R-:W-:Y:S05]  /*1c820*/  @!P1 BRA `(.L_x_489) ;  /* 0xfffffff800909947 */ /* 0x000fea000383ffff */
.L_x_471:
[----:B012---:R-:W-:Y:S02]  /*1c830*/  IMAD.SHL.U32 R0, R10, 0x8, RZ ;  /* 0x000000080a007824 */ /* 0x007fe400078e00ff */
[----:B---3--:R-:W-:Y:S02]  /*1c840*/  IMAD.MOV.U32 R3, RZ, RZ, -0x4f0f0efe ;  /* 0xb0f0f102ff037424 */ /* 0x008fe400078e00ff */
        /* <DEDUP_REMOVED lines=32> */
.L_x_486:
[----:B------:R-:W-:-:S04]  /*1ca50*/  LOP3.LUT R0, R11, 0x7, RZ, 0xc0, !PT ;  /* 0x000000070b007812 */ /* 0x000fc800078ec0ff */
[----:B------:R-:W-:-:S13]  /*1ca60*/  ISETP.NE.AND P0, PT, R0, 0x1, PT ;  /* 0x000000010000780c */ /* 0x000fda0003f05270 */
[----:B------:R-:W2:Y:S02]  /*1ca70*/  @P0 LDL R3, [R1+0x118] ;  /* 0x0001180001030983 */ /* 0x000ea40000100800 */
[----:B--2---:R-:W-:-:S05]  /*1ca80*/  @P0 IMAD.SHL.U32 R0, R3, 0x8, RZ ;  /* 0x0000000803000824 */ /* 0x004fca00078e00ff */
[----:B------:R-:W-:Y:S01]  /*1ca90*/  @P0 LOP3.LUT R4, R0, 0x7f8, RZ, 0xc0, !PT ;  /* 0x000007f800040812 */ /* 0x000fe200078ec0ff */
[----:B------:R-:W-:-:S03]  /*1caa0*/  @P0 VIADD R0, R3, 0x1 ;  /* 0x0000000103000836 */ /* 0x000fc60000000000 */
[----:B------:R-:W-:Y:S02]  /*1cab0*/  @P0 IADD3 R5, PT, PT, R1, R4, RZ ;  /* 0x0000000401050210 */ /* 0x000fe40007ffe0ff */
        /* <DEDUP_REMOVED lines=10> */
.L_x_485:
[----:B------:R-:W2:Y:S02]  /*1cb60*/  LDL R3, [R1+0x118] ;  /* 0x0001180001037983 */ /* 0x000ea40000100800 */
[----:B--2---:R-:W-:-:S05]  /*1cb70*/  IMAD.SHL.U32 R0, R3, 0x8, RZ ;  /* 0x0000000803007824 */ /* 0x004fca00078e00ff */
[----:B------:R-:W-:Y:S01]  /*1cb80*/  LOP3.LUT R4, R0, 0x7f8, RZ, 0xc0, !PT ;  /* 0x000007f800047812 */ /* 0x000fe200078ec0ff */
[----:B------:R-:W-:-:S04]  /*1cb90*/  VIADD R0, R3, 0x1 ;  /* 0x0000000103007836 */ /* 0x000fc80000000000 */
[----:B------:R-:W-:Y:S01]  /*1cba0*/  IMAD.IADD R3, R1, 0x1, R4 ;  /* 0x0000000101037824 */ /* 0x000fe200078e0204 */
[----:B------:R0:W-:Y:S04]  /*1cbb0*/  STL [R1+0x118], R0 ;  /* 0x0001180001007387 */ /* 0x0001e80000100800 */
[----:B------:R0:W-:Y:S02]  /*1cbc0*/  STL.64 [R3+0x120], R10 ;  /* 0x0001200a03007387 */ /* 0x0001e40000100a00 */
.L_x_488:
[----:B------:R-:W-:Y:S05]  /*1cbd0*/  BSYNC B0 ;  /* 0x0000000000007941 */ /* 0x000fea0003800000 */
.L_x_470:
[----:B------:R-:W-:Y:S01]  /*1cbe0*/  LOP3.LUT P1, R22, R22, 0x7, RZ, 0xc0, !PT ;  /* 0x0000000716167812 */ /* 0x000fe2000782c0ff */
[----:B------:R-:W-:Y:S01]  /*1cbf0*/  BSSY B0, `(.L_x_490) ;  /* 0x000009f000007945 */ /* 0x000fe20003800000 */
[----:B------:R-:W-:-:S03]  /*1cc00*/  LOP3.LUT P0, RZ, R8, 0x7, RZ, 0xc0, !PT ;  /* 0x0000000708ff7812 */ /* 0x000fc6000780c0ff */
[----:B012---:R-:W-:Y:S01]  /*1cc10*/  IMAD R11, R12, 0x8, R22 ;  /* 0x000000080c0b7824 */ /* 0x007fe200078e0216 */
[----:B------:R-:W-:-:S04]  /*1cc20*/  PLOP3.LUT P0, PT, P1, P0, PT, 0x20, 0x2 ;  /* 0x000000000002781c */ /* 0x000fc80000f00470 */
[----:B------:R-:W-:Y:S02]  /*1cc30*/  SEL R10, R8, R11, P0 ;  /* 0x0000000b080a7207 */ /* 0x000fe40000000000 */
[----:B------:R-:W-:Y:S02]  /*1cc40*/  SEL R11, R11, R8, P0 ;  /* 0x000000080b0b7207 */ /* 0x000fe40000000000 */
[----:B------:R-:W-:-:S13]  /*1cc50*/  LOP3.LUT P1, RZ, R10, 0x7, RZ, 0xc0, !PT ;  /* 0x000000070aff7812 */ /* 0x000fda000782c0ff */
[----:B------:R-:W-:Y:S05]  /*1cc60*/  @P1 BRA `(.L_x_491) ;  /* 0x0000000400741947 */ /* 0x000fea0003800000 */
.L_x_509:
[----:B------:R-:W-:Y:S01]  /*1cc70*/  LOP3.LUT P0, RZ, R11, 0x7, RZ, 0xc0, !PT ;  /* 0x000000070bff7812 */ /* 0x000fe2000780c0ff */
[----:B------:R-:W-:Y:S05]  /*1cc80*/  YIELD ;  /* 0x0000000000007946 */ /* 0x000fea0003800000 */
[----:B------:R-:W-:Y:S07]  /*1cc90*/  BSSY B1, `(.L_x_492) ;  /* 0x000001f000017945 */ /* 0x000fee0003800000 */
[----:B0---4-:R-:W-:Y:S05]  /*1cca0*/  @P0 BRA `(.L_x_493) ;  /* 0x0000000000740947 */ /* 0x011fea0003800000 */
[----:B---3--:R-:W0:Y:S01]  /*1ccb0*/  S2R R3, SR_CgaCtaId ;  /* 0x0000000000037919 */ /* 0x008e220000008800 */
[----:B------:R-:W-:-:S05]  /*1ccc0*/  MOV R0, 0x400 ;  /* 0x0000040000007802 */ /* 0x000fca0000000f00 */
[----:B------:R-:W-:-:S05]  /*1ccd0*/  VIADD R0, R0, 0x410 ;  /* 0x0000041000007836 */ /* 0x000fca0000000000 */
[----:B0-----:R-:W-:-:S07]  /*1cce0*/  LEA R6, R3, R0, 0x18 ;  /* 0x0000000003067211 */ /* 0x001fce00078ec0ff */
.L_x_500:
[C---:B------:R-:W-:Y:S01]  /*1ccf0*/  ISETP.GT.U32.AND P1, PT, R11.reuse, 0xffff, PT ;  /* 0x0000ffff0b00780c */ /* 0x040fe20003f24070 */
[----:B------:R-:W-:Y:S05]  /*1cd00*/  YIELD ;  /* 0x0000000000007946 */ /* 0x000fea0003800000 */
[----:B0-----:R-:W-:Y:S01]  /*1cd10*/  SHF.R.U32.HI R5, RZ, 0x3, R11 ;  /* 0x00000003ff057819 */ /* 0x001fe2000001160b */
[----:B------:R-:W-:Y:S01]  /*1cd20*/  BSSY.RECONVERGENT B2, `(.L_x_494) ;  /* 0x0000009000027945 */ /* 0x000fe20003800200 */
[----:B-12---:R-:W-:-:S03]  /*1cd30*/  LEA.HI R3, R11, R6, RZ, 0x1f ;  /* 0x000000060b037211 */ /* 0x006fc600078ff8ff */
[----:B------:R-:W-:Y:S02]  /*1cd40*/  IMAD.WIDE.U32 R4, R5, 0x4, R28 ;  /* 0x0000000405047825 */ /* 0x000fe400078e001c */
[----:B------:R-:W-:Y:S05]  /*1cd50*/  @P1 BRA `(.L_x_495) ;  /* 0x00000000000c1947 */ /* 0x000fea0003800000 */
[----:B------:R-:W-:-:S06]  /*1cd60*/  IMAD.MOV.U32 R0, RZ, RZ, -0x1 ;  /* 0xffffffffff007424 */ /* 0x000fcc00078e00ff */
[----:B------:R1:W2:Y:S01]  /*1cd70*/  ATOMS.EXCH R0, [R3+0x10000], R0 ;  /* 0x010000000300738c */ /* 0x0002a20004000000 */
[----:B------:R-:W-:Y:S05]  /*1cd80*/  BRA `(.L_x_496) ;  /* 0x0000000000087947 */ /* 0x000fea0003800000 */
.L_x_495:
[----:B------:R-:W-:-:S05]  /*1cd90*/  IMAD.MOV.U32 R7, RZ, RZ, -0x1 ;  /* 0xffffffffff077424 */ /* 0x000fca00078e00ff */
[----:B------:R0:W5:Y:S02]  /*1cda0*/  ATOMG.E.EXCH.STRONG.GPU PT, R0, desc[UR36][R4.64], R7 ;  /* 0x80000007040079a8 */ /* 0x000164000c1ef124 */
.L_x_496:
[----:B------:R-:W-:Y:S05]  /*1cdb0*/  BSYNC.RECONVERGENT B2 ;  /* 0x0000000000027941 */ /* 0x000fea0003800200 */
.L_x_494:
[----:B0-2--5:R-:W-:-:S05]  /*1cdc0*/  VIADD R7, R0, 0x1 ;  /* 0x0000000100077836 */ /* 0x025fca0000000000 */
[----:B------:R-:W-:-:S13]  /*1cdd0*/  ISETP.GE.U32.AND P0, PT, R7, 0x2, PT ;  /* 0x000000020700780c */ /* 0x000fda0003f06070 */
[----:B------:R-:W-:Y:S05]  /*1cde0*/  @!P0 BRA `(.L_x_493) ;  /* 0x0000000000248947 */ /* 0x000fea0003800000 */
[----:B------:R-:W-:Y:S04]  /*1cdf0*/  BSSY.RECONVERGENT B2, `(.L_x_497) ;  /* 0x0000005000027945 */ /* 0x000fe80003800200 */
[----:B------:R-:W-:Y:S05]  /*1ce00*/  @P1 BRA `(.L_x_498) ;  /* 0x0000000000081947 */ /* 0x000fea0003800000 */
[----:B------:R2:W-:Y:S01]  /*1ce10*/  ATOMS.EXCH RZ, [R3+0x10000], RZ ;  /* 0x010000ff03ff738c */ /* 0x0005e20004000000 */
[----:B------:R-:W-:Y:S05]  /*1ce20*/  BRA `(.L_x_499) ;  /* 0x0000000000047947 */ /* 0x000fea0003800000 */
.L_x_498:
[----:B------:R0:W5:Y:S02]  /*1ce30*/  ATOMG.E.EXCH.STRONG.GPU PT, RZ, desc[UR36][R4.64], RZ ;  /* 0x800000ff04ff79a8 */ /* 0x000164000c1ef124 */
.L_x_499:
[----:B------:R-:W-:Y:S05]  /*1ce40*/  BSYNC.RECONVERGENT B2 ;  /* 0x0000000000027941 */ /* 0x000fea0003800200 */
.L_x_497:
[----:B------:R-:W-:Y:S01]  /*1ce50*/  LOP3.LUT P0, RZ, R0, 0x7, RZ, 0xc0, !PT ;  /* 0x0000000700ff7812 */ /* 0x000fe2000780c0ff */
[----:B------:R-:W-:-:S12]  /*1ce60*/  IMAD.MOV.U32 R11, RZ, RZ, R0 ;  /* 0x000000ffff0b7224 */ /* 0x000fd800078e0000 */
[----:B------:R-:W-:Y:S05]  /*1ce70*/  @!P0 BRA `(.L_x_500) ;  /* 0xfffffffc009c8947 */ /* 0x000fea000383ffff */
.L_x_493:
[----:B------:R-:W-:Y:S05]  /*1ce80*/  BSYNC B1 ;  /* 0x0000000000017941 */ /* 0x000fea0003800000 */
.L_x_492:
[----:B------:R-:W-:Y:S01]  /*1ce90*/  ISETP.GE.U32.AND P0, PT, R10, 0xfff9, PT ;  /* 0x0000fff90a00780c */ /* 0x000fe20003f06070 */
[----:B------:R-:W-:-:S12]  /*1cea0*/  BSSY.RELIABLE B1, `(.L_x_501) ;  /* 0x0000032000017945 */ /* 0x000fd80003800100 */
[----:B------:R-:W-:Y:S05]  /*1ceb0*/  @!P0 BRA `(.L_x_502) ;  /* 0x0000000000688947 */ /* 0x000fea0003800000 */
[C---:B------:R-:W-:Y:S02]  /*1cec0*/  LOP3.LUT P0, RZ, R11.reuse, 0x3, RZ, 0xc0, !PT ;  /* 0x000000030bff7812 */ /* 0x040fe4000780c0ff */
[----:B0-----:R-:W-:-:S04]  /*1ced0*/  LOP3.LUT P1, R4, R11, 0x4, RZ, 0xc0, !PT ;  /* 0x000000040b047812 */ /* 0x001fc8000782c0ff */
[----:B------:R-:W-:-:S04]  /*1cee0*/  PLOP3.LUT P0, PT, P1, P0, PT, 0x8, 0x80 ;  /* 0x000000000080781c */ /* 0x000fc80000f00170 */
[----:B------:R-:W-:-:S13]  /*1cef0*/  ISETP.GT.U32.OR P0, PT, R11, 0xffff, P0 ;  /* 0x0000ffff0b00780c */ /* 0x000fda0000704470 */
[----:B------:R-:W-:Y:S05]  /*1cf00*/  @P0 BRA `(.L_x_503) ;  /* 0x00000000001c0947 */ /* 0x000fea0003800000 */
[----:B------:R-:W-:Y:S01]  /*1cf10*/  LOP3.LUT P0, RZ, R11, 0x7, RZ, 0xc0, !PT ;  /* 0x000000070bff7812 */ /* 0x000fe2000780c0ff */
[----:B------:R-:W-:Y:S02]  /*1cf20*/  IMAD.MOV.U32 R0, RZ, RZ, R11 ;  /* 0x000000ffff007224 */ /* 0x000fe400078e000b */
[----:B-123--:R-:W-:-:S10]  /*1cf30*/  IMAD.MOV.U32 R3, RZ, RZ, R10 ;  /* 0x000000ffff037224 */ /* 0x00efd400078e000a */
[----:B------:R-:W-:Y:S05]  /*1cf40*/  @!P0 BRA `(.L_x_504) ;  /* 0x00000000009c8947 */ /* 0x000fea0003800000 */
[----:B------:R-:W-:-:S13]  /*1cf50*/  ISETP.NE.AND P0, PT, R4, RZ, PT ;  /* 0x000000ff0400720c */ /* 0x000fda0003f05270 */
[----:B------:R-:W-:Y:S05]  /*1cf60*/  @P0 BREAK.RELIABLE B1 ;  /* 0x0000000000010942 */ /* 0x000fea0003800100 */
[----:B------:R-:W-:Y:S05]  /*1cf70*/  @P0 BRA `(.L_x_505) ;  /* 0x00000004007c0947 */ /* 0x000fea0003800000 */
.L_x_503:
[----:B------:R-:W-:Y:S02]  /*1cf80*/  ISETP.GT.U32.AND P1, PT, R10, 0xffff, PT ;  /* 0x0000ffff0a00780c */ /* 0x000fe40003f24070 */
[----:B-123--:R-:W-:-:S11]  /*1cf90*/  SHF.R.U32.HI R3, RZ, 0x3, R10 ;  /* 0x00000003ff037819 */ /* 0x00efd6000001160a */
        /* <DEDUP_REMOVED lines=12> */
.L_x_502:
[----:B------:R-:W-:Y:S02]  /*1d060*/  ISETP.GT.U32.AND P0, PT, R10, 0xffff, PT ;  /* 0x0000ffff0a00780c */ /* 0x000fe40003f04070 */
[----:B0-----:R-:W-:-:S11]  /*1d070*/  SHF.R.U32.HI R5, RZ, 0x3, R10 ;  /* 0x00000003ff057819 */ /* 0x001fd6000001160a */
        /* <DEDUP_REMOVED lines=11> */
[----:B-123--:R-:W-:Y:S01]  /*1d130*/  IMAD.MOV.U32 R3, RZ, RZ, R11 ;  /* 0x000000ffff037224 */ /* 0x00efe200078e000b */
[----:B------:R-:W-:Y:S06]  /*1d140*/  BRA `(.L_x_504) ;  /* 0x00000000001c7947 */ /* 0x000fec0003800000 */
.L_x_507:
[----:B------:R-:W-:-:S05]  /*1d150*/  IMAD.WIDE.U32 R4, R5, 0x4, R28 ;  /* 0x0000000405047825 */ /* 0x000fca00078e001c */
[----:B------:R-:W4:Y:S02]  /*1d160*/  ATOMG.E.EXCH.STRONG.GPU PT, R0, desc[UR36][R4.64], R11 ;  /* 0x8000000b040079a8 */ /* 0x000f24000c1ef124 */
[----:B----4-:R-:W-:-:S13]  /*1d170*/  ISETP.NE.AND P0, PT, R0, -0x1, PT ;  /* 0xffffffff0000780c */ /* 0x010fda0003f05270 */
[----:B------:R-:W-:Y:S05]  /*1d180*/  @!P0 BREAK.RELIABLE B1 ;  /* 0x0000000000018942 */ /* 0x000fea0003800100 */
[----:B------:R-:W-:Y:S05]  /*1d190*/  @!P0 BRA `(.L_x_508) ;  /* 0x0000000400108947 */ /* 0x000fea0003800000 */
[----:B------:R0:W5:Y:S01]  /*1d1a0*/  ATOMG.E.EXCH.STRONG.GPU PT, RZ, desc[UR36][R4.64], RZ ;  /* 0x800000ff04ff79a8 */ /* 0x000162000c1ef124 */
[----:B-123--:R-:W-:-:S07]  /*1d1b0*/  IMAD.MOV.U32 R3, RZ, RZ, R11 ;  /* 0x000000ffff037224 */ /* 0x00efce00078e000b */
.L_x_504:
[----:B------:R-:W-:Y:S05]  /*1d1c0*/  BSYNC.RELIABLE B1 ;  /* 0x0000000000017941 */ /* 0x000fea0003800100 */
.L_x_501:
[----:B------:R-:W-:Y:S02]  /*1d1d0*/  LOP3.LUT P0, RZ, R0, 0x7, RZ, 0xc0, !PT ;  /* 0x0000000700ff7812 */ /* 0x000fe4000780c0ff */
[----:B------:R-:W-:-:S04]  /*1d1e0*/  LOP3.LUT P1, RZ, R3, 0x7, RZ, 0xc0, !PT ;  /* 0x0000000703ff7812 */ /* 0x000fc8000782c0ff */
[----:B------:R-:W-:-:S04]  /*1d1f0*/  PLOP3.LUT P0, PT, P0, P1, PT, 0x20, 0x2 ;  /* 0x000000000002781c */ /* 0x000fc80000702470 */
[----:B------:R-:W-:Y:S02]  /*1d200*/  SEL R10, R3, R0, P0 ;  /* 0x00000000030a7207 */ /* 0x000fe40000000000 */
[----:B------:R-:W-:Y:S02]  /*1d210*/  SEL R11, R0, R3, P0 ;  /* 0x00000003000b7207 */ /* 0x000fe40000000000 */
[----:B------:R-:W-:-:S13]  /*1d220*/  LOP3.LUT P1, RZ, R10, 0x7, RZ, 0xc0, !PT ;  /* 0x000000070aff7812 */ /* 0x000fda000782c0ff */
[----:B------:R-:W-:Y:S05]  /*1d230*/  @!P1 BRA `(.L_x_509) ;  /* 0xfffffff8008c9947 */ /* 0x000fea000383ffff */
.L_x_491:
[----:B------:R-:W-:Y:S02]  /*1d240*/  IMAD.SHL.U32 R0, R10, 0x8, RZ ;  /* 0x000000080a007824 */ /* 0x000fe400078e00ff */
[----:B---3--:R-:W-:Y:S02]  /*1d250*/  IMAD.MOV.U32 R3, RZ, RZ, -0x4f0f0efe ;  /* 0xb0f0f102ff037424 */ /* 0x008fe400078e00ff */
[----:B------:R-:W-:Y:S01]  /*1d260*/  IMAD.MOV.U32 R7, RZ, RZ, -0x40000000 ;  /* 0xc0000000ff077424 */ /* 0x000fe200078e00ff */
[----:B------:R-:W-:Y:S01]  /*1d270*/  LOP3.LUT R0, R0, 0x38, RZ, 0xc0, !PT ;  /* 0x0000003800007812 */ /* 0x000fe200078ec0ff */
[----:B0-----:R-:W-:-:S03]  /*1d280*/  IMAD.MOV.U32 R5, RZ, RZ, -0x203a400 ;  /* 0xfdfc5c00ff057424 */ /* 0x001fc600078e00ff */
        /* <DEDUP_REMOVED lines=29> */
.L_x_506:
        /* <DEDUP_REMOVED lines=17> */
.L_x_505:
[----:B------:R-:W2:Y:S02]  /*1d570*/  LDL R3, [R1+0x118] ;  /* 0x0001180001037983 */ /* 0x000ea40000100800 */
[----:B--2---:R-:W-:-:S05]  /*1d580*/  IMAD.SHL.U32 R0, R3, 0x8, RZ ;  /* 0x0000000803007824 */ /* 0x004fca00078e00ff */
[----:B------:R-:W-:Y:S01]  /*1d590*/  LOP3.LUT R4, R0, 0x7f8, RZ, 0xc0, !PT ;  /* 0x000007f800047812 */ /* 0x000fe200078ec0ff */
[----:B------:R-:W-:-:S04]  /*1d5a0*/  VIADD R0, R3, 0x1 ;  /* 0x0000000103007836 */ /* 0x000fc80000000000 */
[----:B------:R-:W-:Y:S01]  /*1d5b0*/  IMAD.IADD R3, R1, 0x1, R4 ;  /* 0x0000000101037824 */ /* 0x000fe200078e0204 */
[----:B------:R0:W-:Y:S04]  /*1d5c0*/  STL [R1+0x118], R0 ;  /* 0x0001180001007387 */ /* 0x0001e80000100800 */
[----:B------:R0:W-:Y:S02]  /*1d5d0*/  STL.64 [R3+0x120], R10 ;  /* 0x0001200a03007387 */ /* 0x0001e40000100a00 */
.L_x_508:
[----:B------:R-:W-:Y:S05]  /*1d5e0*/  BSYNC B0 ;  /* 0x0000000000007941 */ /* 0x000fea0003800000 */
.L_x_490:
[----:B------:R-:W-:Y:S01]  /*1d5f0*/  LOP3.LUT P0, RZ, R9, 0x7, RZ, 0xc0, !PT ;  /* 0x0000000709ff7812 */ /* 0x000fe2000780c0ff */
[----:B------:R-:W-:Y:S01]  /*1d600*/  IMAD R7, R13, 0x8, R22 ;  /* 0x000000080d077824 */ /* 0x000fe200078e0216 */
[----:B------:R-:W-:Y:S02]  /*1d610*/  BSSY B0, `(.L_x_510) ;  /* 0x00000a1000007945 */ /* 0x000fe40003800000 */
[----:B------:R-:W-:-:S04]  /*1d620*/  ISETP.NE.AND P0, PT, R22, RZ, !P0 ;  /* 0x000000ff1600720c */ /* 0x000fc80004705270 */
[----:B------:R-:W-:Y:S02]  /*1d630*/  SEL R6, R9, R7, P0 ;  /* 0x0000000709067207 */ /* 0x000fe40000000000 */
[----:B------:R-:W-:Y:S02]  /*1d640*/  SEL R7, R7, R9, P0 ;  /* 0x0000000907077207 */ /* 0x000fe40000000000 */
[----:B------:R-:W-:-:S13]  /*1d650*/  LOP3.LUT P1, RZ, R6, 0x7, RZ, 0xc0, !PT ;  /* 0x0000000706ff7812 */ /* 0x000fda000782c0ff */
[----:B------:R-:W-:Y:S05]  /*1d660*/  @P1 BRA `(.L_x_511) ;  /* 0x0000000400741947 */ /* 0x000fea0003800000 */
.L_x_529:
[----:B------:R-:W-:Y:S01]  /*1d670*/  LOP3.LUT P0, RZ, R7, 0x7, RZ, 0xc0, !PT ;  /* 0x0000000707ff7812 */ /* 0x000fe2000780c0ff */
[----:B------:R-:W-:Y:S05]  /*1d680*/  YIELD ;  /* 0x0000000000007946 */ /* 0x000fea0003800000 */
[----:B------:R-:W-:Y:S07]  /*1d690*/  BSSY B1, `(.L_x_512) ;  /* 0x000001f000017945 */ /* 0x000fee0003800000 */
[----:B0-----:R-:W-:Y:S05]  /*1d6a0*/  @P0 BRA `(.L_x_513) ;  /* 0x0000000000740947 */ /* 0x001fea0003800000 */
[----:B01234-:R-:W0:Y:S01]  /*1d6b0*/  S2R R3, SR_CgaCtaId ;  /* 0x0000000000037919 */ /* 0x01fe220000008800 */
[----:B------:R-:W-:-:S05]  /*1d6c0*/  MOV R0, 0x400 ;  /* 0x0000040000007802 */ /* 0x000fca0000000f00 */
[----:B------:R-:W-:-:S05]  /*1d6d0*/  VIADD R0, R0, 0x410 ;  /* 0x0000041000007836 */ /* 0x000fca0000000000 */
[----:B0-----:R-:W-:-:S07]  /*1d6e0*/  LEA R8, R3, R0, 0x18 ;  /* 0x0000000003087211 */ /* 0x001fce00078ec0ff */
.L_x_520:
        /* <DEDUP_REMOVED lines=10> */
.L_x_515:
[----:B------:R-:W-:-:S05]  /*1d790*/  IMAD.MOV.U32 R9, RZ, RZ, -0x1 ;  /* 0xffffffffff097424 */ /* 0x000fca00078e00ff */
[----:B------:R2:W5:Y:S02]  /*1d7a0*/  ATOMG.E.EXCH.STRONG.GPU PT, R0, desc[UR36][R4.64], R9 ;  /* 0x80000009040079a8 */ /* 0x000564000c1ef124 */
.L_x_516:
[----:B------:R-:W-:Y:S05]  /*1d7b0*/  BSYNC.RECONVERGENT B2 ;  /* 0x0000000000027941 */ /* 0x000fea0003800200 */
.L_x_514:
[----:B-12--5:R-:W-:-:S05]  /*1d7c0*/  VIADD R9, R0, 0x1 ;  /* 0x0000000100097836 */ /* 0x026fca0000000000 */
[----:B------:R-:W-:-:S13]  /*1d7d0*/  ISETP.GE.U32.AND P1, PT, R9, 0x2, PT ;  /* 0x000000020900780c */ /* 0x000fda0003f26070 */
[----:B------:R-:W-:Y:S05]  /*1d7e0*/  @!P1 BRA `(.L_x_513) ;  /* 0x0000000000249947 */ /* 0x000fea0003800000 */
[----:B------:R-:W-:Y:S04]  /*1d7f0*/  BSSY.RECONVERGENT B2, `(.L_x_517) ;  /* 0x0000005000027945 */ /* 0x000fe80003800200 */
[----:B------:R-:W-:Y:S05]  /*1d800*/  @P0 BRA `(.L_x_518) ;  /* 0x0000000000080947 */ /* 0x000fea0003800000 */
[----:B------:R2:W-:Y:S01]  /*1d810*/  ATOMS.EXCH RZ, [R3+0x10000], RZ ;  /* 0x010000ff03ff738c */ /* 0x0005e20004000000 */
[----:B------:R-:W-:Y:S05]  /*1d820*/  BRA `(.L_x_519) ;  /* 0x0000000000047947 */ /* 0x000fea0003800000 */
.L_x_518:
[----:B------:R1:W5:Y:S02]  /*1d830*/  ATOMG.E.EXCH.STRONG.GPU PT, RZ, desc[UR36][R4.64], RZ ;  /* 0x800000ff04ff79a8 */ /* 0x000364000c1ef124 */
.L_x_519:
[----:B------:R-:W-:Y:S05]  /*1d840*/  BSYNC.RECONVERGENT B2 ;  /* 0x0000000000027941 */ /* 0x000fea0003800200 */
.L_x_517:
[----:B------:R-:W-:Y:S01]  /*1d850*/  LOP3.LUT P0, RZ, R0, 0x7, RZ, 0xc0, !PT ;  /* 0x0000000700ff7812 */ /* 0x000fe2000780c0ff */
[----:B------:R-:W-:-:S12]  /*1d860*/  IMAD.MOV.U32 R7, RZ, RZ, R0 ;  /* 0x000000ffff077224 */ /* 0x000fd800078e0000 */
[----:B------:R-:W-:Y:S05]  /*1d870*/  @!P0 BRA `(.L_x_520) ;  /* 0xfffffffc009c8947 */ /* 0x000fea000383ffff */
.L_x_513:
[----:B------:R-:W-:Y:S05]  /*1d880*/  BSYNC B1 ;  /* 0x0000000000017941 */ /* 0x000fea0003800000 */
.L_x_512:
[----:B------:R-:W-:Y:S01]  /*1d890*/  ISETP.GE.U32.AND P0, PT, R6, 0xfff9, PT ;  /* 0x0000fff90600780c */ /* 0x000fe20003f06070 */
[----:B------:R-:W-:-:S12]  /*1d8a0*/  BSSY.RELIABLE B1, `(.L_x_521) ;  /* 0x0000032000017945 */ /* 0x000fd80003800100 */
[----:B------:R-:W-:Y:S05]  /*1d8b0*/  @!P0 BRA `(.L_x_522) ;  /* 0x0000000000688947 */ /* 0x000fea0003800000 */
[C---:B------:R-:W-:Y:S02]  /*1d8c0*/  LOP3.LUT P0, RZ, R7.reuse, 0x3, RZ, 0xc0, !PT ;  /* 0x0000000307ff7812 */ /* 0x040fe4000780c0ff */
[----:B-1--4-:R-:W-:-:S04]  /*1d8d0*/  LOP3.LUT P1, R4, R7, 0x4, RZ, 0xc0, !PT ;  /* 0x0000000407047812 */ /* 0x012fc8000782c0ff */
[----:B------:R-:W-:-:S04]  /*1d8e0*/  PLOP3.LUT P0, PT, P1, P0, PT, 0x8, 0x80 ;  /* 0x000000000080781c */ /* 0x000fc80000f00170 */
[----:B------:R-:W-:-:S13]  /*1d8f0*/  ISETP.GT.U32.OR P0, PT, R7, 0xffff, P0 ;  /* 0x0000ffff0700780c */ /* 0x000fda0000704470 */
[----:B------:R-:W-:Y:S05]  /*1d900*/  @P0 BRA `(.L_x_523) ;  /* 0x00000000001c0947 */ /* 0x000fea0003800000 */
[----:B------:R-:W-:Y:S01]  /*1d910*/  LOP3.LUT P0, RZ, R7, 0x7, RZ, 0xc0, !PT ;  /* 0x0000000707ff7812 */ /* 0x000fe2000780c0ff */
[----:B0-----:R-:W-:Y:S02]  /*1d920*/  IMAD.MOV.U32 R0, RZ, RZ, R7 ;  /* 0x000000ffff007224 */ /* 0x001fe400078e0007 */
[----:B--23--:R-:W-:-:S10]  /*1d930*/  IMAD.MOV.U32 R3, RZ, RZ, R6 ;  /* 0x000000ffff037224 */ /* 0x00cfd400078e0006 */
[----:B------:R-:W-:Y:S05]  /*1d940*/  @!P0 BRA `(.L_x_524) ;  /* 0x00000000009c8947 */ /* 0x000fea0003800000 */
[----:B------:R-:W-:-:S13]  /*1d950*/  ISETP.NE.AND P0, PT, R4, RZ, PT ;  /* 0x000000ff0400720c */ /* 0x000fda0003f05270 */
[----:B------:R-:W-:Y:S05]  /*1d960*/  @P0 BREAK.RELIABLE B1 ;  /* 0x0000000000010942 */ /* 0x000fea0003800100 */
[----:B------:R-:W-:Y:S05]  /*1d970*/  @P0 BRA `(.L_x_525) ;  /* 0x00000004008c0947 */ /* 0x000fea0003800000 */
.L_x_523:
[----:B------:R-:W-:Y:S02]  /*1d980*/  ISETP.GT.U32.AND P1, PT, R6, 0xffff, PT ;  /* 0x0000ffff0600780c */ /* 0x000fe40003f24070 */
[----:B0-23--:R-:W-:-:S11]  /*1d990*/  SHF.R.U32.HI R3, RZ, 0x3, R6 ;  /* 0x00000003ff037819 */ /* 0x00dfd60000011606 */
        /* <DEDUP_REMOVED lines=12> */
.L_x_522:
[----:B------:R-:W-:Y:S02]  /*1da60*/  ISETP.GT.U32.AND P0, PT, R6, 0xffff, PT ;  /* 0x0000ffff0600780c */ /* 0x000fe40003f04070 */
[----:B-1--4-:R-:W-:-:S11]  /*1da70*/  SHF.R.U32.HI R5, RZ, 0x3, R6 ;  /* 0x00000003ff057819 */ /* 0x012fd60000011606 */
[----:B------:R-:W-:Y:S05]  /*1da80*/  @P0 BRA `(.L_x_527) ;  /* 0x0000000000300947 */ /* 0x000fea0003800000 */
[----:B------:R-:W1:Y:S01]  /*1da90*/  S2UR UR5, SR_CgaCtaId ;  /* 0x00000000000579c3 */ /* 0x000e620000008800 */
[----:B------:R-:W-:Y:S02]  /*1daa0*/  UMOV UR4, 0x400 ;  /* 0x0000040000047882 */ /* 0x000fe40000000000 */
[----:B------:R-:W-:-:S04]  /*1dab0*/  UIADD3 UR4, UPT, UPT, UR4, 0x410, URZ ;  /* 0x0000041004047890 */ /* 0x000fc8000fffe0ff */
[----:B-1----:R-:W-:-:S06]  /*1dac0*/  ULEA UR4, UR5, UR4, 0x18 ;  /* 0x0000000405047291 */ /* 0x002fcc000f8ec0ff */
[----:B------:R-:W-:-:S05]  /*1dad0*/  LEA R4, R5, UR4, 0x2 ;  /* 0x0000000405047c11 */ /* 0x000fca000f8e10ff */
[----:B0-----:R-:W0:Y:S02]  /*1dae0*/  ATOMS.EXCH R0, [R4+0x10000], R7 ;  /* 0x010000070400738c */ /* 0x001e240004000000 */
[----:B0-----:R-:W-:-:S13]  /*1daf0*/  ISETP.NE.AND P0, PT, R0, -0x1, PT ;  /* 0xffffffff0000780c */ /* 0x001fda0003f05270 */
[----:B------:R-:W-:Y:S05]  /*1db00*/  @!P0 BREAK.RELIABLE B1 ;  /* 0x0000000000018942 */ /* 0x000fea0003800100 */
[----:B------:R-:W-:Y:S05]  /*1db10*/  @!P0 BRA `(.L_x_528) ;  /* 0x0000000400408947 */ /* 0x000fea0003800000 */
[----:B------:R0:W-:Y:S01]  /*1db20*/  ATOMS.EXCH RZ, [R4+0x10000], RZ ;  /* 0x010000ff04ff738c */ /* 0x0001e20004000000 */
[----:B--23--:R-:W-:Y:S01]  /*1db30*/  IMAD.MOV.U32 R3, RZ, RZ, R7 ;  /* 0x000000ffff037224 */ /* 0x00cfe200078e0007 */
[----:B------:R-:W-:Y:S06]  /*1db40*/  BRA `(.L_x_524) ;  /* 0x00000000001c7947 */ /* 0x000fec0003800000 */
.L_x_527:
[----:B------:R-:W-:-:S05]  /*1db50*/  IMAD.WIDE.U32 R4, R5, 0x4, R28 ;  /* 0x0000000405047825 */ /* 0x000fca00078e001c */
[----:B0-----:R-:W4:Y:S02]  /*1db60*/  ATOMG.E.EXCH.STRONG.GPU PT, R0, desc[UR36][R4.64], R7 ;  /* 0x80000007040079a8 */ /* 0x001f24000c1ef124 */
[----:B----4-:R-:W-:-:S13]  /*1db70*/  ISETP.NE.AND P0, PT, R0, -0x1, PT ;  /* 0xffffffff0000780c */ /* 0x010fda0003f05270 */
[----:B------:R-:W-:Y:S05]  /*1db80*/  @!P0 BREAK.RELIABLE B1 ;  /* 0x0000000000018942 */ /* 0x000fea0003800100 */
[----:B------:R-:W-:Y:S05]  /*1db90*/  @!P0 BRA `(.L_x_528) ;  /* 0x0000000400208947 */ /* 0x000fea0003800000 */
[----:B------:R1:W5:Y:S01]  /*1dba0*/  ATOMG.E.EXCH.STRONG.GPU PT, RZ, desc[UR36][R4.64], RZ ;  /* 0x800000ff04ff79a8 */ /* 0x000362000c1ef124 */
[----:B--23--:R-:W-:-:S07]  /*1dbb0*/  IMAD.MOV.U32 R3, RZ, RZ, R7 ;  /* 0x000000ffff037224 */ /* 0x00cfce00078e0007 */
.L_x_524:
[----:B------:R-:W-:Y:S05]  /*1dbc0*/  BSYNC.RELIABLE B1 ;  /* 0x0000000000017941 */ /* 0x000fea0003800100 */
.L_x_521:
[----:B------:R-:W-:Y:S02]  /*1dbd0*/  LOP3.LUT P0, RZ, R0, 0x7, RZ, 0xc0, !PT ;  /* 0x0000000700ff7812 */ /* 0x000fe4000780c0ff */
[----:B------:R-:W-:-:S04]  /*1dbe0*/  LOP3.LUT P1, RZ, R3, 0x7, RZ, 0xc0, !PT ;  /* 0x0000000703ff7812 */ /* 0x000fc8000782c0ff */
[----:B------:R-:W-:-:S04]  /*1dbf0*/  PLOP3.LUT P0, PT, P0, P1, PT, 0x20, 0x2 ;  /* 0x000000000002781c */ /* 0x000fc80000702470 */
[----:B------:R-:W-:Y:S02]  /*1dc00*/  SEL R6, R3, R0, P0 ;  /* 0x0000000003067207 */ /* 0x000fe40000000000 */
[----:B------:R-:W-:Y:S02]  /*1dc10*/  SEL R7, R0, R3, P0 ;  /* 0x0000000300077207 */ /* 0x000fe40000000000 */
[----:B------:R-:W-:-:S13]  /*1dc20*/  LOP3.LUT P1, RZ, R6, 0x7, RZ, 0xc0, !PT ;  /* 0x0000000706ff7812 */ /* 0x000fda000782c0ff */
[----:B------:R-:W-:Y:S05]  /*1dc30*/  @!P1 BRA `(.L_x_529) ;  /* 0xfffffff8008c9947 */ /* 0x000fea000383ffff */
.L_x_511:
[----:B01--4-:R-:W-:Y:S01]  /*1dc40*/  IMAD.SHL.U32 R0, R6, 0x8, RZ ;  /* 0x0000000806007824 */ /* 0x013fe200078e00ff */
[----:B------:R-:W-:Y:S01]  /*1dc50*/  MOV R5, 0xfdfc5c00 ;  /* 0xfdfc5c0000057802 */ /* 0x000fe20000000f00 */
[----:B--23--:R-:W-:Y:S02]  /*1dc60*/  IMAD.MOV.U32 R3, RZ, RZ, -0x4f0f0efe ;  /* 0xb0f0f102ff037424 */ /* 0x00cfe400078e00ff */
[----:B------:R-:W-:Y:S01]  /*1dc70*/  IMAD.MOV.U32 R9, RZ, RZ, -0x40000000 ;  /* 0xc0000000ff097424 */ /* 0x000fe200078e00ff */
[----:B------:R-:W-:-:S04]  /*1dc80*/  LOP3.LUT R0, R0, 0x38, RZ, 0xc0, !PT ;  /* 0x0000003800007812 */ /* 0x000fc800078ec0ff */
        /* <DEDUP_REMOVED lines=31> */
.L_x_526:
        /* <DEDUP_REMOVED lines=19> */
.L_x_525:
[----:B------:R-:W2:Y:S02]  /*1dfb0*/  LDL R3, [R1+0x118] ;  /* 0x0001180001037983 */ /* 0x000ea40000100800 */
[----:B--2---:R-:W-:-:S05]  /*1dfc0*/  IMAD.SHL.U32 R0, R3, 0x8, RZ ;  /* 0x0000000803007824 */ /* 0x004fca00078e00ff */
[----:B------:R-:W-:Y:S01]  /*1dfd0*/  LOP3.LUT R4, R0, 0x7f8, RZ, 0xc0, !PT ;  /* 0x000007f800047812 */ /* 0x000fe200078ec0ff */
[----:B------:R-:W-:-:S04]  /*1dfe0*/  VIADD R0, R3, 0x1 ;  /* 0x0000000103007836 */ /* 0x000fc80000000000 */
[----:B------:R-:W-:Y:S01]  /*1dff0*/  IMAD.IADD R3, R1, 0x1, R4 ;  /* 0x0000000101037824 */ /* 0x000fe200078e0204 */
[----:B------:R0:W-:Y:S04]  /*1e000*/  STL [R1+0x118], R0 ;  /* 0x0001180001007387 */ /* 0x0001e80000100800 */
[----:B------:R0:W-:Y:S02]  /*1e010*/  STL.64 [R3+0x120], R6 ;  /* 0x0001200603007387 */ /* 0x0001e40000100a00 */
.L_x_528:
[----:B------:R-:W-:Y:S05]  /*1e020*/  BSYNC B0 ;  /* 0x0000000000007941 */ /* 0x000fea0003800000 */
.L_x_510:
[----:B------:R-:W-:Y:S05]  /*1e030*/  BRA `(.L_x_149) ;  /* 0x000000c400687947 */ /* 0x000fea0003800000 */
.L_x_404:
        /* <DEDUP_REMOVED lines=17> */
.L_x_531:
[----:B------:R-:W1:Y:S02]  /*1e150*/  LDC.64 R4, c[0x0][0x380] ;  /* 0x0000e000ff047b82 */ /* 0x000e640000000a00 */
[----:B-1----:R-:W-:-:S03]  /*1e160*/  IMAD.WIDE.U32 R4, R3, 0x8, R4 ;  /* 0x0000000803047825 */ /* 0x002fc600078e0004 */
[----:B------:R-:W-:-:S05]  /*1e170*/  IADD3 R8, P0, PT, R4, 0xc000000, RZ ;  /* 0x0c00000004087810 */ /* 0x000fca0007f1e0ff */
[----:B------:R-:W-:-:S06]  /*1e180*/  IMAD.X R9, RZ, RZ, R5, P0 ;  /* 0x000000ffff097224 */ /* 0x000fcc00000e0605 */
[----:B------:R-:W5:Y:S02]  /*1e190*/  ATOMG.E.EXCH.64.STRONG.GPU PT, R8, desc[UR36][R8.64+0x8], RZ ;  /* 0x800008ff080879a8 */ /* 0x000f64000c1ef524 */
.L_x_532:
[----:B------:R-:W-:Y:S05]  /*1e1a0*/  BSYNC.RECONVERGENT B0 ;  /* 0x0000000000007941 */ /* 0x000fea0003800200 */
.L_x_530:
        /* <DEDUP_REMOVED lines=11> */
.L_x_534:
[----:B------:R-:W2:Y:S02]  /*1e260*/  LDC.64 R4, c[0x0][0x380] ;  /* 0x0000e000ff047b82 */ /* 0x000ea40000000a00 */
[----:B--2---:R-:W-:-:S03]  /*1e270*/  IMAD.WIDE.U32 R4, R3, 0x8, R4 ;  /* 0x0000000803047825 */ /* 0x004fc600078e0004 */
[----:B------:R-:W-:-:S05]  /*1e280*/  IADD3 R10, P0, PT, R4, 0xc000000, RZ ;  /* 0x0c000000040a7810 */ /* 0x000fca0007f1e0ff */
[----:B------:R-:W-:-:S06]  /*1e290*/  IMAD.X R11, RZ, RZ, R5, P0 ;  /* 0x000000ffff0b7224 */ /* 0x000fcc00000e0605 */
[----:B------:R-:W5:Y:S02]  /*1e2a0*/  ATOMG.E.EXCH.64.STRONG.GPU PT, R10, desc[UR36][R10.64+0x8], RZ ;  /* 0x800008ff0a0a79a8 */ /* 0x000f64000c1ef524 */
.L_x_535:
[----:B------:R-:W-:Y:S05]  /*1e2b0*/  BSYNC.RECONVERGENT B0 ;  /* 0x0000000000007941 */ /* 0x000fea0003800200 */
.L_x_533:
[----:B-1---5:R-:W-:Y:S01]  /*1e2c0*/  LOP3.LUT P0, RZ, R8, 0x7, RZ, 0xc0, !PT ;  /* 0x0000000708ff7812 */ /* 0x022fe2000780c0ff */
[----:B------:R-:W-:Y:S01]  /*1e2d0*/  BSSY B0, `(.L_x_536) ;  /* 0x00000a0000007945 */ /* 0x000fe20003800000 */
[----:B--2---:R-:W-:-:S04]  /*1e2e0*/  LOP3.LUT P1, RZ, R10, 0x7, RZ, 0xc0, !PT ;  /* 0x000000070aff7812 */ /* 0x004fc8000782c0ff */
[----:B------:R-:W-:-:S04]  /*1e2f0*/  PLOP3.LUT P0, PT, P0, P1, PT, 0x20, 0x2 ;  /* 0x000000000002781c */ /* 0x000fc80000702470 */
[----:B------:R-:W-:Y:S02]  /*1e300*/  SEL R12, R10, R8, P0 ;  /* 0x000000080a0c7207 */ /* 0x000fe40000000000 */
[----:B------:R-:W-:Y:S02]  /*1e310*/  SEL R3, R8, R10, P0 ;  /* 0x0000000a08037207 */ /* 0x000fe40000000000 */
[----:B------:R-:W-:-:S13]  /*1e320*/  LOP3.LUT P1, RZ, R12, 0x7, RZ, 0xc0, !PT ;  /* 0x000000070cff7812 */ /* 0x000fda000782c0ff */
[----:B------:R-:W-:Y:S05]  /*1e330*/  @P1 BRA `(.L_x_537) ;  /* 0x0000000400701947 */ /* 0x000fea0003800000 */
.L_x_555:
        /* <DEDUP_REMOVED lines=8> */
.L_x_546:
[C---:B------:R-:W-:Y:S01]  /*1e3c0*/  ISETP.GT.U32.AND P1, PT, R3.reuse, 0xffff, PT ;  /* 0x0000ffff0300780c */ /* 0x040fe20003f24070 */
[----:B------:R-:W-:Y:S05]  /*1e3d0*/  YIELD ;  /* 0x0000000000007946 */ /* 0x000fea0003800000 */
[----:B-1----:R-:W-:Y:S01]  /*1e3e0*/  SHF.R.U32.HI R5, RZ, 0x3, R3 ;  /* 0x00000003ff057819 */ /* 0x002fe20000011603 */
[----:B------:R-:W-:Y:S01]  /*1e3f0*/  BSSY.RECONVERGENT B2, `(.L_x_540) ;  /* 0x0000009000027945 */ /* 0x000fe20003800200 */
[----:B--2---:R-:W-:-:S03]  /*1e400*/  LEA.HI R6, R3, R14, RZ, 0x1f ;  /* 0x0000000e03067211 */ /* 0x004fc600078ff8ff */
[----:B------:R-:W-:Y:S02]  /*1e410*/  IMAD.WIDE.U32 R4, R5, 0x4, R28 ;  /* 0x0000000405047825 */ /* 0x000fe400078e001c */
[----:B-----5:R-:W-:Y:S05]  /*1e420*/  @P1 BRA `(.L_x_541) ;  /* 0x00000000000c1947 */ /* 0x020fea0003800000 */
[----:B------:R-:W-:-:S05]  /*1e430*/  MOV R7, 0xffffffff ;  /* 0xffffffff00077802 */ /* 0x000fca0000000f00 */
[----:B------:R1:W2:Y:S01]  /*1e440*/  ATOMS.EXCH R0, [R6+0x10000], R7 ;  /* 0x010000070600738c */ /* 0x0002a20004000000 */
[----:B------:R-:W-:Y:S05]  /*1e450*/  BRA `(.L_x_542) ;  /* 0x0000000000087947 */ /* 0x000fea0003800000 */
.L_x_541:
[----:B------:R-:W-:-:S05]  /*1e460*/  IMAD.MOV.U32 R7, RZ, RZ, -0x1 ;  /* 0xffffffffff077424 */ /* 0x000fca00078e00ff */
[----:B------:R3:W5:Y:S02]  /*1e470*/  ATOMG.E.EXCH.STRONG.GPU PT, R0, desc[UR36][R4.64], R7 ;  /* 0x80000007040079a8 */ /* 0x000764000c1ef124 */
.L_x_542:
[----:B------:R-:W-:Y:S05]  /*1e480*/  BSYNC.RECONVERGENT B2 ;  /* 0x0000000000027941 */ /* 0x000fea0003800200 */
.L_x_540:
[----:B-123-5:R-:W-:-:S05]  /*1e490*/  VIADD R7, R0, 0x1 ;  /* 0x0000000100077836 */ /* 0x02efca0000000000 */
[----:B------:R-:W-:-:S13]  /*1e4a0*/  ISETP.GE.U32.AND P0, PT, R7, 0x2, PT ;  /* 0x000000020700780c */ /* 0x000fda0003f06070 */
[----:B------:R-:W-:Y:S05]  /*1e4b0*/  @!P0 BRA `(.L_x_539) ;  /* 0x0000000000248947 */ /* 0x000fea0003800000 */
[----:B------:R-:W-:Y:S04]  /*1e4c0*/  BSSY.RECONVERGENT B2, `(.L_x_543) ;  /* 0x0000005000027945 */ /* 0x000fe80003800200 */
[----:B------:R-:W-:Y:S05]  /*1e4d0*/  @P1 BRA `(.L_x_544) ;  /* 0x0000000000081947 */ /* 0x000fea0003800000 */
[----:B------:R2:W-:Y:S01]  /*1e4e0*/  ATOMS.EXCH RZ, [R6+0x10000], RZ ;  /* 0x010000ff06ff738c */ /* 0x0005e20004000000 */
[----:B------:R-:W-:Y:S05]  /*1e4f0*/  BRA `(.L_x_545) ;  /* 0x0000000000047947 */ /* 0x000fea0003800000 */
.L_x_544:
[----:B------:R1:W5:Y:S02]  /*1e500*/  ATOMG.E.EXCH.STRONG.GPU PT, RZ, desc[UR36][R4.64], RZ ;  /* 0x800000ff04ff79a8 */ /* 0x000364000c1ef124 */
.L_x_545:
[----:B------:R-:W-:Y:S05]  /*1e510*/  BSYNC.RECONVERGENT B2 ;  /* 0x0000000000027941 */ /* 0x000fea0003800200 */
.L_x_543:
[----:B------:R-:W-:Y:S01]  /*1e520*/  LOP3.LUT P0, RZ, R0, 0x7, RZ, 0xc0, !PT ;  /* 0x0000000700ff7812 */ /* 0x000fe2000780c0ff */
[----:B------:R-:W-:-:S12]  /*1e530*/  IMAD.MOV.U32 R3, RZ, RZ, R0 ;  /* 0x000000ffff037224 */ /* 0x000fd800078e0000 */
[----:B------:R-:W-:Y:S05]  /*1e540*/  @!P0 BRA `(.L_x_546) ;  /* 0xfffffffc009c8947 */ /* 0x000fea000383ffff */
.L_x_539:
[----:B------:R-:W-:Y:S05]  /*1e550*/  BSYNC B1 ;  /* 0x0000000000017941 */ /* 0x000fea0003800000 */
.L_x_538:
        /* <DEDUP_REMOVED lines=14> */
.L_x_549:
[----:B------:R-:W-:Y:S02]  /*1e640*/  ISETP.GT.U32.AND P1, PT, R12, 0xffff, PT ;  /* 0x0000ffff0c00780c */ /* 0x000fe40003f24070 */
[----:B------:R-:W-:-:S11]  /*1e650*/  SHF.R.U32.HI R7, RZ, 0x3, R12 ;  /* 0x00000003ff077819 */ /* 0x000fd6000001160c */
[----:B-1----:R-:W-:-:S06]  /*1e660*/  @P1 IMAD.WIDE.U32 R4, R7, 0x4, R28 ;  /* 0x0000000407041825 */ /* 0x002fcc00078e001c */
[----:B------:R-:W3:Y:S01]  /*1e670*/  @P1 LDG.E R4, desc[UR36][R4.64] ;  /* 0x0000002404041981 */ /* 0x000ee2000c1e1900 */
[----:B------:R-:W-:Y:S01]  /*1e680*/  @!P1 MOV R0, 0x400 ;  /* 0x0000040000009802 */ /* 0x000fe20000000f00 */
[----:B------:R-:W1:Y:S04]  /*1e690*/  @!P1 S2R R13, SR_CgaCtaId ;  /* 0x00000000000d9919 */ /* 0x000e680000008800 */
[----:B------:R-:W-:-:S05]  /*1e6a0*/  @!P1 VIADD R0, R0, 0x410 ;  /* 0x0000041000009836 */ /* 0x000fca0000000000 */
[----:B-1----:R-:W-:-:S05]  /*1e6b0*/  @!P1 LEA R0, R13, R0, 0x18 ;  /* 0x000000000d009211 */ /* 0x002fca00078ec0ff */
[----:B------:R-:W-:-:S06]  /*1e6c0*/  @!P1 IMAD R0, R7, 0x4, R0 ;  /* 0x0000000407009824 */ /* 0x000fcc00078e0200 */
[----:B------:R-:W1:Y:S02]  /*1e6d0*/  @!P1 LDS R0, [R0+0x10000] ;  /* 0x0100000000009984 */ /* 0x000e640000000800 */
[----:B-1----:R-:W-:Y:S02]  /*1e6e0*/  @!P1 ISETP.NE.AND P0, PT, R0, RZ, PT ;  /* 0x000000ff0000920c */ /* 0x002fe40003f05270 */
[----:B---3--:R-:W-:-:S13]  /*1e6f0*/  @P1 ISETP.NE.AND P0, PT, R4, RZ, PT ;  /* 0x000000ff0400120c */ /* 0x008fda0003f05270 */
[----:B------:R-:W-:Y:S05]  /*1e700*/  @!P0 BREAK.RELIABLE B1 ;  /* 0x0000000000018942 */ /* 0x000fea0003800100 */
[----:B------:R-:W-:Y:S05]  /*1e710*/  @!P0 BRA `(.L_x_552) ;  /* 0x0000000400048947 */ /* 0x000fea0003800000 */
.L_x_548:
[----:B------:R-:W-:Y:S02]  /*1e720*/  ISETP.GT.U32.AND P0, PT, R12, 0xffff, PT ;  /* 0x0000ffff0c00780c */ /* 0x000fe40003f04070 */
[----:B-1----:R-:W-:-:S11]  /*1e730*/  SHF.R.U32.HI R5, RZ, 0x3, R12 ;  /* 0x00000003ff057819 */ /* 0x002fd6000001160c */
        /* <DEDUP_REMOVED lines=13> */
.L_x_553:
[----:B------:R-:W-:-:S05]  /*1e810*/  IMAD.WIDE.U32 R4, R5, 0x4, R28 ;  /* 0x0000000405047825 */ /* 0x000fca00078e001c */
[----:B------:R-:W3:Y:S02]  /*1e820*/  ATOMG.E.EXCH.STRONG.GPU PT, R0, desc[UR36][R4.64], R3 ;  /* 0x80000003040079a8 */ /* 0x000ee4000c1ef124 */
[----:B---3--:R-:W-:-:S13]  /*1e830*/  ISETP.NE.AND P0, PT, R0, -0x1, PT ;  /* 0xffffffff0000780c */ /* 0x008fda0003f05270 */
[----:B------:R-:W-:Y:S05]  /*1e840*/  @!P0 BREAK.RELIABLE B1 ;  /* 0x0000000000018942 */ /* 0x000fea0003800100 */
[----:B------:R-:W-:Y:S05]  /*1e850*/  @!P0 BRA `(.L_x_554) ;  /* 0x00000004001c8947 */ /* 0x000fea0003800000 */
[----:B------:R4:W5:Y:S01]  /*1e860*/  ATOMG.E.EXCH.STRONG.GPU PT, RZ, desc[UR36][R4.64], RZ ;  /* 0x800000ff04ff79a8 */ /* 0x000962000c1ef124 */
[----:B------:R-:W-:-:S07]  /*1e870*/  IMAD.MOV.U32 R7, RZ, RZ, R3 ;  /* 0x000000ffff077224 */ /* 0x000fce00078e0003 */
.L_x_550:
[----:B------:R-:W-:Y:S05]  /*1e880*/  BSYNC.RELIABLE B1 ;  /* 0x0000000000017941 */ /* 0x000fea0003800100 */
.L_x_547:
[----:B------:R-:W-:Y:S02]  /*1e890*/  LOP3.LUT P0, RZ, R0, 0x7, RZ, 0xc0, !PT ;  /* 0x0000000700ff7812 */ /* 0x000fe4000780c0ff */
[----:B------:R-:W-:-:S04]  /*1e8a0*/  LOP3.LUT P1, RZ, R7, 0x7, RZ, 0xc0, !PT ;  /* 0x0000000707ff7812 */ /* 0x000fc8000782c0ff */
[----:B------:R-:W-:-:S04]  /*1e8b0*/  PLOP3.LUT P0, PT, P0, P1, PT, 0x20, 0x2 ;  /* 0x000000000002781c */ /* 0x000fc80000702470 */
[----:B------:R-:W-:Y:S02]  /*1e8c0*/  SEL R12, R7, R0, P0 ;  /* 0x00000000070c7207 */ /* 0x000fe40000000000 */
[----:B------:R-:W-:Y:S02]  /*1e8d0*/  SEL R3, R0, R7, P0 ;  /* 0x0000000700037207 */ /* 0x000fe40000000000 */
[----:B------:R-:W-:-:S13]  /*1e8e0*/  LOP3.LUT P1, RZ, R12, 0x7, RZ, 0xc0, !PT ;  /* 0x000000070cff7812 */ /* 0x000fda000782c0ff */
[----:B------:R-:W-:Y:S05]  /*1e8f0*/  @!P1 BRA `(.L_x_555) ;  /* 0xfffffff800909947 */ /* 0x000fea000383ffff */
.L_x_537:
[----:B------:R-:W-:Y:S02]  /*1e900*/  IMAD.SHL.U32 R0, R12, 0x8, RZ ;  /* 0x000000080c007824 */ /* 0x000fe400078e00ff */
[----:B-1--4-:R-:W-:Y:S02]  /*1e910*/  IMAD.MOV.U32 R5, RZ, RZ, -0x4f0f0efe ;  /* 0xb0f0f102ff057424 */ /* 0x012fe400078e00ff */
[----:B------:R-:W-:Y:S01]  /*1e920*/  IMAD.MOV.U32 R13, RZ, RZ, -0x40000000 ;  /* 0xc0000000ff0d7424 */ /* 0x000fe200078e00ff */
[----:B------:R-:W-:Y:S01]  /*1e930*/  LOP3.LUT R0, R0, 0x38, RZ, 0xc0, !PT ;  /* 0x0000003800007812 */ /* 0x000fe200078ec0ff */
[----:B------:R-:W-:-:S03]  /*1e940*/  IMAD.MOV.U32 R7, RZ, RZ, -0x203a400 ;  /* 0xfdfc5c00ff077424 */ /* 0x000fc600078e00ff */
[----:B------:R-:W-:-:S04]  /*1e950*/  LOP3.LUT R0, R0, 0x7, R3, 0xf8, !PT ;  /* 0x0000000700007812 */ /* 0x000fc800078ef803 */
[-C--:B---3--:R-:W-:Y:S02]  /*1e960*/  SHF.R.U64 R4, R5, R0.reuse, 0x7eb6deee ;  /* 0x7eb6deee05047419 */ /* 0x088fe40000001200 */
[-C--:B------:R-:W-:Y:S01]  /*1e970*/  SHF.R.U64 R5, R13, R0.reuse, 0xf8f8f0f0 ;  /* 0xf8f8f0f00d057419 */ /* 0x080fe20000001200 */
[----:B------:R-:W-:Y:S01]  /*1e980*/  IMAD.MOV.U32 R13, RZ, RZ, R3 ;  /* 0x000000ffff0d7224 */ /* 0x000fe200078e0003 */
        /* <DEDUP_REMOVED lines=12> */
[----:B--2---:R-:W-:Y:S02]  /*1ea50*/  @!P0 IMAD.SHL.U32 R6, R33, 0x8, RZ ;  /* 0x0000000821068824 */ /* 0x004fe400078e00ff */
        /* <DEDUP_REMOVED lines=13> */
.L_x_552:
[----:B------:R-:W-:Y:S01]  /*1eb30*/  LOP3.LUT R0, R3, 0x7, RZ, 0xc0, !PT ;  /* 0x0000000703007812 */ /* 0x000fe200078ec0ff */
[----:B------:R-:W-:-:S03]  /*1eb40*/  IMAD.MOV.U32 R13, RZ, RZ, R3 ;  /* 0x000000ffff0d7224 */ /* 0x000fc600078e0003 */
[----:B------:R-:W-:-:S13]  /*1eb50*/  ISETP.NE.AND P0, PT, R0, 0x1, PT ;  /* 0x000000010000780c */ /* 0x000fda0003f05270 */
[C---:B------:R-:W-:Y:S01]  /*1eb60*/  @P0 IMAD.SHL.U32 R4, R34.reuse, 0x8, RZ ;  /* 0x0000000822040824 */ /* 0x040fe200078e00ff */
[----:B------:R-:W-:Y:S01]  /*1eb70*/  @P0 IADD3 R0, PT, PT, R34, 0x1, RZ ;  /* 0x0000000122000810 */ /* 0x000fe20007ffe0ff */
[----:B--2---:R-:W-:-:S03]  /*1eb80*/  @!P0 IMAD.SHL.U32 R6, R33, 0x8, RZ ;  /* 0x0000000821068824 */ /* 0x004fc600078e00ff */
[----:B------:R-:W-:Y:S01]  /*1eb90*/  @P0 LOP3.LUT R4, R4, 0x7f8, RZ, 0xc0, !PT ;  /* 0x000007f804040812 */ /* 0x000fe200078ec0ff */
[----:B------:R3:W-:Y:S01]  /*1eba0*/  @P0 STL [R1+0x118], R0 ;  /* 0x0001180001000387 */ /* 0x0007e20000100800 */
[----:B------:R-:W-:Y:S01]  /*1ebb0*/  @!P0 LOP3.LUT R6, R6, 0x7f8, RZ, 0xc0, !PT ;  /* 0x000007f806068812 */ /* 0x000fe200078ec0ff */
[----:B------:R-:W-:Y:S02]  /*1ebc0*/  @P0 IMAD.MOV.U32 R34, RZ, RZ, R0 ;  /* 0x000000ffff220224 */ /* 0x000fe400078e0000 */
[----:B------:R-:W-:Y:S02]  /*1ebd0*/  @P0 IMAD.IADD R5, R1, 0x1, R4 ;  /* 0x0000000101050824 */ /* 0x000fe400078e0204 */
[----:B------:R-:W-:Y:S02]  /*1ebe0*/  @!P0 VIADD R4, R33, 0x1 ;  /* 0x0000000121048836 */ /* 0x000fe40000000000 */
[----:B------:R-:W-:Y:S01]  /*1ebf0*/  @!P0 IMAD.IADD R7, R1, 0x1, R6 ;  /* 0x0000000101078824 */ /* 0x000fe200078e0206 */
[----:B------:R3:W-:Y:S01]  /*1ec00*/  @P0 STL.64 [R5+0x120], R12 ;  /* 0x0001200c05000387 */ /* 0x0007e20000100a00 */
[----:B------:R-:W-:-:S03]  /*1ec10*/  @!P0 IMAD.MOV.U32 R33, RZ, RZ, R4 ;  /* 0x000000ffff218224 */ /* 0x000fc600078e0004 */
[----:B------:R3:W-:Y:S04]  /*1ec20*/  @!P0 STL [R1+0x920], R4 ;  /* 0x0009200401008387 */ /* 0x0007e80000100800 */
[----:B------:R3:W-:Y:S01]  /*1ec30*/  @!P0 STL.64 [R7+0x928], R12 ;  /* 0x0009280c07008387 */ /* 0x0007e20000100a00 */
[----:B------:R-:W-:Y:S05]  /*1ec40*/  BRA `(.L_x_554) ;  /* 0x0000000000207947 */ /* 0x000fea0003800000 */
.L_x_551:
[C---:B-1----:R-:W-:Y:S02]  /*1ec50*/  IMAD.SHL.U32 R4, R34.reuse, 0x8, RZ ;  /* 0x0000000822047824 */ /* 0x042fe400078e00ff */
[----:B------:R-:W-:Y:S02]  /*1ec60*/  VIADD R0, R34, 0x1 ;  /* 0x0000000122007836 */ /* 0x000fe40000000000 */
[----:B------:R-:W-:Y:S01]  /*1ec70*/  IMAD.MOV.U32 R13, RZ, RZ, R3 ;  /* 0x000000ffff0d7224 */ /* 0x000fe200078e0003 */
[----:B------:R-:W-:Y:S01]  /*1ec80*/  LOP3.LUT R4, R4, 0x7f8, RZ, 0xc0, !PT ;  /* 0x000007f804047812 */ /* 0x000fe200078ec0ff */
[----:B------:R-:W-:Y:S01]  /*1ec90*/  IMAD.MOV.U32 R34, RZ, RZ, R0 ;  /* 0x000000ffff227224 */ /* 0x000fe200078e0000 */
[----:B------:R1:W-:Y:S03]  /*1eca0*/  STL [R1+0x118], R0 ;  /* 0x0001180001007387 */ /* 0x0003e60000100800 */
[----:B------:R-:W-:-:S05]  /*1ecb0*/  IMAD.IADD R5, R1, 0x1, R4 ;  /* 0x0000000101057824 */ /* 0x000fca00078e0204 */
[----:B------:R1:W-:Y:S02]  /*1ecc0*/  STL.64 [R5+0x120], R12 ;  /* 0x0001200c05007387 */ /* 0x0003e40000100a00 */
.L_x_554:
[----:B------:R-:W-:Y:S05]  /*1ecd0*/  BSYNC B0 ;  /* 0x0000000000007941 */ /* 0x000fea0003800000 */
.L_x_536:
[----:B------:R-:W-:Y:S01]  /*1ece0*/  LOP3.LUT P0, RZ, R9, 0x7, RZ, 0xc0, !PT ;  /* 0x0000000709ff7812 */ /* 0x000fe2000780c0ff */
[----:B------:R-:W-:Y:S01]  /*1ecf0*/  BSSY B0, `(.L_x_556) ;  /* 0x0000099000007945 */ /* 0x000fe20003800000 */
[----:B------:R-:W-:-:S04]  /*1ed00*/  LOP3.LUT P1, RZ, R11, 0x7, RZ, 0xc0, !PT ;  /* 0x000000070bff7812 */ /* 0x000fc8000782c0ff */
[----:B------:R-:W-:-:S04]  /*1ed10*/  PLOP3.LUT P0, PT, P0, P1, PT, 0x20, 0x2 ;  /* 0x000000000002781c */ /* 0x000fc80000702470 */
[----:B--2---:R-:W-:Y:S02]  /*1ed20*/  SEL R6, R11, R9, P0 ;  /* 0x000000090b067207 */ /* 0x004fe40000000000 */
[----:B---34-:R-:W-:Y:S02]  /*1ed30*/  SEL R7, R9, R11, P0 ;  /* 0x0000000b09077207 */ /* 0x018fe40000000000 */
[----:B------:R-:W-:-:S13]  /*1ed40*/  LOP3.LUT P1, RZ, R6, 0x7, RZ, 0xc0, !PT ;  /* 0x0000000706ff7812 */ /* 0x000fda000782c0ff */
[----:B------:R-:W-:Y:S05]  /*1ed50*/  @P1 BRA `(.L_x_557) ;  /* 0x0000000400741947 */ /* 0x000fea0003800000 */
.L_x_575:
[----:B------:R-:W-:Y:S01]  /*1ed60*/  LOP3.LUT P0, RZ, R7, 0x7, RZ, 0xc0, !PT ;  /* 0x0000000707ff7812 */ /* 0x000fe2000780c0ff */
[----:B------:R-:W-:Y:S05]  /*1ed70*/  YIELD ;  /* 0x0000000000007946 */ /* 0x000fea0003800000 */
[----:B------:R-:W-:Y:S07]  /*1ed80*/  BSSY B1, `(.L_x_558) ;  /* 0x000001f000017945 */ /* 0x000fee0003800000 */
[----:B-12---:R-:W-:Y:S05]  /*1ed90*/  @P0 BRA `(.L_x_559) ;  /* 0x0000000000740947 */ /* 0x006fea0003800000 */
[----:B------:R-:W2:Y:S01]  /*1eda0*/  S2R R3, SR_CgaCtaId ;  /* 0x0000000000037919 */ /* 0x000ea20000008800 */
[----:B-1----:R-:W-:-:S05]  /*1edb0*/  MOV R0, 0x400 ;  /* 0x0000040000007802 */ /* 0x002fca0000000f00 */
[----:B------:R-:W-:-:S05]  /*1edc0*/  VIADD R0, R0, 0x410 ;  /* 0x0000041000007836 */ /* 0x000fca0000000000 */
[----:B--2---:R-:W-:-:S07]  /*1edd0*/  LEA R8, R3, R0, 0x18 ;  /* 0x0000000003087211 */ /* 0x004fce00078ec0ff */
.L_x_566:
[C---:B------:R-:W-:Y:S01]  /*1ede0*/  ISETP.GT.U32.AND P1, PT, R7.reuse, 0xffff, PT ;  /* 0x0000ffff0700780c */ /* 0x040fe20003f24070 */
[----:B------:R-:W-:Y:S05]  /*1edf0*/  YIELD ;  /* 0x0000000000007946 */ /* 0x000fea0003800000 */
[----:B--2---:R-:W-:Y:S01]  /*1ee00*/  SHF.R.U32.HI R5, RZ, 0x3, R7 ;  /* 0x00000003ff057819 */ /* 0x004fe20000011607 */
[----:B------:R-:W-:Y:S01]  /*1ee10*/  BSSY.RECONVERGENT B2, `(.L_x_560) ;  /* 0x0000009000027945 */ /* 0x000fe20003800200 */
[----:B-1-3--:R-:W-:-:S03]  /*1ee20*/  LEA.HI R3, R7, R8, RZ, 0x1f ;  /* 0x0000000807037211 */ /* 0x00afc600078ff8ff */
[----:B------:R-:W-:Y:S02]  /*1ee30*/  IMAD.WIDE.U32 R4, R5, 0x4, R28 ;  /* 0x0000000405047825 */ /* 0x000fe400078e001c */
[----:B------:R-:W-:Y:S05]  /*1ee40*/  @P1 BRA `(.L_x_561) ;  /* 0x00000000000c1947 */ /* 0x000fea0003800000 */
[----:B------:R-:W-:-:S06]  /*1ee50*/  IMAD.MOV.U32 R0, RZ, RZ, -0x1 ;  /* 0xffffffffff007424 */ /* 0x000fcc00078e00ff */
[----:B------:R1:W2:Y:S01]  /*1ee60*/  ATOMS.EXCH R0, [R3+0x10000], R0 ;  /* 0x010000000300738c */ /* 0x0002a20004000000 */
[----:B------:R-:W-:Y:S05]  /*1ee70*/  BRA `(.L_x_562) ;  /* 0x0000000000087947 */ /* 0x000fea0003800000 */
.L_x_561:
[----:B------:R-:W-:-:S05]  /*1ee80*/  IMAD.MOV.U32 R9, RZ, RZ, -0x1 ;  /* 0xffffffffff097424 */ /* 0x000fca00078e00ff */
[----:B------:R3:W5:Y:S02]  /*1ee90*/  ATOMG.E.EXCH.STRONG.GPU PT, R0, desc[UR36][R4.64], R9 ;  /* 0x80000009040079a8 */ /* 0x000764000c1ef124 */
.L_x_562:
[----:B------:R-:W-:Y:S05]  /*1eea0*/  BSYNC.RECONVERGENT B2 ;  /* 0x0000000000027941 */ /* 0x000fea0003800200 */
.L_x_560:
[----:B--23-5:R-:W-:-:S05]  /*1eeb0*/  VIADD R9, R0, 0x1 ;  /* 0x0000000100097836 */ /* 0x02cfca0000000000 */
[----:B------:R-:W-:-:S13]  /*1eec0*/  ISETP.GE.U32.AND P0, PT, R9, 0x2, PT ;  /* 0x000000020900780c */ /* 0x000fda0003f06070 */
[----:B------:R-:W-:Y:S05]  /*1eed0*/  @!P0 BRA `(.L_x_559) ;  /* 0x0000000000248947 */ /* 0x000fea0003800000 */
[----:B------:R-:W-:Y:S04]  /*1eee0*/  BSSY.RECONVERGENT B2, `(.L_x_563) ;  /* 0x0000005000027945 */ /* 0x000fe80003800200 */
[----:B------:R-:W-:Y:S05]  /*1eef0*/  @P1 BRA `(.L_x_564) ;  /* 0x0000000000081947 */ /* 0x000fea0003800000 */
[----:B------:R3:W-:Y:S01]  /*1ef00*/  ATOMS.EXCH RZ, [R3+0x10000], RZ ;  /* 0x010000ff03ff738c */ /* 0x0007e20004000000 */
[----:B------:R-:W-:Y:S05]  /*1ef10*/  BRA `(.L_x_565) ;  /* 0x0000000000047947 */ /* 0x000fea0003800000 */
.L_x_564:
[----:B------:R2:W5:Y:S02]  /*1ef20*/  ATOMG.E.EXCH.STRONG.GPU PT, RZ, desc[UR36][R4.64], RZ ;  /* 0x800000ff04ff79a8 */ /* 0x000564000c1ef124 */
.L_x_565:
[----:B------:R-:W-:Y:S05]  /*1ef30*/  BSYNC.RECONVERGENT B2 ;  /* 0x0000000000027941 */ /* 0x000fea0003800200 */
.L_x_563:
[----:B------:R-:W-:Y:S01]  /*1ef40*/  LOP3.LUT P0, RZ, R0, 0x7, RZ, 0xc0, !PT ;  /* 0x0000000700ff7812 */ /* 0x000fe2000780c0ff */
[----:B------:R-:W-:-:S12]  /*1ef50*/  IMAD.MOV.U32 R7, RZ, RZ, R0 ;  /* 0x000000ffff077224 */ /* 0x000fd800078e0000 */
[----:B------:R-:W-:Y:S05]  /*1ef60*/  @!P0 BRA `(.L_x_566) ;  /* 0xfffffffc009c8947 */ /* 0x000fea000383ffff */
.L_x_559:
[----:B------:R-:W-:Y:S05]  /*1ef70*/  BSYNC B1 ;  /* 0x0000000000017941 */ /* 0x000fea0003800000 */
.L_x_558:
[----:B------:R-:W-:Y:S01]  /*1ef80*/  ISETP.GE.U32.AND P0, PT, R6, 0xfff9, PT ;  /* 0x0000fff90600780c */ /* 0x000fe20003f06070 */
[----:B------:R-:W-:-:S12]  /*1ef90*/  BSSY.RELIABLE B1, `(.L_x_567) ;  /* 0x0000032000017945 */ /* 0x000fd80003800100 */
[----:B------:R-:W-:Y:S05]  /*1efa0*/  @!P0 BRA `(.L_x_568) ;  /* 0x0000000000688947 */ /* 0x000fea0003800000 */
[C---:B------:R-:W-:Y:S02]  /*1efb0*/  LOP3.LUT P0, RZ, R7.reuse, 0x3, RZ, 0xc0, !PT ;  /* 0x0000000307ff7812 */ /* 0x040fe4000780c0ff */
[----:B--2---:R-:W-:-:S04]  /*1efc0*/  LOP3.LUT P1, R4, R7, 0x4, RZ, 0xc0, !PT ;  /* 0x0000000407047812 */ /* 0x004fc8000782c0ff */
[----:B------:R-:W-:-:S04]  /*1efd0*/  PLOP3.LUT P0, PT, P1, P0, PT, 0x8, 0x80 ;  /* 0x000000000080781c */ /* 0x000fc80000f00170 */
[----:B------:R-:W-:-:S13]  /*1efe0*/  ISETP.GT.U32.OR P0, PT, R7, 0xffff, P0 ;  /* 0x0000ffff0700780c */ /* 0x000fda0000704470 */
[----:B------:R-:W-:Y:S05]  /*1eff0*/  @P0 BRA `(.L_x_569) ;  /* 0x00000000001c0947 */ /* 0x000fea0003800000 */
[----:B------:R-:W-:Y:S01]  /*1f000*/  LOP3.LUT P0, RZ, R7, 0x7, RZ, 0xc0, !PT ;  /* 0x0000000707ff7812 */ /* 0x000fe2000780c0ff */
[----:B-1----:R-:W-:Y:S02]  /*1f010*/  IMAD.MOV.U32 R0, RZ, RZ, R7 ;  /* 0x000000ffff007224 */ /* 0x002fe400078e0007 */
[----:B---3--:R-:W-:-:S10]  /*1f020*/  IMAD.MOV.U32 R3, RZ, RZ, R6 ;  /* 0x000000ffff037224 */ /* 0x008fd400078e0006 */
[----:B------:R-:W-:Y:S05]  /*1f030*/  @!P0 BRA `(.L_x_570) ;  /* 0x00000000009c8947 */ /* 0x000fea0003800000 */
[----:B------:R-:W-:-:S13]  /*1f040*/  ISETP.NE.AND P0, PT, R4, RZ, PT ;  /* 0x000000ff0400720c */ /* 0x000fda0003f05270 */
[----:B------:R-:W-:Y:S05]  /*1f050*/  @P0 BREAK.RELIABLE B1 ;  /* 0x0000000000010942 */ /* 0x000fea0003800100 */
[----:B------:R-:W-:Y:S05]  /*1f060*/  @P0 BRA `(.L_x_571) ;  /* 0x00000004006c0947 */ /* 0x000fea0003800000 */
.L_x_569:
[----:B------:R-:W-:Y:S02]  /*1f070*/  ISETP.GT.U32.AND P1, PT, R6, 0xffff, PT ;  /* 0x0000ffff0600780c */ /* 0x000fe40003f24070 */
[----:B-1-3--:R-:W-:-:S11]  /*1f080*/  SHF.R.U32.HI R3, RZ, 0x3, R6 ;  /* 0x00000003ff037819 */ /* 0x00afd60000011606 */
        /* <DEDUP_REMOVED lines=12> */
.L_x_568:
        /* <DEDUP_REMOVED lines=15> */
.L_x_573:
[----:B------:R-:W-:-:S05]  /*1f240*/  IMAD.WIDE.U32 R4, R5, 0x4, R28 ;  /* 0x0000000405047825 */ /* 0x000fca00078e001c */
[----:B------:R-:W2:Y:S02]  /*1f250*/  ATOMG.E.EXCH.STRONG.GPU PT, R0, desc[UR36][R4.64], R7 ;  /* 0x80000007040079a8 */ /* 0x000ea4000c1ef124 */
[----:B--2---:R-:W-:-:S13]  /*1f260*/  ISETP.NE.AND P0, PT, R0, -0x1, PT ;  /* 0xffffffff0000780c */ /* 0x004fda0003f05270 */
[----:B------:R-:W-:Y:S05]  /*1f270*/  @!P0 BREAK.RELIABLE B1 ;  /* 0x0000000000018942 */ /* 0x000fea0003800100 */
[----:B------:R-:W-:Y:S05]  /*1f280*/  @!P0 BRA `(.L_x_574) ;  /* 0x0000000000fc8947 */ /* 0x000fea0003800000 */
[----:B------:R2:W5:Y:S01]  /*1f290*/  ATOMG.E.EXCH.STRONG.GPU PT, RZ, desc[UR36][R4.64], RZ ;  /* 0x800000ff04ff79a8 */ /* 0x000562000c1ef124 */
[----:B---3--:R-:W-:-:S07]  /*1f2a0*/  IMAD.MOV.U32 R3, RZ, RZ, R7 ;  /* 0x000000ffff037224 */ /* 0x008fce00078e0007 */
.L_x_570:
[----:B------:R-:W-:Y:S05]  /*1f2b0*/  BSYNC.RELIABLE B1 ;  /* 0x0000000000017941 */ /* 0x000fea0003800100 */
.L_x_567:
[----:B------:R-:W-:Y:S02]  /*1f2c0*/  LOP3.LUT P0, RZ, R0, 0x7, RZ, 0xc0, !PT ;  /* 0x0000000700ff7812 */ /* 0x000fe4000780c0ff */
[----:B------:R-:W-:-:S04]  /*1f2d0*/  LOP3.LUT P1, RZ, R3, 0x7, RZ, 0xc0, !PT ;  /* 0x0000000703ff7812 */ /* 0x000fc8000782c0ff */
[----:B------:R-:W-:-:S04]  /*1f2e0*/  PLOP3.LUT P0, PT, P0, P1, PT, 0x20, 0x2 ;  /* 0x000000000002781c */ /* 0x000fc80000702470 */
[----:B------:R-:W-:Y:S02]  /*1f2f0*/  SEL R6, R3, R0, P0 ;  /* 0x0000000003067207 */ /* 0x000fe40000000000 */
[----:B------:R-:W-:Y:S02]  /*1f300*/  SEL R7, R0, R3, P0 ;  /* 0x0000000300077207 */ /* 0x000fe40000000000 */
[----:B------:R-:W-:-:S13]  /*1f310*/  LOP3.LUT P1, RZ, R6, 0x7, RZ, 0xc0, !PT ;  /* 0x0000000706ff7812 */ /* 0x000fda000782c0ff */
[----:B------:R-:W-:Y:S05]  /*1f320*/  @!P1 BRA `(.L_x_575) ;  /* 0xfffffff8008c9947 */ /* 0x000fea000383ffff */
.L_x_557:
[----:B-1----:R-:W-:Y:S02]  /*1f330*/  IMAD.SHL.U32 R0, R6, 0x8, RZ ;  /* 0x0000000806007824 */ /* 0x002fe400078e00ff */
[----:B------:R-:W-:Y:S02]  /*1f340*/  IMAD.MOV.U32 R3, RZ, RZ, -0x4f0f0efe ;  /* 0xb0f0f102ff037424 */ /* 0x000fe400078e00ff */
[----:B--2---:R-:W-:Y:S01]  /*1f350*/  IMAD.MOV.U32 R5, RZ, RZ, -0x203a400 ;  /* 0xfdfc5c00ff057424 */ /* 0x004fe200078e00ff */
[----:B------:R-:W-:Y:S01]  /*1f360*/  LOP3.LUT R0, R0, 0x38, RZ, 0xc0, !PT ;  /* 0x0000003800007812 */ /* 0x000fe200078ec0ff */
[----:B------:R-:W-:-:S03]  /*1f370*/  IMAD.MOV.U32 R9, RZ, RZ, -0x40000000 ;  /* 0xc0000000ff097424 */ /* 0x000fc600078e00ff */
[----:B------:R-:W-:-:S04]  /*1f380*/  LOP3.LUT R0, R0, 0x7, R7, 0xf8, !PT ;  /* 0x0000000700007812 */ /* 0x000fc800078ef807 */
[-C--:B------:R-:W-:Y:S02]  /*1f390*/  SHF.R.U64 R4, R3, R0.reuse, 0x7eb6deee ;  /* 0x7eb6deee03047419 */ /* 0x080fe40000001200 */
[-C--:B------:R-:W-:Y:S02]  /*1f3a0*/  SHF.R.U64 R5, R5, R0.reuse, 0x18181c19 ;  /* 0x18181c1905057419 */ /* 0x080fe40000001200 */
[----:B------:R-:W-:Y:S02]  /*1f3b0*/  SHF.R.U64 R3, R9, R0, 0xf8f8f0f0 ;  /* 0xf8f8f0f009037419 */ /* 0x000fe40000001200 */
[----:B------:R-:W-:Y:S02]  /*1f3c0*/  LOP3.LUT R0, R4, 0x1, RZ, 0xc0, !PT ;  /* 0x0000000104007812 */ /* 0x000fe400078ec0ff */
[----:B------:R-:W-:Y:S02]  /*1f3d0*/  SHF.L.U32 R3, R3, 0x2, RZ ;  /* 0x0000000203037819 */ /* 0x000fe400000006ff */
        /* <DEDUP_REMOVED lines=21> */
.L_x_572:
        /* <DEDUP_REMOVED lines=15> */
.L_x_571:
[C---:B------:R-:W-:Y:S02]  /*1f620*/  IMAD.SHL.U32 R0, R34.reuse, 0x8, RZ ;  /* 0x0000000822007824 */ /* 0x040fe400078e00ff */
[----:B------:R-:W-:-:S03]  /*1f630*/  VIADD R34, R34, 0x1 ;  /* 0x0000000122227836 */ /* 0x000fc60000000000 */
[----:B------:R-:W-:Y:S02]  /*1f640*/  LOP3.LUT R0, R0, 0x7f8, RZ, 0xc0, !PT ;  /* 0x000007f800007812 */ /* 0x000fe400078ec0ff */
[----:B------:R2:W-:Y:S03]  /*1f650*/  STL [R1+0x118], R34 ;  /* 0x0001182201007387 */ /* 0x0005e60000100800 */
[----:B------:R-:W-:-:S05]  /*1f660*/  IMAD.IADD R3, R1, 0x1, R0 ;  /* 0x0000000101037824 */ /* 0x000fca00078e0200 */
[----:B------:R2:W-:Y:S02]  /*1f670*/  STL.64 [R3+0x120], R6 ;  /* 0x0001200603007387 */ /* 0x0005e40000100a00 */
.L_x_574:
[----:B------:R-:W-:Y:S05]  /*1f680*/  BSYNC B0 ;  /* 0x0000000000007941 */ /* 0x000fea0003800000 */
.L_x_556:
[----:B------:R-:W-:Y:S05]  /*1f690*/  BRA `(.L_x_149) ;  /* 0x000000ac00d07947 */ /* 0x000fea0003800000 */
.L_x_403:
        /* <DEDUP_REMOVED lines=12> */
.L_x_582:
        /* <DEDUP_REMOVED lines=22> */
[----:B------:R1:W-:Y:S02]  /*1f8c0*/  @!P0 STL [R8+0x18], R3 ;  /* 0x0000180308008387 */ /* 0x0003e40000100800 */
[----:B------:R-:W-:Y:S01]  /*1f8d0*/  @!P0 MOV R34, R0 ;  /* 0x0000000000228202 */ /* 0x000fe20000000f00 */
        /* <DEDUP_REMOVED lines=9> */
.L_x_581:
[----:B------:R-:W-:Y:S05]  /*1f970*/  BSYNC.RECONVERGENT B10 ;  /* 0x00000000000a7941 */ /* 0x000fea0003800200 */
.L_x_580:
[----:B------:R-:W-:-:S13]  /*1f980*/  ISETP.GE.U32.AND P0, PT, R34, 0x2, PT ;  /* 0x000000022200780c */ /* 0x000fda0003f06070 */
[----:B------:R-:W-:Y:S05]  /*1f990*/  @!P0 BRA `(.L_x_582) ;  /* 0xfffffffc00708947 */ /* 0x000fea000383ffff */
[----:B------:R-:W-:Y:S05]  /*1f9a0*/  BSYNC.RECONVERGENT B9 ;  /* 0x0000000000097941 */ /* 0x000fea0003800200 */
.L_x_579:
[----:B------:R-:W-:Y:S01]  /*1f9b0*/  PLOP3.LUT P0, PT, PT, PT, PT, 0x80, 0x8 ;  /* 0x000000000008781c */ /* 0x000fe20003f0f070 */
[----:B------:R-:W-:-:S12]  /*1f9c0*/  BRA `(.L_x_583) ;  /* 0x0000004400347947 */ /* 0x000fd80003800000 */
.L_x_578:
[----:B------:R-:W2:Y:S01]  /*1f9d0*/  LDL R9, [R1+0x4] ;  /* 0x0000040001097983 */ /* 0x000ea20000100800 */
[----:B------:R-:W-:Y:S01]  /*1f9e0*/  BSSY.RECONVERGENT B0, `(.L_x_584) ;  /* 0x000044a000007945 */ /* 0x000fe20003800200 */
[C---:B--2---:R-:W-:Y:S02]  /*1f9f0*/  IMAD.SHL.U32 R0, R9.reuse, 0x80, RZ ;  /* 0x0000008009007824 */ /* 0x044fe400078e00ff */
[----:B------:R-:W-:Y:S02]  /*1fa00*/  IMAD.SHL.U32 R3, R9, 0x400, RZ ;  /* 0x0000040009037824 */ /* 0x000fe400078e00ff */
[C---:B------:R-:W-:Y:S01]  /*1fa10*/  VIADD R8, R0.reuse, 0x80 ;  /* 0x0000008000087836 */ /* 0x040fe20000000000 */
[----:B------:R-:W-:Y:S02]  /*1fa20*/  LOP3.LUT R0, R0, 0x1f80, RZ, 0xc0, !PT ;  /* 0x00001f8000007812 */ /* 0x000fe400078ec0ff */
[----:B------:R-:W-:Y:S01]  /*1fa30*/  LOP3.LUT R3, R3, 0xfc00, RZ, 0xc0, !PT ;  /* 0x0000fc0003037812 */ /* 0x000fe200078ec0ff */
[----:B------:R-:W-:-:S04]  /*1fa40*/  IMAD.SHL.U32 R4, R8, 0x8, RZ ;  /* 0x0000000808047824 */ /* 0x000fc800078e00ff */
[----:B------:R-:W-:Y:S01]  /*1fa50*/  IMAD.IADD R3, R36, 0x1, R3 ;  /* 0x0000000124037824 */ /* 0x000fe200078e0203 */
[----:B------:R-:W-:-:S04]  /*1fa60*/  LOP3.LUT R7, R4, 0xfc00, RZ, 0xc0, !PT ;  /* 0x0000fc0004077812 */ /* 0x000fc800078ec0ff */
[----:B------:R-:W1:Y:S01]  /*1fa70*/  LDS.64 R4, [R3] ;  /* 0x0000000003047984 */ /* 0x000e620000000a00 */
[----:B------:R-:W-:-:S06]  /*1fa80*/  IMAD.IADD R7, R36, 0x1, R7 ;  /* 0x0000000124077824 */ /* 0x000fcc00078e0207 */
[----:B------:R-:W2:Y:S01]  /*1fa90*/  LDS.64 R6, [R7] ;  /* 0x0000000007067984 */ /* 0x000ea20000000a00 */
[----:B-1----:R-:W-:Y:S02]  /*1faa0*/  ISETP.NE.U32.AND P0, PT, R4, RZ, PT ;  /* 0x000000ff0400720c */ /* 0x002fe40003f05070 */
[----:B------:R-:W-:Y:S01]  /*1fab0*/  LOP3.LUT R4, R8, 0x1f80, RZ, 0xc0, !PT ;  /* 0x00001f8008047812 */ /* 0x000fe200078ec0ff */
[--C-:B------:R-:W-:Y:S01]  /*1fac0*/  IMAD.IADD R8, R0, 0x1, R37.reuse ;  /* 0x0000000100087824 */ /* 0x100fe200078e0225 */
[----:B------:R-:W-:Y:S01]  /*1fad0*/  ISETP.NE.AND.EX P0, PT, R5, RZ, PT, P0 ;  /* 0x000000ff0500720c */ /* 0x000fe20003f05300 */
[----:B------:R-:W-:Y:S01]  /*1fae0*/  IMAD.MOV.U32 R0, RZ, RZ, RZ ;  /* 0x000000ffff007224 */ /* 0x000fe200078e00ff */
[----:B--2---:R-:W-:Y:S01]  /*1faf0*/  ISETP.NE.U32.AND P1, PT, R6, RZ, PT ;  /* 0x000000ff0600720c */ /* 0x004fe20003f25070 */
[----:B------:R-:W-:Y:S01]  /*1fb00*/  IMAD.IADD R5, R4, 0x1, R37 ;  /* 0x0000000104057824 */ /* 0x000fe200078e0225 */
[----:B------:R-:W-:Y:S01]  /*1fb10*/  ISETP.EQ.OR P0, PT, R8, RZ, P0 ;  /* 0x000000ff0800720c */ /* 0x000fe20000702670 */
[----:B------:R-:W-:Y:S01]  /*1fb20*/  VIADD R4, R9, 0x2 ;  /* 0x0000000209047836 */ /* 0x000fe20000000000 */
[----:B------:R-:W-:-:S04]  /*1fb30*/  ISETP.NE.AND.EX P1, PT, R7, RZ, PT, P1 ;  /* 0x000000ff0700720c */ /* 0x000fc80003f25310 */
[----:B------:R-:W-:-:S07]  /*1fb40*/  ISETP.EQ.OR P1, PT, R5, RZ, P1 ;  /* 0x000000ff0500720c */ /* 0x000fce0000f22670 */
[----:B------:R-:W-:Y:S01]  /*1fb50*/  @!P0 IMAD.MOV.U32 R0, RZ, RZ, 0x1 ;  /* 0x00000001ff008424 */ /* 0x000fe200078e00ff */
[----:B------:R1:W-:Y:S01]  /*1fb60*/  @!P0 STL [R1+0x18], R8 ;  /* 0x0000180801008387 */ /* 0x0003e20000100800 */
[----:B------:R-:W-:-:S04]  /*1fb70*/  PLOP3.LUT P0, PT, PT, PT, PT, 0x80, 0x8 ;  /* 0x000000000008781c */ /* 0x000fc80003f0f070 */
        /* <DEDUP_REMOVED lines=1063> */
[----:B------:R-:W-:Y:S02]  /*23df0*/  IMAD.IADD R6, R4, 0x1, R37 ;  /* 0x0000000104067824 */ /* 0x000fe400078e0225 */
[----:B------:R-:W-:Y:S01]  /*23e00*/  VIADD R4, R9, 0x40 ;  /* 0x0000004009047836 */ /* 0x000fe20000000000 */
[----:B------:R-:W-:-:S04]  /*23e10*/  ISETP.NE.AND.EX P0, PT, R7, RZ, PT, P0 ;  /* 0x000000ff0700720c */ /* 0x000fc80003f05300 */
[----:B------:R-:W-:-:S04]  /*23e20*/  ISETP.EQ.OR P0, PT, R6, RZ, P0 ;  /* 0x000000ff0600720c */ /* 0x000fc80000702670 */
[----:B------:R-:W-:-:S09]  /*23e30*/  ISETP.EQ.OR P1, PT, R0, RZ, P0 ;  /* 0x000000ff0000720c */ /* 0x000fd20000722670 */
[----:B------:R-:W-:-:S04]  /*23e40*/  @!P0 IMAD R3, R0, 0x4, R1 ;  /* 0x0000000400038824 */ /* 0x000fc800078e0201 */
[----:B------:R-:W-:Y:S01]  /*23e50*/  @!P1 VIADD R4, R9, 0x3f ;  /* 0x0000003f09049836 */ /* 0x000fe20000000000 */
[----:B------:R1:W-:Y:S01]  /*23e60*/  @!P0 STL [R3+0x18], R6 ;  /* 0x0000180603008387 */ /* 0x0003e20000100800 */
[----:B------:R-:W-:-:S13]  /*23e70*/  PLOP3.LUT P0, PT, P1, PT, PT, 0x8, 0x80 ;  /* 0x000000000080781c */ /* 0x000fda0000f0e170 */
.L_x_585:
[----:B------:R-:W-:Y:S05]  /*23e80*/  BSYNC.RECONVERGENT B0 ;  /* 0x0000000000007941 */ /* 0x000fea0003800200 */
.L_x_584:
[----:B------:R2:W-:Y:S02]  /*23e90*/  STL [R1+0x4], R4 ;  /* 0x0000040401007387 */ /* 0x0005e40000100800 */
.L_x_583:
[----:B------:R-:W-:Y:S05]  /*23ea0*/  BSYNC.RECONVERGENT B8 ;  /* 0x0000000000087941 */ /* 0x000fea0003800200 */
.L_x_577:
[----:B------:R-:W-:-:S13]  /*23eb0*/  ISETP.EQ.OR P0, PT, R23, RZ, !P0 ;  /* 0x000000ff1700720c */ /* 0x000fda0004702670 */
        /* <DEDUP_REMOVED lines=13> */
.L_x_587:
[----:B--2---:R-:W1:Y:S02]  /*23f90*/  LDC.64 R4, c[0x0][0x380] ;  /* 0x0000e000ff047b82 */ /* 0x004e640000000a00 */
[----:B-1----:R-:W-:-:S03]  /*23fa0*/  IMAD.WIDE.U32 R4, R3, 0x8, R4 ;  /* 0x0000000803047825 */ /* 0x002fc600078e0004 */
[----:B------:R-:W-:-:S05]  /*23fb0*/  IADD3 R6, P0, PT, R4, 0xc000000, RZ ;  /* 0x0c00000004067810 */ /* 0x000fca0007f1e0ff */
[----:B------:R-:W-:-:S06]  /*23fc0*/  IMAD.X R7, RZ, RZ, R5, P0 ;  /* 0x000000ffff077224 */ /* 0x000fcc00000e0605 */
[----:B------:R-:W5:Y:S02]  /*23fd0*/  ATOMG.E.EXCH.64.STRONG.GPU PT, R6, desc[UR36][R6.64+0x8], RZ ;  /* 0x800008ff060679a8 */ /* 0x000f64000c1ef524 */
.L_x_588:
[----:B------:R-:W-:Y:S05]  /*23fe0*/  BSYNC.RECONVERGENT B0 ;  /* 0x0000000000007941 */ /* 0x000fea0003800200 */
.L_x_586:
[----:B------:R-:W-:Y:S01]  /*23ff0*/  LOP3.LUT P0, RZ, R22, 0x7fffff80, RZ, 0xc0, !PT ;  /* 0x7fffff8016ff7812 */ /* 0x000fe2000780c0ff */
[----:B------:R-:W-:-:S12]  /*24000*/  BSSY B0, `(.L_x_589) ;  /* 0x0000178000007945 */ /* 0x000fd80003800000 */
[----:B------:R-:W-:Y:S05]  /*24010*/  @P0 BRA `(.L_x_590) ;  /* 0x0000000800c40947 */ /* 0x000fea0003800000 */
[----:B------:R-:W3:Y:S01]  /*24020*/  LDL R3, [R1+0x18] ;  /* 0x0000180001037983 */ /* 0x000ee20000100800 */
[----:B------:R-:W-:Y:S01]  /*24030*/  BSSY.RECONVERGENT B1, `(.L_x_591) ;  /* 0x0000011000017945 */ /* 0x000fe20003800200 */
[----:B-12--5:R-:W-:Y:S02]  /*24040*/  IMAD.MOV.U32 R4, RZ, RZ, R7 ;  /* 0x000000ffff047224 */ /* 0x026fe400078e0007 */
[----:B------:R-:W-:Y:S01]  /*24050*/  IMAD.MOV.U32 R5, RZ, RZ, 0x2 ;  /* 0x00000002ff057424 */ /* 0x000fe200078e00ff */
[----:B---3--:R-:W-:-:S13]  /*24060*/  ISETP.GT.U32.AND P0, PT, R3, 0x1fff, PT ;  /* 0x00001fff0300780c */ /* 0x008fda0003f04070 */
        /* <DEDUP_REMOVED lines=8> */
.L_x_592:
[----:B------:R-:W1:Y:S02]  /*240f0*/  LDC.64 R8, c[0x0][0x380] ;  /* 0x0000e000ff087b82 */ /* 0x000e640000000a00 */
[----:B-1----:R-:W-:-:S03]  /*24100*/  IMAD.WIDE.U32 R8, R3, 0x8, R8 ;  /* 0x0000000803087825 */ /* 0x002fc600078e0008 */
[----:B------:R-:W-:-:S05]  /*24110*/  IADD3 R8, P0, PT, R8, 0xc000000, RZ ;  /* 0x0c00000008087810 */ /* 0x000fca0007f1e0ff */
[----:B------:R-:W-:-:S05]  /*24120*/  IMAD.X R9, RZ, RZ, R9, P0 ;  /* 0x000000ffff097224 */ /* 0x000fca00000e0609 */
[----:B------:R2:W5:Y:S03]  /*24130*/  ATOMG.E.EXCH.64.STRONG.GPU PT, RZ, desc[UR36][R8.64+0x8], R4 ;  /* 0x8000080408ff79a8 */ /* 0x000566000c1ef524 */
.L_x_593:
[----:B------:R-:W-:Y:S05]  /*24140*/  BSYNC.RECONVERGENT B1 ;  /* 0x0000000000017941 */ /* 0x000fea0003800200 */
.L_x_591:
[----:B------:R-:W-:Y:S02]  /*24150*/  LEA R3, R3, 0x4, 0x3 ;  /* 0x0000000403037811 */ /* 0x000fe400078e18ff */
[----:B------:R-:W-:-:S04]  /*24160*/  LOP3.LUT P1, RZ, R6, 0x7, RZ, 0xc0, !PT ;  /* 0x0000000706ff7812 */ /* 0x000fc8000782c0ff */
[----:B--2---:R-:W-:Y:S02]  /*24170*/  SEL R8, R6, R3, !P1 ;  /* 0x0000000306087207 */ /* 0x004fe40004800000 */
[----:B-1----:R-:W-:Y:S02]  /*24180*/  SEL R9, R3, R6, !P1 ;  /* 0x0000000603097207 */ /* 0x002fe40004800000 */
[----:B------:R-:W-:-:S13]  /*24190*/  LOP3.LUT P0, RZ, R8, 0x7, RZ, 0xc0, !PT ;  /* 0x0000000708ff7812 */ /* 0x000fda000780c0ff */
[----:B------:R-:W-:Y:S05]  /*241a0*/  @P0 BRA `(.L_x_594) ;  /* 0x0000000400740947 */ /* 0x000fea0003800000 */
.L_x_612:
[----:B------:R-:W-:Y:S01]  /*241b0*/  LOP3.LUT P0, RZ, R9, 0x7, RZ, 0xc0, !PT ;  /* 0x0000000709ff7812 */ /* 0x000fe2000780c0ff */
[----:B------:R-:W-:Y:S05]  /*241c0*/  YIELD ;  /* 0x0000000000007946 */ /* 0x000fea0003800000 */
[----:B------:R-:W-:Y:S07]  /*241d0*/  BSSY B1, `(.L_x_595) ;  /* 0x000001f000017945 */ /* 0x000fee0003800000 */
[----:B--2-4-:R-:W-:Y:S05]  /*241e0*/  @P0 BRA `(.L_x_596) ;  /* 0x0000000000740947 */ /* 0x014fea0003800000 */
[----:B------:R-:W1:Y:S01]  /*241f0*/  S2R R3, SR_CgaCtaId ;  /* 0x0000000000037919 */ /* 0x000e620000008800 */
[----:B------:R-:W-:-:S05]  /*24200*/  MOV R0, 0x400 ;  /* 0x0000040000007802 */ /* 0x000fca0000000f00 */
[----:B------:R-:W-:-:S05]  /*24210*/  VIADD R0, R0, 0x410 ;  /* 0x0000041000007836 */ /* 0x000fca0000000000 */
[----:B-1----:R-:W-:-:S07]  /*24220*/  LEA R6, R3, R0, 0x18 ;  /* 0x0000000003067211 */ /* 0x002fce00078ec0ff */
.L_x_603:
        /* <DEDUP_REMOVED lines=10> */
.L_x_598:
[----:B------:R-:W-:-:S05]  /*242d0*/  MOV R7, 0xffffffff ;  /* 0xffffffff00077802 */ /* 0x000fca0000000f00 */
[----:B------:R3:W5:Y:S02]  /*242e0*/  ATOMG.E.EXCH.STRONG.GPU PT, R0, desc[UR36][R4.64], R7 ;  /* 0x80000007040079a8 */ /* 0x000764000c1ef124 */
.L_x_599:
[----:B------:R-:W-:Y:S05]  /*242f0*/  BSYNC.RECONVERGENT B2 ;  /* 0x0000000000027941 */ /* 0x000fea0003800200 */
.L_x_597:
[----:B--23-5:R-:W-:-:S05]  /*24300*/  VIADD R7, R0, 0x1 ;  /* 0x0000000100077836 */ /* 0x02cfca0000000000 */
[----:B------:R-:W-:-:S13]  /*24310*/  ISETP.GE.U32.AND P1, PT, R7, 0x2, PT ;  /* 0x000000020700780c */ /* 0x000fda0003f26070 */
[----:B------:R-:W-:Y:S05]  /*24320*/  @!P1 BRA `(.L_x_596) ;  /* 0x0000000000249947 */ /* 0x000fea0003800000 */
[----:B------:R-:W-:Y:S04]  /*24330*/  BSSY.RECONVERGENT B2, `(.L_x_600) ;  /* 0x0000005000027945 */ /* 0x000fe80003800200 */
[----:B------:R-:W-:Y:S05]  /*24340*/  @P0 BRA `(.L_x_601) ;  /* 0x0000000000080947 */ /* 0x000fea0003800000 */
[----:B------:R3:W-:Y:S01]  /*24350*/  ATOMS.EXCH RZ, [R3+0x10000], RZ ;  /* 0x010000ff03ff738c */ /* 0x0007e20004000000 */
[----:B------:R-:W-:Y:S05]  /*24360*/  BRA `(.L_x_602) ;  /* 0x0000000000047947 */ /* 0x000fea0003800000 */
.L_x_601:
[----:B------:R2:W5:Y:S02]  /*24370*/  ATOMG.E.EXCH.STRONG.GPU PT, RZ, desc[UR36][R4.64], RZ ;  /* 0x800000ff04ff79a8 */ /* 0x000564000c1ef124 */
.L_x_602:
[----:B------:R-:W-:Y:S05]  /*24380*/  BSYNC.RECONVERGENT B2 ;  /* 0x0000000000027941 */ /* 0x000fea0003800200 */
.L_x_600:
[----:B------:R-:W-:Y:S01]  /*24390*/  LOP3.LUT P0, RZ, R0, 0x7, RZ, 0xc0, !PT ;  /* 0x0000000700ff7812 */ /* 0x000fe2000780c0ff */
[----:B------:R-:W-:-:S12]  /*243a0*/  IMAD.MOV.U32 R9, RZ, RZ, R0 ;  /* 0x000000ffff097224 */ /* 0x000fd800078e0000 */
[----:B------:R-:W-:Y:S05]  /*243b0*/  @!P0 BRA `(.L_x_603) ;  /* 0xfffffffc009c8947 */ /* 0x000fea000383ffff */
.L_x_596:
[----:B------:R-:W-:Y:S05]  /*243c0*/  BSYNC B1 ;  /* 0x0000000000017941 */ /* 0x000fea0003800000 */
.L_x_595:
        /* <DEDUP_REMOVED lines=9> */
[----:B------:R-:W-:Y:S02]  /*24460*/  IMAD.MOV.U32 R0, RZ, RZ, R9 ;  /* 0x000000ffff007224 */ /* 0x000fe400078e0009 */
[----:B-1-3--:R-:W-:-:S10]  /*24470*/  IMAD.MOV.U32 R3, RZ, RZ, R8 ;  /* 0x000000ffff037224 */ /* 0x00afd400078e0008 */
[----:B------:R-:W-:Y:S05]  /*24480*/  @!P0 BRA `(.L_x_607) ;  /* 0x00000000009c8947 */ /* 0x000fea0003800000 */
[----:B------:R-:W-:-:S13]  /*24490*/  ISETP.NE.AND P0, PT, R4, RZ, PT ;  /* 0x000000ff0400720c */ /* 0x000fda0003f05270 */
[----:B------:R-:W-:Y:S05]  /*244a0*/  @P0 BREAK.RELIABLE B1 ;  /* 0x0000000000010942 */ /* 0x000fea0003800100 */
[----:B------:R-:W-:Y:S05]  /*244b0*/  @P0 BRA `(.L_x_608) ;  /* 0x00000004007c0947 */ /* 0x000fea0003800000 */
.L_x_606:
        /* <DEDUP_REMOVED lines=14> */
.L_x_605:
        /* <DEDUP_REMOVED lines=13> */
[----:B-1-3--:R-:W-:Y:S01]  /*24670*/  IMAD.MOV.U32 R3, RZ, RZ, R9 ;  /* 0x000000ffff037224 */ /* 0x00afe200078e0009 */
[----:B------:R-:W-:Y:S06]  /*24680*/  BRA `(.L_x_607) ;  /* 0x00000000001c7947 */ /* 0x000fec0003800000 */
.L_x_610:
[----:B------:R-:W-:-:S05]  /*24690*/  IMAD.WIDE.U32 R4, R5, 0x4, R28 ;  /* 0x0000000405047825 */ /* 0x000fca00078e001c */
[----:B------:R-:W2:Y:S02]  /*246a0*/  ATOMG.E.EXCH.STRONG.GPU PT, R0, desc[UR36][R4.64], R9 ;  /* 0x80000009040079a8 */ /* 0x000ea4000c1ef124 */
[----:B--2---:R-:W-:-:S13]  /*246b0*/  ISETP.NE.AND P0, PT, R0, -0x1, PT ;  /* 0xffffffff0000780c */ /* 0x004fda0003f05270 */
[----:B------:R-:W-:Y:S05]  /*246c0*/  @!P0 BREAK.RELIABLE B1 ;  /* 0x0000000000018942 */ /* 0x000fea0003800100 */
[----:B------:R-:W-:Y:S05]  /*246d0*/  @!P0 BRA `(.L_x_611) ;  /* 0x0000001000288947 */ /* 0x000fea0003800000 */
[----:B------:R4:W5:Y:S01]  /*246e0*/  ATOMG.E.EXCH.STRONG.GPU PT, RZ, desc[UR36][R4.64], RZ ;  /* 0x800000ff04ff79a8 */ /* 0x000962000c1ef124 */
[----:B-1-3--:R-:W-:-:S07]  /*246f0*/  IMAD.MOV.U32 R3, RZ, RZ, R9 ;  /* 0x000000ffff037224 */ /* 0x00afce00078e0009 */
.L_x_607:
[----:B------:R-:W-:Y:S05]  /*24700*/  BSYNC.RELIABLE B1 ;  /* 0x0000000000017941 */ /* 0x000fea0003800100 */
.L_x_604:
[----:B------:R-:W-:Y:S02]  /*24710*/  LOP3.LUT P0, RZ, R0, 0x7, RZ, 0xc0, !PT ;  /* 0x0000000700ff7812 */ /* 0x000fe4000780c0ff */
[----:B------:R-:W-:-:S04]  /*24720*/  LOP3.LUT P1, RZ, R3, 0x7, RZ, 0xc0, !PT ;  /* 0x0000000703ff7812 */ /* 0x000fc8000782c0ff */
[----:B------:R-:W-:-:S04]  /*24730*/  PLOP3.LUT P0, PT, P0, P1, PT, 0x20, 0x2 ;  /* 0x000000000002781c */ /* 0x000fc80000702470 */
[----:B------:R-:W-:Y:S02]  /*24740*/  SEL R8, R3, R0, P0 ;  /* 0x0000000003087207 */ /* 0x000fe40000000000 */
[----:B------:R-:W-:Y:S02]  /*24750*/  SEL R9, R0, R3, P0 ;  /* 0x0000000300097207 */ /* 0x000fe40000000000 */
[----:B------:R-:W-:-:S13]  /*24760*/  LOP3.LUT P1, RZ, R8, 0x7, RZ, 0xc0, !PT ;  /* 0x0000000708ff7812 */ /* 0x000fda000782c0ff */
[----:B------:R-:W-:Y:S05]  /*24770*/  @!P1 BRA `(.L_x_612) ;  /* 0xfffffff8008c9947 */ /* 0x000fea000383ffff */
.L_x_594:
[----:B------:R-:W-:Y:S02]  /*24780*/  IMAD.SHL.U32 R0, R8, 0x8, RZ ;  /* 0x0000000808007824 */ /* 0x000fe400078e00ff */
[----:B------:R-:W-:Y:S02]  /*24790*/  IMAD.MOV.U32 R3, RZ, RZ, -0x4f0f0efe ;  /* 0xb0f0f102ff037424 */ /* 0x000fe400078e00ff */
[----:B------:R-:W-:Y:S01]  /*247a0*/  IMAD.MOV.U32 R7, RZ, RZ, -0x40000000 ;  /* 0xc0000000ff077424 */ /* 0x000fe200078e00ff */
[----:B------:R-:W-:Y:S01]  /*247b0*/  LOP3.LUT R0, R0, 0x38, RZ, 0xc0, !PT ;  /* 0x0000003800007812 */ /* 0x000fe200078ec0ff */
[----:B----4-:R-:W-:-:S03]  /*247c0*/  IMAD.MOV.U32 R5, RZ, RZ, -0x203a400 ;  /* 0xfdfc5c00ff057424 */ /* 0x010fc600078e00ff */
        /* <DEDUP_REMOVED lines=29> */
.L_x_609:
        /* <DEDUP_REMOVED lines=17> */
.L_x_608:
[----:B------:R-:W2:Y:S02]  /*24ab0*/  LDL R3, [R1+0x118] ;  /* 0x0001180001037983 */ /* 0x000ea40000100800 */
[----:B--2---:R-:W-:-:S04]  /*24ac0*/  SHF.L.U32 R0, R3, 0x3, RZ ;  /* 0x0000000303007819 */ /* 0x004fc800000006ff */
[----:B------:R-:W-:Y:S01]  /*24ad0*/  LOP3.LUT R4, R0, 0x7f8, RZ, 0xc0, !PT ;  /* 0x000007f800047812 */ /* 0x000fe200078ec0ff */
[----:B------:R-:W-:-:S04]  /*24ae0*/  VIADD R0, R3, 0x1 ;  /* 0x0000000103007836 */ /* 0x000fc80000000000 */
[----:B------:R-:W-:Y:S01]  /*24af0*/  IMAD.IADD R3, R1, 0x1, R4 ;  /* 0x0000000101037824 */ /* 0x000fe200078e0204 */
[----:B------:R1:W-:Y:S04]  /*24b00*/  STL [R1+0x118], R0 ;  /* 0x0001180001007387 */ /* 0x0003e80000100800 */
[----:B------:R1:W-:Y:S01]  /*24b10*/  STL.64 [R3+0x120], R8 ;  /* 0x0001200803007387 */ /* 0x0003e20000100a00 */
[----:B------:R-:W-:Y:S05]  /*24b20*/  BRA `(.L_x_611) ;  /* 0x0000000c00147947 */ /* 0x000fea0003800000 */
.L_x_590:
[----:B------:R-:W3:Y:S01]  /*24b30*/  LDL.64 R8, [R1+0x18] ;  /* 0x0000180001087983 */ /* 0x000ee20000100a00 */
[----:B------:R-:W-:Y:S01]  /*24b40*/  BSSY.RECONVERGENT B1, `(.L_x_613) ;  /* 0x0000012000017945 */ /* 0x000fe20003800200 */
[----:B---3--:R-:W-:Y:S01]  /*24b50*/  ISETP.GT.U32.AND P0, PT, R8, 0x1fff, PT ;  /* 0x00001fff0800780c */ /* 0x008fe20003f04070 */
[----:B--2---:R-:W-:-:S05]  /*24b60*/  IMAD.SHL.U32 R4, R9, 0x8, RZ ;  /* 0x0000000809047824 */ /* 0x004fca00078e00ff */
[----:B------:R-:W-:Y:S01]  /*24b70*/  LOP3.LUT R5, R4, 0x4, RZ, 0xfc, !PT ;  /* 0x0000000404057812 */ /* 0x000fe200078efcff */
[----:B------:R-:W-:-:S06]  /*24b80*/  IMAD.MOV.U32 R4, RZ, RZ, 0x2 ;  /* 0x00000002ff047424 */ /* 0x000fcc00078e00ff */
[----:B------:R-:W-:Y:S05]  /*24b90*/  @P0 BRA `(.L_x_614) ;  /* 0x00000000001c0947 */ /* 0x000fea0003800000 */
[----:B------:R-:W2:Y:S01]  /*24ba0*/  S2UR UR5, SR_CgaCtaId ;  /* 0x00000000000579c3 */ /* 0x000ea20000008800 */
[----:B------:R-:W-:Y:S02]  /*24bb0*/  UMOV UR4, 0x400 ;  /* 0x0000040000047882 */ /* 0x000fe40000000000 */
[----:B------:R-:W-:-:S04]  /*24bc0*/  UIADD3 UR4, UPT, UPT, UR4, 0x410, URZ ;  /* 0x0000041004047890 */ /* 0x000fc8000fffe0ff */
[----:B--2---:R-:W-:-:S06]  /*24bd0*/  ULEA UR4, UR5, UR4, 0x18 ;  /* 0x0000000405047291 */ /* 0x004fcc000f8ec0ff */
[----:B------:R-:W-:-:S05]  /*24be0*/  LEA R3, R8, UR4, 0x3 ;  /* 0x0000000408037c11 */ /* 0x000fca000f8e18ff */
[----:B------:R2:W-:Y:S01]  /*24bf0*/  ATOMS.EXCH.64 RZ, [R3], R4 ;  /* 0x0000000403ff738c */ /* 0x0005e20004000400 */
[----:B------:R-:W-:Y:S05]  /*24c00*/  BRA `(.L_x_615) ;  /* 0x0000000000147947 */ /* 0x000fea0003800000 */
.L_x_614:
[----:B------:R-:W2:Y:S02]  /*24c10*/  LDC.64 R10, c[0x0][0x380] ;  /* 0x0000e000ff0a7b82 */ /* 0x000ea40000000a00 */
[----:B--2---:R-:W-:-:S03]  /*24c20*/  IMAD.WIDE.U32 R10, R8, 0x8, R10 ;  /* 0x00000008080a7825 */ /* 0x004fc600078e000a */
[----:B------:R-:W-:-:S05]  /*24c30*/  IADD3 R10, P0, PT, R10, 0xc000000, RZ ;  /* 0x0c0000000a0a7810 */ /* 0x000fca0007f1e0ff */
[----:B------:R-:W-:-:S05]  /*24c40*/  IMAD.X R11, RZ, RZ, R11, P0 ;  /* 0x000000ffff0b7224 */ /* 0x000fca00000e060b */
[----:B------:R3:W5:Y:S03]  /*24c50*/  ATOMG.E.EXCH.64.STRONG.GPU PT, RZ, desc[UR36][R10.64+0x8], R4 ;  /* 0x800008040aff79a8 */ /* 0x000766000c1ef524 */
.L_x_615:
[----:B------:R-:W-:Y:S05]  /*24c60*/  BSYNC.RECONVERGENT B1 ;  /* 0x0000000000017941 */ /* 0x000fea0003800200 */
.L_x_613:
[----:B------:R-:W-:Y:S01]  /*24c70*/  ISETP.GT.U32.AND P0, PT, R9, 0x1fff, PT ;  /* 0x00001fff0900780c */ /* 0x000fe20003f04070 */
[----:B------:R-:W-:Y:S01]  /*24c80*/  VIADD R22, R22, 0x7fffff80 ;  /* 0x7fffff8016167836 */ /* 0x000fe20000000000 */
[----:B------:R-:W-:Y:S01]  /*24c90*/  BSSY.RECONVERGENT B1, `(.L_x_616) ;  /* 0x0000011000017945 */ /* 0x000fe20003800200 */
[----:B-1-3-5:R-:W-:-:S03]  /*24ca0*/  IMAD.MOV.U32 R11, RZ, RZ, R7 ;  /* 0x000000ffff0b7224 */ /* 0x02afc600078e0007 */
[----:B------:R-:W-:-:S04]  /*24cb0*/  LOP3.LUT R22, R22, 0x7fffff80, RZ, 0xc0, !PT ;  /* 0x7fffff8016167812 */ /* 0x000fc800078ec0ff */
[----:B------:R-:W-:-:S03]  /*24cc0*/  LOP3.LUT R10, R22, 0xb, RZ, 0xfc, !PT ;  /* 0x0000000b160a7812 */ /* 0x000fc600078efcff */
        /* <DEDUP_REMOVED lines=8> */
.L_x_617:
[----:B--2---:R-:W1:Y:S02]  /*24d50*/  LDC.64 R4, c[0x0][0x380] ;  /* 0x0000e000ff047b82 */ /* 0x004e640000000a00 */
[----:B-1----:R-:W-:-:S03]  /*24d60*/  IMAD.WIDE.U32 R4, R9, 0x8, R4 ;  /* 0x0000000809047825 */ /* 0x002fc600078e0004 */
[----:B------:R-:W-:-:S05]  /*24d70*/  IADD3 R4, P0, PT, R4, 0xc000000, RZ ;  /* 0x0c00000004047810 */ /* 0x000fca0007f1e0ff */
[----:B------:R-:W-:-:S05]  /*24d80*/  IMAD.X R5, RZ, RZ, R5, P0 ;  /* 0x000000ffff057224 */ /* 0x000fca00000e0605 */
[----:B------:R3:W5:Y:S03]  /*24d90*/  ATOMG.E.EXCH.64.STRONG.GPU PT, RZ, desc[UR36][R4.64+0x8], R10 ;  /* 0x8000080a04ff79a8 */ /* 0x000766000c1ef524 */
.L_x_618:
[----:B------:R-:W-:Y:S05]  /*24da0*/  BSYNC.RECONVERGENT B1 ;  /* 0x0000000000017941 */ /* 0x000fea0003800200 */
.L_x_616:
[----:B-1----:R-:W-:Y:S02]  /*24db0*/  LEA R9, R8, 0x4, 0x3 ;  /* 0x0000000408097811 */ /* 0x002fe400078e18ff */
[----:B------:R-:W-:-:S04]  /*24dc0*/  LOP3.LUT P1, RZ, R6, 0x7, RZ, 0xc0, !PT ;  /* 0x0000000706ff7812 */ /* 0x000fc8000782c0ff */
[----:B------:R-:W-:Y:S02]  /*24dd0*/  SEL R8, R6, R9, !P1 ;  /* 0x0000000906087207 */ /* 0x000fe40004800000 */
[----:B------:R-:W-:Y:S02]  /*24de0*/  SEL R9, R9, R6, !P1 ;  /* 0x0000000609097207 */ /* 0x000fe40004800000 */
[----:B------:R-:W-:-:S13]  /*24df0*/  LOP3.LUT P0, RZ, R8, 0x7, RZ, 0xc0, !PT ;  /* 0x0000000708ff7812 */ /* 0x000fda000780c0ff */
[----:B------:R-:W-:Y:S05]  /*24e00*/  @P0 BRA `(.L_x_619) ;  /* 0x0000000400740947 */ /* 0x000fea0003800000 */
.L_x_636:
[----:B------:R-:W-:Y:S01]  /*24e10*/  LOP3.LUT P0, RZ, R9, 0x7, RZ, 0xc0, !PT ;  /* 0x0000000709ff7812 */ /* 0x000fe2000780c0ff */
[----:B------:R-:W-:Y:S05]  /*24e20*/  YIELD ;  /* 0x0000000000007946 */ /* 0x000fea0003800000 */
[----:B------:R-:W-:Y:S07]  /*24e30*/  BSSY B1, `(.L_x_620) ;  /* 0x000001f000017945 */ /* 0x000fee0003800000 */
[----:B------:R-:W-:Y:S05]  /*24e40*/  @P0 BRA `(.L_x_621) ;  /* 0x0000000000740947 */ /* 0x000fea0003800000 */
[----:B--2---:R-:W1:Y:S01]  /*24e50*/  S2R R3, SR_CgaCtaId ;  /* 0x0000000000037919 */ /* 0x004e620000008800 */
[----:B------:R-:W-:-:S05]  /*24e60*/  MOV R0, 0x400 ;  /* 0x0000040000007802 */ /* 0x000fca0000000f00 */
[----:B------:R-:W-:-:S05]  /*24e70*/  VIADD R0, R0, 0x410 ;  /* 0x0000041000007836 */ /* 0x000fca0000000000 */
[----:B-1----:R-:W-:-:S07]  /*24e80*/  LEA R6, R3, R0, 0x18 ;  /* 0x0000000003067211 */ /* 0x002fce00078ec0ff */
.L_x_628:
        /* <DEDUP_REMOVED lines=10> */
.L_x_623:
[----:B------:R-:W-:-:S05]  /*24f30*/  IMAD.MOV.U32 R7, RZ, RZ, -0x1 ;  /* 0xffffffffff077424 */ /* 0x000fca00078e00ff */
[----:B------:R1:W5:Y:S02]  /*24f40*/  ATOMG.E.EXCH.STRONG.GPU PT, R0, desc[UR36][R4.64], R7 ;  /* 0x80000007040079a8 */ /* 0x000364000c1ef124 */
.L_x_624:
[----:B------:R-:W-:Y:S05]  /*24f50*/  BSYNC.RECONVERGENT B2 ;  /* 0x0000000000027941 */ /* 0x000fea0003800200 */
.L_x_622:
[----:B-1-3-5:R-:W-:-:S05]  /*24f60*/  VIADD R7, R0, 0x1 ;  /* 0x0000000100077836 */ /* 0x02afca0000000000 */
[----:B------:R-:W-:-:S13]  /*24f70*/  ISETP.GE.U32.AND P1, PT, R7, 0x2, PT ;  /* 0x000000020700780c */ /* 0x000fda0003f26070 */
[----:B------:R-:W-:Y:S05]  /*24f80*/  @!P1 BRA `(.L_x_621) ;  /* 0x0000000000249947 */ /* 0x000fea0003800000 */
[----:B------:R-:W-:Y:S04]  /*24f90*/  BSSY.RECONVERGENT B2, `(.L_x_625) ;  /* 0x0000005000027945 */ /* 0x000fe80003800200 */
[----:B------:R-:W-:Y:S05]  /*24fa0*/  @P0 BRA `(.L_x_626) ;  /* 0x0000000000080947 */ /* 0x000fea0003800000 */
[----:B------:R1:W-:Y:S01]  /*24fb0*/  ATOMS.EXCH RZ, [R3+0x10000], RZ ;  /* 0x010000ff03ff738c */ /* 0x0003e20004000000 */
[----:B------:R-:W-:Y:S05]  /*24fc0*/  BRA `(.L_x_627) ;  /* 0x0000000000047947 */ /* 0x000fea0003800000 */
.L_x_626:
[----:B------:R3:W5:Y:S02]  /*24fd0*/  ATOMG.E.EXCH.STRONG.GPU PT, RZ, desc[UR36][R4.64], RZ ;  /* 0x800000ff04ff79a8 */ /* 0x000764000c1ef124 */
.L_x_627:
[----:B------:R-:W-:Y:S05]  /*24fe0*/  BSYNC.RECONVERGENT B2 ;  /* 0x0000000000027941 */ /* 0x000fea0003800200 */
.L_x_625:
[----:B------:R-:W-:Y:S01]  /*24ff0*/  LOP3.LUT P0, RZ, R0, 0x7, RZ, 0xc0, !PT ;  /* 0x0000000700ff7812 */ /* 0x000fe2000780c0ff */
[----:B------:R-:W-:-:S12]  /*25000*/  IMAD.MOV.U32 R9, RZ, RZ, R0 ;  /* 0x000000ffff097224 */ /* 0x000fd800078e0000 */
[----:B------:R-:W-:Y:S05]  /*25010*/  @!P0 BRA `(.L_x_628) ;  /* 0xfffffffc009c8947 */ /* 0x000fea000383ffff */
.L_x_621:
[----:B------:R-:W-:Y:S05]  /*25020*/  BSYNC B1 ;  /* 0x0000000000017941 */ /* 0x000fea0003800000 */
.L_x_620:
[----:B------:R-:W-:Y:S01]  /*25030*/  ISETP.GE.U32.AND P0, PT, R8, 0xfff9, PT ;  /* 0x0000fff90800780c */ /* 0x000fe20003f06070 */
[----:B------:R-:W-:-:S12]  /*25040*/  BSSY.RELIABLE B1, `(.L_x_629) ;  /* 0x0000032000017945 */ /* 0x000fd80003800100 */
[----:B------:R-:W-:Y:S05]  /*25050*/  @!P0 BRA `(.L_x_630) ;  /* 0x0000000000688947 */ /* 0x000fea0003800000 */
[C---:B------:R-:W-:Y:S02]  /*25060*/  LOP3.LUT P0, RZ, R9.reuse, 0x3, RZ, 0xc0, !PT ;  /* 0x0000000309ff7812 */ /* 0x040fe4000780c0ff */
[----:B--23--:R-:W-:-:S04]  /*25070*/  LOP3.LUT P1, R4, R9, 0x4, RZ, 0xc0, !PT ;  /* 0x0000000409047812 */ /* 0x00cfc8000782c0ff */
[----:B------:R-:W-:-:S04]  /*25080*/  PLOP3.LUT P0, PT, P1, P0, PT, 0x8, 0x80 ;  /* 0x000000000080781c */ /* 0x000fc80000f00170 */
[----:B------:R-:W-:-:S13]  /*25090*/  ISETP.GT.U32.OR P0, PT, R9, 0xffff, P0 ;  /* 0x0000ffff0900780c */ /* 0x000fda0000704470 */
[----:B------:R-:W-:Y:S05]  /*250a0*/  @P0 BRA `(.L_x_631) ;  /* 0x00000000001c0947 */ /* 0x000fea0003800000 */
[----:B------:R-:W-:Y:S01]  /*250b0*/  LOP3.LUT P0, RZ, R9, 0x7, RZ, 0xc0, !PT ;  /* 0x0000000709ff7812 */ /* 0x000fe2000780c0ff */
[----:B------:R-:W-:Y:S02]  /*250c0*/  IMAD.MOV.U32 R0, RZ, RZ, R9 ;  /* 0x000000ffff007224 */ /* 0x000fe400078e0009 */
[----:B-1----:R-:W-:-:S10]  /*250d0*/  IMAD.MOV.U32 R3, RZ, RZ, R8 ;  /* 0x000000ffff037224 */ /* 0x002fd400078e0008 */
[----:B------:R-:W-:Y:S05]  /*250e0*/  @!P0 BRA `(.L_x_632) ;  /* 0x00000000009c8947 */ /* 0x000fea0003800000 */
[----:B------:R-:W-:-:S13]  /*250f0*/  ISETP.NE.AND P0, PT, R4, RZ, PT ;  /* 0x000000ff0400720c */ /* 0x000fda0003f05270 */
[----:B------:R-:W-:Y:S05]  /*25100*/  @P0 BREAK.RELIABLE B1 ;  /* 0x0000000000010942 */ /* 0x000fea0003800100 */
[----:B------:R-:W-:Y:S05]  /*25110*/  @P0 BRA `(.L_x_633) ;  /* 0x00000004007c0947 */ /* 0x000fea0003800000 */
.L_x_631:
[----:B------:R-:W-:Y:S02]  /*25120*/  ISETP.GT.U32.AND P1, PT, R8, 0xffff, PT ;  /* 0x0000ffff0800780c */ /* 0x000fe40003f24070 */
[----:B-1----:R-:W-:-:S11]  /*25130*/  SHF.R.U32.HI R3, RZ, 0x3, R8 ;  /* 0x00000003ff037819 */ /* 0x002fd60000011608 */
        /* <DEDUP_REMOVED lines=12> */
.L_x_630:
[----:B------:R-:W-:Y:S02]  /*25200*/  ISETP.GT.U32.AND P0, PT, R8, 0xffff, PT ;  /* 0x0000ffff0800780c */ /* 0x000fe40003f04070 */
[----:B--23--:R-:W-:-:S11]  /*25210*/  SHF.R.U32.HI R5, RZ, 0x3, R8 ;  /* 0x00000003ff057819 */ /* 0x00cfd60000011608 */
        /* <DEDUP_REMOVED lines=13> */
.L_x_635:
[----:B------:R-:W-:-:S05]  /*252f0*/  IMAD.WIDE.U32 R4, R5, 0x4, R28 ;  /* 0x0000000405047825 */ /* 0x000fca00078e001c */
[----:B------:R-:W2:Y:S02]  /*25300*/  ATOMG.E.EXCH.STRONG.GPU PT, R0, desc[UR36][R4.64], R9 ;  /* 0x80000009040079a8 */ /* 0x000ea4000c1ef124 */
[----:B--2---:R-:W-:-:S13]  /*25310*/  ISETP.NE.AND P0, PT, R0, -0x1, PT ;  /* 0xffffffff0000780c */ /* 0x004fda0003f05270 */
[----:B------:R-:W-:Y:S05]  /*25320*/  @!P0 BREAK.RELIABLE B1 ;  /* 0x0000000000018942 */ /* 0x000fea0003800100 */
[----:B------:R-:W-:Y:S05]  /*25330*/  @!P0 BRA `(.L_x_611) ;  /* 0x0000000400108947 */ /* 0x000fea0003800000 */
[----:B------:R2:W5:Y:S01]  /*25340*/  ATOMG.E.EXCH.STRONG.GPU PT, RZ, desc[UR36][R4.64], RZ ;  /* 0x800000ff04ff79a8 */ /* 0x000562000c1ef124 */
[----:B-1----:R-:W-:-:S07]  /*25350*/  IMAD.MOV.U32 R3, RZ, RZ, R9 ;  /* 0x000000ffff037224 */ /* 0x002fce00078e0009 */
.L_x_632:
[----:B------:R-:W-:Y:S05]  /*25360*/  BSYNC.RELIABLE B1 ;  /* 0x0000000000017941 */ /* 0x000fea0003800100 */
.L_x_629:
[----:B------:R-:W-:Y:S02]  /*25370*/  LOP3.LUT P0, RZ, R0, 0x7, RZ, 0xc0, !PT ;  /* 0x0000000700ff7812 */ /* 0x000fe4000780c0ff */
[----:B------:R-:W-:-:S04]  /*25380*/  LOP3.LUT P1, RZ, R3, 0x7, RZ, 0xc0, !PT ;  /* 0x0000000703ff7812 */ /* 0x000fc8000782c0ff */
[----:B------:R-:W-:-:S04]  /*25390*/  PLOP3.LUT P0, PT, P0, P1, PT, 0x20, 0x2 ;  /* 0x000000000002781c */ /* 0x000fc80000702470 */
[----:B------:R-:W-:Y:S02]  /*253a0*/  SEL R8, R3, R0, P0 ;  /* 0x0000000003087207 */ /* 0x000fe40000000000 */
[----:B------:R-:W-:Y:S02]  /*253b0*/  SEL R9, R0, R3, P0 ;  /* 0x0000000300097207 */ /* 0x000fe40000000000 */
[----:B------:R-:W-:-:S13]  /*253c0*/  LOP3.LUT P1, RZ, R8, 0x7, RZ, 0xc0, !PT ;  /* 0x0000000708ff7812 */ /* 0x000fda000782c0ff */
[----:B------:R-:W-:Y:S05]  /*253d0*/  @!P1 BRA `(.L_x_636) ;  /* 0xfffffff8008c9947 */ /* 0x000fea000383ffff */
.L_x_619:
[----:B------:R-:W-:Y:S02]  /*253e0*/  IMAD.SHL.U32 R0, R8, 0x8, RZ ;  /* 0x0000000808007824 */ /* 0x000fe400078e00ff */
[----:B--2---:R-:W-:Y:S02]  /*253f0*/  IMAD.MOV.U32 R3, RZ, RZ, -0x4f0f0efe ;  /* 0xb0f0f102ff037424 */ /* 0x004fe400078e00ff */
[----:B------:R-:W-:Y:S01]  /*25400*/  IMAD.MOV.U32 R7, RZ, RZ, -0x40000000 ;  /* 0xc0000000ff077424 */ /* 0x000fe200078e00ff */
[----:B------:R-:W-:Y:S01]  /*25410*/  LOP3.LUT R0, R0, 0x38, RZ, 0xc0, !PT ;  /* 0x0000003800007812 */ /* 0x000fe200078ec0ff */
[----:B---3--:R-:W-:-:S03]  /*25420*/  IMAD.MOV.U32 R5, RZ, RZ, -0x203a400 ;  /* 0xfdfc5c00ff057424 */ /* 0x008fc600078e00ff */
        /* <DEDUP_REMOVED lines=16> */
[----:B------:R-:W-:Y:S02]  /*25530*/  @P0 LOP3.LUT R4, R0, 0x7f8, RZ, 0xc0, !PT ;  /* 0x000007f800040812 */ /* 0x000fe400078ec0ff */
[----:B------:R-:W-:-:S03]  /*25540*/  @P0 IADD3 R0, PT, PT, R3, 0x1, RZ ;  /* 0x0000000103000810 */ /* 0x000fc60007ffe0ff */
[----:B------:R-:W-:Y:S02]  /*25550*/  @P0 IMAD.IADD R5, R1, 0x1, R4 ;  /* 0x0000000101050824 */ /* 0x000fe400078e0204 */
        /* <DEDUP_REMOVED lines=10> */
.L_x_634:
        /* <DEDUP_REMOVED lines=17> */
.L_x_633:
[----:B------:R-:W2:Y:S02]  /*25710*/  LDL R3, [R1+0x118] ;  /* 0x0001180001037983 */ /* 0x000ea40000100800 */
[----:B--2---:R-:W-:-:S05]  /*25720*/  IMAD.SHL.U32 R0, R3, 0x8, RZ ;  /* 0x0000000803007824 */ /* 0x004fca00078e00ff */
[----:B------:R-:W-:Y:S01]  /*25730*/  LOP3.LUT R4, R0, 0x7f8, RZ, 0xc0, !PT ;  /* 0x000007f800047812 */ /* 0x000fe200078ec0ff */
[----:B------:R-:W-:-:S04]  /*25740*/  VIADD R0, R3, 0x1 ;  /* 0x0000000103007836 */ /* 0x000fc80000000000 */
[----:B------:R-:W-:Y:S01]  /*25750*/  IMAD.IADD R3, R1, 0x1, R4 ;  /* 0x0000000101037824 */ /* 0x000fe200078e0204 */
[----:B------:R1:W-:Y:S04]  /*25760*/  STL [R1+0x118], R0 ;  /* 0x0001180001007387 */ /* 0x0003e80000100800 */
[----:B------:R1:W-:Y:S02]  /*25770*/  STL.64 [R3+0x120], R8 ;  /* 0x0001200803007387 */ /* 0x0003e40000100a00 */
.L_x_611:
[----:B------:R-:W-:Y:S05]  /*25780*/  BSYNC B0 ;  /* 0x0000000000007941 */ /* 0x000fea0003800000 */
.L_x_589:
[----:B------:R-:W-:Y:S05]  /*25790*/  BRA `(.L_x_149) ;  /* 0x0000004c00907947 */ /* 0x000fea0003800000 */
.L_x_576:
[----:B------:R-:W2:Y:S01]  /*257a0*/  LDL R0, [R1+0xc] ;  /* 0x00000c0001007983 */ /* 0x000ea20000100800 */
[----:B------:R-:W-:Y:S01]  /*257b0*/  BSSY.RECONVERGENT B8, `(.L_x_637) ;  /* 0x000009c000087945 */ /* 0x000fe20003800200 */
[----:B--2---:R-:W-:-:S13]  /*257c0*/  ISETP.NE.AND P0, PT, R0, 0x2, PT ;  /* 0x000000020000780c */ /* 0x004fda0003f05270 */
[----:B------:R-:W-:Y:S05]  /*257d0*/  @!P0 BRA `(.L_x_638) ;  /* 0x0000000000988947 */ /* 0x000fea0003800000 */
[----:B------:R-:W-:Y:S01]  /*257e0*/  BSSY.RECONVERGENT B9, `(.L_x_639) ;  /* 0x0000023000097945 */ /* 0x000fe20003800200 */
[----:B------:R-:W-:-:S07]  /*257f0*/  IMAD.MOV.U32 R23, RZ, RZ, RZ ;  /* 0x000000ffff177224 */ /* 0x000fce00078e00ff */
.L_x_642:
[----:B------:R-:W-:Y:S01]  /*25800*/  IADD3 R4, P0, PT, R24, -0x80000000, RZ ;  /* 0x8000000018047810 */ /* 0x000fe20007f1e0ff */
        /* <DEDUP_REMOVED lines=18> */
[----:B------:R-:W-:-:S04]  /*25930*/  ISETP.LT.U32.OR P0, PT, R42, 0x2000, P0 ;  /* 0x000020002a00780c */ /* 0x000fc80000701470 */
[----:B------:R-:W-:Y:S01]  /*25940*/  P2R R43, PR, RZ, 0x1 ;  /* 0x00000001ff2b7803 */ /* 0x000fe20000000000 */
[----:B-1----:R-:W-:Y:S08]  /*25950*/  @!P1 BRA `(.L_x_641) ;  /* 0x0000000000209947 */ /* 0x002ff00003800000 */
[----:B------:R-:W-:Y:S01]  /*25960*/  MOV R8, 0x0 ;  /* 0x0000000000087802 */ /* 0x000fe20000000f00 */
[----:B------:R-:W1:Y:S01]  /*25970*/  LDCU.64 UR4, c[0x4][0x28] ;  /* 0x01000500ff0477ac */ /* 0x000e620008000a00 */
[----:B------:R-:W-:-:S04]  /*25980*/  CS2R R6, SRZ ;  /* 0x0000000000067805 */ /* 0x000fc8000001ff00 */
[----:B------:R-:W2:Y:S01]  /*25990*/  LDC.64 R8, c[0x4][R8] ;  /* 0x0100000008087b82 */ /* 0x000ea20000000a00 */
[----:B-1----:R-:W-:Y:S02]  /*259a0*/  IMAD.U32 R4, RZ, RZ, UR4 ;  /* 0x00000004ff047e24 */ /* 0x002fe4000f8e00ff */
[----:B------:R-:W-:-:S07]  /*259b0*/  IMAD.U32 R5, RZ, RZ, UR5 ;  /* 0x00000005ff057e24 */ /* 0x000fce000f8e00ff */
[----:B------:R-:W-:-:S07]  /*259c0*/  LEPC R20, `(.L_x_641) ;  /* 0x000000001014794e */ /* 0x000fce0000000000 */
[----:B0-2---:R-:W-:Y:S05]  /*259d0*/  CALL.ABS.NOINC R8 ;  /* 0x0000000008007343 */ /* 0x005fea0003c00000 */
.L_x_641:
[----:B------:R-:W-:Y:S05]  /*259e0*/  BSYNC.RECONVERGENT B10 ;  /* 0x00000000000a7941 */ /* 0x000fea0003800200 */
.L_x_640:
[----:B------:R-:W-:-:S13]  /*259f0*/  ISETP.NE.AND P6, PT, R43, RZ, PT ;  /* 0x000000ff2b00720c */ /* 0x000fda0003fc5270 */
[----:B------:R-:W-:Y:S05]  /*25a00*/  @P6 BRA `(.L_x_642) ;  /* 0xfffffffc007c6947 */ /* 0x000fea000383ffff */
[----:B------:R-:W-:Y:S05]  /*25a10*/  BSYNC.RECONVERGENT B9 ;  /* 0x0000000000097941 */ /* 0x000fea0003800200 */
.L_x_639:
[----:B------:R-:W-:Y:S01]  /*25a20*/  PLOP3.LUT P0, PT, PT, PT, PT, 0x80, 0x8 ;  /* 0x000000000008781c */ /* 0x000fe20003f0f070 */
[----:B------:R-:W-:-:S12]  /*25a30*/  BRA `(.L_x_643) ;  /* 0x0000000400cc7947 */ /* 0x000fd80003800000 */
.L_x_638:
[----:B------:R-:W2:Y:S04]  /*25a40*/  LDL R7, [R1+0x4] ;  /* 0x0000040001077983 */ /* 0x000ea80000100800 */
[----:B------:R1:W5:Y:S01]  /*25a50*/  LDL R3, [R1+0x18] ;  /* 0x0000180001037983 */ /* 0x0003620000100800 */
[----:B------:R-:W-:Y:S01]  /*25a60*/  BSSY.RECONVERGENT B0, `(.L_x_644) ;  /* 0x000006f000007945 */ /* 0x000fe20003800200 */
[----:B------:R-:W-:Y:S02]  /*25a70*/  IMAD.MOV.U32 R6, RZ, RZ, RZ ;  /* 0x000000ffff067224 */ /* 0x000fe400078e00ff */
[----:B-12---:R-:W-:-:S07]  /*25a80*/  VIADD R0, R7, 0x40 ;  /* 0x0000004007007836 */ /* 0x006fce0000000000 */
.L_x_646:
[C---:B------:R-:W-:Y:S01]  /*25a90*/  IMAD.SHL.U32 R4, R7.reuse, 0x400, RZ ;  /* 0x0000040007047824 */ /* 0x040fe200078e00ff */
[----:B------:R-:W-:Y:S01]  /*25aa0*/  PLOP3.LUT P0, PT, PT, PT, PT, 0x80, 0x8 ;  /* 0x000000000008781c */ /* 0x000fe20003f0f070 */
[----:B------:R-:W-:-:S03]  /*25ab0*/  IMAD.SHL.U32 R8, R7, 0x80, RZ ;  /* 0x0000008007087824 */ /* 0x000fc600078e00ff */
[----:B------:R-:W-:Y:S02]  /*25ac0*/  LOP3.LUT R5, R4, 0xfc00, RZ, 0xc0, !PT ;  /* 0x0000fc0004057812 */ /* 0x000fe400078ec0ff */
[----:B------:R-:W-:-:S03]  /*25ad0*/  LOP3.LUT R8, R8, 0x1f80, RZ, 0xc0, !PT ;  /* 0x00001f8008087812 */ /* 0x000fc600078ec0ff */
[----:B------:R-:W-:Y:S01]  /*25ae0*/  IMAD.IADD R5, R36, 0x1, R5 ;  /* 0x0000000124057824 */ /* 0x000fe200078e0205 */
[----:B------:R-:W-:Y:S01]  /*25af0*/  IADD3 R42, PT, PT, R8, R37, RZ ;  /* 0x00000025082a7210 */ /* 0x000fe20007ffe0ff */
[----:B------:R-:W-:-:S03]  /*25b00*/  VIADD R8, R7, 0x1 ;  /* 0x0000000107087836 */ /* 0x000fc60000000000 */
[----:B------:R-:W-:Y:S01]  /*25b10*/  ISETP.NE.AND P2, PT, R42, RZ, PT ;  /* 0x000000ff2a00720c */ /* 0x000fe20003f45270 */
[----:B------:R-:W1:Y:S02]  /*25b20*/  LDS.64 R4, [R5] ;  /* 0x0000000005047984 */ /* 0x000e640000000a00 */
[----:B-1----:R-:W-:-:S04]  /*25b30*/  ISETP.NE.U32.AND P1, PT, R4, RZ, PT ;  /* 0x000000ff0400720c */ /* 0x002fc80003f25070 */
[----:B------:R-:W-:-:S13]  /*25b40*/  ISETP.NE.AND.EX P1, PT, R5, RZ, PT, P1 ;  /* 0x000000ff0500720c */ /* 0x000fda0003f25310 */
[----:B------:R-:W-:Y:S05]  /*25b50*/  @!P1 BRA P2, `(.L_x_645) ;  /* 0x00000004007c9947 */ /* 0x000fea0001000000 */
[C---:B------:R-:W-:Y:S02]  /*25b60*/  IMAD.SHL.U32 R4, R8.reuse, 0x400, RZ ;  /* 0x0000040008047824 */ /* 0x040fe400078e00ff */
[----:B------:R-:W-:-:S03]  /*25b70*/  IMAD.SHL.U32 R8, R8, 0x80, RZ ;  /* 0x0000008008087824 */ /* 0x000fc600078e00ff */
[----:B------:R-:W-:Y:S02]  /*25b80*/  LOP3.LUT R5, R4, 0xfc00, RZ, 0xc0, !PT ;  /* 0x0000fc0004057812 */ /* 0x000fe400078ec0ff */
[----:B------:R-:W-:-:S03]  /*25b90*/  LOP3.LUT R8, R8, 0x1f80, RZ, 0xc0, !PT ;  /* 0x00001f8008087812 */ /* 0x000fc600078ec0ff */
[----:B------:R-:W-:Y:S02]  /*25ba0*/  IMAD.IADD R5, R36, 0x1, R5 ;  /* 0x0000000124057824 */ /* 0x000fe400078e0205 */
[----:B------:R-:W-:Y:S02]  /*25bb0*/  IMAD.IADD R42, R8, 0x1, R37 ;  /* 0x00000001082a7824 */ /* 0x000fe400078e0225 */
[----:B------:R-:W-:Y:S02]  /*25bc0*/  VIADD R8, R7, 0x2 ;  /* 0x0000000207087836 */ /* 0x000fe40000000000 */
[----:B------:R-:W1:Y:S01]  /*25bd0*/  LDS.64 R4, [R5] ;  /* 0x0000000005047984 */ /* 0x000e620000000a00 */
[----:B------:R-:W-:Y:S02]  /*25be0*/  ISETP.NE.AND P2, PT, R42, RZ, PT ;  /* 0x000000ff2a00720c */ /* 0x000fe40003f45270 */
[----:B-1----:R-:W-:-:S04]  /*25bf0*/  ISETP.NE.U32.AND P1, PT, R4, RZ, PT ;  /* 0x000000ff0400720c */ /* 0x002fc80003f25070 */
[----:B------:R-:W-:-:S13]  /*25c00*/  ISETP.NE.AND.EX P1, PT, R5, RZ, PT, P1 ;  /* 0x000000ff0500720c */ /* 0x000fda0003f25310 */
[----:B------:R-:W-:Y:S05]  /*25c10*/  @!P1 BRA P2, `(.L_x_645) ;  /* 0x00000004004c9947 */ /* 0x000fea0001000000 */
[C---:B------:R-:W-:Y:S01]  /*25c20*/  IMAD.SHL.U32 R4, R8.reuse, 0x400, RZ ;  /* 0x0000040008047824 */ /* 0x040fe200078e00ff */
[----:B------:R-:W-:Y:S01]  /*25c30*/  PLOP3.LUT P0, PT, PT, PT, PT, 0x80, 0x8 ;  /* 0x000000000008781c */ /* 0x000fe20003f0f070 */
        /* <DEDUP_REMOVED lines=50> */
[C---:B------:R-:W-:Y:S01]  /*25f60*/  SHF.L.U32 R4, R8.reuse, 0xa, RZ ;  /* 0x0000000a08047819 */ /* 0x040fe200000006ff */
[----:B------:R-:W-:Y:S01]  /*25f70*/  IMAD.SHL.U32 R8, R8, 0x80, RZ ;  /* 0x0000008008087824 */ /* 0x000fe200078e00ff */
[----:B------:R-:W-:Y:S02]  /*25f80*/  PLOP3.LUT P0, PT, PT, PT, PT, 0x80, 0x8 ;  /* 0x000000000008781c */ /* 0x000fe40003f0f070 */
        /* <DEDUP_REMOVED lines=10> */
[----:B------:R-:W-:Y:S01]  /*26030*/  ISETP.NE.AND P1, PT, R6, 0x38, PT ;  /* 0x000000380600780c */ /* 0x000fe20003f25270 */
[----:B------:R-:W-:Y:S01]  /*26040*/  IMAD.SHL.U32 R4, R8, 0x80, RZ ;  /* 0x0000008008047824 */ /* 0x000fe200078e00ff */
[----:B------:R-:W-:Y:S01]  /*26050*/  PLOP3.LUT P0, PT, PT, PT, PT, 0x8, 0x80 ;  /* 0x000000000080781c */ /* 0x000fe20003f0e170 */
[----:B-----5:R-:W-:Y:S02]  /*26060*/  IMAD.MOV.U32 R42, RZ, RZ, R3 ;  /* 0x000000ffff2a7224 */ /* 0x020fe400078e0003 */
[----:B------:R-:W-:-:S08]  /*26070*/  IMAD.MOV.U32 R8, RZ, RZ, R0 ;  /* 0x000000ffff087224 */ /* 0x000fd000078e0000 */
[----:B------:R-:W-:Y:S05]  /*26080*/  @!P1 BRA `(.L_x_645) ;  /* 0x0000000000309947 */ /* 0x000fea0003800000 */
[----:B------:R-:W-:Y:S01]  /*26090*/  LOP3.LUT R42, R4, 0x1f80, RZ, 0xc0, !PT ;  /* 0x00001f80042a7812 */ /* 0x000fe200078ec0ff */
[----:B------:R-:W-:Y:S02]  /*260a0*/  VIADD R7, R7, 0x8 ;  /* 0x0000000807077836 */ /* 0x000fe40000000000 */
[----:B------:R-:W-:Y:S02]  /*260b0*/  VIADD R6, R6, 0x8 ;  /* 0x0000000806067836 */ /* 0x000fe40000000000 */
[C---:B------:R-:W-:Y:S02]  /*260c0*/  IMAD R4, R42.reuse, 0x8, R36 ;  /* 0x000000082a047824 */ /* 0x040fe400078e0224 */
[----:B------:R-:W-:-:S04]  /*260d0*/  IMAD.IADD R42, R42, 0x1, R37 ;  /* 0x000000012a2a7824 */ /* 0x000fc800078e0225 */
[----:B------:R-:W1:Y:S02]  /*260e0*/  LDS.64 R4, [R4] ;  /* 0x0000000004047984 */ /* 0x000e640000000a00 */
[----:B-1----:R-:W-:-:S04]  /*260f0*/  ISETP.NE.U32.AND P0, PT, R4, RZ, PT ;  /* 0x000000ff0400720c */ /* 0x002fc80003f05070 */
[----:B------:R-:W-:-:S04]  /*26100*/  ISETP.NE.AND.EX P0, PT, R5, RZ, PT, P0 ;  /* 0x000000ff0500720c */ /* 0x000fc80003f05300 */
[----:B------:R-:W-:-:S13]  /*26110*/  ISETP.EQ.OR P0, PT, R42, RZ, P0 ;  /* 0x000000ff2a00720c */ /* 0x000fda0000702670 */
[----:B------:R-:W-:Y:S05]  /*26120*/  @P0 BRA `(.L_x_646) ;  /* 0xfffffff800580947 */ /* 0x000fea000383ffff */
[----:B------:R-:W-:Y:S01]  /*26130*/  PLOP3.LUT P0, PT, PT, PT, PT, 0x80, 0x8 ;  /* 0x000000000008781c */ /* 0x000fe20003f0f070 */
[----:B------:R-:W-:-:S12]  /*26140*/  IMAD.MOV.U32 R8, RZ, RZ, R7 ;  /* 0x000000ffff087224 */ /* 0x000fd800078e0007 */
.L_x_645:
[----:B------:R-:W-:Y:S05]  /*26150*/  BSYNC.RECONVERGENT B0 ;  /* 0x0000000000007941 */ /* 0x000fea0003800200 */
.L_x_644:
[----:B------:R1:W-:Y:S02]  /*26160*/  STL [R1+0x4], R8 ;  /* 0x0000040801007387 */ /* 0x0003e40000100800 */
.L_x_643:
[----:B------:R-:W-:Y:S05]  /*26170*/  BSYNC.RECONVERGENT B8 ;  /* 0x0000000000087941 */ /* 0x000fea0003800200 */
.L_x_637:
[----:B-----5:R-:W-:Y:S01]  /*26180*/  IMAD.MOV R3, RZ, RZ, -R33 ;  /* 0x000000ffff037224 */ /* 0x020fe200078e0a21 */
[----:B------:R-:W-:Y:S01]  /*26190*/  IADD3 R0, PT, PT, -R34, 0x100, RZ ;  /* 0x0000010022007810 */ /* 0x000fe20007ffe1ff */
[----:B------:R2:W-:Y:S03]  /*261a0*/  STL [R1+0x18], R42 ;  /* 0x0000182a01007387 */ /* 0x0005e60000100800 */
[----:B------:R-:W-:-:S04]  /*261b0*/  VIADDMNMX.U32 R0, R3, 0x100, R0, PT ;  /* 0x0000010003007846 */ /* 0x000fc80003800000 */
[----:B------:R-:W-:-:S13]  /*261c0*/  ISETP.EQ.OR P0, PT, R0, RZ, !P0 ;  /* 0x000000ff0000720c */ /* 0x000fda0004702670 */
[----:B------:R-:W-:Y:S05]  /*261d0*/  @!P0 BREAK.RELIABLE B6 ;  /* 0x0000000000068942 */ /* 0x000fea0003800100 */
[----:B--2---:R-:W-:Y:S05]  /*261e0*/  @P0 BRA `(.L_x_105) ;  /* 0x00000044000c0947 */ /* 0x004fea0003800000 */
[----:B------:R-:W-:Y:S01]  /*261f0*/  ISETP.GT.U32.AND P0, PT, R48, 0xffff, PT ;  /* 0x0000ffff3000780c */ /* 0x000fe20003f04070 */
[----:B------:R-:W-:Y:S01]  /*26200*/  BSSY.RECONVERGENT B0, `(.L_x_647) ;  /* 0x0000010000007945 */ /* 0x000fe20003800200 */
[----:B------:R-:W-:Y:S02]  /*26210*/  SHF.R.U32.HI R7, RZ, 0x3, R48 ;  /* 0x00000003ff077819 */ /* 0x000fe40000011630 */
[----:B------:R-:W-:-:S09]  /*26220*/  SHF.R.U32.HI R3, RZ, 0x3, R22 ;  /* 0x00000003ff037819 */ /* 0x000fd20000011616 */
        /* <DEDUP_REMOVED lines=8> */
.L_x_648:
[----:B------:R-:W2:Y:S02]  /*262b0*/  LDC.64 R4, c[0x0][0x380] ;  /* 0x0000e000ff047b82 */ /* 0x000ea40000000a00 */
[----:B--2---:R-:W-:-:S03]  /*262c0*/  IMAD.WIDE.U32 R4, R7, 0x8, R4 ;  /* 0x0000000807047825 */ /* 0x004fc600078e0004 */
[----:B------:R-:W-:-:S05]  /*262d0*/  IADD3 R4, P0, PT, R4, 0xc000000, RZ ;  /* 0x0c00000004047810 */ /* 0x000fca0007f1e0ff */
[----:B------:R-:W-:-:S06]  /*262e0*/  IMAD.X R5, RZ, RZ, R5, P0 ;  /* 0x000000ffff057224 */ /* 0x000fcc00000e0605 */
[----:B------:R-:W5:Y:S02]  /*262f0*/  ATOMG.E.EXCH.64.STRONG.GPU PT, R4, desc[UR36][R4.64+0x8], RZ ;  /* 0x800008ff040479a8 */ /* 0x000f64000c1ef524 */
.L_x_649:
[----:B------:R-:W-:Y:S05]  /*26300*/  BSYNC.RECONVERGENT B0 ;  /* 0x0000000000007941 */ /* 0x000fea0003800200 */
.L_x_647:
[----:B--2--5:R-:W-:Y:S01]  /*26310*/  LOP3.LUT P0, RZ, R5, 0x7, RZ, 0xc0, !PT ;  /* 0x0000000705ff7812 */ /* 0x024fe2000780c0ff */
[----:B------:R-:W-:Y:S01]  /*26320*/  BSSY B0, `(.L_x_650) ;  /* 0x0000021000007945 */ /* 0x000fe20003800000 */
[----:B------:R-:W-:Y:S02]  /*26330*/  IMAD.MOV.U32 R6, RZ, RZ, R4 ;  /* 0x000000ffff067224 */ /* 0x000fe400078e0004 */
[----:B------:R-:W-:-:S09]  /*26340*/  IMAD.MOV.U32 R14, RZ, RZ, R5 ;  /* 0x000000ffff0e7224 */ /* 0x000fd200078e0005 */
[----:B------:R-:W-:Y:S05]  /*26350*/  @P0 BRA `(.L_x_651) ;  /* 0x0000000000740947 */ /* 0x000fea0003800000 */
[----:B------:R-:W2:Y:S01]  /*26360*/  S2R R7, SR_CgaCtaId ;  /* 0x0000000000077919 */ /* 0x000ea20000008800 */
[----:B------:R-:W-:-:S05]  /*26370*/  MOV R0, 0x400 ;  /* 0x0000040000007802 */ /* 0x000fca0000000f00 */
[----:B------:R-:W-:-:S05]  /*26380*/  VIADD R0, R0, 0x410 ;  /* 0x0000041000007836 */ /* 0x000fca0000000000 */
[----:B--2---:R-:W-:-:S07]  /*26390*/  LEA R11, R7, R0, 0x18 ;  /* 0x00000000070b7211 */ /* 0x004fce00078ec0ff */
.L_x_658:
[C---:B------:R-:W-:Y:S01]  /*263a0*/  ISETP.GT.U32.AND P1, PT, R14.reuse, 0xffff, PT ;  /* 0x0000ffff0e00780c */ /* 0x040fe20003f24070 */
[----:B------:R-:W-:Y:S05]  /*263b0*/  YIELD ;  /* 0x0000000000007946 */ /* 0x000fea0003800000 */
[----:B--23--:R-:W-:Y:S01]  /*263c0*/  SHF.R.U32.HI R9, RZ, 0x3, R14 ;  /* 0x00000003ff097819 */ /* 0x00cfe2000001160e */
[----:B------:R-:W-:Y:S01]  /*263d0*/  BSSY.RECONVERGENT B1, `(.L_x_652) ;  /* 0x0000009000017945 */ /* 0x000fe20003800200 */
[----:B-1--4-:R-:W-:-:S03]  /*263e0*/  LEA.HI R7, R14, R11, RZ, 0x1f ;  /* 0x0000000b0e077211 */ /* 0x012fc600078ff8ff */
[----:B-1----:R-:W-:Y:S02]  /*263f0*/  IMAD.WIDE.U32 R8, R9, 0x4, R28 ;  /* 0x0000000409087825 */ /* 0x002fe400078e001c */
[----:B-----5:R-:W-:Y:S05]  /*26400*/  @P1 BRA `(.L_x_653) ;  /* 0x00000000000c1947 */ /* 0x020fea0003800000 */
[----:B------:R-:W-:-:S06]  /*26410*/  IMAD.MOV.U32 R0, RZ, RZ, -0x1 ;  /* 0xffffffffff007424 */ /* 0x000fcc00078e00ff */
[----:B------:R1:W2:Y:S01]  /*26420*/  ATOMS.EXCH R0, [R7+0x10000], R0 ;  /* 0x010000000700738c */ /* 0x0002a20004000000 */
[----:B------:R-:W-:Y:S05]  /*26430*/  BRA `(.L_x_654) ;  /* 0x0000000000087947 */ /* 0x000fea0003800000 */
.L_x_653:
[----:B------:R-:W-:-:S05]  /*26440*/  IMAD.MOV.U32 R13, RZ, RZ, -0x1 ;  /* 0xffffffffff0d7424 */ /* 0x000fca00078e00ff */
[----:B------:R3:W5:Y:S02]  /*26450*/  ATOMG.E.EXCH.STRONG.GPU PT, R0, desc[UR36][R8.64], R13 ;  /* 0x8000000d080079a8 */ /* 0x000764000c1ef124 */
.L_x_654:
[----:B------:R-:W-:Y:S05]  /*26460*/  BSYNC.RECONVERGENT B1 ;  /* 0x0000000000017941 */ /* 0x000fea0003800200 */
.L_x_652:
[----:B--2--5:R-:W-:-:S05]  /*26470*/  VIADD R10, R0, 0x1 ;  /* 0x00000001000a7836 */ /* 0x024fca0000000000 */
[----:B------:R-:W-:-:S13]  /*26480*/  ISETP.GE.U32.AND P0, PT, R10, 0x2, PT ;  /* 0x000000020a00780c */ /* 0x000fda0003f06070 */
[----:B------:R-:W-:Y:S05]  /*26490*/  @!P0 BRA `(.L_x_651) ;  /* 0x0000000000248947 */ /* 0x000fea0003800000 */
[----:B------:R-:W-:Y:S04]  /*264a0*/  BSSY.RECONVERGENT B1, `(.L_x_655) ;  /* 0x0000005000017945 */ /* 0x000fe80003800200 */
[----:B------:R-:W-:Y:S05]  /*264b0*/  @P1 BRA `(.L_x_656) ;  /* 0x0000000000081947 */ /* 0x000fea0003800000 */
[----:B------:R4:W-:Y:S01]  /*264c0*/  ATOMS.EXCH RZ, [R7+0x10000], RZ ;  /* 0x010000ff07ff738c */ /* 0x0009e20004000000 */
[----:B------:R-:W-:Y:S05]  /*264d0*/  BRA `(.L_x_657) ;  /* 0x0000000000047947 */ /* 0x000fea0003800000 */
.L_x_656:
[----:B------:R2:W5:Y:S02]  /*264e0*/  ATOMG.E.EXCH.STRONG.GPU PT, RZ, desc[UR36][R8.64], RZ ;  /* 0x800000ff08ff79a8 */ /* 0x000564000c1ef124 */
.L_x_657:
[----:B------:R-:W-:Y:S05]  /*264f0*/  BSYNC.RECONVERGENT B1 ;  /* 0x0000000000017941 */ /* 0x000fea0003800200 */
.L_x_655:
[----:B------:R-:W-:Y:S01]  /*26500*/  LOP3.LUT P0, RZ, R0, 0x7, RZ, 0xc0, !PT ;  /* 0x0000000700ff7812 */ /* 0x000fe2000780c0ff */
[----:B------:R-:W-:-:S12]  /*26510*/  IMAD.MOV.U32 R14, RZ, RZ, R0 ;  /* 0x000000ffff0e7224 */ /* 0x000fd800078e0000 */
[----:B------:R-:W-:Y:S05]  /*26520*/  @!P0 BRA `(.L_x_658) ;  /* 0xfffffffc009c8947 */ /* 0x000fea000383ffff */
.L_x_651:
[----:B------:R-:W-:Y:S05]  /*26530*/  BSYNC B0 ;  /* 0x0000000000007941 */ /* 0x000fea0003800000 */
.L_x_650:
[----:B------:R-:W-:Y:S01]  /*26540*/  LOP3.LUT R0, R4, 0x7, RZ, 0xc0, !PT ;  /* 0x0000000704007812 */ /* 0x000fe200078ec0ff */
[----:B------:R-:W-:Y:S03]  /*26550*/  BSSY B3, `(.L_x_149) ;  /* 0x0000408000037945 */ /* 0x000fe60003800000 */
[----:B------:R-:W-:-:S04]  /*26560*/  ISETP.NE.U32.AND P0, PT, R0, 0x3, PT ;  /* 0x000000030000780c */ /* 0x000fc80003f05070 */
[----:B------:R-:W-:-:S13]  /*26570*/  ISETP.NE.AND.EX P0, PT, RZ, RZ, PT, P0 ;  /* 0x000000ffff00720c */ /* 0x000fda0003f05300 */
[----:B------:R-:W-:Y:S05]  /*26580*/  @P0 BRA `(.L_x_659) ;  /* 0x0000003400740947 */ /* 0x000fea0003800000 */
[----:B------:R-:W-:Y:S01]  /*26590*/  SHF.R.U32.HI R12, RZ, 0x3, R6 ;  /* 0x00000003ff0c7819 */ /* 0x000fe20000011606 */
[----:B------:R-:W-:Y:S01]  /*265a0*/  BSSY.RECONVERGENT B2, `(.L_x_660) ;  /* 0x00002c2000027945 */ /* 0x000fe20003800200 */
[----:B------:R-:W-:Y:S02]  /*265b0*/  IMAD.MOV.U32 R5, RZ, RZ, 0x1 ;  /* 0x00000001ff057424 */ /* 0x000fe400078e00ff */
[----:B------:R-:W-:-:S13]  /*265c0*/  LOP3.LUT P0, RZ, R3, 0xf, R12, 0xc8, !PT ;  /* 0x0000000f03ff7812 */ /* 0x000fda000780c80c */
[----:B------:R-:W-:Y:S05]  /*265d0*/  @!P0 BRA `(.L_x_661) ;  /* 0x0000002800f88947 */ /* 0x000fea0003800000 */
[----:B------:R-:W-:Y:S02]  /*265e0*/  LOP3.LUT R0, R12, 0xf, RZ, 0xc0, !PT ;  /* 0x0000000f0c007812 */ /* 0x000fe400078ec0ff */
[----:B------:R-:W-:Y:S02]  /*265f0*/  LOP3.LUT R4, R3, 0xf, RZ, 0xc0, !PT ;  /* 0x0000000f03047812 */ /* 0x000fe400078ec0ff */
[----:B------:R-:W-:-:S04]  /*26600*/  ISETP.NE.AND P0, PT, R0, RZ, PT ;  /* 0x000000ff0000720c */ /* 0x000fc80003f05270 */
[----:B------:R-:W-:-:S13]  /*26610*/  ISETP.NE.OR P0, PT, R4, RZ, !P0 ;  /* 0x000000ff0400720c */ /* 0x000fda0004705670 */
[----:B-1--4-:R-:W-:Y:S02]  /*26620*/  @!P0 LOP3.LUT R7, R12, 0x1ffffff0, RZ, 0xc0, !PT ;  /* 0x1ffffff00c078812 */ /* 0x012fe400078ec0ff */
[----:B--23--:R-:W-:-:S04]  /*26630*/  @!P0 SHF.R.U32.HI R8, RZ, 0x7, R22 ;  /* 0x00000007ff088819 */ /* 0x00cfc80000011616 */
[----:B------:R-:W-:Y:S01]  /*26640*/  @!P0 LOP3.LUT R5, R7, 0xf, R8, 0xf8, !PT ;  /* 0x0000000f07058812 */ /* 0x000fe200078ef808 */
[----:B------:R-:W-:Y:S06]  /*26650*/  @!P0 BRA `(.L_x_661) ;  /* 0x0000002800d88947 */ /* 0x000fec0003800000 */
[----:B------:R-:W-:-:S04]  /*26660*/  ISETP.NE.AND P0, PT, R0, RZ, PT ;  /* 0x000000ff0000720c */ /* 0x000fc80003f05270 */
[----:B------:R-:W-:-:S13]  /*26670*/  ISETP.EQ.OR P0, PT, R4, RZ, P0 ;  /* 0x000000ff0400720c */ /* 0x000fda0000702670 */
[----:B------:R-:W-:-:S04]  /*26680*/  @!P0 SHF.R.U32.HI R7, RZ, 0x7, R6 ;  /* 0x00000007ff078819 */ /* 0x000fc80000011606 */
[----:B------:R-:W-:-:S04]  /*26690*/  @!P0 LOP3.LUT R8, R7, 0xf, RZ, 0xc0, !PT ;  /* 0x0000000f07088812 */ /* 0x000fc800078ec0ff */
[----:B------:R-:W-:Y:S01]  /*266a0*/  @!P0 LOP3.LUT R5, R8, 0x1ffffff0, R3, 0xf8, !PT ;  /* 0x1ffffff008058812 */ /* 0x000fe200078ef803 */
[----:B------:R-:W-:Y:S06]  /*266b0*/  @!P0 BRA `(.L_x_661) ;  /* 0x0000002800c08947 */ /* 0x000fec0003800000 */
[CC--:B------:R-:W-:Y:S02]  /*266c0*/  VIMNMX.U16x2 R8, PT, PT, R4.reuse, R0.reuse, !PT ;  /* 0x0000000004087248 */ /* 0x0c0fe40007fe0200 */
[----:B------:R-:W-:Y:S02]  /*266d0*/  VIMNMX.U16x2 R7, PT, PT, R4, R0, PT ;  /* 0x0000000004077248 */ /* 0x000fe40003fe0200 */
[----:B------:R-:W-:Y:S02]  /*266e0*/  LOP3.LUT R8, R8, 0xffff, RZ, 0xc0, !PT ;  /* 0x0000ffff08087812 */ /* 0x000fe400078ec0ff */
[----:B------:R-:W-:Y:S02]  /*266f0*/  LOP3.LUT R7, R7, 0xffff, RZ, 0xc0, !PT ;  /* 0x0000ffff07077812 */ /* 0x000fe400078ec0ff */
[----:B------:R-:W-:-:S04]  /*26700*/  ISETP.GE.U32.AND P0, PT, R8, 0x4, PT ;  /* 0x000000040800780c */ /* 0x000fc80003f06070 */
[----:B------:R-:W-:-:S13]  /*26710*/  ISETP.GT.U32.OR P0, PT, R7, 0x3, !P0 ;  /* 0x000000030700780c */ /* 0x000fda0004704470 */
[----:B------:R-:W-:Y:S05]  /*26720*/  @P0 BRA `(.L_x_661) ;  /* 0x0000002800a40947 */ /* 0x000fea0003800000 */
[----:B------:R-:W-:-:S04]  /*26730*/  ISETP.GT.U32.AND P0, PT, R4, 0x3, PT ;  /* 0x000000030400780c */ /* 0x000fc80003f04070 */
[----:B------:R-:W-:Y:S02]  /*26740*/  SEL R7, R0, R4, P0 ;  /* 0x0000000400077207 */ /* 0x000fe40000000000 */
[----:B------:R-:W-:Y:S02]  /*26750*/  SEL R8, R4, R0, P0 ;  /* 0x0000000004087207 */ /* 0x000fe40000000000 */
[----:B------:R-:W-:-:S04]  /*26760*/  PRMT R7, R7, 0x9910, RZ ;  /* 0x0000991007077816 */ /* 0x000fc800000000ff */
[----:B------:R-:W-:-:S13]  /*26770*/  ISETP.NE.AND P1, PT, R7, 0x3, PT ;  /* 0x000000030700780c */ /* 0x000fda0003f25270 */
[----:B------:R-:W-:Y:S05]  /*26780*/  @!P1 BRA `(.L_x_662) ;  /* 0x0000000c00e49947 */ /* 0x000fea0003800000 */
[----:B------:R-:W-:-:S13]  /*26790*/  ISETP.NE.AND P0, PT, R7, 0x2, PT ;  /* 0x000000020700780c */ /* 0x000fda0003f05270 */
[----:B------:R-:W-:Y:S05]  /*267a0*/  @!P0 BRA `(.L_x_663) ;  /* 0x0000000400e88947 */ /* 0x000fea0003800000 */
[----:B------:R-:W-:-:S13]  /*267b0*/  ISETP.NE.AND P0, PT, R7, 0x1, PT ;  /* 0x000000010700780c */ /* 0x000fda0003f05270 */
[----:B------:R-:W-:Y:S05]  /*267c0*/  @P0 BRA `(.L_x_661) ;  /* 0x00000028007c0947 */ /* 0x000fea0003800000 */
[----:B------:R-:W-:Y:S02]  /*267d0*/  PRMT R0, R8, 0x9910, RZ ;  /* 0x0000991008007816 */ /* 0x000fe400000000ff */
[----:B------:R-:W-:Y:S02]  /*267e0*/  SHF.R.U32.HI R22, RZ, 0x7, R22 ;  /* 0x00000007ff167819 */ /* 0x000fe40000011616 */
[----:B------:R-:W-:Y:S02]  /*267f0*/  ISETP.GT.AND P0, PT, R0, 0x9, PT ;  /* 0x000000090000780c */ /* 0x000fe40003f04270 */
[----:B------:R-:W-:Y:S02]  /*26800*/  SHF.R.U32.HI R3, RZ, 0x7, R6 ;  /* 0x00000007ff037819 */ /* 0x000fe40000011606 */
[----:B------:R-:W-:Y:S02]  /*26810*/  LOP3.LUT R6, R22, 0xffffff, RZ, 0xc0, !PT ;  /* 0x00ffffff16067812 */ /* 0x000fe400078ec0ff */
[----:B------:R-:W-:-:S07]  /*26820*/  LOP3.LUT R7, R3, 0xffffff, RZ, 0xc0, !PT ;  /* 0x00ffffff03077812 */ /* 0x000fce00078ec0ff */
[----:B------:R-:W-:Y:S05]  /*26830*/  @P0 BRA `(.L_x_664) ;  /* 0x0000000400200947 */ /* 0x000fea0003800000 */
[----:B------:R-:W-:-:S13]  /*26840*/  ISETP.GT.AND P0, PT, R0, 0x6, PT ;  /* 0x000000060000780c */ /* 0x000fda0003f04270 */
[----:B------:R-:W-:Y:S05]  /*26850*/  @P0 BRA `(.L_x_665) ;  /* 0x0000000000540947 */ /* 0x000fea0003800000 */
[----:B------:R-:W-:-:S13]  /*26860*/  ISETP.NE.AND P0, PT, R0, 0x4, PT ;  /* 0x000000040000780c */ /* 0x000fda0003f05270 */
[----:B------:R-:W-:Y:S05]  /*26870*/  @!P0 BRA `(.L_x_666) ;  /* 0x0000000000388947 */ /* 0x000fea0003800000 */
[----:B------:R-:W-:-:S13]  /*26880*/  ISETP.NE.AND P0, PT, R0, 0x5, PT ;  /* 0x000000050000780c */ /* 0x000fda0003f05270 */
[----:B------:R-:W-:Y:S05]  /*26890*/  @!P0 BRA `(.L_x_667) ;  /* 0x00000000001c8947 */ /* 0x000fea0003800000 */
[----:B------:R-:W-:-:S13]  /*268a0*/  ISETP.NE.AND P0, PT, R0, 0x6, PT ;  /* 0x000000060000780c */ /* 0x000fda0003f05270 */
[----:B------:R-:W-:Y:S05]  /*268b0*/  @P0 BRA `(.L_x_661) ;  /* 0x0000002800400947 */ /* 0x000fea0003800000 */
[----:B------:R-:W-:-:S04]  /*268c0*/  IMAD R0, R22, R3, RZ ;  /* 0x0000000316007224 */ /* 0x000fc800078e02ff */
[----:B------:R-:W-:-:S05]  /*268d0*/  IMAD.SHL.U32 R0, R0, 0x10, RZ ;  /* 0x0000001000007824 */ /* 0x000fca00078e00ff */
[----:B------:R-:W-:-:S04]  /*268e0*/  LOP3.LUT R0, R0, 0xffffff0, RZ, 0xc0, !PT ;  /* 0x0ffffff000007812 */ /* 0x000fc800078ec0ff */
[----:B------:R-:W-:Y:S01]  /*268f0*/  LOP3.LUT R5, R0, 0x1, RZ, 0xfc, !PT ;  /* 0x0000000100057812 */ /* 0x000fe200078efcff */
[----:B------:R-:W-:Y:S06]  /*26900*/  BRA `(.L_x_661) ;  /* 0x00000028002c7947 */ /* 0x000fec0003800000 */
.L_x_667:
[----:B------:R-:W-:-:S04]  /*26910*/  IMAD.IADD R0, R6, 0x1, -R7 ;  /* 0x0000000106007824 */ /* 0x000fc800078e0a07 */
[----:B------:R-:W-:-:S05]  /*26920*/  IMAD.SHL.U32 R0, R0, 0x10, RZ ;  /* 0x0000001000007824 */ /* 0x000fca00078e00ff */
[----:B------:R-:W-:-:S04]  /*26930*/  LOP3.LUT R0, R0, 0xffffff0, RZ, 0xc0, !PT ;  /* 0x0ffffff000007812 */ /* 0x000fc800078ec0ff */
[----:B------:R-:W-:Y:S01]  /*26940*/  LOP3.LUT R5, R0, 0x1, RZ, 0xfc, !PT ;  /* 0x0000000100057812 */ /* 0x000fe200078efcff */
[----:B------:R-:W-:Y:S06]  /*26950*/  BRA `(.L_x_661) ;  /* 0x0000002800187947 */ /* 0x000fec0003800000 */
.L_x_666:
[----:B------:R-:W-:-:S05]  /*26960*/  IMAD.IADD R0, R6, 0x1, R7 ;  /* 0x0000000106007824 */ /* 0x000fca00078e0207 */
[----:B------:R-:W-:-:S04]  /*26970*/  SHF.L.U32 R0, R0, 0x4, RZ ;  /* 0x0000000400007819 */ /* 0x000fc800000006ff */
[----:B------:R-:W-:-:S04]  /*26980*/  LOP3.LUT R0, R0, 0xffffff0, RZ, 0xc0, !PT ;  /* 0x0ffffff000007812 */ /* 0x000fc800078ec0ff */
[----:B------:R-:W-:Y:S01]  /*26990*/  LOP3.LUT R5, R0, 0x1, RZ, 0xfc, !PT ;  /* 0x0000000100057812 */ /* 0x000fe200078efcff */
[----:B------:R-:W-:Y:S06]  /*269a0*/  BRA `(.L_x_661) ;  /* 0x0000002800047947 */ /* 0x000fec0003800000 */
.L_x_665:
[----:B------:R-:W-:-:S13]  /*269b0*/  ISETP.NE.AND P0, PT, R0, 0x7, PT ;  /* 0x000000070000780c */ /* 0x000fda0003f05270 */
[----:B------:R-:W-:Y:S05]  /*269c0*/  @!P0 BRA `(.L_x_668) ;  /* 0x00000000006c8947 */ /* 0x000fea0003800000 */
[----:B------:R-:W-:-:S13]  /*269d0*/  ISETP.NE.AND P0, PT, R0, 0x8, PT ;  /* 0x000000080000780c */ /* 0x000fda0003f05270 */
[----:B------:R-:W-:Y:S05]  /*269e0*/  @!P0 BRA `(.L_x_669) ;  /* 0x0000000000188947 */ /* 0x000fea0003800000 */
[----:B------:R-:W-:-:S13]  /*269f0*/  ISETP.NE.AND P0, PT, R0, 0x9, PT ;  /* 0x000000090000780c */ /* 0x000fda0003f05270 */
[----:B------:R-:W-:Y:S05]  /*26a00*/  @P0 BRA `(.L_x_661) ;  /* 0x0000002400ec0947 */ /* 0x000fea0003800000 */
[----:B------:R-:W-:Y:S01]  /*26a10*/  IMAD.MOV.U32 R5, RZ, RZ, 0x1 ;  /* 0x00000001ff057424 */ /* 0x000fe200078e00ff */
[----:B------:R-:W-:-:S04]  /*26a20*/  ISETP.NE.AND P0, PT, R6, R7, PT ;  /* 0x000000070600720c */ /* 0x000fc80003f05270 */
[----:B------:R-:W-:Y:S01]  /*26a30*/  SEL R5, R5, 0x11, P0 ;  /* 0x0000001105057807 */ /* 0x000fe20000000000 */
[----:B------:R-:W-:Y:S08]  /*26a40*/  BRA `(.L_x_661) ;  /* 0x0000002400dc7947 */ /* 0x000ff00003800000 */
.L_x_669:
[----:B------:R-:W1:Y:S01]  /*26a50*/  I2F.U32.RP R0, R7 ;  /* 0x0000000700007306 */ /* 0x000e620000209000 */
[----:B------:R-:W-:Y:S01]  /*26a60*/  IMAD.MOV R3, RZ, RZ, -R7 ;  /* 0x000000ffff037224 */ /* 0x000fe200078e0a07 */
[----:B------:R-:W-:-:S06]  /*26a70*/  ISETP.NE.U32.AND P1, PT, R7, RZ, PT ;  /* 0x000000ff0700720c */ /* 0x000fcc0003f25070 */
[----:B-1----:R-:W1:Y:S02]  /*26a80*/  MUFU.RCP R0, R0 ;  /* 0x0000000000007308 */ /* 0x002e640000001000 */
[----:B-1----:R-:W-:-:S06]  /*26a90*/  VIADD R4, R0, 0xffffffe ;  /* 0x0ffffffe00047836 */ /* 0x002fcc0000000000 */
[----:B------:R1:W2:Y:S02]  /*26aa0*/  F2I.FTZ.U32.TRUNC.NTZ R5, R4 ;  /* 0x0000000400057305 */ /* 0x0002a4000021f000 */
[----:B-1----:R-:W-:Y:S02]  /*26ab0*/  IMAD.MOV.U32 R4, RZ, RZ, RZ ;  /* 0x000000ffff047224 */ /* 0x002fe400078e00ff */
[----:B--2---:R-:W-:-:S04]  /*26ac0*/  IMAD R3, R3, R5, RZ ;  /* 0x0000000503037224 */ /* 0x004fc800078e02ff */
[----:B------:R-:W-:-:S06]  /*26ad0*/  IMAD.HI.U32 R5, R5, R3, R4 ;  /* 0x0000000305057227 */ /* 0x000fcc00078e0004 */
[----:B------:R-:W-:-:S04]  /*26ae0*/  IMAD.HI.U32 R5, R5, R6, RZ ;  /* 0x0000000605057227 */ /* 0x000fc800078e00ff */
[----:B------:R-:W-:-:S04]  /*26af0*/  IMAD.MOV R5, RZ, RZ, -R5 ;  /* 0x000000ffff057224 */ /* 0x000fc800078e0a05 */
[----:B------:R-:W-:-:S05]  /*26b00*/  IMAD R5, R7, R5, R6 ;  /* 0x0000000507057224 */ /* 0x000fca00078e0206 */
[----:B------:R-:W-:-:S13]  /*26b10*/  ISETP.GE.U32.AND P0, PT, R5, R7, PT ;  /* 0x000000070500720c */ /* 0x000fda0003f06070 */
[----:B------:R-:W-:-:S05]  /*26b20*/  @P0 IMAD.IADD R5, R5, 0x1, -R7 ;  /* 0x0000000105050824 */ /* 0x000fca00078e0a07 */
[----:B------:R-:W-:-:S13]  /*26b30*/  ISETP.GE.U32.AND P0, PT, R5, R7, PT ;  /* 0x000000070500720c */ /* 0x000fda0003f06070 */
[----:B------:R-:W-:Y:S01]  /*26b40*/  @P0 IMAD.IADD R5, R5, 0x1, -R7 ;  /* 0x0000000105050824 */ /* 0x000fe200078e0a07 */
[----:B------:R-:W-:-:S04]  /*26b50*/  @!P1 LOP3.LUT R5, RZ, R7, RZ, 0x33, !PT ;  /* 0x00000007ff059212 */ /* 0x000fc800078e33ff */
[----:B------:R-:W-:Y:S01]  /*26b60*/  LEA R5, R5, 0x1, 0x4 ;  /* 0x0000000105057811 */ /* 0x000fe200078e20ff */
[----:B------:R-:W-:Y:S06]  /*26b70*/  BRA `(.L_x_661) ;  /* 0x0000002400907947 */ /* 0x000fec0003800000 */
.L_x_668:
        /* <DEDUP_REMOVED lines=13> */
[----:B------:R-:W-:Y:S02]  /*26c50*/  @P0 IMAD.IADD R6, R6, 0x1, -R7 ;  /* 0x0000000106060824 */ /* 0x000fe400078e0a07 */
[----:B------:R-:W-:-:S03]  /*26c60*/  @P0 VIADD R3, R3, 0x1 ;  /* 0x0000000103030836 */ /* 0x000fc60000000000 */
[----:B------:R-:W-:-:S13]  /*26c70*/  ISETP.GE.U32.AND P1, PT, R6, R7, PT ;  /* 0x000000070600720c */ /* 0x000fda0003f26070 */
[----:B------:R-:W-:Y:S01]  /*26c80*/  @P1 VIADD R3, R3, 0x1 ;  /* 0x0000000103031836 */ /* 0x000fe20000000000 */
[----:B------:R-:W-:-:S04]  /*26c90*/  @!P2 LOP3.LUT R3, RZ, R7, RZ, 0x33, !PT ;  /* 0x00000007ff03a212 */ /* 0x000fc800078e33ff */
[----:B------:R-:W-:Y:S01]  /*26ca0*/  LEA R5, R3, 0x1, 0x4 ;  /* 0x0000000103057811 */ /* 0x000fe200078e20ff */
[----:B------:R-:W-:Y:S06]  /*26cb0*/  BRA `(.L_x_661) ;  /* 0x0000002400407947 */ /* 0x000fec0003800000 */
.L_x_664:
        /* <DEDUP_REMOVED lines=8> */
[----:B------:R-:W-:Y:S01]  /*26d40*/  IMAD.MOV.U32 R5, RZ, RZ, 0x1 ;  /* 0x00000001ff057424 */ /* 0x000fe200078e00ff */
[----:B------:R-:W-:-:S04]  /*26d50*/  ISETP.GT.U32.AND P0, PT, R6, R7, PT ;  /* 0x000000070600720c */ /* 0x000fc80003f04070 */
[----:B------:R-:W-:Y:S01]  /*26d60*/  SEL R5, R5, 0x11, !P0 ;  /* 0x0000001105057807 */ /* 0x000fe20004000000 */
[----:B------:R-:W-:Y:S08]  /*26d70*/  BRA `(.L_x_661) ;  /* 0x0000002400107947 */ /* 0x000ff00003800000 */
.L_x_672:
[----:B------:R-:W-:Y:S01]  /*26d80*/  IMAD.MOV.U32 R5, RZ, RZ, 0x1 ;  /* 0x00000001ff057424 */ /* 0x000fe200078e00ff */
[----:B------:R-:W-:-:S04]  /*26d90*/  ISETP.GE.U32.AND P0, PT, R6, R7, PT ;  /* 0x000000070600720c */ /* 0x000fc80003f06070 */
[----:B------:R-:W-:Y:S01]  /*26da0*/  SEL R5, R5, 0x11, P0 ;  /* 0x0000001105057807 */ /* 0x000fe20000000000 */
[----:B------:R-:W-:Y:S08]  /*26db0*/  BRA `(.L_x_661) ;  /* 0x0000002400007947 */ /* 0x000ff00003800000 */
.L_x_671:
[----:B------:R-:W-:Y:S01]  /*26dc0*/  IMAD.MOV.U32 R5, RZ, RZ, 0x1 ;  /* 0x00000001ff057424 */ /* 0x000fe200078e00ff */
[----:B------:R-:W-:-:S04]  /*26dd0*/  ISETP.NE.AND P0, PT, R6, R7, PT ;  /* 0x000000070600720c */ /* 0x000fc80003f05270 */
[----:B------:R-:W-:Y:S01]  /*26de0*/  SEL R5, R5, 0x11, !P0 ;  /* 0x0000001105057807 */ /* 0x000fe20004000000 */
[----:B------:R-:W-:Y:S08]  /*26df0*/  BRA `(.L_x_661) ;  /* 0x0000002000f07947 */ /* 0x000ff00003800000 */
.L_x_670:
[----:B------:R-:W-:-:S13]  /*26e00*/  ISETP.NE.AND P0, PT, R0, 0xd, PT ;  /* 0x0000000d0000780c */ /* 0x000fda0003f05270 */
[----:B------:R-:W-:Y:S05]  /*26e10*/  @!P0 BRA `(.L_x_673) ;  /* 0x0000000000388947 */ /* 0x000fea0003800000 */
[----:B------:R-:W-:-:S13]  /*26e20*/  ISETP.NE.AND P0, PT, R0, 0xe, PT ;  /* 0x0000000e0000780c */ /* 0x000fda0003f05270 */
[----:B------:R-:W-:Y:S05]  /*26e30*/  @!P0 BRA `(.L_x_674) ;  /* 0x00000000001c8947 */ /* 0x000fea0003800000 */
[----:B------:R-:W-:-:S13]  /*26e40*/  ISETP.NE.AND P0, PT, R0, 0xf, PT ;  /* 0x0000000f0000780c */ /* 0x000fda0003f05270 */
[----:B------:R-:W-:Y:S05]  /*26e50*/  @P0 BRA `(.L_x_661) ;  /* 0x0000002000d80947 */ /* 0x000fea0003800000 */
[----:B------:R-:W-:-:S05]  /*26e60*/  LOP3.LUT R0, R3, R22, RZ, 0x3c, !PT ;  /* 0x0000001603007212 */ /* 0x000fca00078e3cff */
[----:B------:R-:W-:-:S05]  /*26e70*/  IMAD.SHL.U32 R0, R0, 0x10, RZ ;  /* 0x0000001000007824 */ /* 0x000fca00078e00ff */
[----:B------:R-:W-:-:S04]  /*26e80*/  LOP3.LUT R0, R0, 0xffffff0, RZ, 0xc0, !PT ;  /* 0x0ffffff000007812 */ /* 0x000fc800078ec0ff */
[----:B------:R-:W-:Y:S01]  /*26e90*/  LOP3.LUT R5, R0, 0x1, RZ, 0xfc, !PT ;  /* 0x0000000100057812 */ /* 0x000fe200078efcff */
[----:B------:R-:W-:Y:S06]  /*26ea0*/  BRA `(.L_x_661) ;  /* 0x0000002000c47947 */ /* 0x000fec0003800000 */
.L_x_674:
[----:B------:R-:W-:-:S05]  /*26eb0*/  LOP3.LUT R0, R3, R22, RZ, 0xfc, !PT ;  /* 0x0000001603007212 */ /* 0x000fca00078efcff */
[----:B------:R-:W-:-:S05]  /*26ec0*/  IMAD.SHL.U32 R0, R0, 0x10, RZ ;  /* 0x0000001000007824 */ /* 0x000fca00078e00ff */
[----:B------:R-:W-:-:S04]  /*26ed0*/  LOP3.LUT R0, R0, 0xffffff0, RZ, 0xc0, !PT ;  /* 0x0ffffff000007812 */ /* 0x000fc800078ec0ff */
[----:B------:R-:W-:Y:S01]  /*26ee0*/  LOP3.LUT R5, R0, 0x1, RZ, 0xfc, !PT ;  /* 0x0000000100057812 */ /* 0x000fe200078efcff */
[----:B------:R-:W-:Y:S06]  /*26ef0*/  BRA `(.L_x_661) ;  /* 0x0000002000b07947 */ /* 0x000fec0003800000 */
.L_x_673:
[----:B------:R-:W-:-:S05]  /*26f00*/  LOP3.LUT R0, R3, R22, RZ, 0xc0, !PT ;  /* 0x0000001603007212 */ /* 0x000fca00078ec0ff */
[----:B------:R-:W-:-:S05]  /*26f10*/  IMAD.SHL.U32 R0, R0, 0x10, RZ ;  /* 0x0000001000007824 */ /* 0x000fca00078e00ff */
[----:B------:R-:W-:-:S04]  /*26f20*/  LOP3.LUT R0, R0, 0xffffff0, RZ, 0xc0, !PT ;  /* 0x0ffffff000007812 */ /* 0x000fc800078ec0ff */
[----:B------:R-:W-:Y:S01]  /*26f30*/  LOP3.LUT R5, R0, 0x1, RZ, 0xfc, !PT ;  /* 0x0000000100057812 */ /* 0x000fe200078efcff */
[----:B------:R-:W-:Y:S06]  /*26f40*/  BRA `(.L_x_661) ;  /* 0x00000020009c7947 */ /* 0x000fec0003800000 */
.L_x_663:
[----:B------:R-:W-:Y:S01]  /*26f50*/  PRMT R4, R8, 0x9910, RZ ;  /* 0x0000991008047816 */ /* 0x000fe200000000ff */
[----:B------:R-:W-:Y:S01]  /*26f60*/  IMAD.MOV.U32 R5, RZ, RZ, 0x2 ;  /* 0x00000002ff057424 */ /* 0x000fe200078e00ff */
        /* <DEDUP_REMOVED lines=19> */
.L_x_678:
[----:B------:R-:W-:-:S04]  /*270a0*/  IMAD.IADD R0, R6, 0x1, -R7 ;  /* 0x0000000106007824 */ /* 0x000fc800078e0a07 */
[----:B------:R-:W-:-:S05]  /*270b0*/  IMAD.SHL.U32 R0, R0, 0x10, RZ ;  /* 0x0000001000007824 */ /* 0x000fca00078e00ff */
[----:B------:R-:W-:-:S04]  /*270c0*/  LOP3.LUT R0, R0, 0xfffff0, RZ, 0xc0, !PT ;  /* 0x00fffff000007812 */ /* 0x000fc800078ec0ff */
[----:B------:R-:W-:Y:S01]  /*270d0*/  LOP3.LUT R5, R0, 0x2, RZ, 0xfc, !PT ;  /* 0x0000000200057812 */ /* 0x000fe200078efcff */
[----:B------:R-:W-:Y:S06]  /*270e0*/  BRA `(.L_x_661) ;  /* 0x0000002000347947 */ /* 0x000fec0003800000 */
.L_x_677:
[----:B------:R-:W-:-:S04]  /*270f0*/  IMAD.IADD R0, R6, 0x1, R7 ;  /* 0x0000000106007824 */ /* 0x000fc800078e0207 */
[----:B------:R-:W-:-:S05]  /*27100*/  IMAD.SHL.U32 R0, R0, 0x10, RZ ;  /* 0x0000001000007824 */ /* 0x000fca00078e00ff */
[----:B------:R-:W-:-:S04]  /*27110*/  LOP3.LUT R0, R0, 0xfffff0, RZ, 0xc0, !PT ;  /* 0x00fffff000007812 */ /* 0x000fc800078ec0ff */
[----:B------:R-:W-:Y:S01]  /*27120*/  LOP3.LUT R5, R0, 0x2, RZ, 0xfc, !PT ;  /* 0x0000000200057812 */ /* 0x000fe200078efcff */
[----:B------:R-:W-:Y:S06]  /*27130*/  BRA `(.L_x_661) ;  /* 0x0000002000207947 */ /* 0x000fec0003800000 */
.L_x_676:
[----:B------:R-:W-:-:S13]  /*27140*/  ISETP.NE.AND P0, PT, R4, 0x7, PT ;  /* 0x000000070400780c */ /* 0x000fda0003f05270 */
[----:B------:R-:W-:Y:S05]  /*27150*/  @!P0 BRA `(.L_x_679) ;  /* 0x0000000000748947 */ /* 0x000fea0003800000 */
[----:B------:R-:W-:-:S13]  /*27160*/  ISETP.NE.AND P0, PT, R4, 0x8, PT ;  /* 0x000000080400780c */ /* 0x000fda0003f05270 */
[----:B------:R-:W-:Y:S05]  /*27170*/  @!P0 BRA `(.L_x_680) ;  /* 0x0000000000188947 */ /* 0x000fea0003800000 */
[----:B------:R-:W-:-:S13]  /*27180*/  ISETP.NE.AND P0, PT, R4, 0x9, PT ;  /* 0x000000090400780c */ /* 0x000fda0003f05270 */
[----:B------:R-:W-:Y:S05]  /*27190*/  @P0 BRA `(.L_x_661) ;  /* 0x0000002000080947 */ /* 0x000fea0003800000 */
[----:B------:R-:W-:Y:S01]  /*271a0*/  HFMA2 R5, -RZ, RZ, 0, 1.1920928955078125e-07 ;  /* 0x00000002ff057431 */ /* 0x000fe200000001ff */
[----:B------:R-:W-:-:S04]  /*271b0*/  ISETP.NE.AND P0, PT, R6, R7, PT ;  /* 0x000000070600720c */ /* 0x000fc80003f05270 */
[----:B------:R-:W-:Y:S01]  /*271c0*/  SEL R5, R5, 0x12, P0 ;  /* 0x0000001205057807 */ /* 0x000fe20000000000 */
[----:B------:R-:W-:Y:S08]  /*271d0*/  BRA `(.L_x_661) ;  /* 0x0000001c00f87947 */ /* 0x000ff00003800000 */
.L_x_680:
        /* <DEDUP_REMOVED lines=16> */
[----:B------:R-:W-:-:S05]  /*272e0*/  @!P1 LOP3.LUT R3, RZ, R7, RZ, 0x33, !PT ;  /* 0x00000007ff039212 */ /* 0x000fca00078e33ff */
[----:B------:R-:W-:-:S05]  /*272f0*/  IMAD.SHL.U32 R3, R3, 0x10, RZ ;  /* 0x0000001003037824 */ /* 0x000fca00078e00ff */
[----:B------:R-:W-:-:S04]  /*27300*/  LOP3.LUT R3, R3, 0xfffff0, RZ, 0xc0, !PT ;  /* 0x00fffff003037812 */ /* 0x000fc800078ec0ff */
[----:B------:R-:W-:Y:S01]  /*27310*/  LOP3.LUT R5, R3, 0x2, RZ, 0xfc, !PT ;  /* 0x0000000203057812 */ /* 0x000fe200078efcff */
[----:B------:R-:W-:Y:S06]  /*27320*/  BRA `(.L_x_661) ;  /* 0x0000001c00a47947 */ /* 0x000fec0003800000 */
.L_x_679:
        /* <DEDUP_REMOVED lines=17> */
[----:B------:R-:W-:-:S05]  /*27440*/  @!P2 LOP3.LUT R3, RZ, R7, RZ, 0x33, !PT ;  /* 0x00000007ff03a212 */ /* 0x000fca00078e33ff */
[----:B------:R-:W-:-:S05]  /*27450*/  IMAD.SHL.U32 R0, R3, 0x10, RZ ;  /* 0x0000001003007824 */ /* 0x000fca00078e00ff */
[----:B------:R-:W-:-:S04]  /*27460*/  LOP3.LUT R0, R0, 0xfffff0, RZ, 0xc0, !PT ;  /* 0x00fffff000007812 */ /* 0x000fc800078ec0ff */
[----:B------:R-:W-:Y:S01]  /*27470*/  LOP3.LUT R5, R0, 0x2, RZ, 0xfc, !PT ;  /* 0x0000000200057812 */ /* 0x000fe200078efcff */
[----:B------:R-:W-:Y:S06]  /*27480*/  BRA `(.L_x_661) ;  /* 0x0000001c004c7947 */ /* 0x000fec0003800000 */
.L_x_675:
        /* <DEDUP_REMOVED lines=12> */
.L_x_683:
[----:B------:R-:W-:Y:S01]  /*27550*/  IMAD.MOV.U32 R5, RZ, RZ, 0x2 ;  /* 0x00000002ff057424 */ /* 0x000fe200078e00ff */
[----:B------:R-:W-:-:S04]  /*27560*/  ISETP.GE.U32.AND P0, PT, R6, R7, PT ;  /* 0x000000070600720c */ /* 0x000fc80003f06070 */
[----:B------:R-:W-:Y:S01]  /*27570*/  SEL R5, R5, 0x12, P0 ;  /* 0x0000001205057807 */ /* 0x000fe20000000000 */
[----:B------:R-:W-:Y:S08]  /*27580*/  BRA `(.L_x_661) ;  /* 0x0000001c000c7947 */ /* 0x000ff00003800000 */
.L_x_682:
[----:B------:R-:W-:Y:S01]  /*27590*/  IMAD.MOV.U32 R5, RZ, RZ, 0x2 ;  /* 0x00000002ff057424 */ /* 0x000fe200078e00ff */
[----:B------:R-:W-:-:S04]  /*275a0*/  ISETP.NE.AND P0, PT, R6, R7, PT ;  /* 0x000000070600720c */ /* 0x000fc80003f05270 */
[----:B------:R-:W-:Y:S01]  /*275b0*/  SEL R5, R5, 0x12, !P0 ;  /* 0x0000001205057807 */ /* 0x000fe20004000000 */
[----:B------:R-:W-:Y:S08]  /*275c0*/  BRA `(.L_x_661) ;  /* 0x0000001800fc7947 */ /* 0x000ff00003800000 */
.L_x_681:
        /* <DEDUP_REMOVED lines=11> */
.L_x_685:
[----:B------:R-:W-:-:S05]  /*27680*/  LOP3.LUT R0, R3, R0, RZ, 0xfc, !PT ;  /* 0x0000000003007212 */ /* 0x000fca00078efcff */
[----:B------:R-:W-:-:S05]  /*27690*/  IMAD.SHL.U32 R0, R0, 0x10, RZ ;  /* 0x0000001000007824 */ /* 0x000fca00078e00ff */
[----:B------:R-:W-:-:S04]  /*276a0*/  LOP3.LUT R0, R0, 0xfffff0, RZ, 0xc0, !PT ;  /* 0x00fffff000007812 */ /* 0x000fc800078ec0ff */
[----:B------:R-:W-:Y:S01]  /*276b0*/  LOP3.LUT R5, R0, 0x2, RZ, 0xfc, !PT ;  /* 0x0000000200057812 */ /* 0x000fe200078efcff */
[----:B------:R-:W-:Y:S06]  /*276c0*/  BRA `(.L_x_661) ;  /* 0x0000001800bc7947 */ /* 0x000fec0003800000 */
.L_x_684:
[----:B------:R-:W-:-:S05]  /*276d0*/  LOP3.LUT R0, R3, R0, RZ, 0xc0, !PT ;  /* 0x0000000003007212 */ /* 0x000fca00078ec0ff */
[----:B------:R-:W-:-:S05]  /*276e0*/  IMAD.SHL.U32 R0, R0, 0x10, RZ ;  /* 0x0000001000007824 */ /* 0x000fca00078e00ff */
[----:B------:R-:W-:-:S04]  /*276f0*/  LOP3.LUT R0, R0, 0xfffff0, RZ, 0xc0, !PT ;  /* 0x00fffff000007812 */ /* 0x000fc800078ec0ff */
[----:B------:R-:W-:Y:S01]  /*27700*/  LOP3.LUT R5, R0, 0x2, RZ, 0xfc, !PT ;  /* 0x0000000200057812 */ /* 0x000fe200078efcff */
[----:B------:R-:W-:Y:S06]  /*27710*/  BRA `(.L_x_661) ;  /* 0x0000001800a87947 */ /* 0x000fec0003800000 */
.L_x_662:
[--C-:B------:R-:W-:Y:S01]  /*27720*/  SHF.R.U32.HI R5, RZ, 0x7, R22.reuse ;  /* 0x00000007ff057819 */ /* 0x100fe20000011616 */
[----:B------:R-:W-:Y:S01]  /*27730*/  IMAD.SHL.U32 R3, R3, 0x10, RZ ;  /* 0x0000001003037824 */ /* 0x000fe200078e00ff */
[----:B------:R-:W-:Y:S01]  /*27740*/  SHF.R.U32.HI R0, RZ, 0x17, R22 ;  /* 0x00000017ff007819 */ /* 0x000fe20000011616 */
[----:B------:R-:W-:Y:S01]  /*27750*/  IMAD.SHL.U32 R12, R12, 0x10, RZ ;  /* 0x000000100c0c7824 */ /* 0x000fe200078e00ff */
[----:B------:R-:W-:Y:S02]  /*27760*/  LOP3.LUT R5, R5, 0xffff, RZ, 0xc0, !PT ;  /* 0x0000ffff05057812 */ /* 0x000fe400078ec0ff */
[----:B------:R-:W-:Y:S02]  /*27770*/  SHF.R.U32.HI R7, RZ, 0x7, R6 ;  /* 0x00000007ff077819 */ /* 0x000fe40000011606 */
[----:B------:R-:W-:Y:S01]  /*27780*/  LOP3.LUT P0, RZ, R5, 0x7f, R0, 0xf8, !PT ;  /* 0x0000007f05ff7812 */ /* 0x000fe2000780f800 */
[----:B------:R-:W-:Y:S01]  /*27790*/  IMAD.MOV.U32 R5, RZ, RZ, -0x3fffffd ;  /* 0xfc000003ff057424 */ /* 0x000fe200078e00ff */
[----:B------:R-:W-:-:S02]  /*277a0*/  PRMT R0, R8, 0x9910, RZ ;  /* 0x0000991008007816 */ /* 0x000fc400000000ff */
[----:B------:R-:W-:Y:S02]  /*277b0*/  SHF.R.U32.HI R4, RZ, 0x17, R6 ;  /* 0x00000017ff047819 */ /* 0x000fe40000011606 */
[----:B------:R-:W-:Y:S02]  /*277c0*/  ISETP.GT.AND P2, PT, R0, 0x9, PT ;  /* 0x000000090000780c */ /* 0x000fe40003f44270 */
[----:B------:R-:W-:Y:S02]  /*277d0*/  LOP3.LUT R22, R22, 0x3fffff80, RZ, 0xc0, !PT ;  /* 0x3fffff8016167812 */ /* 0x000fe400078ec0ff */
[----:B------:R-:W-:Y:S02]  /*277e0*/  LOP3.LUT R6, R6, 0x3fffff80, RZ, 0xc0, !PT ;  /* 0x3fffff8006067812 */ /* 0x000fe400078ec0ff */
[----:B------:R-:W-:Y:S01]  /*277f0*/  LOP3.LUT R7, R7, 0xffff, RZ, 0xc0, !PT ;  /* 0x0000ffff07077812 */ /* 0x000fe200078ec0ff */
[----:B------:R-:W-:Y:S02]  /*27800*/  VIADD R22, R22, 0x20000000 ;  /* 0x2000000016167836 */ /* 0x000fe40000000000 */
[----:B------:R-:W-:Y:S01]  /*27810*/  VIADD R6, R6, 0x20000000 ;  /* 0x2000000006067836 */ /* 0x000fe20000000000 */
[----:B------:R-:W-:-:S02]  /*27820*/  LOP3.LUT P1, RZ, R7, 0x7f, R4, 0xf8, !PT ;  /* 0x0000007f07ff7812 */ /* 0x000fc4000782f804 */
[----:B------:R-:W-:Y:S02]  /*27830*/  SEL R22, R22, RZ, P0 ;  /* 0x000000ff16167207 */ /* 0x000fe40000000000 */
[----:B------:R-:W-:Y:S02]  /*27840*/  SEL R13, R6, RZ, P1 ;  /* 0x000000ff060d7207 */ /* 0x000fe40000800000 */
[----:B------:R-:W-:Y:S02]  /*27850*/  LOP3.LUT R3, R22, 0x80000000, R3, 0xf8, !PT ;  /* 0x8000000016037812 */ /* 0x000fe400078ef803 */
[----:B------:R-:W-:Y:S01]  /*27860*/  LOP3.LUT R13, R13, 0x80000000, R12, 0xf8, !PT ;  /* 0x800000000d0d7812 */ /* 0x000fe200078ef80c */
[----:B------:R-:W-:Y:S06]  /*27870*/  @P2 BRA `(.L_x_686) ;  /* 0x0000000800482947 */ /* 0x000fec0003800000 */
        /* <DEDUP_REMOVED lines=8> */
[----:B------:R-:W-:-:S05]  /*27900*/  FMUL R3, R3, R13 ;  /* 0x0000000d03037220 */ /* 0x000fca0000400000 */
[--C-:B------:R-:W-:Y:S02]  /*27910*/  SHF.R.U32.HI R0, RZ, 0x7, R3.reuse ;  /* 0x00000007ff007819 */ /* 0x100fe40000011603 */
[----:B------:R-:W-:Y:S02]  /*27920*/  SHF.R.U32.HI R3, RZ, 0x8, R3 ;  /* 0x00000008ff037819 */ /* 0x000fe40000011603 */
[----:B------:R-:W-:-:S04]  /*27930*/  LOP3.LUT R4, R0, 0xff0000, RZ, 0xc0, !PT ;  /* 0x00ff000000047812 */ /* 0x000fc800078ec0ff */
[----:B------:R-:W-:-:S04]  /*27940*/  IADD3 R4, PT, PT, R4, 0xfc00000, RZ ;  /* 0x0fc0000004047810 */ /* 0x000fc80007ffe0ff */
[----:B------:R-:W-:-:S04]  /*27950*/  LOP3.LUT R3, R4, 0x800000, R3, 0xf8, !PT ;  /* 0x0080000004037812 */ /* 0x000fc800078ef803 */
[----:B------:R-:W-:-:S04]  /*27960*/  LOP3.LUT R3, R3, 0xffff, R0, 0xf8, !PT ;  /* 0x0000ffff03037812 */ /* 0x000fc800078ef800 */
[----:B------:R-:W-:Y:S01]  /*27970*/  LEA R5, R3, 0x3, 0x4 ;  /* 0x0000000303057811 */ /* 0x000fe200078e20ff */
[----:B------:R-:W-:Y:S06]  /*27980*/  BRA `(.L_x_661) ;  /* 0x00000018000c7947 */ /* 0x000fec0003800000 */
.L_x_689:
[----:B------:R-:W-:-:S05]  /*27990*/  FADD R3, R3, -R13 ;  /* 0x8000000d03037221 */ /* 0x000fca0000000000 */
[--C-:B------:R-:W-:Y:S02]  /*279a0*/  SHF.R.U32.HI R0, RZ, 0x7, R3.reuse ;  /* 0x00000007ff007819 */ /* 0x100fe40000011603 */
[----:B------:R-:W-:Y:S02]  /*279b0*/  SHF.R.U32.HI R3, RZ, 0x8, R3 ;  /* 0x00000008ff037819 */ /* 0x000fe40000011603 */
[----:B------:R-:W-:-:S05]  /*279c0*/  LOP3.LUT R4, R0, 0xff0000, RZ, 0xc0, !PT ;  /* 0x00ff000000047812 */ /* 0x000fca00078ec0ff */
[----:B------:R-:W-:-:S05]  /*279d0*/  VIADD R4, R4, 0xfc00000 ;  /* 0x0fc0000004047836 */ /* 0x000fca0000000000 */
[----:B------:R-:W-:-:S04]  /*279e0*/  LOP3.LUT R3, R4, 0x800000, R3, 0xf8, !PT ;  /* 0x0080000004037812 */ /* 0x000fc800078ef803 */
[----:B------:R-:W-:-:S04]  /*279f0*/  LOP3.LUT R3, R3, 0xffff, R0, 0xf8, !PT ;  /* 0x0000ffff03037812 */ /* 0x000fc800078ef800 */
[----:B------:R-:W-:Y:S01]  /*27a00*/  LEA R5, R3, 0x3, 0x4 ;  /* 0x0000000303057811 */ /* 0x000fe200078e20ff */
[----:B------:R-:W-:Y:S06]  /*27a10*/  BRA `(.L_x_661) ;  /* 0x0000001400e87947 */ /* 0x000fec0003800000 */
.L_x_688:
[----:B------:R-:W-:-:S05]  /*27a20*/  FADD R3, R3, R13 ;  /* 0x0000000d03037221 */ /* 0x000fca0000000000 */
        /* <DEDUP_REMOVED lines=8> */
.L_x_687:
[----:B------:R-:W-:-:S13]  /*27ab0*/  ISETP.NE.AND P0, PT, R0, 0x7, PT ;  /* 0x000000070000780c */ /* 0x000fda0003f05270 */
[----:B------:R-:W-:Y:S05]  /*27ac0*/  @!P0 BRA `(.L_x_690) ;  /* 0x00000004005c8947 */ /* 0x000fea0003800000 */
[----:B------:R-:W-:-:S13]  /*27ad0*/  ISETP.NE.AND P0, PT, R0, 0x8, PT ;  /* 0x000000080000780c */ /* 0x000fda0003f05270 */
[----:B------:R-:W-:Y:S05]  /*27ae0*/  @!P0 BRA `(.L_x_691) ;  /* 0x0000000000188947 */ /* 0x000fea0003800000 */
[----:B------:R-:W-:-:S13]  /*27af0*/  ISETP.NE.AND P0, PT, R0, 0x9, PT ;  /* 0x000000090000780c */ /* 0x000fda0003f05270 */
[----:B------:R-:W-:Y:S05]  /*27b00*/  @P0 BRA `(.L_x_661) ;  /* 0x0000001400ac0947 */ /* 0x000fea0003800000 */
[----:B------:R-:W-:Y:S01]  /*27b10*/  IMAD.MOV.U32 R5, RZ, RZ, 0x1 ;  /* 0x00000001ff057424 */ /* 0x000fe200078e00ff */
[----:B------:R-:W-:-:S04]  /*27b20*/  FSETP.NEU.AND P0, PT, R3, R13, PT ;  /* 0x0000000d0300720b */ /* 0x000fc80003f0d000 */
[----:B------:R-:W-:Y:S01]  /*27b30*/  SEL R5, R5, 0x11, P0 ;  /* 0x0000001105057807 */ /* 0x000fe20000000000 */
[----:B------:R-:W-:Y:S08]  /*27b40*/  BRA `(.L_x_661) ;  /* 0x00000014009c7947 */ /* 0x000ff00003800000 */
.L_x_691:
[C---:B------:R-:W-:Y:S01]  /*27b50*/  FSETP.GEU.AND P0, PT, |R3|.reuse, |R13|, PT ;  /* 0x4000000d0300720b */ /* 0x040fe20003f0e200 */
[----:B------:R-:W-:Y:S01]  /*27b60*/  BSSY.RECONVERGENT B0, `(.L_x_692) ;  /* 0x0000042000007945 */ /* 0x000fe20003800200 */
[----:B------:R-:W-:-:S11]  /*27b70*/  FADD R0, |R3|, -RZ ;  /* 0x800000ff03007221 */ /* 0x000fd60000000200 */
[----:B------:R-:W-:Y:S05]  /*27b80*/  @!P0 BRA `(.L_x_693) ;  /* 0x0000000000fc8947 */ /* 0x000fea0003800000 */
[----:B------:R-:W-:-:S05]  /*27b90*/  FMUL R7, |R13|, 8388608 ;  /* 0x4b0000000d077820 */ /* 0x000fca0000400200 */
[----:B------:R-:W-:-:S13]  /*27ba0*/  FSETP.GTU.AND P0, PT, R0, R7, PT ;  /* 0x000000070000720b */ /* 0x000fda0003f0c000 */
[----:B------:R-:W-:Y:S05]  /*27bb0*/  @P0 BRA `(.L_x_694) ;  /* 0x0000000000780947 */ /* 0x000fea0003800000 */
[C---:B------:R-:W-:Y:S01]  /*27bc0*/  FMUL R4, |R13|.reuse, 16777216 ;  /* 0x4b8000000d047820 */ /* 0x040fe20000400200 */
[C---:B------:R-:W-:Y:S01]  /*27bd0*/  FSETP.GEU.AND P0, PT, |R13|.reuse, 1.175494350822287508e-38, PT ;  /* 0x008000000d00780b */ /* 0x040fe20003f0e200 */
[----:B------:R-:W-:Y:S01]  /*27be0*/  FMUL R5, R0, 16777216 ;  /* 0x4b80000000057820 */ /* 0x000fe20000400000 */
[----:B------:R-:W-:Y:S01]  /*27bf0*/  FADD R6, |R13|, -RZ ;  /* 0x800000ff0d067221 */ /* 0x000fe20000000200 */
[----:B------:R-:W-:Y:S01]  /*27c00*/  BSSY.RECONVERGENT B1, `(.L_x_695) ;  /* 0x0000017000017945 */ /* 0x000fe20003800200 */
[----:B------:R-:W-:Y:S02]  /*27c10*/  FSEL R4, R4, |R13|, !P0 ;  /* 0x4000000d04047208 */ /* 0x000fe40004000000 */
[----:B------:R-:W-:-:S04]  /*27c20*/  FSEL R5, R5, R0, !P0 ;  /* 0x0000000005057208 */ /* 0x000fc80004000000 */
[----:B------:R-:W1:Y:S02]  /*27c30*/  MUFU.RCP R4, R4 ;  /* 0x0000000400047308 */ /* 0x000e640000001000 */
[----:B-1----:R-:W-:-:S06]  /*27c40*/  FMUL R5, R4, R5 ;  /* 0x0000000504057220 */ /* 0x002fcc0000400000 */
[----:B------:R-:W1:Y:S02]  /*27c50*/  FRND.TRUNC R5, R5 ;  /* 0x0000000500057307 */ /* 0x000e64000020d000 */
[----:B-1----:R-:W-:-:S05]  /*27c60*/  FFMA R8, -|R13|, R5, R0 ;  /* 0x000000050d087223 */ /* 0x002fca0000000300 */
[----:B------:R-:W-:-:S13]  /*27c70*/  ISETP.GE.U32.AND P0, PT, R8, R6, PT ;  /* 0x000000060800720c */ /* 0x000fda0003f06070 */
[----:B------:R-:W-:Y:S05]  /*27c80*/  @!P0 BRA `(.L_x_696) ;  /* 0x0000000000388947 */ /* 0x000fea0003800000 */
[----:B------:R-:W-:-:S04]  /*27c90*/  ISETP.GE.U32.AND P0, PT, R8, -0x7fffffff, PT ;  /* 0x800000010800780c */ /* 0x000fc80003f06070 */
[----:B------:R-:W-:-:S09]  /*27ca0*/  FSETP.GEU.OR P1, PT, R8, -|R13|, !P0 ;  /* 0xc000000d0800720b */ /* 0x000fd2000472e400 */
[----:B------:R-:W-:-:S04]  /*27cb0*/  @P0 FADD R4, R5, -1 ;  /* 0xbf80000005040421 */ /* 0x000fc80000000000 */
[----:B------:R-:W-:-:S04]  /*27cc0*/  @!P1 FADD R4, R4, -1 ;  /* 0xbf80000004049421 */ /* 0x000fc80000000000 */
[----:B------:R-:W-:Y:S01]  /*27cd0*/  @P0 IMAD.MOV.U32 R5, RZ, RZ, R4 ;  /* 0x000000ffff050224 */ /* 0x000fe200078e0004 */
[----:B------:R-:W-:Y:S06]  /*27ce0*/  @P0 BRA `(.L_x_696) ;  /* 0x0000000000200947 */ /* 0x000fec0003800000 */
[----:B------:R-:W-:Y:S01]  /*27cf0*/  FADD R4, |R13|, |R13| ;  /* 0x4000000d0d047221 */ /* 0x000fe20000000200 */
[----:B------:R-:W-:-:S04]  /*27d00*/  FADD R5, R5, 1 ;  /* 0x3f80000005057421 */ /* 0x000fc80000000000 */
[----:B------:R-:W-:-:S13]  /*27d10*/  FSETP.GE.AND P0, PT, R8, R4, PT ;  /* 0x000000040800720b */ /* 0x000fda0003f06000 */
[----:B------:R-:W-:-:S05]  /*27d20*/  @P0 FFMA R4, |R13|, -3, R8 ;  /* 0xc04000000d040823 */ /* 0x000fca0000000208 */
[----:B------:R-:W-:Y:S01]  /*27d30*/  FSETP.GE.AND P1, PT, R4, RZ, P0 ;  /* 0x000000ff0400720b */ /* 0x000fe20000726000 */
[----:B------:R-:W-:-:S12]  /*27d40*/  @P0 FADD R4, R5, 1 ;  /* 0x3f80000005040421 */ /* 0x000fd80000000000 */
[----:B------:R-:W-:-:S04]  /*27d50*/  @P1 FADD R4, R4, 1 ;  /* 0x3f80000004041421 */ /* 0x000fc80000000000 */
[----:B------:R-:W-:-:S07]  /*27d60*/  @P0 IMAD.MOV.U32 R5, RZ, RZ, R4 ;  /* 0x000000ffff050224 */ /* 0x000fce00078e0004 */
.L_x_696:
[----:B------:R-:W-:Y:S05]  /*27d70*/  BSYNC.RECONVERGENT B1 ;  /* 0x0000000000017941 */ /* 0x000fea0003800200 */
.L_x_695:
[----:B------:R-:W-:Y:S01]  /*27d80*/  FFMA R0, -|R13|, R5, R0 ;  /* 0x000000050d007223 */ /* 0x000fe20000000300 */
[----:B------:R-:W-:Y:S06]  /*27d90*/  BRA `(.L_x_693) ;  /* 0x0000000000787947 */ /* 0x000fec0003800000 */
.L_x_694:
[----:B------:R-:W-:Y:S01]  /*27da0*/  LOP3.LUT R9, R7, 0xff800000, RZ, 0xc0, !PT ;  /* 0xff80000007097812 */ /* 0x000fe200078ec0ff */
[----:B------:R-:W-:Y:S01]  /*27db0*/  BSSY.RECONVERGENT B1, `(.L_x_697) ;  /* 0x000001a000017945 */ /* 0x000fe20003800200 */
[----:B------:R-:W-:Y:S02]  /*27dc0*/  FSETP.GT.AND P2, PT, |R13|, RZ, PT ;  /* 0x000000ff0d00720b */ /* 0x000fe40003f44200 */
[C---:B------:R-:W-:Y:S02]  /*27dd0*/  IADD3 R5, PT, PT, R0.reuse, 0xb800000, -R9 ;  /* 0x0b80000000057810 */ /* 0x040fe40007ffe809 */
[C---:B------:R-:W-:Y:S02]  /*27de0*/  LOP3.LUT R4, R0.reuse, 0x7fffff, RZ, 0xc0, !PT ;  /* 0x007fffff00047812 */ /* 0x040fe400078ec0ff */
[----:B------:R-:W-:Y:S02]  /*27df0*/  LOP3.LUT P1, R5, R5, 0xff800000, RZ, 0xc0, !PT ;  /* 0xff80000005057812 */ /* 0x000fe4000782c0ff */
[----:B------:R-:W-:-:S02]  /*27e00*/  ISETP.GT.U32.AND P0, PT, R0, 0x7f7fffff, PT ;  /* 0x7f7fffff0000780c */ /* 0x000fc40003f04070 */
[----:B------:R-:W-:Y:S02]  /*27e10*/  FSEL R0, R9, +QNAN , P2 ;  /* 0x7fffffff09007808 */ /* 0x000fe40001000000 */
[----:B------:R-:W-:Y:S02]  /*27e20*/  LOP3.LUT R4, R4, 0x3f800000, RZ, 0xfc, !PT ;  /* 0x3f80000004047812 */ /* 0x000fe400078efcff */
[----:B------:R-:W-:-:S05]  /*27e30*/  FSEL R8, R0, +QNAN , !P0 ;  /* 0x7fffffff00087808 */ /* 0x000fca0004000000 */
[----:B------:R-:W-:Y:S05]  /*27e40*/  @!P1 BRA `(.L_x_698) ;  /* 0x0000000000409947 */ /* 0x000fea0003800000 */
[----:B------:R-:W-:-:S04]  /*27e50*/  LOP3.LUT R0, R7, 0x7fffff, RZ, 0xc0, !PT ;  /* 0x007fffff07007812 */ /* 0x000fc800078ec0ff */
[----:B------:R-:W-:-:S04]  /*27e60*/  LOP3.LUT R9, R0, 0x3f800000, RZ, 0xfc, !PT ;  /* 0x3f80000000097812 */ /* 0x000fc800078efcff */
[----:B------:R1:W2:Y:S03]  /*27e70*/  MUFU.RCP R10, R9 ;  /* 0x00000009000a7308 */ /* 0x0002a60000001000 */
.L_x_699:
[----:B------:R-:W-:-:S05]  /*27e80*/  VIMNMX.U32 R0, PT, PT, R5, 0xb800000, PT ;  /* 0x0b80000005007848 */ /* 0x000fca0003fe0000 */
[----:B------:R-:W-:Y:S02]  /*27e90*/  IMAD.IADD R4, R0, 0x1, R4 ;  /* 0x0000000100047824 */ /* 0x000fe400078e0204 */
[----:B------:R-:W-:Y:S02]  /*27ea0*/  IMAD.IADD R5, R5, 0x1, -R0 ;  /* 0x0000000105057824 */ /* 0x000fe400078e0a00 */
[----:B--2---:R-:W-:-:S03]  /*27eb0*/  FMUL R7, R10, R4 ;  /* 0x000000040a077220 */ /* 0x004fc60000400000 */
[----:B------:R-:W-:Y:S01]  /*27ec0*/  ISETP.NE.AND P1, PT, R5, RZ, PT ;  /* 0x000000ff0500720c */ /* 0x000fe20003f25270 */
[----:B------:R-:W-:-:S04]  /*27ed0*/  FFMA R6, -R9, R7, R4 ;  /* 0x0000000709067223 */ /* 0x000fc80000000104 */
[----:B------:R-:W-:-:S04]  /*27ee0*/  FFMA R7, R10, R6, R7 ;  /* 0x000000060a077223 */ /* 0x000fc80000000007 */
[----:B------:R-:W-:-:S04]  /*27ef0*/  FFMA R6, -R9, R7, R4 ;  /* 0x0000000709067223 */ /* 0x000fc80000000104 */
[----:B------:R-:W-:-:S04]  /*27f00*/  FFMA.RZ R6, R10, R6, R7 ;  /* 0x000000060a067223 */ /* 0x000fc8000000c007 */
[----:B------:R-:W2:Y:S02]  /*27f10*/  FRND.TRUNC R7, R6 ;  /* 0x0000000600077307 */ /* 0x000ea4000020d000 */
[----:B--2---:R-:W-:-:S05]  /*27f20*/  FFMA R4, -R9, R7, R4 ;  /* 0x0000000709047223 */ /* 0x004fca0000000104 */
[----:B------:R-:W-:-:S13]  /*27f30*/  ISETP.NE.AND P0, PT, R4, RZ, PT ;  /* 0x000000ff0400720c */ /* 0x000fda0003f05270 */
[----:B------:R-:W-:Y:S05]  /*27f40*/  @P0 BRA P1, `(.L_x_699) ;  /* 0xfffffffc00cc0947 */ /* 0x000fea000083ffff */
.L_x_698:
[----:B------:R-:W-:Y:S05]  /*27f50*/  BSYNC.RECONVERGENT B1 ;  /* 0x0000000000017941 */ /* 0x000fea0003800200 */
.L_x_697:
[----:B------:R-:W-:-:S04]  /*27f60*/  FMUL R5, R4, 1.1920928955078125e-07 ;  /* 0x3400000004057820 */ /* 0x000fc80000400000 */
[----:B------:R-:W-:-:S07]  /*27f70*/  FMUL R0, R8, R5 ;  /* 0x0000000508007220 */ /* 0x000fce0000400000 */
.L_x_693:
[----:B------:R-:W-:Y:S05]  /*27f80*/  BSYNC.RECONVERGENT B0 ;  /* 0x0000000000007941 */ /* 0x000fea0003800200 */
.L_x_692:
[C---:B------:R-:W-:Y:S02]  /*27f90*/  FSETP.NAN.AND P0, PT, |R0|.reuse, |R0|, PT ;  /* 0x400000000000720b */ /* 0x040fe40003f08200 */
[----:B------:R-:W-:-:S04]  /*27fa0*/  LOP3.LUT R3, R0, 0x80000000, R3, 0xb8, !PT ;  /* 0x8000000000037812 */ /* 0x000fc800078eb803 */
[----:B------:R-:W-:-:S04]  /*27fb0*/  FSEL R3, R0, R3, P0 ;  /* 0x0000000300037208 */ /* 0x000fc80000000000 */
        /* <DEDUP_REMOVED lines=8> */
.L_x_690:
[----:B------:R-:W1:Y:S01]  /*28040*/  MUFU.RCP R0, R13 ;  /* 0x0000000d00007308 */ /* 0x000e620000001000 */
[----:B------:R-:W-:Y:S07]  /*28050*/  BSSY.RECONVERGENT B4, `(.L_x_700) ;  /* 0x000000c000047945 */ /* 0x000fee0003800200 */
[----:B------:R-:W2:Y:S01]  /*28060*/  FCHK P0, R3, R13 ;  /* 0x0000000d03007302 */ /* 0x000ea20000000000 */
[----:B-1----:R-:W-:-:S04]  /*28070*/  FFMA R5, -R13, R0, 1 ;  /* 0x3f8000000d057423 */ /* 0x002fc80000000100 */
[----:B------:R-:W-:-:S04]  /*28080*/  FFMA R0, R0, R5, R0 ;  /* 0x0000000500007223 */ /* 0x000fc80000000000 */
[----:B------:R-:W-:-:S04]  /*28090*/  FFMA R5, R3, R0, RZ ;  /* 0x0000000003057223 */ /* 0x000fc800000000ff */
[----:B------:R-:W-:-:S04]  /*280a0*/  FFMA R4, -R13, R5, R3 ;  /* 0x000000050d047223 */ /* 0x000fc80000000103 */
[----:B------:R-:W-:Y:S01]  /*280b0*/  FFMA R0, R0, R4, R5 ;  /* 0x0000000400007223 */ /* 0x000fe20000000005 */
[----:B--2---:R-:W-:Y:S06]  /*280c0*/  @!P0 BRA `(.L_x_701) ;  /* 0x0000000000108947 */ /* 0x004fec0003800000 */
[----:B------:R-:W-:Y:S01]  /*280d0*/  IMAD.MOV.U32 R0, RZ, RZ, R3 ;  /* 0x000000ffff007224 */ /* 0x000fe200078e0003 */
[----:B------:R-:W-:Y:S01]  /*280e0*/  MOV R5, 0x28110 ;  /* 0x0002811000057802 */ /* 0x000fe20000000f00 */
[----:B------:R-:W-:-:S07]  /*280f0*/  IMAD.MOV.U32 R4, RZ, RZ, R13 ;  /* 0x000000ffff047224 */ /* 0x000fce00078e000d */
[----:B0----5:R-:W-:Y:S05]  /*28100*/  CALL.REL.NOINC `($__internal_0_$__cuda_sm3x_div_rn_noftz_f32_slowpath) ;  /* 0x00000a8c00307944 */ /* 0x021fea0003c00000 */
.L_x_701:
[----:B------:R-:W-:Y:S05]  /*28110*/  BSYNC.RECONVERGENT B4 ;  /* 0x0000000000047941 */ /* 0x000fea0003800200 */
.L_x_700:
        /* <DEDUP_REMOVED lines=8> */
.L_x_686:
        /* <DEDUP_REMOVED lines=9> */
[----:B------:R-:W-:-:S04]  /*28230*/  FSETP.GT.AND P0, PT, R3, R13, PT ;  /* 0x0000000d0300720b */ /* 0x000fc80003f04000 */
[----:B------:R-:W-:Y:S01]  /*28240*/  SEL R5, R5, 0x11, !P0 ;  /* 0x0000001105057807 */ /* 0x000fe20004000000 */
[----:B------:R-:W-:Y:S08]  /*28250*/  BRA `(.L_x_661) ;  /* 0x0000000c00d87947 */ /* 0x000ff00003800000 */
.L_x_704:
[----:B------:R-:W-:Y:S01]  /*28260*/  IMAD.MOV.U32 R5, RZ, RZ, 0x1 ;  /* 0x00000001ff057424 */ /* 0x000fe200078e00ff */
[----:B------:R-:W-:-:S04]  /*28270*/  FSETP.GEU.AND P0, PT, R3, R13, PT ;  /* 0x0000000d0300720b */ /* 0x000fc80003f0e000 */
[----:B------:R-:W-:Y:S01]  /*28280*/  SEL R5, R5, 0x11, P0 ;  /* 0x0000001105057807 */ /* 0x000fe20000000000 */
[----:B------:R-:W-:Y:S08]  /*28290*/  BRA `(.L_x_661) ;  /* 0x0000000c00c87947 */ /* 0x000ff00003800000 */
.L_x_703:
[----:B------:R-:W-:Y:S01]  /*282a0*/  IMAD.MOV.U32 R5, RZ, RZ, 0x1 ;  /* 0x00000001ff057424 */ /* 0x000fe200078e00ff */
[----:B------:R-:W-:-:S04]  /*282b0*/  FSETP.NEU.AND P0, PT, R3, R13, PT ;  /* 0x0000000d0300720b */ /* 0x000fc80003f0d000 */
[----:B------:R-:W-:Y:S01]  /*282c0*/  SEL R5, R5, 0x11, !P0 ;  /* 0x0000001105057807 */ /* 0x000fe20004000000 */
[----:B------:R-:W-:Y:S08]  /*282d0*/  BRA `(.L_x_661) ;  /* 0x0000000c00b87947 */ /* 0x000ff00003800000 */
.L_x_702:
[----:B------:R-:W-:-:S13]  /*282e0*/  ISETP.NE.AND P0, PT, R0, 0xd, PT ;  /* 0x0000000d0000780c */ /* 0x000fda0003f05270 */
[----:B------:R-:W-:Y:S05]  /*282f0*/  @!P0 BRA `(.L_x_705) ;  /* 0x0000000800c48947 */ /* 0x000fea0003800000 */
[----:B------:R-:W-:-:S13]  /*28300*/  ISETP.NE.AND P0, PT, R0, 0xe, PT ;  /* 0x0000000e0000780c */ /* 0x000fda0003f05270 */
[----:B------:R-:W-:Y:S05]  /*28310*/  @!P0 BRA `(.L_x_706) ;  /* 0x0000000400948947 */ /* 0x000fea0003800000 */
[----:B------:R-:W-:-:S13]  /*28320*/  ISETP.NE.AND P0, PT, R0, 0xf, PT ;  /* 0x0000000f0000780c */ /* 0x000fda0003f05270 */
[----:B------:R-:W-:Y:S05]  /*28330*/  @P0 BRA `(.L_x_661) ;  /* 0x0000000c00a00947 */ /* 0x000fea0003800000 */
[C---:B------:R-:W-:Y:S01]  /*28340*/  FMUL R0, |R3|.reuse, 16777216 ;  /* 0x4b80000003007820 */ /* 0x040fe20000400200 */
[----:B------:R-:W-:Y:S01]  /*28350*/  FSETP.GEU.AND P0, PT, |R3|, 1.175494350822287508e-38, PT ;  /* 0x008000000300780b */ /* 0x000fe20003f0e200 */
[----:B------:R-:W-:Y:S01]  /*28360*/  IMAD.MOV.U32 R10, RZ, RZ, 0x3a2c32e4 ;  /* 0x3a2c32e4ff0a7424 */ /* 0x000fe200078e00ff */
[----:B------:R-:W-:Y:S02]  /*28370*/  BSSY.RECONVERGENT B0, `(.L_x_707) ;  /* 0x0000057000007945 */ /* 0x000fe40003800200 */
[----:B------:R-:W-:-:S05]  /*28380*/  FSEL R0, R0, |R3|, !P0 ;  /* 0x4000000300007208 */ /* 0x000fca0004000000 */
[----:B------:R-:W-:-:S05]  /*28390*/  VIADD R4, R0, 0xc0cafb0d ;  /* 0xc0cafb0d00047836 */ /* 0x000fca0000000000 */
[----:B------:R-:W-:-:S05]  /*283a0*/  LOP3.LUT R5, R4, 0xff800000, RZ, 0xc0, !PT ;  /* 0xff80000004057812 */ /* 0x000fca00078ec0ff */
[----:B------:R-:W-:Y:S01]  /*283b0*/  IMAD.IADD R0, R0, 0x1, -R5 ;  /* 0x0000000100007824 */ /* 0x000fe200078e0a05 */
[----:B------:R-:W-:-:S03]  /*283c0*/  I2FP.F32.S32 R5, R5 ;  /* 0x0000000500057245 */ /* 0x000fc60000201400 */
[C---:B------:R-:W-:Y:S01]  /*283d0*/  FADD R6, R0.reuse, 1 ;  /* 0x3f80000000067421 */ /* 0x040fe20000000000 */
[----:B------:R-:W-:Y:S01]  /*283e0*/  FADD R4, R0, -1 ;  /* 0xbf80000000047421 */ /* 0x000fe20000000000 */
[----:B------:R-:W-:-:S03]  /*283f0*/  FSEL R0, RZ, -24, P0 ;  /* 0xc1c00000ff007808 */ /* 0x000fc60000000000 */
[----:B------:R-:W-:Y:S01]  /*28400*/  FADD R7, R4, R4 ;  /* 0x0000000404077221 */ /* 0x000fe20000000000 */
[----:B------:R-:W1:Y:S01]  /*28410*/  MUFU.RCP R6, R6 ;  /* 0x0000000600067308 */ /* 0x000e620000001000 */
[----:B------:R-:W-:Y:S02]  /*28420*/  FFMA R0, R5, 1.1920928955078125e-07, R0 ;  /* 0x3400000005007823 */ /* 0x000fe40000000000 */
[----:B-1----:R-:W-:-:S04]  /*28430*/  FMUL R7, R6, R7 ;  /* 0x0000000706077220 */ /* 0x002fc80000400000 */
[----:B------:R-:W-:Y:S01]  /*28440*/  FADD R8, R4, -R7 ;  /* 0x8000000704087221 */ /* 0x000fe20000000000 */
[CC--:B------:R-:W-:Y:S01]  /*28450*/  FMUL R5, R7.reuse, R7.reuse ;  /* 0x0000000707057220 */ /* 0x0c0fe20000400000 */
[----:B------:R-:W-:Y:S02]  /*28460*/  FFMA R11, R7, 1.4426950216293334961, R0 ;  /* 0x3fb8aa3b070b7823 */ /* 0x000fe40000000000 */
[----:B------:R-:W-:Y:S01]  /*28470*/  FADD R9, R8, R8 ;  /* 0x0000000808097221 */ /* 0x000fe20000000000 */
[C---:B------:R-:W-:Y:S01]  /*28480*/  FFMA R8, R5.reuse, R10, 0.0032181653659790754318 ;  /* 0x3b52e7db05087423 */ /* 0x040fe2000000000a */
[----:B------:R-:W-:Y:S02]  /*28490*/  FADD R0, R0, -R11 ;  /* 0x8000000b00007221 */ /* 0x000fe40000000000 */
[----:B------:R-:W-:Y:S01]  /*284a0*/  FFMA R9, R4, -R7, R9 ;  /* 0x8000000704097223 */ /* 0x000fe20000000009 */
[----:B------:R-:W-:Y:S01]  /*284b0*/  FFMA R8, R5, R8, 0.018033718690276145935 ;  /* 0x3c93bb7305087423 */ /* 0x000fe20000000008 */
[----:B------:R-:W-:-:S02]  /*284c0*/  FFMA R0, R7, 1.4426950216293334961, R0 ;  /* 0x3fb8aa3b07007823 */ /* 0x000fc40000000000 */
[----:B------:R-:W-:Y:S01]  /*284d0*/  FMUL R9, R6, R9 ;  /* 0x0000000906097220 */ /* 0x000fe20000400000 */
[----:B------:R-:W-:-:S03]  /*284e0*/  FFMA R8, R5, R8, 0.12022458761930465698 ;  /* 0x3df6384f05087423 */ /* 0x000fc60000000008 */
[----:B------:R-:W-:Y:S01]  /*284f0*/  FFMA R0, R9, 1.4426950216293334961, R0 ;  /* 0x3fb8aa3b09007823 */ /* 0x000fe20000000000 */
[----:B------:R-:W-:-:S03]  /*28500*/  FMUL R8, R5, R8 ;  /* 0x0000000805087220 */ /* 0x000fc60000400000 */
[----:B------:R-:W-:Y:S01]  /*28510*/  FFMA R0, R7, 1.9251366722983220825e-08, R0 ;  /* 0x32a55e3407007823 */ /* 0x000fe20000000000 */
[----:B------:R-:W-:-:S04]  /*28520*/  FMUL R4, R8, 3 ;  /* 0x4040000008047820 */ /* 0x000fc80000400000 */
[----:B------:R-:W-:Y:S01]  /*28530*/  FFMA R9, R9, R4, R0 ;  /* 0x0000000409097223 */ /* 0x000fe20000000000 */
[----:B------:R-:W-:-:S03]  /*28540*/  FMUL R4, R13, 0.5 ;  /* 0x3f0000000d047820 */ /* 0x000fc60000400000 */
[----:B------:R-:W-:Y:S01]  /*28550*/  FFMA R8, R7, R8, R9 ;  /* 0x0000000807087223 */ /* 0x000fe20000000009 */
[----:B------:R-:W-:Y:S02]  /*28560*/  IMAD.MOV.U32 R9, RZ, RZ, 0x391fcb8e ;  /* 0x391fcb8eff097424 */ /* 0x000fe400078e00ff */
[----:B------:R-:W1:Y:S01]  /*28570*/  FRND.TRUNC R4, R4 ;  /* 0x0000000400047307 */ /* 0x000e62000020d000 */
[----:B------:R-:W-:-:S04]  /*28580*/  FADD R0, R11, R8 ;  /* 0x000000080b007221 */ /* 0x000fc80000000000 */
[----:B------:R-:W-:Y:S01]  /*28590*/  FMUL R6, R13, R0 ;  /* 0x000000000d067220 */ /* 0x000fe20000400000 */
[----:B------:R-:W-:-:S03]  /*285a0*/  FADD R11, -R11, R0 ;  /* 0x000000000b0b7221 */ /* 0x000fc60000000100 */
[----:B------:R-:W2:Y:S01]  /*285b0*/  FRND R7, R6 ;  /* 0x0000000600077307 */ /* 0x000ea20000201000 */
[----:B------:R-:W-:Y:S01]  /*285c0*/  FADD R8, R8, -R11 ;  /* 0x8000000b08087221 */ /* 0x000fe20000000000 */
[C---:B------:R-:W-:Y:S01]  /*285d0*/  FFMA R5, R13.reuse, R0, -R6 ;  /* 0x000000000d057223 */ /* 0x040fe20000000806 */
[C---:B------:R-:W-:Y:S02]  /*285e0*/  FSETP.GT.AND P1, PT, |R6|.reuse, 152, PT ;  /* 0x431800000600780b */ /* 0x040fe40003f24200 */
[----:B------:R-:W-:Y:S01]  /*285f0*/  FSETP.GEU.AND P2, PT, R6, RZ, PT ;  /* 0x000000ff0600720b */ /* 0x000fe20003f4e000 */
[----:B------:R-:W-:Y:S01]  /*28600*/  FFMA R5, R13, R8, R5 ;  /* 0x000000080d057223 */ /* 0x000fe20000000005 */
[----:B-1----:R-:W-:Y:S01]  /*28610*/  FADD R4, R4, R4 ;  /* 0x0000000404047221 */ /* 0x002fe20000000000 */
[----:B------:R-:W1:Y:S01]  /*28620*/  F2I.NTZ R8, R6 ;  /* 0x0000000600087305 */ /* 0x000e620000203100 */
[----:B--2---:R-:W-:Y:S01]  /*28630*/  FADD R0, R6, -R7 ;  /* 0x8000000706007221 */ /* 0x004fe20000000000 */
[----:B------:R-:W-:-:S03]  /*28640*/  FSETP.GT.AND P0, PT, R7, RZ, PT ;  /* 0x000000ff0700720b */ /* 0x000fc60003f04000 */
[----:B------:R-:W-:Y:S01]  /*28650*/  FADD R0, R5, R0 ;  /* 0x0000000005007221 */ /* 0x000fe20000000000 */
[----:B------:R-:W-:Y:S02]  /*28660*/  SEL R7, RZ, 0x83000000, P0 ;  /* 0x83000000ff077807 */ /* 0x000fe40000000000 */
[----:B------:R-:W-:Y:S01]  /*28670*/  FSETP.NEU.AND P0, PT, R13, RZ, PT ;  /* 0x000000ff0d00720b */ /* 0x000fe20003f0d000 */
[----:B------:R-:W-:-:S03]  /*28680*/  FFMA R5, R0, R9, 0.0013391353422775864601 ;  /* 0x3aaf85ed00057423 */ /* 0x000fc60000000009 */
[----:B------:R-:W-:Y:S01]  /*28690*/  FSETP.EQ.OR P0, PT, R3, 1, !P0 ;  /* 0x3f8000000300780b */ /* 0x000fe20004702400 */
[----:B------:R-:W-:-:S04]  /*286a0*/  FFMA R5, R0, R5, 0.0096188392490148544312 ;  /* 0x3c1d985600057423 */ /* 0x000fc80000000005 */
[----:B------:R-:W-:-:S04]  /*286b0*/  FFMA R5, R0, R5, 0.055503588169813156128 ;  /* 0x3d6357bb00057423 */ /* 0x000fc80000000005 */
[----:B------:R-:W-:-:S04]  /*286c0*/  FFMA R5, R0, R5, 0.24022644758224487305 ;  /* 0x3e75fdec00057423 */ /* 0x000fc80000000005 */
[----:B------:R-:W-:-:S04]  /*286d0*/  FFMA R5, R0, R5, 0.69314718246459960938 ;  /* 0x3f31721800057423 */ /* 0x000fc80000000005 */
[----:B------:R-:W-:Y:S01]  /*286e0*/  FFMA R5, R0, R5, 1 ;  /* 0x3f80000000057423 */ /* 0x000fe20000000005 */
[----:B------:R-:W-:Y:S02]  /*286f0*/  VIADD R0, R7, 0x7f000000 ;  /* 0x7f00000007007836 */ /* 0x000fe40000000000 */
[----:B-1----:R-:W-:Y:S02]  /*28700*/  IMAD R7, R8, 0x800000, -R7 ;  /* 0x0080000008077824 */ /* 0x002fe400078e0a07 */
[----:B------:R-:W-:-:S04]  /*28710*/  FMUL R0, R5, R0 ;  /* 0x0000000005007220 */ /* 0x000fc80000400000 */
[----:B------:R-:W-:Y:S01]  /*28720*/  FMUL R7, R0, R7 ;  /* 0x0000000700077220 */ /* 0x000fe20000400000 */
[----:B------:R-:W-:Y:S01]  /*28730*/  IMAD.MOV.U32 R0, RZ, RZ, 0x3f800000 ;  /* 0x3f800000ff007424 */ /* 0x000fe200078e00ff */
[----:B------:R-:W-:Y:S01]  /*28740*/  @P1 FSEL R7, RZ, +INF , !P2 ;  /* 0x7f800000ff071808 */ /* 0x000fe20005000000 */
[----:B------:R-:W-:Y:S06]  /*28750*/  @P0 BRA `(.L_x_708) ;  /* 0x0000000000600947 */ /* 0x000fec0003800000 */
[----:B------:R-:W-:-:S04]  /*28760*/  FSETP.NAN.AND P0, PT, |R13|, |R13|, PT ;  /* 0x4000000d0d00720b */ /* 0x000fc80003f08200 */
[----:B------:R-:W-:-:S13]  /*28770*/  FSETP.NUM.AND P0, PT, |R3|, |R3|, !P0 ;  /* 0x400000030300720b */ /* 0x000fda0004707200 */
[----:B------:R-:W-:Y:S01]  /*28780*/  @!P0 FADD R0, R3, R13 ;  /* 0x0000000d03008221 */ /* 0x000fe20000000000 */
[----:B------:R-:W-:Y:S06]  /*28790*/  @!P0 BRA `(.L_x_708) ;  /* 0x0000000000508947 */ /* 0x000fec0003800000 */
[----:B------:R-:W-:Y:S01]  /*287a0*/  FSETP.NEU.AND P0, PT, |R3|, +INF , PT ;  /* 0x7f8000000300780b */ /* 0x000fe20003f0d200 */
[----:B------:R-:W-:-:S03]  /*287b0*/  FADD R4, R13, -R4 ;  /* 0x800000040d047221 */ /* 0x000fc60000000000 */
[----:B------:R-:W-:-:S04]  /*287c0*/  FSETP.NEU.AND P0, PT, R3, RZ, P0 ;  /* 0x000000ff0300720b */ /* 0x000fc8000070d000 */
[----:B------:R-:W-:Y:S02]  /*287d0*/  FSETP.GEU.OR P1, PT, R13, RZ, P0 ;  /* 0x000000ff0d00720b */ /* 0x000fe4000072e400 */
[----:B------:R-:W-:-:S07]  /*287e0*/  FSETP.NEU.AND P2, PT, |R4|, 1, !P0 ;  /* 0x3f8000000400780b */ /* 0x000fce000474d200 */
[----:B------:R-:W-:-:S05]  /*287f0*/  @!P0 FADD R5, R3, R3 ;  /* 0x0000000303058221 */ /* 0x000fca0000000000 */
[----:B------:R-:W-:-:S04]  /*28800*/  @!P1 LOP3.LUT R5, R5, 0x7f800000, RZ, 0x3c, !PT ;  /* 0x7f80000005059812 */ /* 0x000fc800078e3cff */
[----:B------:R-:W-:-:S05]  /*28810*/  @P2 LOP3.LUT R5, R5, 0x7fffffff, RZ, 0xc0, !PT ;  /* 0x7fffffff05052812 */ /* 0x000fca00078ec0ff */
[----:B------:R-:W-:Y:S01]  /*28820*/  @!P0 IMAD.MOV.U32 R0, RZ, RZ, R5 ;  /* 0x000000ffff008224 */ /* 0x000fe200078e0005 */
[----:B------:R-:W-:Y:S06]  /*28830*/  @!P0 BRA `(.L_x_708) ;  /* 0x0000000000288947 */ /* 0x000fec0003800000 */
[----:B------:R-:W-:Y:S02]  /*28840*/  FSETP.NEU.AND P0, PT, |R13|, +INF , PT ;  /* 0x7f8000000d00780b */ /* 0x000fe40003f0d200 */
[----:B------:R-:W-:-:S13]  /*28850*/  FSETP.EQ.AND P1, PT, R3, -1, PT ;  /* 0xbf8000000300780b */ /* 0x000fda0003f22000 */
[----:B------:R-:W-:Y:S05]  /*28860*/  @!P0 BRA P1, `(.L_x_708) ;  /* 0x00000000001c8947 */ /* 0x000fea0000800000 */
[----:B------:R-:W-:-:S13]  /*28870*/  FSETP.GEU.AND P1, PT, R3, RZ, PT ;  /* 0x000000ff0300720b */ /* 0x000fda0003f2e000 */
[----:B------:R-:W1:Y:S01]  /*28880*/  @!P1 FRND.FLOOR R0, R13 ;  /* 0x0000000d00009307 */ /* 0x000e620000205000 */
[----:B------:R-:W-:-:S04]  /*28890*/  @!P1 FSETP.NEU.AND P2, PT, |R4|, 1, PT ;  /* 0x3f8000000400980b */ /* 0x000fc80003f4d200 */
[----:B------:R-:W-:Y:S02]  /*288a0*/  @!P1 FSEL R3, R7, -R7, P2 ;  /* 0x8000000707039208 */ /* 0x000fe40001000000 */
[----:B-1----:R-:W-:Y:S01]  /*288b0*/  @!P1 FSETP.NEU.AND P0, PT, R0, R13, PT ;  /* 0x0000000d0000920b */ /* 0x002fe20003f0d000 */
[----:B------:R-:W-:-:S03]  /*288c0*/  IMAD.MOV.U32 R0, RZ, RZ, R7 ;  /* 0x000000ffff007224 */ /* 0x000fc600078e0007 */
[----:B------:R-:W-:-:S09]  /*288d0*/  @!P1 FSEL R0, R3, +QNAN , !P0 ;  /* 0x7fffffff03009808 */ /* 0x000fd20004000000 */
.L_x_708:
[----:B------:R-:W-:Y:S05]  /*288e0*/  BSYNC.RECONVERGENT B0 ;  /* 0x0000000000007941 */ /* 0x000fea0003800200 */
.L_x_707:
        /* <DEDUP_REMOVED lines=8> */
.L_x_706:
[C---:B------:R-:W-:Y:S01]  /*28970*/  FMUL R0, R3.reuse, 8388608 ;  /* 0x4b00000003007820 */ /* 0x040fe20000400000 */
[----:B------:R-:W-:Y:S01]  /*28980*/  FSETP.GEU.AND P0, PT, R3, 1.175494350822287508e-38, PT ;  /* 0x008000000300780b */ /* 0x000fe20003f0e000 */
[----:B------:R-:W-:Y:S01]  /*28990*/  BSSY.RECONVERGENT B4, `(.L_x_709) ;  /* 0x000003f000047945 */ /* 0x000fe20003800200 */
[----:B------:R-:W-:Y:S02]  /*289a0*/  MOV R5, 0x3e055027 ;  /* 0x3e05502700057802 */ /* 0x000fe40000000f00 */
[----:B------:R-:W-:Y:S02]  /*289b0*/  FSEL R3, R0, R3, !P0 ;  /* 0x0000000300037208 */ /* 0x000fe40004000000 */
[----:B------:R-:W-:-:S03]  /*289c0*/  FSETP.GEU.AND P1, PT, R13, 1.175494350822287508e-38, PT ;  /* 0x008000000d00780b */ /* 0x000fc60003f2e000 */
[----:B------:R-:W-:-:S05]  /*289d0*/  VIADD R0, R3, 0xc0d55555 ;  /* 0xc0d5555503007836 */ /* 0x000fca0000000000 */
[----:B------:R-:W-:-:S04]  /*289e0*/  LOP3.LUT R8, R0, 0xff800000, RZ, 0xc0, !PT ;  /* 0xff80000000087812 */ /* 0x000fc800078ec0ff */
[----:B------:R-:W-:Y:S01]  /*289f0*/  I2FP.F32.S32 R7, R8 ;  /* 0x0000000800077245 */ /* 0x000fe20000201400 */
[----:B------:R-:W-:Y:S02]  /*28a00*/  IMAD.IADD R0, R3, 0x1, -R8 ;  /* 0x0000000103007824 */ /* 0x000fe400078e0a08 */
[----:B------:R-:W-:Y:S02]  /*28a10*/  IMAD.MOV.U32 R8, RZ, RZ, 0x7f800000 ;  /* 0x7f800000ff087424 */ /* 0x000fe400078e00ff */
[----:B------:R-:W-:Y:S01]  /*28a20*/  FADD R9, R0, -1 ;  /* 0xbf80000000097421 */ /* 0x000fe20000000000 */
[----:B------:R-:W-:-:S03]  /*28a30*/  FMUL R0, R13, 8388608 ;  /* 0x4b0000000d007820 */ /* 0x000fc60000400000 */
[C---:B------:R-:W-:Y:S02]  /*28a40*/  FFMA R4, R9.reuse, -R5, 0.14084610342979431152 ;  /* 0x3e1039f609047423 */ /* 0x040fe40000000805 */
[----:B------:R-:W-:Y:S02]  /*28a50*/  FSEL R13, R0, R13, !P1 ;  /* 0x0000000d000d7208 */ /* 0x000fe40004800000 */
[----:B------:R-:W-:-:S03]  /*28a60*/  FFMA R0, R9, R4, -0.12148627638816833496 ;  /* 0xbdf8cdcc09007423 */ /* 0x000fc60000000004 */
[----:B------:R-:W-:Y:S02]  /*28a70*/  VIADD R4, R13, 0xc0d55555 ;  /* 0xc0d555550d047836 */ /* 0x000fe40000000000 */
[----:B------:R-:W-:-:S03]  /*28a80*/  FFMA R0, R9, R0, 0.13980610668659210205 ;  /* 0x3e0f295509007423 */ /* 0x000fc60000000000 */
[----:B------:R-:W-:Y:S01]  /*28a90*/  LOP3.LUT R4, R4, 0xff800000, RZ, 0xc0, !PT ;  /* 0xff80000004047812 */ /* 0x000fe200078ec0ff */
[----:B------:R-:W-:-:S04]  /*28aa0*/  FFMA R6, R9, R0, -0.16684235632419586182 ;  /* 0xbe2ad8b909067423 */ /* 0x000fc80000000000 */
[----:B------:R-:W-:Y:S02]  /*28ab0*/  IMAD.IADD R0, R13, 0x1, -R4 ;  /* 0x000000010d007824 */ /* 0x000fe400078e0a04 */
[C---:B------:R-:W-:Y:S01]  /*28ac0*/  FFMA R6, R9.reuse, R6, 0.20012299716472625732 ;  /* 0x3e4ced0b09067423 */ /* 0x040fe20000000006 */
[----:B------:R-:W-:Y:S01]  /*28ad0*/  I2FP.F32.S32 R4, R4 ;  /* 0x0000000400047245 */ /* 0x000fe20000201400 */
[----:B------:R-:W-:Y:S02]  /*28ae0*/  FADD R0, R0, -1 ;  /* 0xbf80000000007421 */ /* 0x000fe40000000000 */
[C---:B------:R-:W-:Y:S02]  /*28af0*/  FFMA R6, R9.reuse, R6, -0.24999669194221496582 ;  /* 0xbe7fff2209067423 */ /* 0x040fe40000000006 */
[C---:B------:R-:W-:Y:S02]  /*28b00*/  FFMA R5, R0.reuse, -R5, 0.14084610342979431152 ;  /* 0x3e1039f600057423 */ /* 0x040fe40000000805 */
[----:B------:R-:W-:Y:S01]  /*28b10*/  FFMA R10, R9, R6, 0.33333182334899902344 ;  /* 0x3eaaaa78090a7423 */ /* 0x000fe20000000006 */
[----:B------:R-:W-:Y:S01]  /*28b20*/  FSEL R6, RZ, -23, P0 ;  /* 0xc1b80000ff067808 */ /* 0x000fe20000000000 */
[----:B------:R-:W-:-:S02]  /*28b30*/  FFMA R5, R0, R5, -0.12148627638816833496 ;  /* 0xbdf8cdcc00057423 */ /* 0x000fc40000000005 */
[----:B------:R-:W-:Y:S01]  /*28b40*/  FFMA R10, R9, R10, -0.5 ;  /* 0xbf000000090a7423 */ /* 0x000fe2000000000a */
[----:B------:R-:W-:Y:S01]  /*28b50*/  ISETP.GT.U32.AND P0, PT, R3, 0x7f7fffff, PT ;  /* 0x7f7fffff0300780c */ /* 0x000fe20003f04070 */
[----:B------:R-:W-:Y:S01]  /*28b60*/  FFMA R6, R7, 1.1920928955078125e-07, R6 ;  /* 0x3400000007067823 */ /* 0x000fe20000000006 */
[----:B------:R-:W-:Y:S01]  /*28b70*/  FFMA R5, R0, R5, 0.13980610668659210205 ;  /* 0x3e0f295500057423 */ /* 0x000fe20000000005 */
[----:B------:R-:W-:-:S03]  /*28b80*/  FMUL R10, R9, R10 ;  /* 0x0000000a090a7220 */ /* 0x000fc60000400000 */
[----:B------:R-:W-:Y:S01]  /*28b90*/  FFMA R5, R0, R5, -0.16684235632419586182 ;  /* 0xbe2ad8b900057423 */ /* 0x000fe20000000005 */
[----:B------:R-:W-:-:S03]  /*28ba0*/  FFMA R9, R9, R10, R9 ;  /* 0x0000000a09097223 */ /* 0x000fc60000000009 */
[----:B------:R-:W-:Y:S01]  /*28bb0*/  FFMA R5, R0, R5, 0.20012299716472625732 ;  /* 0x3e4ced0b00057423 */ /* 0x000fe20000000005 */
[----:B------:R-:W-:Y:S02]  /*28bc0*/  FFMA R6, R6, 0.69314718246459960938, R9 ;  /* 0x3f31721806067823 */ /* 0x000fe40000000009 */
[C---:B------:R-:W-:Y:S01]  /*28bd0*/  @P0 FFMA R6, R3.reuse, R8, +INF ;  /* 0x7f80000003060423 */ /* 0x040fe20000000008 */
[C---:B------:R-:W-:Y:S01]  /*28be0*/  FFMA R5, R0.reuse, R5, -0.24999669194221496582 ;  /* 0xbe7fff2200057423 */ /* 0x040fe20000000005 */
[----:B------:R-:W-:Y:S02]  /*28bf0*/  FSETP.NEU.AND P0, PT, R3, RZ, PT ;  /* 0x000000ff0300720b */ /* 0x000fe40003f0d000 */
[----:B------:R-:W-:Y:S01]  /*28c00*/  FSEL R3, RZ, -23, P1 ;  /* 0xc1b80000ff037808 */ /* 0x000fe20000800000 */
[----:B------:R-:W-:Y:S01]  /*28c10*/  FFMA R5, R0, R5, 0.33333182334899902344 ;  /* 0x3eaaaa7800057423 */ /* 0x000fe20000000005 */
[----:B------:R-:W-:Y:S02]  /*28c20*/  FSEL R7, R6, -INF , P0 ;  /* 0xff80000006077808 */ /* 0x000fe40000000000 */
[----:B------:R-:W-:Y:S01]  /*28c30*/  ISETP.GT.U32.AND P0, PT, R13, 0x7f7fffff, PT ;  /* 0x7f7fffff0d00780c */ /* 0x000fe20003f04070 */
[----:B------:R-:W-:Y:S01]  /*28c40*/  FFMA R5, R0, R5, -0.5 ;  /* 0xbf00000000057423 */ /* 0x000fe20000000005 */
[----:B------:R-:W-:Y:S01]  /*28c50*/  FFMA R3, R4, 1.1920928955078125e-07, R3 ;  /* 0x3400000004037823 */ /* 0x000fe20000000003 */
[----:B------:R-:W1:Y:S02]  /*28c60*/  MUFU.RCP R6, R7 ;  /* 0x0000000700067308 */ /* 0x000e640000001000 */
[----:B------:R-:W-:-:S04]  /*28c70*/  FMUL R5, R0, R5 ;  /* 0x0000000500057220 */ /* 0x000fc80000400000 */
[----:B------:R-:W-:-:S04]  /*28c80*/  FFMA R0, R0, R5, R0 ;  /* 0x0000000500007223 */ /* 0x000fc80000000000 */
[----:B------:R-:W-:Y:S01]  /*28c90*/  FFMA R0, R3, 0.69314718246459960938, R0 ;  /* 0x3f31721803007823 */ /* 0x000fe20000000000 */
[C---:B------:R-:W-:Y:S01]  /*28ca0*/  @P0 FFMA R0, R13.reuse, R8, +INF ;  /* 0x7f8000000d000423 */ /* 0x040fe20000000008 */
[----:B------:R-:W-:-:S04]  /*28cb0*/  FSETP.NEU.AND P0, PT, R13, RZ, PT ;  /* 0x000000ff0d00720b */ /* 0x000fc80003f0d000 */
[----:B------:R-:W-:Y:S01]  /*28cc0*/  FSEL R0, R0, -INF , P0 ;  /* 0xff80000000007808 */ /* 0x000fe20000000000 */
[----:B-1----:R-:W-:-:S04]  /*28cd0*/  FFMA R3, -R7, R6, 1 ;  /* 0x3f80000007037423 */ /* 0x002fc80000000106 */
[----:B------:R-:W-:-:S03]  /*28ce0*/  FFMA R3, R6, R3, R6 ;  /* 0x0000000306037223 */ /* 0x000fc60000000006 */
[----:B------:R-:W1:Y:S01]  /*28cf0*/  FCHK P0, R0, R7 ;  /* 0x0000000700007302 */ /* 0x000e620000000000 */
[----:B------:R-:W-:-:S04]  /*28d00*/  FFMA R4, R0, R3, RZ ;  /* 0x0000000300047223 */ /* 0x000fc800000000ff */
[----:B------:R-:W-:-:S04]  /*28d10*/  FFMA R5, -R7, R4, R0 ;  /* 0x0000000407057223 */ /* 0x000fc80000000100 */
[----:B------:R-:W-:Y:S01]  /*28d20*/  FFMA R3, R3, R5, R4 ;  /* 0x0000000503037223 */ /* 0x000fe20000000004 */
[----:B-1----:R-:W-:Y:S06]  /*28d30*/  @!P0 BRA `(.L_x_710) ;  /* 0x0000000000108947 */ /* 0x002fec0003800000 */
[----:B------:R-:W-:Y:S01]  /*28d40*/  IMAD.MOV.U32 R4, RZ, RZ, R7 ;  /* 0x000000ffff047224 */ /* 0x000fe200078e0007 */
[----:B------:R-:W-:-:S07]  /*28d50*/  MOV R5, 0x28d70 ;  /* 0x00028d7000057802 */ /* 0x000fce0000000f00 */
[----:B0----5:R-:W-:Y:S05]  /*28d60*/  CALL.REL.NOINC `($__internal_0_$__cuda_sm3x_div_rn_noftz_f32_slowpath) ;  /* 0x00000a8000187944 */ /* 0x021fea0003c00000 */
[----:B------:R-:W-:-:S07]  /*28d70*/  IMAD.MOV.U32 R3, RZ, RZ, R0 ;  /* 0x000000ffff037224 */ /* 0x000fce00078e0000 */
.L_x_710:
[----:B------:R-:W-:Y:S05]  /*28d80*/  BSYNC.RECONVERGENT B4 ;  /* 0x0000000000047941 */ /* 0x000fea0003800200 */
.L_x_709:
        /* <DEDUP_REMOVED lines=8> */
.L_x_705:
[CC--:B------:R-:W-:Y:S01]  /*28e10*/  FSETP.GT.AND P4, PT, |R3|.reuse, |R13|.reuse, PT ;  /* 0x4000000d0300720b */ /* 0x0c0fe20003f84200 */
[----:B------:R-:W-:Y:S03]  /*28e20*/  BSSY.RECONVERGENT B4, `(.L_x_711) ;  /* 0x000000f000047945 */ /* 0x000fe60003800200 */
[----:B------:R-:W-:Y:S02]  /*28e30*/  FSEL R15, |R3|, |R13|, P4 ;  /* 0x4000000d030f7208 */ /* 0x000fe40002000200 */
[----:B------:R-:W-:Y:S02]  /*28e40*/  FSEL R0, |R13|, |R3|, P4 ;  /* 0x400000030d007208 */ /* 0x000fe40002000200 */
[----:B------:R-:W1:Y:S08]  /*28e50*/  MUFU.RCP R4, R15 ;  /* 0x0000000f00047308 */ /* 0x000e700000001000 */
        /* <DEDUP_REMOVED lines=8> */
[----:B------:R-:W-:-:S07]  /*28ee0*/  MOV R5, 0x28f00 ;  /* 0x00028f0000057802 */ /* 0x000fce0000000f00 */
[----:B0----5:R-:W-:Y:S05]  /*28ef0*/  CALL.REL.NOINC `($__internal_0_$__cuda_sm3x_div_rn_noftz_f32_slowpath) ;  /* 0x00000a7c00b47944 */ /* 0x021fea0003c00000 */
[----:B------:R-:W-:-:S07]  /*28f00*/  IMAD.MOV.U32 R4, RZ, RZ, R0 ;  /* 0x000000ffff047224 */ /* 0x000fce00078e0000 */
.L_x_712:
[----:B------:R-:W-:Y:S05]  /*28f10*/  BSYNC.RECONVERGENT B4 ;  /* 0x0000000000047941 */ /* 0x000fea0003800200 */
.L_x_711:
[----:B------:R-:W-:Y:S02]  /*28f20*/  IMAD.MOV.U32 R5, RZ, RZ, 0x3b33710b ;  /* 0x3b33710bff057424 */ /* 0x000fe400078e00ff */
[----:B------:R-:W-:Y:S01]  /*28f30*/  FMUL R0, R4, R4 ;  /* 0x0000000404007220 */ /* 0x000fe20000400000 */
[----:B------:R-:W-:Y:S01]  /*28f40*/  ISETP.GE.AND P0, PT, R12, RZ, PT ;  /* 0x000000ff0c00720c */ /* 0x000fe20003f06270 */
[----:B------:R-:W-:Y:S01]  /*28f50*/  @P4 IMAD.MOV.U32 R7, RZ, RZ, 0x3f6ee581 ;  /* 0x3f6ee581ff074424 */ /* 0x000fe200078e00ff */
[----:B------:R-:W-:Y:S01]  /*28f60*/  PLOP3.LUT P1, PT, PT, PT, PT, 0x80, 0x8 ;  /* 0x000000000008781c */ /* 0x000fe20003f2f070 */
[C---:B------:R-:W-:Y:S01]  /*28f70*/  FFMA R5, R0.reuse, R5, -0.015681877732276916504 ;  /* 0xbc80774800057423 */ /* 0x040fe20000000005 */
[----:B------:R-:W-:Y:S02]  /*28f80*/  @P4 PLOP3.LUT P2, PT, P0, PT, PT, 0x80, 0x8 ;  /* 0x000000000008481c */ /* 0x000fe4000074f070 */
[----:B------:R-:W-:Y:S01]  /*28f90*/  FSETP.NEU.AND P3, PT, R15, RZ, PT ;  /* 0x000000ff0f00720b */ /* 0x000fe20003f6d000 */
[----:B------:R-:W-:Y:S01]  /*28fa0*/  FFMA R5, R0, R5, 0.042200751602649688721 ;  /* 0x3d2cdab200057423 */ /* 0x000fe20000000005 */
[----:B------:R-:W-:-:S02]  /*28fb0*/  @P4 PLOP3.LUT P1, PT, P2, PT, PT, 0x80, 0x8 ;  /* 0x000000000008481c */ /* 0x000fc4000172f070 */
[----:B------:R-:W-:Y:S01]  /*28fc0*/  @!P4 PLOP3.LUT P2, PT, P0, PT, PT, 0x80, 0x8 ;  /* 0x000000000008c81c */ /* 0x000fe2000074f070 */
[C---:B------:R-:W-:Y:S01]  /*28fd0*/  FFMA R5, R0.reuse, R5, -0.074792981147766113281 ;  /* 0xbd992d1000057423 */ /* 0x040fe20000000005 */
[----:B------:R-:W-:Y:S02]  /*28fe0*/  PLOP3.LUT P0, PT, PT, PT, PT, 0x80, 0x8 ;  /* 0x000000000008781c */ /* 0x000fe40003f0f070 */
[----:B------:R-:W-:Y:S01]  /*28ff0*/  @!P4 PLOP3.LUT P0, PT, P2, PT, PT, 0x80, 0x8 ;  /* 0x000000000008c81c */ /* 0x000fe2000170f070 */
[----:B------:R-:W-:-:S04]  /*29000*/  FFMA R5, R0, R5, 0.10640415549278259277 ;  /* 0x3dd9ea6c00057423 */ /* 0x000fc80000000005 */
[----:B------:R-:W-:Y:S01]  /*29010*/  FFMA R5, R0, R5, -0.14207722246646881104 ;  /* 0xbe117cb100057423 */ /* 0x000fe20000000005 */
[----:B------:R-:W-:-:S03]  /*29020*/  @P3 IMAD.MOV.U32 R6, RZ, RZ, 0x4016cbe4 ;  /* 0x4016cbe4ff063424 */ /* 0x000fc600078e00ff */
[----:B------:R-:W-:-:S04]  /*29030*/  FFMA R5, R0, R5, 0.19993925094604492188 ;  /* 0x3e4cbce000057423 */ /* 0x000fc80000000005 */
[----:B------:R-:W-:-:S04]  /*29040*/  FFMA R5, R0, R5, -0.33333197236061096191 ;  /* 0xbeaaaa7d00057423 */ /* 0x000fc80000000005 */
[----:B------:R-:W-:-:S04]  /*29050*/  FMUL R5, R0, R5 ;  /* 0x0000000500057220 */ /* 0x000fc80000400000 */
[----:B------:R-:W-:Y:S01]  /*29060*/  FFMA R4, R5, R4, R4 ;  /* 0x0000000405047223 */ /* 0x000fe20000000004 */
[----:B------:R-:W-:-:S03]  /*29070*/  @!P4 IMAD.MOV.U32 R5, RZ, RZ, 0x3feee581 ;  /* 0x3feee581ff05c424 */ /* 0x000fc600078e00ff */
[C-C-:B------:R-:W-:Y:S01]  /*29080*/  @P4 FFMA R0, R7.reuse, 1.6832555532455444336, -R4.reuse ;  /* 0x3fd774eb07004823 */ /* 0x140fe20000000804 */
[--C-:B------:R-:W-:Y:S01]  /*29090*/  @!P1 FFMA R0, R7, 1.6832555532455444336, R4.reuse ;  /* 0x3fd774eb07009823 */ /* 0x100fe20000000004 */
[----:B------:R-:W-:Y:S01]  /*290a0*/  FSETP.NEU.OR P1, PT, |R13|, |R3|, !P3 ;  /* 0x400000030d00720b */ /* 0x000fe20005f2d600 */
[----:B------:R-:W-:Y:S01]  /*290b0*/  @!P0 FFMA R4, R5, 1.6832555532455444336, -R4 ;  /* 0x3fd774eb05048823 */ /* 0x000fe20000000804 */
[----:B------:R-:W-:Y:S01]  /*290c0*/  FADD R13, |R3|, |R13| ;  /* 0x4000000d030d7221 */ /* 0x000fe20000000200 */
[----:B------:R-:W-:Y:S01]  /*290d0*/  @P4 IMAD.MOV.U32 R5, RZ, RZ, R0 ;  /* 0x000000ffff054224 */ /* 0x000fe200078e0000 */
[----:B------:R-:W-:Y:S01]  /*290e0*/  @!P3 FSEL R0, RZ, 3.1415927410125732422, P2 ;  /* 0x40490fdbff00b808 */ /* 0x000fe20001000000 */
[----:B------:R-:W-:Y:S02]  /*290f0*/  @!P4 IMAD.MOV.U32 R5, RZ, RZ, R4 ;  /* 0x000000ffff05c224 */ /* 0x000fe400078e0004 */
[----:B------:R-:W-:-:S06]  /*29100*/  FSETP.NAN.AND P0, PT, R13, R13, PT ;  /* 0x0000000d0d00720b */ /* 0x000fcc0003f08000 */
[----:B------:R-:W-:-:S05]  /*29110*/  @!P1 FSEL R5, R6, 0.78539818525314331055, !P2 ;  /* 0x3f490fdb06059808 */ /* 0x000fca0005000000 */
[----:B------:R-:W-:-:S05]  /*29120*/  @P3 IMAD.MOV.U32 R0, RZ, RZ, R5 ;  /* 0x000000ffff003224 */ /* 0x000fca00078e0005 */
        /* <DEDUP_REMOVED lines=8> */
[----:B------:R-:W-:-:S07]  /*291b0*/  LEA R5, R0, 0x3, 0x4 ;  /* 0x0000000300057811 */ /* 0x000fce00078e20ff */
.L_x_661:
[----:B------:R-:W-:Y:S05]  /*291c0*/  BSYNC.RECONVERGENT B2 ;  /* 0x0000000000027941 */ /* 0x000fea0003800200 */
.L_x_660:
[----:B------:R-:W-:Y:S02]  /*291d0*/  LEA R5, R5, 0x3, 0x3 ;  /* 0x0000000305057811 */ /* 0x000fe400078e18ff */
[----:B------:R-:W-:-:S04]  /*291e0*/  LOP3.LUT P1, RZ, R14, 0x7, RZ, 0xc0, !PT ;  /* 0x000000070eff7812 */ /* 0x000fc8000782c0ff */
[----:B------:R-:W-:Y:S02]  /*291f0*/  SEL R6, R14, R5, !P1 ;  /* 0x000000050e067207 */ /* 0x000fe40004800000 */
[----:B-1--4-:R-:W-:Y:S02]  /*29200*/  SEL R7, R5, R14, !P1 ;  /* 0x0000000e05077207 */ /* 0x012fe40004800000 */
[----:B------:R-:W-:-:S13]  /*29210*/  LOP3.LUT P0, RZ, R6, 0x7, RZ, 0xc0, !PT ;  /* 0x0000000706ff7812 */ /* 0x000fda000780c0ff */
[----:B------:R-:W-:Y:S05]  /*29220*/  @P0 BRA `(.L_x_713) ;  /* 0x0000000400740947 */ /* 0x000fea0003800000 */
.L_x_731:
[----:B------:R-:W-:Y:S01]  /*29230*/  LOP3.LUT P0, RZ, R7, 0x7, RZ, 0xc0, !PT ;  /* 0x0000000707ff7812 */ /* 0x000fe2000780c0ff */
[----:B------:R-:W-:Y:S05]  /*29240*/  YIELD ;  /* 0x0000000000007946 */ /* 0x000fea0003800000 */
[----:B------:R-:W-:Y:S07]  /*29250*/  BSSY B0, `(.L_x_714) ;  /* 0x000001f000007945 */ /* 0x000fee0003800000 */
[----:B-1--4-:R-:W-:Y:S05]  /*29260*/  @P0 BRA `(.L_x_715) ;  /* 0x0000000000740947 */ /* 0x012fea0003800000 */
[----:B------:R-:W2:Y:S01]  /*29270*/  S2R R3, SR_CgaCtaId ;  /* 0x0000000000037919 */ /* 0x000ea20000008800 */
[----:B------:R-:W-:-:S05]  /*29280*/  MOV R0, 0x400 ;  /* 0x0000040000007802 */ /* 0x000fca0000000f00 */
[----:B------:R-:W-:-:S05]  /*29290*/  VIADD R0, R0, 0x410 ;  /* 0x0000041000007836 */ /* 0x000fca0000000000 */
[----:B--23--:R-:W-:-:S07]  /*292a0*/  LEA R8, R3, R0, 0x18 ;  /* 0x0000000003087211 */ /* 0x00cfce00078ec0ff */
.L_x_722:
[C---:B------:R-:W-:Y:S01]  /*292b0*/  ISETP.GT.U32.AND P1, PT, R7.reuse, 0xffff, PT ;  /* 0x0000ffff0700780c */ /* 0x040fe20003f24070 */
[----:B------:R-:W-:Y:S05]  /*292c0*/  YIELD ;  /* 0x0000000000007946 */ /* 0x000fea0003800000 */
[----:B-1----:R-:W-:Y:S01]  /*292d0*/  SHF.R.U32.HI R5, RZ, 0x3, R7 ;  /* 0x00000003ff057819 */ /* 0x002fe20000011607 */
[----:B------:R-:W-:Y:S01]  /*292e0*/  BSSY.RECONVERGENT B1, `(.L_x_716) ;  /* 0x0000009000017945 */ /* 0x000fe20003800200 */
[----:B--23--:R-:W-:-:S03]  /*292f0*/  LEA.HI R3, R7, R8, RZ, 0x1f ;  /* 0x0000000807037211 */ /* 0x00cfc600078ff8ff */
[----:B------:R-:W-:Y:S02]  /*29300*/  IMAD.WIDE.U32 R4, R5, 0x4, R28 ;  /* 0x0000000405047825 */ /* 0x000fe400078e001c */
[----:B------:R-:W-:Y:S05]  /*29310*/  @P1 BRA `(.L_x_717) ;  /* 0x00000000000c1947 */ /* 0x000fea0003800000 */
[----:B------:R-:W-:-:S06]  /*29320*/  IMAD.MOV.U32 R0, RZ, RZ, -0x1 ;  /* 0xffffffffff007424 */ /* 0x000fcc00078e00ff */
[----:B------:R2:W3:Y:S01]  /*29330*/  ATOMS.EXCH R0, [R3+0x10000], R0 ;  /* 0x010000000300738c */ /* 0x0004e20004000000 */
[----:B------:R-:W-:Y:S05]  /*29340*/  BRA `(.L_x_718) ;  /* 0x0000000000087947 */ /* 0x000fea0003800000 */
.L_x_717:
[----:B------:R-:W-:-:S05]  /*29350*/  IMAD.MOV.U32 R9, RZ, RZ, -0x1 ;  /* 0xffffffffff097424 */ /* 0x000fca00078e00ff */
[----:B------:R1:W5:Y:S02]  /*29360*/  ATOMG.E.EXCH.STRONG.GPU PT, R0, desc[UR36][R4.64], R9 ;  /* 0x80000009040079a8 */ /* 0x000364000c1ef124 */
.L_x_718:
[----:B------:R-:W-:Y:S05]  /*29370*/  BSYNC.RECONVERGENT B1 ;  /* 0x0000000000017941 */ /* 0x000fea0003800200 */
.L_x_716:
[----:B-1-3-5:R-:W-:-:S05]  /*29380*/  VIADD R9, R0, 0x1 ;  /* 0x0000000100097836 */ /* 0x02afca0000000000 */
[----:B------:R-:W-:-:S13]  /*29390*/  ISETP.GE.U32.AND P0, PT, R9, 0x2, PT ;  /* 0x000000020900780c */ /* 0x000fda0003f06070 */
[----:B------:R-:W-:Y:S05]  /*293a0*/  @!P0 BRA `(.L_x_715) ;  /* 0x0000000000248947 */ /* 0x000fea0003800000 */
[----:B------:R-:W-:Y:S04]  /*293b0*/  BSSY.RECONVERGENT B1, `(.L_x_719) ;  /* 0x0000005000017945 */ /* 0x000fe80003800200 */
[----:B------:R-:W-:Y:S05]  /*293c0*/  @P1 BRA `(.L_x_720) ;  /* 0x0000000000081947 */ /* 0x000fea0003800000 */
[----:B------:R3:W-:Y:S01]  /*293d0*/  ATOMS.EXCH RZ, [R3+0x10000], RZ ;  /* 0x010000ff03ff738c */ /* 0x0007e20004000000 */
[----:B------:R-:W-:Y:S05]  /*293e0*/  BRA `(.L_x_721) ;  /* 0x0000000000047947 */ /* 0x000fea0003800000 */
.L_x_720:
[----:B------:R1:W5:Y:S02]  /*293f0*/  ATOMG.E.EXCH.STRONG.GPU PT, RZ, desc[UR36][R4.64], RZ ;  /* 0x800000ff04ff79a8 */ /* 0x000364000c1ef124 */
.L_x_721:
[----:B------:R-:W-:Y:S05]  /*29400*/  BSYNC.RECONVERGENT B1 ;  /* 0x0000000000017941 */ /* 0x000fea0003800200 */
.L_x_719:
[----:B------:R-:W-:Y:S01]  /*29410*/  LOP3.LUT P0, RZ, R0, 0x7, RZ, 0xc0, !PT ;  /* 0x0000000700ff7812 */ /* 0x000fe2000780c0ff */
[----:B------:R-:W-:-:S12]  /*29420*/  IMAD.MOV.U32 R7, RZ, RZ, R0 ;  /* 0x000000ffff077224 */ /* 0x000fd800078e0000 */
[----:B------:R-:W-:Y:S05]  /*29430*/  @!P0 BRA `(.L_x_722) ;  /* 0xfffffffc009c8947 */ /* 0x000fea000383ffff */
.L_x_715:
[----:B------:R-:W-:Y:S05]  /*29440*/  BSYNC B0 ;  /* 0x0000000000007941 */ /* 0x000fea0003800000 */
.L_x_714:
[----:B------:R-:W-:Y:S01]  /*29450*/  ISETP.GE.U32.AND P0, PT, R6, 0xfff9, PT ;  /* 0x0000fff90600780c */ /* 0x000fe20003f06070 */
[----:B------:R-:W-:-:S12]  /*29460*/  BSSY.RELIABLE B0, `(.L_x_723) ;  /* 0x0000032000007945 */ /* 0x000fd80003800100 */
[----:B------:R-:W-:Y:S05]  /*29470*/  @!P0 BRA `(.L_x_724) ;  /* 0x0000000000688947 */ /* 0x000fea0003800000 */
[C---:B------:R-:W-:Y:S02]  /*29480*/  LOP3.LUT P0, RZ, R7.reuse, 0x3, RZ, 0xc0, !PT ;  /* 0x0000000307ff7812 */ /* 0x040fe4000780c0ff */
[----:B-1----:R-:W-:-:S04]  /*29490*/  LOP3.LUT P1, R4, R7, 0x4, RZ, 0xc0, !PT ;  /* 0x0000000407047812 */ /* 0x002fc8000782c0ff */
[----:B------:R-:W-:-:S04]  /*294a0*/  PLOP3.LUT P0, PT, P1, P0, PT, 0x8, 0x80 ;  /* 0x000000000080781c */ /* 0x000fc80000f00170 */
[----:B------:R-:W-:-:S13]  /*294b0*/  ISETP.GT.U32.OR P0, PT, R7, 0xffff, P0 ;  /* 0x0000ffff0700780c */ /* 0x000fda0000704470 */
[----:B------:R-:W-:Y:S05]  /*294c0*/  @P0 BRA `(.L_x_725) ;  /* 0x00000000001c0947 */ /* 0x000fea0003800000 */
[----:B------:R-:W-:Y:S01]  /*294d0*/  LOP3.LUT P0, RZ, R7, 0x7, RZ, 0xc0, !PT ;  /* 0x0000000707ff7812 */ /* 0x000fe2000780c0ff */
[----:B------:R-:W-:Y:S02]  /*294e0*/  IMAD.MOV.U32 R0, RZ, RZ, R7 ;  /* 0x000000ffff007224 */ /* 0x000fe400078e0007 */
[----:B--23--:R-:W-:-:S10]  /*294f0*/  IMAD.MOV.U32 R3, RZ, RZ, R6 ;  /* 0x000000ffff037224 */ /* 0x00cfd400078e0006 */
[----:B------:R-:W-:Y:S05]  /*29500*/  @!P0 BRA `(.L_x_726) ;  /* 0x00000000009c8947 */ /* 0x000fea0003800000 */
[----:B------:R-:W-:-:S13]  /*29510*/  ISETP.NE.AND P0, PT, R4, RZ, PT ;  /* 0x000000ff0400720c */ /* 0x000fda0003f05270 */
[----:B------:R-:W-:Y:S05]  /*29520*/  @P0 BREAK.RELIABLE B0 ;  /* 0x0000000000000942 */ /* 0x000fea0003800100 */
[----:B------:R-:W-:Y:S05]  /*29530*/  @P0 BRA `(.L_x_727) ;  /* 0x00000004006c0947 */ /* 0x000fea0003800000 */
.L_x_725:
[----:B------:R-:W-:Y:S02]  /*29540*/  ISETP.GT.U32.AND P1, PT, R6, 0xffff, PT ;  /* 0x0000ffff0600780c */ /* 0x000fe40003f24070 */
[----:B--23--:R-:W-:-:S11]  /*29550*/  SHF.R.U32.HI R3, RZ, 0x3, R6 ;  /* 0x00000003ff037819 */ /* 0x00cfd60000011606 */
        /* <DEDUP_REMOVED lines=12> */
.L_x_724:
        /* <DEDUP_REMOVED lines=13> */
[----:B--23--:R-:W-:Y:S01]  /*296f0*/  IMAD.MOV.U32 R3, RZ, RZ, R7 ;  /* 0x000000ffff037224 */ /* 0x00cfe200078e0007 */
[----:B------:R-:W-:Y:S06]  /*29700*/  BRA `(.L_x_726) ;  /* 0x00000000001c7947 */ /* 0x000fec0003800000 */
.L_x_729:
[----:B------:R-:W-:-:S05]  /*29710*/  IMAD.WIDE.U32 R4, R5, 0x4, R28 ;  /* 0x0000000405047825 */ /* 0x000fca00078e001c */
[----:B------:R-:W4:Y:S02]  /*29720*/  ATOMG.E.EXCH.STRONG.GPU PT, R0, desc[UR36][R4.64], R7 ;  /* 0x80000007040079a8 */ /* 0x000f24000c1ef124 */
[----:B----4-:R-:W-:-:S13]  /*29730*/  ISETP.NE.AND P0, PT, R0, -0x1, PT ;  /* 0xffffffff0000780c */ /* 0x010fda0003f05270 */
[----:B------:R-:W-:Y:S05]  /*29740*/  @!P0 BREAK.RELIABLE B0 ;  /* 0x0000000000008942 */ /* 0x000fea0003800100 */
[----:B------:R-:W-:Y:S05]  /*29750*/  @!P0 BRA `(.L_x_730) ;  /* 0x0000000c009c8947 */ /* 0x000fea0003800000 */
[----:B------:R1:W5:Y:S01]  /*29760*/  ATOMG.E.EXCH.STRONG.GPU PT, RZ, desc[UR36][R4.64], RZ ;  /* 0x800000ff04ff79a8 */ /* 0x000362000c1ef124 */
[----:B--23--:R-:W-:-:S07]  /*29770*/  MOV R3, R7 ;  /* 0x0000000700037202 */ /* 0x00cfce0000000f00 */
.L_x_726:
[----:B------:R-:W-:Y:S05]  /*29780*/  BSYNC.RELIABLE B0 ;  /* 0x0000000000007941 */ /* 0x000fea0003800100 */
.L_x_723:
[----:B------:R-:W-:Y:S02]  /*29790*/  LOP3.LUT P0, RZ, R0, 0x7, RZ, 0xc0, !PT ;  /* 0x0000000700ff7812 */ /* 0x000fe4000780c0ff */
[----:B------:R-:W-:-:S04]  /*297a0*/  LOP3.LUT P1, RZ, R3, 0x7, RZ, 0xc0, !PT ;  /* 0x0000000703ff7812 */ /* 0x000fc8000782c0ff */
[----:B------:R-:W-:-:S04]  /*297b0*/  PLOP3.LUT P0, PT, P0, P1, PT, 0x20, 0x2 ;  /* 0x000000000002781c */ /* 0x000fc80000702470 */
[----:B------:R-:W-:Y:S02]  /*297c0*/  SEL R6, R3, R0, P0 ;  /* 0x0000000003067207 */ /* 0x000fe40000000000 */
[----:B------:R-:W-:Y:S02]  /*297d0*/  SEL R7, R0, R3, P0 ;  /* 0x0000000300077207 */ /* 0x000fe40000000000 */
[----:B------:R-:W-:-:S13]  /*297e0*/  LOP3.LUT P1, RZ, R6, 0x7, RZ, 0xc0, !PT ;  /* 0x0000000706ff7812 */ /* 0x000fda000782c0ff */
[----:B------:R-:W-:Y:S05]  /*297f0*/  @!P1 BRA `(.L_x_731) ;  /* 0xfffffff8008c9947 */ /* 0x000fea000383ffff */
.L_x_713:
[----:B------:R-:W-:Y:S02]  /*29800*/  IMAD.SHL.U32 R0, R6, 0x8, RZ ;  /* 0x0000000806007824 */ /* 0x000fe400078e00ff */
[----:B------:R-:W-:Y:S02]  /*29810*/  IMAD.MOV.U32 R3, RZ, RZ, -0x4f0f0efe ;  /* 0xb0f0f102ff037424 */ /* 0x000fe400078e00ff */
[----:B--23--:R-:W-:Y:S01]  /*29820*/  IMAD.MOV.U32 R9, RZ, RZ, -0x40000000 ;  /* 0xc0000000ff097424 */ /* 0x00cfe200078e00ff */
[----:B------:R-:W-:Y:S01]  /*29830*/  LOP3.LUT R0, R0, 0x38, RZ, 0xc0, !PT ;  /* 0x0000003800007812 */ /* 0x000fe200078ec0ff */
[----:B-1----:R-:W-:-:S03]  /*29840*/  IMAD.MOV.U32 R5, RZ, RZ, -0x203a400 ;  /* 0xfdfc5c00ff057424 */ /* 0x002fc600078e00ff */
        /* <DEDUP_REMOVED lines=27> */
.L_x_728:
        /* <DEDUP_REMOVED lines=15> */
.L_x_727:
[C---:B------:R-:W-:Y:S02]  /*29af0*/  IMAD.SHL.U32 R0, R34.reuse, 0x8, RZ ;  /* 0x0000000822007824 */ /* 0x040fe400078e00ff */
[----:B------:R-:W-:-:S03]  /*29b00*/  VIADD R34, R34, 0x1 ;  /* 0x0000000122227836 */ /* 0x000fc60000000000 */
[----:B------:R-:W-:Y:S02]  /*29b10*/  LOP3.LUT R0, R0, 0x7f8, RZ, 0xc0, !PT ;  /* 0x000007f800007812 */ /* 0x000fe400078ec0ff */
[----:B------:R1:W-:Y:S03]  /*29b20*/  STL [R1+0x118], R34 ;  /* 0x0001182201007387 */ /* 0x0003e60000100800 */
[----:B------:R-:W-:-:S05]  /*29b30*/  IMAD.IADD R3, R1, 0x1, R0 ;  /* 0x0000000101037824 */ /* 0x000fca00078e0200 */
[----:B------:R1:W-:Y:S01]  /*29b40*/  STL.64 [R3+0x120], R6 ;  /* 0x0001200603007387 */ /* 0x0003e20000100a00 */
[----:B------:R-:W-:Y:S05]  /*29b50*/  BRA `(.L_x_730) ;  /* 0x00000008009c7947 */ /* 0x000fea0003800000 */
.L_x_659:
[----:B------:R-:W-:Y:S01]  /*29b60*/  ISETP.GT.U32.AND P0, PT, R42, 0x1fff, PT ;  /* 0x00001fff2a00780c */ /* 0x000fe20003f04070 */
[----:B------:R-:W-:Y:S01]  /*29b70*/  BSSY.RECONVERGENT B0, `(.L_x_732) ;  /* 0x0000010000007945 */ /* 0x000fe20003800200 */
[----:B------:R-:W-:Y:S01]  /*29b80*/  LOP3.LUT R22, R22, 0x80000000, RZ, 0x3c, !PT ;  /* 0x8000000016167812 */ /* 0x000fe200078e3cff */
[----:B------:R-:W-:-:S10]  /*29b90*/  IMAD.MOV.U32 R23, RZ, RZ, R14 ;  /* 0x000000ffff177224 */ /* 0x000fd400078e000e */
        /* <DEDUP_REMOVED lines=8> */
.L_x_733:
[----:B------:R-:W0:Y:S02]  /*29c20*/  LDC.64 R4, c[0x0][0x380] ;  /* 0x0000e000ff047b82 */ /* 0x000e240000000a00 */
[----:B0-----:R-:W-:-:S03]  /*29c30*/  IMAD.WIDE.U32 R4, R42, 0x8, R4 ;  /* 0x000000082a047825 */ /* 0x001fc600078e0004 */
[----:B------:R-:W-:-:S05]  /*29c40*/  IADD3 R4, P0, PT, R4, 0xc000000, RZ ;  /* 0x0c00000004047810 */ /* 0x000fca0007f1e0ff */
[----:B------:R-:W-:-:S05]  /*29c50*/  IMAD.X R5, RZ, RZ, R5, P0 ;  /* 0x000000ffff057224 */ /* 0x000fca00000e0605 */
[----:B------:R0:W5:Y:S03]  /*29c60*/  ATOMG.E.EXCH.64.STRONG.GPU PT, RZ, desc[UR36][R4.64+0x8], R22 ;  /* 0x8000081604ff79a8 */ /* 0x000166000c1ef524 */
.L_x_734:
[----:B------:R-:W-:Y:S05]  /*29c70*/  BSYNC.RECONVERGENT B0 ;  /* 0x0000000000007941 */ /* 0x000fea0003800200 */
.L_x_732:
[----:B------:R-:W-:Y:S02]  /*29c80*/  LOP3.LUT P0, RZ, R6, 0x7, RZ, 0xc0, !PT ;  /* 0x0000000706ff7812 */ /* 0x000fe4000780c0ff */
[----:B-1--4-:R-:W-:-:S11]  /*29c90*/  LEA R7, R42, 0x6, 0x3 ;  /* 0x000000062a077811 */ /* 0x012fd600078e18ff */
[----:B------:R-:W-:Y:S05]  /*29ca0*/  @P0 BRA `(.L_x_735) ;  /* 0x0000000400740947 */ /* 0x000fea0003800000 */
.L_x_752:
[----:B------:R-:W-:Y:S01]  /*29cb0*/  LOP3.LUT P0, RZ, R7, 0x7, RZ, 0xc0, !PT ;  /* 0x0000000707ff7812 */ /* 0x000fe2000780c0ff */
[----:B------:R-:W-:Y:S05]  /*29cc0*/  YIELD ;  /* 0x0000000000007946 */ /* 0x000fea0003800000 */
[----:B------:R-:W-:Y:S07]  /*29cd0*/  BSSY B0, `(.L_x_736) ;  /* 0x000001f000007945 */ /* 0x000fee0003800000 */
[----:B--2---:R-:W-:Y:S05]  /*29ce0*/  @P0 BRA `(.L_x_737) ;  /* 0x0000000000740947 */ /* 0x004fea0003800000 */
[----:B0-----:R-:W2:Y:S01]  /*29cf0*/  S2R R3, SR_CgaCtaId ;  /* 0x0000000000037919 */ /* 0x001ea20000008800 */
[----:B------:R-:W-:-:S05]  /*29d00*/  MOV R0, 0x400 ;  /* 0x0000040000007802 */ /* 0x000fca0000000f00 */
[----:B------:R-:W-:-:S05]  /*29d10*/  VIADD R0, R0, 0x410 ;  /* 0x0000041000007836 */ /* 0x000fca0000000000 */
[----:B--23--:R-:W-:-:S07]  /*29d20*/  LEA R8, R3, R0, 0x18 ;  /* 0x0000000003087211 */ /* 0x00cfce00078ec0ff */
.L_x_744:
[C---:B------:R-:W-:Y:S01]  /*29d30*/  ISETP.GT.U32.AND P1, PT, R7.reuse, 0xffff, PT ;  /* 0x0000ffff0700780c */ /* 0x040fe20003f24070 */
[----:B------:R-:W-:Y:S05]  /*29d40*/  YIELD ;  /* 0x0000000000007946 */ /* 0x000fea0003800000 */
[----:B--2---:R-:W-:Y:S01]  /*29d50*/  SHF.R.U32.HI R5, RZ, 0x3, R7 ;  /* 0x00000003ff057819 */ /* 0x004fe20000011607 */
[----:B------:R-:W-:Y:S01]  /*29d60*/  BSSY.RECONVERGENT B1, `(.L_x_738) ;  /* 0x0000009000017945 */ /* 0x000fe20003800200 */
[----:B01----:R-:W-:-:S03]  /*29d70*/  LEA.HI R3, R7, R8, RZ, 0x1f ;  /* 0x0000000807037211 */ /* 0x003fc600078ff8ff */
[----:B------:R-:W-:Y:S02]  /*29d80*/  IMAD.WIDE.U32 R4, R5, 0x4, R28 ;  /* 0x0000000405047825 */ /* 0x000fe400078e001c */
[----:B------:R-:W-:Y:S05]  /*29d90*/  @P1 BRA `(.L_x_739) ;  /* 0x00000000000c1947 */ /* 0x000fea0003800000 */
[----:B------:R-:W-:-:S06]  /*29da0*/  IMAD.MOV.U32 R0, RZ, RZ, -0x1 ;  /* 0xffffffffff007424 */ /* 0x000fcc00078e00ff */
[----:B------:R0:W1:Y:S01]  /*29db0*/  ATOMS.EXCH R0, [R3+0x10000], R0 ;  /* 0x010000000300738c */ /* 0x0000620004000000 */
[----:B------:R-:W-:Y:S05]  /*29dc0*/  BRA `(.L_x_740) ;  /* 0x0000000000087947 */ /* 0x000fea0003800000 */
.L_x_739:
[----:B------:R-:W-:-:S05]  /*29dd0*/  IMAD.MOV.U32 R9, RZ, RZ, -0x1 ;  /* 0xffffffffff097424 */ /* 0x000fca00078e00ff */
[----:B------:R2:W5:Y:S02]  /*29de0*/  ATOMG.E.EXCH.STRONG.GPU PT, R0, desc[UR36][R4.64], R9 ;  /* 0x80000009040079a8 */ /* 0x000564000c1ef124 */
.L_x_740:
[----:B------:R-:W-:Y:S05]  /*29df0*/  BSYNC.RECONVERGENT B1 ;  /* 0x0000000000017941 */ /* 0x000fea0003800200 */
.L_x_738:
[----:B-12--5:R-:W-:-:S04]  /*29e00*/  IADD3 R9, PT, PT, R0, 0x1, RZ ;  /* 0x0000000100097810 */ /* 0x026fc80007ffe0ff */
[----:B------:R-:W-:-:S13]  /*29e10*/  ISETP.GE.U32.AND P0, PT, R9, 0x2, PT ;  /* 0x000000020900780c */ /* 0x000fda0003f06070 */
[----:B------:R-:W-:Y:S05]  /*29e20*/  @!P0 BRA `(.L_x_737) ;  /* 0x0000000000248947 */ /* 0x000fea0003800000 */
[----:B------:R-:W-:Y:S04]  /*29e30*/  BSSY.RECONVERGENT B1, `(.L_x_741) ;  /* 0x0000005000017945 */ /* 0x000fe80003800200 */
[----:B------:R-:W-:Y:S05]  /*29e40*/  @P1 BRA `(.L_x_742) ;  /* 0x0000000000081947 */ /* 0x000fea0003800000 */
[----:B------:R1:W-:Y:S01]  /*29e50*/  ATOMS.EXCH RZ, [R3+0x10000], RZ ;  /* 0x010000ff03ff738c */ /* 0x0003e20004000000 */
[----:B------:R-:W-:Y:S05]  /*29e60*/  BRA `(.L_x_743) ;  /* 0x0000000000047947 */ /* 0x000fea0003800000 */
.L_x_742:
[----:B------:R2:W5:Y:S02]  /*29e70*/  ATOMG.E.EXCH.STRONG.GPU PT, RZ, desc[UR36][R4.64], RZ ;  /* 0x800000ff04ff79a8 */ /* 0x000564000c1ef124 */
.L_x_743:
[----:B------:R-:W-:Y:S05]  /*29e80*/  BSYNC.RECONVERGENT B1 ;  /* 0x0000000000017941 */ /* 0x000fea0003800200 */
.L_x_741:
[----:B------:R-:W-:Y:S01]  /*29e90*/  LOP3.LUT P0, RZ, R0, 0x7, RZ, 0xc0, !PT ;  /* 0x0000000700ff7812 */ /* 0x000fe2000780c0ff */
[----:B------:R-:W-:-:S12]  /*29ea0*/  IMAD.MOV.U32 R7, RZ, RZ, R0 ;  /* 0x000000ffff077224 */ /* 0x000fd800078e0000 */
[----:B------:R-:W-:Y:S05]  /*29eb0*/  @!P0 BRA `(.L_x_744) ;  /* 0xfffffffc009c8947 */ /* 0x000fea000383ffff */
.L_x_737:
[----:B------:R-:W-:Y:S05]  /*29ec0*/  BSYNC B0 ;  /* 0x0000000000007941 */ /* 0x000fea0003800000 */
.L_x_736:
[----:B------:R-:W-:Y:S01]  /*29ed0*/  ISETP.GE.U32.AND P0, PT, R6, 0xfff9, PT ;  /* 0x0000fff90600780c */ /* 0x000fe20003f06070 */
[----:B------:R-:W-:-:S12]  /*29ee0*/  BSSY.RELIABLE B0, `(.L_x_745) ;  /* 0x0000032000007945 */ /* 0x000fd80003800100 */
[----:B------:R-:W-:Y:S05]  /*29ef0*/  @!P0 BRA `(.L_x_746) ;  /* 0x0000000000688947 */ /* 0x000fea0003800000 */
[C---:B------:R-:W-:Y:S02]  /*29f00*/  LOP3.LUT P0, RZ, R7.reuse, 0x3, RZ, 0xc0, !PT ;  /* 0x0000000307ff7812 */ /* 0x040fe4000780c0ff */
[----:B0-2---:R-:W-:-:S04]  /*29f10*/  LOP3.LUT P1, R4, R7, 0x4, RZ, 0xc0, !PT ;  /* 0x0000000407047812 */ /* 0x005fc8000782c0ff */
        /* <DEDUP_REMOVED lines=10> */
.L_x_747:
[----:B------:R-:W-:Y:S02]  /*29fc0*/  ISETP.GT.U32.AND P1, PT, R6, 0xffff, PT ;  /* 0x0000ffff0600780c */ /* 0x000fe40003f24070 */
[----:B-1----:R-:W-:-:S11]  /*29fd0*/  SHF.R.U32.HI R3, RZ, 0x3, R6 ;  /* 0x00000003ff037819 */ /* 0x002fd60000011606 */
[----:B------:R-:W-:-:S06]  /*29fe0*/  @P1 IMAD.WIDE.U32 R4, R3, 0x4, R28 ;  /* 0x0000000403041825 */ /* 0x000fcc00078e001c */
[----:B------:R-:W2:Y:S01]  /*29ff0*/  @P1 LDG.E R4, desc[UR36][R4.64] ;  /* 0x0000002404041981 */ /* 0x000ea2000c1e1900 */
[----:B------:R-:W-:Y:S01]  /*2a000*/  @!P1 MOV R0, 0x400 ;  /* 0x0000040000009802 */ /* 0x000fe20000000f00 */
[----:B---3--:R-:W0:Y:S04]  /*2a010*/  @!P1 S2R R9, SR_CgaCtaId ;  /* 0x0000000000099919 */ /* 0x008e280000008800 */
        /* <DEDUP_REMOVED lines=8> */
.L_x_746:
[----:B------:R-:W-:Y:S02]  /*2a0a0*/  ISETP.GT.U32.AND P0, PT, R6, 0xffff, PT ;  /* 0x0000ffff0600780c */ /* 0x000fe40003f04070 */
[----:B0-2---:R-:W-:-:S11]  /*2a0b0*/  SHF.R.U32.HI R5, RZ, 0x3, R6 ;  /* 0x00000003ff057819 */ /* 0x005fd60000011606 */
        /* <DEDUP_REMOVED lines=11> */
[----:B-1----:R-:W-:Y:S01]  /*2a170*/  IMAD.MOV.U32 R3, RZ, RZ, R7 ;  /* 0x000000ffff037224 */ /* 0x002fe200078e0007 */
[----:B------:R-:W-:Y:S06]  /*2a180*/  BRA `(.L_x_748) ;  /* 0x00000000001c7947 */ /* 0x000fec0003800000 */
.L_x_751:
[----:B------:R-:W-:-:S05]  /*2a190*/  IMAD.WIDE.U32 R4, R5, 0x4, R28 ;  /* 0x0000000405047825 */ /* 0x000fca00078e001c */
[----:B------:R-:W2:Y:S02]  /*2a1a0*/  ATOMG.E.EXCH.STRONG.GPU PT, R0, desc[UR36][R4.64], R7 ;  /* 0x80000007040079a8 */ /* 0x000ea4000c1ef124 */
[----:B--2---:R-:W-:-:S13]  /*2a1b0*/  ISETP.NE.AND P0, PT, R0, -0x1, PT ;  /* 0xffffffff0000780c */ /* 0x004fda0003f05270 */
[----:B------:R-:W-:Y:S05]  /*2a1c0*/  @!P0 BREAK.RELIABLE B0 ;  /* 0x0000000000008942 */ /* 0x000fea0003800100 */
[----:B------:R-:W-:Y:S05]  /*2a1d0*/  @!P0 BRA `(.L_x_730) ;  /* 0x0000000000fc8947 */ /* 0x000fea0003800000 */
[----:B------:R2:W5:Y:S01]  /*2a1e0*/  ATOMG.E.EXCH.STRONG.GPU PT, RZ, desc[UR36][R4.64], RZ ;  /* 0x800000ff04ff79a8 */ /* 0x000562000c1ef124 */
[----:B-1----:R-:W-:-:S07]  /*2a1f0*/  IMAD.MOV.U32 R3, RZ, RZ, R7 ;  /* 0x000000ffff037224 */ /* 0x002fce00078e0007 */
.L_x_748:
[----:B------:R-:W-:Y:S05]  /*2a200*/  BSYNC.RELIABLE B0 ;  /* 0x0000000000007941 */ /* 0x000fea0003800100 */
.L_x_745:
[----:B------:R-:W-:Y:S02]  /*2a210*/  LOP3.LUT P0, RZ, R0, 0x7, RZ, 0xc0, !PT ;  /* 0x0000000700ff7812 */ /* 0x000fe4000780c0ff */
[----:B------:R-:W-:-:S04]  /*2a220*/  LOP3.LUT P1, RZ, R3, 0x7, RZ, 0xc0, !PT ;  /* 0x0000000703ff7812 */ /* 0x000fc8000782c0ff */
[----:B------:R-:W-:-:S04]  /*2a230*/  PLOP3.LUT P0, PT, P0, P1, PT, 0x20, 0x2 ;  /* 0x000000000002781c */ /* 0x000fc80000702470 */
[----:B------:R-:W-:Y:S02]  /*2a240*/  SEL R6, R3, R0, P0 ;  /* 0x0000000003067207 */ /* 0x000fe40000000000 */
[----:B------:R-:W-:Y:S02]  /*2a250*/  SEL R7, R0, R3, P0 ;  /* 0x0000000300077207 */ /* 0x000fe40000000000 */
[----:B------:R-:W-:-:S13]  /*2a260*/  LOP3.LUT P1, RZ, R6, 0x7, RZ, 0xc0, !PT ;  /* 0x0000000706ff7812 */ /* 0x000fda000782c0ff */
[----:B------:R-:W-:Y:S05]  /*2a270*/  @!P1 BRA `(.L_x_752) ;  /* 0xfffffff8008c9947 */ /* 0x000fea000383ffff */
.L_x_735:
[----:B------:R-:W-:Y:S02]  /*2a280*/  IMAD.SHL.U32 R0, R6, 0x8, RZ ;  /* 0x0000000806007824 */ /* 0x000fe400078e00ff */
[----:B0-----:R-:W-:Y:S02]  /*2a290*/  IMAD.MOV.U32 R3, RZ, RZ, -0x4f0f0efe ;  /* 0xb0f0f102ff037424 */ /* 0x001fe400078e00ff */
[----:B--23--:R-:W-:Y:S01]  /*2a2a0*/  IMAD.MOV.U32 R9, RZ, RZ, -0x40000000 ;  /* 0xc0000000ff097424 */ /* 0x00cfe200078e00ff */
        /* <DEDUP_REMOVED lines=29> */
.L_x_750:
        /* <DEDUP_REMOVED lines=15> */
.L_x_749:
[C---:B------:R-:W-:Y:S01]  /*2a570*/  IMAD.SHL.U32 R0, R34.reuse, 0x8, RZ ;  /* 0x0000000822007824 */ /* 0x040fe200078e00ff */
[----:B------:R-:W-:-:S04]  /*2a580*/  IADD3 R34, PT, PT, R34, 0x1, RZ ;  /* 0x0000000122227810 */ /* 0x000fc80007ffe0ff */
[----:B------:R-:W-:Y:S01]  /*2a590*/  LOP3.LUT R0, R0, 0x7f8, RZ, 0xc0, !PT ;  /* 0x000007f800007812 */ /* 0x000fe200078ec0ff */
[----:B------:R0:W-:Y:S04]  /*2a5a0*/  STL [R1+0x118], R34 ;  /* 0x0001182201007387 */ /* 0x0001e80000100800 */
[----:B------:R-:W-:-:S05]  /*2a5b0*/  IMAD.IADD R3, R1, 0x1, R0 ;  /* 0x0000000101037824 */ /* 0x000fca00078e0200 */
[----:B------:R0:W-:Y:S02]  /*2a5c0*/  STL.64 [R3+0x120], R6 ;  /* 0x0001200603007387 */ /* 0x0001e40000100a00 */
.L_x_730:
[----:B------:R-:W-:Y:S05]  /*2a5d0*/  BSYNC B3 ;  /* 0x0000000000037941 */ /* 0x000fea0003800000 */
.L_x_149:
[----:B01234-:R-:W2:Y:S02]  /*2a5e0*/  LDL R0, [R1+0x10] ;  /* 0x0000100001007983 */ /* 0x01fea40000100800 */
[----:B--2---:R-:W-:-:S05]  /*2a5f0*/  VIADD R0, R0, 0x1 ;  /* 0x0000000100007836 */ /* 0x004fca0000000000 */
[----:B------:R0:W-:Y:S01]  /*2a600*/  STL [R1+0x10], R0 ;  /* 0x0000100001007387 */ /* 0x0001e20000100800 */
[----:B------:R-:W-:Y:S05]  /*2a610*/  BRA `(.L_x_340) ;  /* 0x0000000000587947 */ /* 0x000fea0003800000 */
.L_x_105:
[----:B------:R-:W-:Y:S05]  /*2a620*/  BSYNC.RELIABLE B6 ;  /* 0x0000000000067941 */ /* 0x000fea0003800100 */
.L_x_99:
[----:B------:R-:W-:Y:S01]  /*2a630*/  LOP3.LUT R47, R47, 0xffff, RZ, 0xc0, !PT ;  /* 0x0000ffff2f2f7812 */ /* 0x000fe200078ec0ff */
[----:B-1----:R-:W-:-:S03]  /*2a640*/  IMAD.MOV.U32 R3, RZ, RZ, 0x1 ;  /* 0x00000001ff037424 */ /* 0x002fc600078e00ff */
[----:B------:R-:W-:-:S04]  /*2a650*/  ISETP.GT.U32.AND P0, PT, R47, 0xffff, PT ;  /* 0x0000ffff2f00780c */ /* 0x000fc80003f04070 */
[----:B------:R-:W-:-:S04]  /*2a660*/  SEL R47, R47, 0xffff, !P0 ;  /* 0x0000ffff2f2f7807 */ /* 0x000fc80004000000 */
[----:B--2---:R-:W-:-:S04]  /*2a670*/  LOP3.LUT R0, R47, 0xffff, RZ, 0xc0, !PT ;  /* 0x0000ffff2f007812 */ /* 0x004fc800078ec0ff */
        /* <DEDUP_REMOVED lines=15> */
[----:B------:R1:W-:Y:S02]  /*2a770*/  @!P0 STL.64 [R3+0x928], R18 ;  /* 0x0009281203008387 */ /* 0x0003e40000100a00 */
.L_x_340:
[----:B------:R-:W-:Y:S05]  /*2a780*/  BSYNC B7 ;  /* 0x0000000000077941 */ /* 0x000fea0003800000 */
.L_x_98:
[----:B01--4-:R-:W4:Y:S01]  /*2a790*/  LDL R0, [R1+0x118] ;  /* 0x0001180001007983 */ /* 0x013f220000100800 */
[----:B------:R-:W-:Y:S01]  /*2a7a0*/  BSSY B11, `(.L_x_753) ;  /* 0x00028d80000b7945 */ /* 0x000fe20003800000 */
[----:B--2---:R-:W-:Y:S01]  /*2a7b0*/  IMAD.MOV.U32 R22, RZ, RZ, RZ ;  /* 0x000000ffff167224 */ /* 0x004fe200078e00ff */
[----:B----4-:R-:W-:-:S13]  /*2a7c0*/  ISETP.NE.AND P0, PT, R0, RZ, PT ;  /* 0x000000ff0000720c */ /* 0x010fda0003f05270 */
[----:B------:R-:W-:Y:S05]  /*2a7d0*/  @!P0 BRA `(.L_x_754) ;  /* 0x0000028c00508947 */ /* 0x000fea0003800000 */
[----:B------:R-:W-:-:S07]  /*2a7e0*/  IMAD.MOV.U32 R22, RZ, RZ, R0 ;  /* 0x000000ffff167224 */ /* 0x000fce00078e0000 */
.L_x_1408:
[----:B------:R-:W-:-:S04]  /*2a7f0*/  VIADD R18, R22, 0xffffffff ;  /* 0xffffffff16127836 */ /* 0x000fc80000000000 */
[----:B------:R-:W-:Y:S01]  /*2a800*/  IMAD.SHL.U32 R0, R18, 0x8, RZ ;  /* 0x0000000812007824 */ /* 0x000fe200078e00ff */
[----:B------:R0:W-:Y:S04]  /*2a810*/  STL [R1+0x118], R18 ;  /* 0x0001181201007387 */ /* 0x0001e80000100800 */
[----:B------:R-:W-:-:S05]  /*2a820*/  LOP3.LUT R0, R0, 0x7f8, RZ, 0xc0, !PT ;  /* 0x000007f800007812 */ /* 0x000fca00078ec0ff */
[----:B------:R-:W-:-:S05]  /*2a830*/  IMAD.IADD R19, R1, 0x1, R0 ;  /* 0x0000000101137824 */ /* 0x000fca00078e0200 */
[----:B------:R-:W3:Y:S01]  /*2a840*/  LDL.64 R42, [R19+0x120] ;  /* 0x00012000132a7983 */ /* 0x000ee20000100a00 */
[----:B------:R-:W-:Y:S01]  /*2a850*/  IMAD.MOV.U32 R4, RZ, RZ, -0x4f0f0efe ;  /* 0xb0f0f102ff047424 */ /* 0x000fe200078e00ff */
[----:B------:R-:W-:Y:S01]  /*2a860*/  PLOP3.LUT P1, PT, PT, PT, PT, 0x80, 0x8 ;  /* 0x000000000008781c */ /* 0x000fe20003f2f070 */
[----:B------:R-:W-:Y:S01]  /*2a870*/  IMAD.MOV.U32 R0, RZ, RZ, -0x203a400 ;  /* 0xfdfc5c00ff007424 */ /* 0x000fe200078e00ff */
[----:B------:R-:W-:Y:S05]  /*2a880*/  YIELD ;  /* 0x0000000000007946 */ /* 0x000fea0003800000 */
[----:B------:R-:W-:Y:S01]  /*2a890*/  IMAD.MOV.U32 R6, RZ, RZ, -0x40000000 ;  /* 0xc0000000ff067424 */ /* 0x000fe200078e00ff */
[----:B------:R-:W-:Y:S01]  /*2a8a0*/  BSSY B10, `(.L_x_755) ;  /* 0x00028c30000a7945 */ /* 0x000fe20003800000 */
[----:B------:R-:W-:Y:S01]  /*2a8b0*/  P2R R23, PR, RZ, 0x2 ;  /* 0x00000002ff177803 */ /* 0x000fe20000000000 */
[C---:B-123--:R-:W-:Y:S01]  /*2a8c0*/  IMAD.SHL.U32 R3, R42.reuse, 0x8, RZ ;  /* 0x000000082a037824 */ /* 0x04efe200078e00ff */
[----:B------:R-:W-:-:S04]  /*2a8d0*/  ISETP.NE.U32.AND P0, PT, R42, RZ, PT ;  /* 0x000000ff2a00720c */ /* 0x000fc80003f05070 */
[----:B------:R-:W-:Y:S02]  /*2a8e0*/  LOP3.LUT R3, R3, 0x38, RZ, 0xc0, !PT ;  /* 0x0000003803037812 */ /* 0x000fe400078ec0ff */
[----:B------:R-:W-:Y:S02]  /*2a8f0*/  ISETP.NE.AND.EX P0, PT, R43, RZ, PT, P0 ;  /* 0x000000ff2b00720c */ /* 0x000fe40003f05300 */
[----:B------:R-:W-:-:S04]  /*2a900*/  LOP3.LUT R3, R3, 0x7, R43, 0xf8, !PT ;  /* 0x0000000703037812 */ /* 0x000fc800078ef82b */
[-C--:B------:R-:W-:Y:S02]  /*2a910*/  SHF.R.U64 R4, R4, R3.reuse, 0x7eb6deee ;  /* 0x7eb6deee04047419 */ /* 0x080fe40000001203 */
[-C--:B------:R-:W-:Y:S02]  /*2a920*/  SHF.R.U64 R0, R0, R3.reuse, 0x18181c19 ;  /* 0x18181c1900007419 */ /* 0x080fe40000001203 */
[----:B------:R-:W-:Y:S02]  /*2a930*/  SHF.R.U64 R3, R6, R3, 0xf8f8f0f0 ;  /* 0xf8f8f0f006037419 */ /* 0x000fe40000001203 */
[----:B------:R-:W-:-:S03]  /*2a940*/  LOP3.LUT R5, R4, 0x1, RZ, 0xc0, !PT ;  /* 0x0000000104057812 */ /* 0x000fc600078ec0ff */
[----:B------:R-:W-:Y:S01]  /*2a950*/  IMAD.SHL.U32 R3, R3, 0x4, RZ ;  /* 0x0000000403037824 */ /* 0x000fe200078e00ff */
[----:B------:R-:W-:-:S04]  /*2a960*/  LOP3.LUT R0, R5, 0x2, R0, 0xf8, !PT ;  /* 0x0000000205007812 */ /* 0x000fc800078ef800 */
[----:B------:R-:W-:-:S04]  /*2a970*/  LOP3.LUT R0, R0, 0x4, R3, 0xf8, !PT ;  /* 0x0000000400007812 */ /* 0x000fc800078ef803 */
[----:B------:R-:W-:Y:S01]  /*2a980*/  PRMT R46, R0, 0x7610, R46 ;  /* 0x00007610002e7816 */ /* 0x000fe2000000002e */
[----:B0-----:R-:W-:Y:S06]  /*2a990*/  @!P0 BRA `(.L_x_756) ;  /* 0x0000028800cc8947 */ /* 0x001fec0003800000 */
[----:B------:R-:W-:Y:S01]  /*2a9a0*/  LOP3.LUT R0, R42, 0x7, RZ, 0xc0, !PT ;  /* 0x000000072a007812 */ /* 0x000fe200078ec0ff */
[----:B------:R-:W-:Y:S01]  /*2a9b0*/  BSSY.RELIABLE B9, `(.L_x_757) ;  /* 0x000289a000097945 */ /* 0x000fe20003800100 */
[----:B------:R-:W-:Y:S01]  /*2a9c0*/  ISETP.NE.U32.AND P0, PT, R43, -0x8, PT ;  /* 0xfffffff82b00780c */ /* 0x000fe20003f05070 */
[--C-:B------:R-:W-:Y:S01]  /*2a9d0*/  IMAD.MOV.U32 R33, RZ, RZ, R42.reuse ;  /* 0x000000ffff217224 */ /* 0x100fe200078e002a */
[----:B------:R-:W-:Y:S01]  /*2a9e0*/  ISETP.EQ.U32.AND P1, PT, R0, 0x1, PT ;  /* 0x000000010000780c */ /* 0x000fe20003f22070 */
[----:B------:R-:W-:Y:S01]  /*2a9f0*/  IMAD.MOV.U32 R0, RZ, RZ, R42 ;  /* 0x000000ffff007224 */ /* 0x000fe200078e002a */
[----:B------:R-:W-:Y:S01]  /*2aa00*/  ISETP.NE.AND.EX P0, PT, RZ, RZ, PT, P0 ;  /* 0x000000ffff00720c */ /* 0x000fe20003f05300 */
[----:B------:R-:W-:Y:S01]  /*2aa10*/  IMAD.MOV.U32 R45, RZ, RZ, -0x8 ;  /* 0xfffffff8ff2d7424 */ /* 0x000fe200078e00ff */
[----:B------:R-:W-:Y:S02]  /*2aa20*/  ISETP.EQ.AND.EX P1, PT, RZ, RZ, PT, P1 ;  /* 0x000000ffff00720c */ /* 0x000fe40003f22310 */
[----:B------:R-:W-:-:S11]  /*2aa30*/  PRMT R3, R0, 0x7610, R3 ;  /* 0x0000761000037816 */ /* 0x000fd60000000003 */
[----:B------:R-:W-:Y:S05]  /*2aa40*/  @!P0 BRA P1, `(.L_x_758) ;  /* 0x0000000000348947 */ /* 0x000fea0000800000 */
[----:B------:R-:W-:Y:S01]  /*2aa50*/  PRMT R4, R46, 0x9910, RZ ;  /* 0x000099102e047816 */ /* 0x000fe200000000ff */
[----:B------:R-:W-:Y:S01]  /*2aa60*/  IMAD.MOV.U32 R0, RZ, RZ, R43 ;  /* 0x000000ffff007224 */ /* 0x000fe200078e002b */
        /* <DEDUP_REMOVED lines=11> */
.L_x_758:
[----:B------:R-:W0:Y:S01]  /*2ab20*/  LDC.64 R52, c[0x4][0x8] ;  /* 0x01000200ff347b82 */ /* 0x000e220000000a00 */
[----:B------:R-:W-:-:S04]  /*2ab30*/  SHF.R.U32.HI R0, RZ, 0x3, R33 ;  /* 0x00000003ff007819 */ /* 0x000fc80000011621 */
[----:B------:R-:W-:-:S05]  /*2ab40*/  LOP3.LUT R3, R0, 0xfffffff, RZ, 0xc0, !PT ;  /* 0x0fffffff00037812 */ /* 0x000fca00078ec0ff */
[----:B0-----:R-:W-:-:S05]  /*2ab50*/  IMAD.WIDE.U32 R52, R3, 0x238, R52 ;  /* 0x0000023803347825 */ /* 0x001fca00078e0034 */
[----:B------:R-:W2:Y:S01]  /*2ab60*/  LDG.E.U8 R0, desc[UR36][R52.64+0x28] ;  /* 0x0000282434007981 */ /* 0x000ea2000c1e1100 */
[----:B------:R-:W-:Y:S02]  /*2ab70*/  LOP3.LUT R47, R45, 0x7, RZ, 0xc0, !PT ;  /* 0x000000072d2f7812 */ /* 0x000fe400078ec0ff */
[----:B------:R-:W-:Y:S02]  /*2ab80*/  IADD3 R50, P1, PT, R52, 0x8, RZ ;  /* 0x0000000834327810 */ /* 0x000fe40007f3e0ff */
[----:B------:R-:W-:-:S03]  /*2ab90*/  ISETP.NE.AND P0, PT, R47, 0x5, PT ;  /* 0x000000052f00780c */ /* 0x000fc60003f05270 */
[----:B------:R-:W-:Y:S01]  /*2aba0*/  IMAD.X R51, RZ, RZ, R53, P1 ;  /* 0x000000ffff337224 */ /* 0x000fe200008e0635 */
[----:B--2---:R-:W-:-:S13]  /*2abb0*/  ISETP.EQ.OR P0, PT, R0, RZ, P0 ;  /* 0x000000ff0000720c */ /* 0x004fda0000702670 */
[----:B------:R-:W-:Y:S05]  /*2abc0*/  @P0 BRA `(.L_x_762) ;  /* 0x0000001400280947 */ /* 0x000fea0003800000 */
[----:B------:R-:W2:Y:S01]  /*2abd0*/  LDL R4, [R1+0x920] ;  /* 0x0009200001047983 */ /* 0x000ea20000100800 */
[----:B------:R-:W-:Y:S01]  /*2abe0*/  IADD3 R0, PT, PT, -R22, 0x101, RZ ;  /* 0x0000010116007810 */ /* 0x000fe20007ffe1ff */
[----:B--2---:R-:W-:-:S05]  /*2abf0*/  IMAD.MOV R3, RZ, RZ, -R4 ;  /* 0x000000ffff037224 */ /* 0x004fca00078e0a04 */
[----:B------:R-:W-:-:S04]  /*2ac00*/  VIADDMNMX.U32 R0, R3, 0x100, R0, PT ;  /* 0x0000010003007846 */ /* 0x000fc80003800000 */
[----:B------:R-:W-:-:S13]  /*2ac10*/  ISETP.GE.U32.AND P0, PT, R0, 0x2, PT ;  /* 0x000000020000780c */ /* 0x000fda0003f06070 */
[----:B------:R-:W-:Y:S05]  /*2ac20*/  @P0 BREAK.RELIABLE B9 ;  /* 0x0000000000090942 */ /* 0x000fea0003800100 */
[----:B------:R-:W-:Y:S05]  /*2ac30*/  @!P0 BRA `(.L_x_763) ;  /* 0x0000028400c48947 */ /* 0x000fea0003800000 */
[----:B------:R-:W-:Y:S01]  /*2ac40*/  ISETP.GT.U32.AND P0, PT, R45, 0xffff, PT ;  /* 0x0000ffff2d00780c */ /* 0x000fe20003f04070 */
[----:B------:R-:W-:Y:S01]  /*2ac50*/  BSSY.RECONVERGENT B0, `(.L_x_764) ;  /* 0x0000010000007945 */ /* 0x000fe20003800200 */
[----:B------:R-:W-:Y:S01]  /*2ac60*/  IMAD.MOV.U32 R0, RZ, RZ, R4 ;  /* 0x000000ffff007224 */ /* 0x000fe200078e0004 */
[----:B------:R-:W-:-:S10]  /*2ac70*/  SHF.R.U32.HI R45, RZ, 0x3, R45 ;  /* 0x00000003ff2d7819 */ /* 0x000fd4000001162d */
[----:B------:R-:W-:Y:S05]  /*2ac80*/  @P0 BRA `(.L_x_765) ;  /* 0x00000000001c0947 */ /* 0x000fea0003800000 */
[----:B------:R-:W0:Y:S01]  /*2ac90*/  S2UR UR5, SR_CgaCtaId ;  /* 0x00000000000579c3 */ /* 0x000e220000008800 */
[----:B------:R-:W-:Y:S02]  /*2aca0*/  UMOV UR4, 0x400 ;  /* 0x0000040000047882 */ /* 0x000fe40000000000 */
[----:B------:R-:W-:-:S04]  /*2acb0*/  UIADD3 UR4, UPT, UPT, UR4, 0x410, URZ ;  /* 0x0000041004047890 */ /* 0x000fc8000fffe0ff */
[----:B0-----:R-:W-:-:S06]  /*2acc0*/  ULEA UR4, UR5, UR4, 0x18 ;  /* 0x0000000405047291 */ /* 0x001fcc000f8ec0ff */
[----:B------:R-:W-:-:S06]  /*2acd0*/  LEA R8, R45, UR4, 0x3 ;  /* 0x000000042d087c11 */ /* 0x000fcc000f8e18ff */
[----:B------:R-:W0:Y:S01]  /*2ace0*/  ATOMS.EXCH.64 R8, [R8], RZ ;  /* 0x000000ff0808738c */ /* 0x000e220004000400 */
[----:B------:R-:W-:Y:S05]  /*2acf0*/  BRA `(.L_x_766) ;  /* 0x0000000000147947 */ /* 0x000fea0003800000 */
.L_x_765:
[----:B------:R-:W0:Y:S02]  /*2ad00*/  LDC.64 R4, c[0x0][0x380] ;  /* 0x0000e000ff047b82 */ /* 0x000e240000000a00 */
[----:B0-----:R-:W-:-:S03]  /*2ad10*/  IMAD.WIDE.U32 R4, R45, 0x8, R4 ;  /* 0x000000082d047825 */ /* 0x001fc600078e0004 */
[----:B------:R-:W-:-:S04]  /*2ad20*/  IADD3 R8, P0, PT, R4, 0xc000000, RZ ;  /* 0x0c00000004087810 */ /* 0x000fc80007f1e0ff */
[----:B------:R-:W-:-:S06]  /*2ad30*/  IADD3.X R9, PT, PT, RZ, R5, RZ, P0, !PT ;  /* 0x00000005ff097210 */ /* 0x000fcc00007fe4ff */
[----:B------:R-:W5:Y:S03]  /*2ad40*/  ATOMG.E.EXCH.64.STRONG.GPU PT, R8, desc[UR36][R8.64+0x8], RZ ;  /* 0x800008ff080879a8 */ /* 0x000f66000c1ef524 */
.L_x_766:
[----:B------:R-:W-:Y:S05]  /*2ad50*/  BSYNC.RECONVERGENT B0 ;  /* 0x0000000000007941 */ /* 0x000fea0003800200 */
.L_x_764:
[----:B0----5:R-:W-:Y:S01]  /*2ad60*/  LOP3.LUT P1, RZ, R8, 0x7, RZ, 0xc0, !PT ;  /* 0x0000000708ff7812 */ /* 0x021fe2000782c0ff */
[----:B------:R-:W-:Y:S01]  /*2ad70*/  BSSY B0, `(.L_x_767) ;  /* 0x0000094000007945 */ /* 0x000fe20003800000 */
[----:B------:R-:W-:-:S04]  /*2ad80*/  LOP3.LUT P0, R7, R33, 0x7, RZ, 0xc0, !PT ;  /* 0x0000000721077812 */ /* 0x000fc8000780c0ff */
[----:B------:R-:W-:-:S04]  /*2ad90*/  PLOP3.LUT P0, PT, P0, P1, PT, 0x20, 0x2 ;  /* 0x000000000002781c */ /* 0x000fc80000702470 */
[----:B------:R-:W-:Y:S02]  /*2ada0*/  SEL R10, R8, R33, P0 ;  /* 0x00000021080a7207 */ /* 0x000fe40000000000 */
[----:B------:R-:W-:Y:S02]  /*2adb0*/  SEL R3, R33, R8, P0 ;  /* 0x0000000821037207 */ /* 0x000fe40000000000 */
[----:B------:R-:W-:-:S13]  /*2adc0*/  LOP3.LUT P1, RZ, R10, 0x7, RZ, 0xc0, !PT ;  /* 0x000000070aff7812 */ /* 0x000fda000782c0ff */
[----:B------:R-:W-:Y:S05]  /*2add0*/  @P1 BRA `(.L_x_768) ;  /* 0x0000000400701947 */ /* 0x000fea0003800000 */
.L_x_786:
[----:B------:R-:W-:Y:S01]  /*2ade0*/  LOP3.LUT P0, RZ, R3, 0x7, RZ, 0xc0, !PT ;  /* 0x0000000703ff7812 */ /* 0x000fe2000780c0ff */
[----:B------:R-:W-:Y:S05]  /*2adf0*/  YIELD ;  /* 0x0000000000007946 */ /* 0x000fea0003800000 */
[----:B------:R-:W-:Y:S07]  /*2ae00*/  BSSY B1, `(.L_x_769) ;  /* 0x000001f000017945 */ /* 0x000fee0003800000 */
[----:B0--345:R-:W-:Y:S05]  /*2ae10*/  @P0 BRA `(.L_x_770) ;  /* 0x0000000000740947 */ /* 0x039fea0003800000 */
[----:B------:R-:W0:Y:S01]  /*2ae20*/  S2R R5, SR_CgaCtaId ;  /* 0x0000000000057919 */ /* 0x000e220000008800 */
[----:B------:R-:W-:-:S05]  /*2ae30*/  MOV R4, 0x400 ;  /* 0x0000040000047802 */ /* 0x000fca0000000f00 */
[----:B------:R-:W-:-:S05]  /*2ae40*/  VIADD R4, R4, 0x410 ;  /* 0x0000041004047836 */ /* 0x000fca0000000000 */
[----:B0-----:R-:W-:-:S07]  /*2ae50*/  LEA R12, R5, R4, 0x18 ;  /* 0x00000004050c7211 */ /* 0x001fce00078ec0ff */
.L_x_777:
[C---:B------:R-:W-:Y:S01]  /*2ae60*/  ISETP.GT.U32.AND P1, PT, R3.reuse, 0xffff, PT ;  /* 0x0000ffff0300780c */ /* 0x040fe20003f24070 */
[----:B------:R-:W-:Y:S05]  /*2ae70*/  YIELD ;  /* 0x0000000000007946 */ /* 0x000fea0003800000 */
[----:B0-----:R-:W-:Y:S01]  /*2ae80*/  SHF.R.U32.HI R5, RZ, 0x3, R3 ;  /* 0x00000003ff057819 */ /* 0x001fe20000011603 */
[----:B------:R-:W-:Y:S01]  /*2ae90*/  BSSY.RECONVERGENT B2, `(.L_x_771) ;  /* 0x0000009000027945 */ /* 0x000fe20003800200 */
[----:B-12---:R-:W-:-:S03]  /*2aea0*/  LEA.HI R11, R3, R12, RZ, 0x1f ;  /* 0x0000000c030b7211 */ /* 0x006fc600078ff8ff */
[----:B------:R-:W-:Y:S02]  /*2aeb0*/  IMAD.WIDE.U32 R4, R5, 0x4, R28 ;  /* 0x0000000405047825 */ /* 0x000fe400078e001c */
[----:B-----5:R-:W-:Y:S05]  /*2aec0*/  @P1 BRA `(.L_x_772) ;  /* 0x00000000000c1947 */ /* 0x020fea0003800000 */
[----:B------:R-:W-:-:S06]  /*2aed0*/  IMAD.MOV.U32 R6, RZ, RZ, -0x1 ;  /* 0xffffffffff067424 */ /* 0x000fcc00078e00ff */
[----:B------:R1:W2:Y:S01]  /*2aee0*/  ATOMS.EXCH R6, [R11+0x10000], R6 ;  /* 0x010000060b06738c */ /* 0x0002a20004000000 */
[----:B------:R-:W-:Y:S05]  /*2aef0*/  BRA `(.L_x_773) ;  /* 0x0000000000087947 */ /* 0x000fea0003800000 */
.L_x_772:
[----:B------:R-:W-:-:S05]  /*2af00*/  IMAD.MOV.U32 R13, RZ, RZ, -0x1 ;  /* 0xffffffffff0d7424 */ /* 0x000fca00078e00ff */
[----:B------:R0:W5:Y:S02]  /*2af10*/  ATOMG.E.EXCH.STRONG.GPU PT, R6, desc[UR36][R4.64], R13 ;  /* 0x8000000d040679a8 */ /* 0x000164000c1ef124 */
.L_x_773:
[----:B------:R-:W-:Y:S05]  /*2af20*/  BSYNC.RECONVERGENT B2 ;  /* 0x0000000000027941 */ /* 0x000fea0003800200 */
.L_x_771:
[----:B0-2--5:R-:W-:-:S05]  /*2af30*/  VIADD R13, R6, 0x1 ;  /* 0x00000001060d7836 */ /* 0x025fca0000000000 */
[----:B------:R-:W-:-:S13]  /*2af40*/  ISETP.GE.U32.AND P0, PT, R13, 0x2, PT ;  /* 0x000000020d00780c */ /* 0x000fda0003f06070 */
[----:B------:R-:W-:Y:S05]  /*2af50*/  @!P0 BRA `(.L_x_770) ;  /* 0x0000000000248947 */ /* 0x000fea0003800000 */
[----:B------:R-:W-:Y:S04]  /*2af60*/  BSSY.RECONVERGENT B2, `(.L_x_774) ;  /* 0x0000005000027945 */ /* 0x000fe80003800200 */
[----:B------:R-:W-:Y:S05]  /*2af70*/  @P1 BRA `(.L_x_775) ;  /* 0x0000000000081947 */ /* 0x000fea0003800000 */
[----:B------:R2:W-:Y:S01]  /*2af80*/  ATOMS.EXCH RZ, [R11+0x10000], RZ ;  /* 0x010000ff0bff738c */ /* 0x0005e20004000000 */
[----:B------:R-:W-:Y:S05]  /*2af90*/  BRA `(.L_x_776) ;  /* 0x0000000000047947 */ /* 0x000fea0003800000 */
.L_x_775:
[----:B------:R0:W5:Y:S02]  /*2afa0*/  ATOMG.E.EXCH.STRONG.GPU PT, RZ, desc[UR36][R4.64], RZ ;  /* 0x800000ff04ff79a8 */ /* 0x000164000c1ef124 */
.L_x_776:
[----:B------:R-:W-:Y:S05]  /*2afb0*/  BSYNC.RECONVERGENT B2 ;  /* 0x0000000000027941 */ /* 0x000fea0003800200 */
.L_x_774:
[----:B------:R-:W-:Y:S01]  /*2afc0*/  LOP3.LUT P0, RZ, R6, 0x7, RZ, 0xc0, !PT ;  /* 0x0000000706ff7812 */ /* 0x000fe2000780c0ff */
[----:B------:R-:W-:-:S12]  /*2afd0*/  IMAD.MOV.U32 R3, RZ, RZ, R6 ;  /* 0x000000ffff037224 */ /* 0x000fd800078e0006 */
[----:B------:R-:W-:Y:S05]  /*2afe0*/  @!P0 BRA `(.L_x_777) ;  /* 0xfffffffc009c8947 */ /* 0x000fea000383ffff */
.L_x_770:
[----:B------:R-:W-:Y:S05]  /*2aff0*/  BSYNC B1 ;  /* 0x0000000000017941 */ /* 0x000fea0003800000 */
.L_x_769:
        /* <DEDUP_REMOVED lines=10> */
[----:B-12---:R-:W-:-:S10]  /*2b0a0*/  IMAD.MOV.U32 R11, RZ, RZ, R10 ;  /* 0x000000ffff0b7224 */ /* 0x006fd400078e000a */
[----:B------:R-:W-:Y:S05]  /*2b0b0*/  @!P0 BRA `(.L_x_781) ;  /* 0x0000000000988947 */ /* 0x000fea0003800000 */
[----:B------:R-:W-:Y:S05]  /*2b0c0*/  @P1 BREAK.RELIABLE B1 ;  /* 0x0000000000011942 */ /* 0x000fea0003800100 */
[----:B------:R-:W-:Y:S05]  /*2b0d0*/  @P1 BRA `(.L_x_782) ;  /* 0x0000000400641947 */ /* 0x000fea0003800000 */
.L_x_780:
[----:B------:R-:W-:Y:S02]  /*2b0e0*/  ISETP.GT.U32.AND P1, PT, R10, 0xffff, PT ;  /* 0x0000ffff0a00780c */ /* 0x000fe40003f24070 */
[----:B-12---:R-:W-:-:S11]  /*2b0f0*/  SHF.R.U32.HI R11, RZ, 0x3, R10 ;  /* 0x00000003ff0b7819 */ /* 0x006fd6000001160a */
[----:B0-----:R-:W-:-:S06]  /*2b100*/  @P1 IMAD.WIDE.U32 R4, R11, 0x4, R28 ;  /* 0x000000040b041825 */ /* 0x001fcc00078e001c */
        /* <DEDUP_REMOVED lines=11> */
.L_x_779:
        /* <DEDUP_REMOVED lines=13> */
[----:B-12---:R-:W-:Y:S01]  /*2b290*/  IMAD.MOV.U32 R11, RZ, RZ, R3 ;  /* 0x000000ffff0b7224 */ /* 0x006fe200078e0003 */
[----:B------:R-:W-:Y:S06]  /*2b2a0*/  BRA `(.L_x_781) ;  /* 0x00000000001c7947 */ /* 0x000fec0003800000 */
.L_x_784:
[----:B------:R-:W-:-:S05]  /*2b2b0*/  IMAD.WIDE.U32 R4, R5, 0x4, R28 ;  /* 0x0000000405047825 */ /* 0x000fca00078e001c */
[----:B------:R-:W3:Y:S02]  /*2b2c0*/  ATOMG.E.EXCH.STRONG.GPU PT, R6, desc[UR36][R4.64], R3 ;  /* 0x80000003040679a8 */ /* 0x000ee4000c1ef124 */
[----:B---3--:R-:W-:-:S13]  /*2b2d0*/  ISETP.NE.AND P0, PT, R6, -0x1, PT ;  /* 0xffffffff0600780c */ /* 0x008fda0003f05270 */
[----:B------:R-:W-:Y:S05]  /*2b2e0*/  @!P0 BREAK.RELIABLE B1 ;  /* 0x0000000000018942 */ /* 0x000fea0003800100 */
[----:B------:R-:W-:Y:S05]  /*2b2f0*/  @!P0 BRA `(.L_x_785) ;  /* 0x0000000000ec8947 */ /* 0x000fea0003800000 */
[----:B------:R3:W5:Y:S01]  /*2b300*/  ATOMG.E.EXCH.STRONG.GPU PT, RZ, desc[UR36][R4.64], RZ ;  /* 0x800000ff04ff79a8 */ /* 0x000762000c1ef124 */
[----:B-12---:R-:W-:-:S07]  /*2b310*/  IMAD.MOV.U32 R11, RZ, RZ, R3 ;  /* 0x000000ffff0b7224 */ /* 0x006fce00078e0003 */
.L_x_781:
[----:B------:R-:W-:Y:S05]  /*2b320*/  BSYNC.RELIABLE B1 ;  /* 0x0000000000017941 */ /* 0x000fea0003800100 */
.L_x_778:
[----:B------:R-:W-:Y:S02]  /*2b330*/  LOP3.LUT P0, RZ, R6, 0x7, RZ, 0xc0, !PT ;  /* 0x0000000706ff7812 */ /* 0x000fe4000780c0ff */
[----:B------:R-:W-:-:S04]  /*2b340*/  LOP3.LUT P1, RZ, R11, 0x7, RZ, 0xc0, !PT ;  /* 0x000000070bff7812 */ /* 0x000fc8000782c0ff */
[----:B------:R-:W-:-:S04]  /*2b350*/  PLOP3.LUT P0, PT, P0, P1, PT, 0x20, 0x2 ;  /* 0x000000000002781c */ /* 0x000fc80000702470 */
[----:B------:R-:W-:Y:S02]  /*2b360*/  SEL R10, R11, R6, P0 ;  /* 0x000000060b0a7207 */ /* 0x000fe40000000000 */
[----:B------:R-:W-:Y:S02]  /*2b370*/  SEL R3, R6, R11, P0 ;  /* 0x0000000b06037207 */ /* 0x000fe40000000000 */
[----:B------:R-:W-:-:S13]  /*2b380*/  LOP3.LUT P1, RZ, R10, 0x7, RZ, 0xc0, !PT ;  /* 0x000000070aff7812 */ /* 0x000fda000782c0ff */
[----:B------:R-:W-:Y:S05]  /*2b390*/  @!P1 BRA `(.L_x_786) ;  /* 0xfffffff800909947 */ /* 0x000fea000383ffff */
.L_x_768:
[----:B0--34-:R-:W-:Y:S02]  /*2b3a0*/  IMAD.SHL.U32 R4, R10, 0x8, RZ ;  /* 0x000000080a047824 */ /* 0x019fe400078e00ff */
        /* <DEDUP_REMOVED lines=19> */
[C---:B------:R-:W-:Y:S01]  /*2b4e0*/  @!P0 IMAD.SHL.U32 R6, R0.reuse, 0x8, RZ ;  /* 0x0000000800068824 */ /* 0x040fe200078e00ff */
[----:B------:R3:W-:Y:S01]  /*2b4f0*/  @P0 STL [R1+0x118], R22 ;  /* 0x0001181601000387 */ /* 0x0007e20000100800 */
[----:B------:R-:W-:Y:S02]  /*2b500*/  @!P0 VIADD R4, R0, 0x1 ;  /* 0x0000000100048836 */ /* 0x000fe40000000000 */
[----:B------:R-:W-:Y:S01]  /*2b510*/  @P0 IMAD.MOV.U32 R18, RZ, RZ, R22 ;  /* 0x000000ffff120224 */ /* 0x000fe200078e0016 */
[----:B------:R-:W-:Y:S01]  /*2b520*/  @!P0 LOP3.LUT R6, R6, 0x7f8, RZ, 0xc0, !PT ;  /* 0x000007f806068812 */ /* 0x000fe200078ec0ff */
[----:B------:R3:W-:Y:S01]  /*2b530*/  @P0 STL.64 [R19+0x120], R10 ;  /* 0x0001200a13000387 */ /* 0x0007e20000100a00 */
[----:B------:R-:W-:-:S03]  /*2b540*/  @!P0 IMAD.MOV.U32 R0, RZ, RZ, R4 ;  /* 0x000000ffff008224 */ /* 0x000fc600078e0004 */
[----:B------:R-:W-:Y:S01]  /*2b550*/  @!P0 IMAD.IADD R5, R1, 0x1, R6 ;  /* 0x0000000101058824 */ /* 0x000fe200078e0206 */
[----:B------:R3:W-:Y:S04]  /*2b560*/  @!P0 STL [R1+0x920], R4 ;  /* 0x0009200401008387 */ /* 0x0007e80000100800 */
[----:B------:R3:W-:Y:S01]  /*2b570*/  @!P0 STL.64 [R5+0x928], R10 ;  /* 0x0009280a05008387 */ /* 0x0007e20000100a00 */
[----:B------:R-:W-:Y:S05]  /*2b580*/  BRA `(.L_x_785) ;  /* 0x0000000000487947 */ /* 0x000fea0003800000 */
.L_x_783:
[----:B------:R-:W-:Y:S02]  /*2b590*/  LOP3.LUT R4, R3, 0x7, RZ, 0xc0, !PT ;  /* 0x0000000703047812 */ /* 0x000fe400078ec0ff */
[----:B------:R-:W-:Y:S02]  /*2b5a0*/  MOV R11, R3 ;  /* 0x00000003000b7202 */ /* 0x000fe40000000f00 */
[----:B------:R-:W-:-:S13]  /*2b5b0*/  ISETP.NE.AND P0, PT, R4, 0x1, PT ;  /* 0x000000010400780c */ /* 0x000fda0003f05270 */
        /* <DEDUP_REMOVED lines=11> */
.L_x_782:
[----:B------:R-:W-:Y:S01]  /*2b670*/  IMAD.MOV.U32 R11, RZ, RZ, R3 ;  /* 0x000000ffff0b7224 */ /* 0x000fe200078e0003 */
[----:B------:R4:W-:Y:S01]  /*2b680*/  STL [R1+0x118], R22 ;  /* 0x0001181601007387 */ /* 0x0009e20000100800 */
[----:B------:R-:W-:-:S03]  /*2b690*/  IMAD.MOV.U32 R18, RZ, RZ, R22 ;  /* 0x000000ffff127224 */ /* 0x000fc600078e0016 */
[----:B------:R4:W-:Y:S04]  /*2b6a0*/  STL.64 [R19+0x120], R10 ;  /* 0x0001200a13007387 */ /* 0x0009e80000100a00 */
.L_x_785:
[----:B------:R-:W-:Y:S05]  /*2b6b0*/  BSYNC B0 ;  /* 0x0000000000007941 */ /* 0x000fea0003800000 */
.L_x_767:
[----:B------:R-:W-:Y:S01]  /*2b6c0*/  LOP3.LUT P0, RZ, R9, 0x7, RZ, 0xc0, !PT ;  /* 0x0000000709ff7812 */ /* 0x000fe2000780c0ff */
[----:B------:R-:W-:Y:S03]  /*2b6d0*/  BSSY B0, `(.L_x_787) ;  /* 0x0000098000007945 */ /* 0x000fe60003800000 */
[----:B------:R-:W-:-:S04]  /*2b6e0*/  ISETP.NE.AND P0, PT, R7, RZ, !P0 ;  /* 0x000000ff0700720c */ /* 0x000fc80004705270 */
[----:B------:R-:W-:Y:S02]  /*2b6f0*/  SEL R8, R9, R33, P0 ;  /* 0x0000002109087207 */ /* 0x000fe40000000000 */
[----:B------:R-:W-:Y:S02]  /*2b700*/  SEL R9, R33, R9, P0 ;  /* 0x0000000921097207 */ /* 0x000fe40000000000 */
[----:B------:R-:W-:-:S13]  /*2b710*/  LOP3.LUT P1, RZ, R8, 0x7, RZ, 0xc0, !PT ;  /* 0x0000000708ff7812 */ /* 0x000fda000782c0ff */
[----:B------:R-:W-:Y:S05]  /*2b720*/  @P1 BRA `(.L_x_788) ;  /* 0x0000000400741947 */ /* 0x000fea0003800000 */
.L_x_806:
[----:B------:R-:W-:Y:S01]  /*2b730*/  LOP3.LUT P0, RZ, R9, 0x7, RZ, 0xc0, !PT ;  /* 0x0000000709ff7812 */ /* 0x000fe2000780c0ff */
[----:B------:R-:W-:Y:S05]  /*2b740*/  YIELD ;  /* 0x0000000000007946 */ /* 0x000fea0003800000 */
[----:B------:R-:W-:Y:S07]  /*2b750*/  BSSY B1, `(.L_x_789) ;  /* 0x000001f000017945 */ /* 0x000fee0003800000 */
[----:B------:R-:W-:Y:S05]  /*2b760*/  @P0 BRA `(.L_x_790) ;  /* 0x0000000000740947 */ /* 0x000fea0003800000 */
[----:B0--3--:R-:W4:Y:S01]  /*2b770*/  S2R R4, SR_CgaCtaId ;  /* 0x0000000000047919 */ /* 0x009f220000008800 */
[----:B------:R-:W-:-:S05]  /*2b780*/  MOV R3, 0x400 ;  /* 0x0000040000037802 */ /* 0x000fca0000000f00 */
[----:B------:R-:W-:-:S05]  /*2b790*/  VIADD R3, R3, 0x410 ;  /* 0x0000041003037836 */ /* 0x000fca0000000000 */
[----:B----4-:R-:W-:-:S07]  /*2b7a0*/  LEA R10, R4, R3, 0x18 ;  /* 0x00000003040a7211 */ /* 0x010fce00078ec0ff */
.L_x_797:
[C---:B------:R-:W-:Y:S01]  /*2b7b0*/  ISETP.GT.U32.AND P1, PT, R9.reuse, 0xffff, PT ;  /* 0x0000ffff0900780c */ /* 0x040fe20003f24070 */
[----:B------:R-:W-:Y:S05]  /*2b7c0*/  YIELD ;  /* 0x0000000000007946 */ /* 0x000fea0003800000 */
[----:B---34-:R-:W-:Y:S01]  /*2b7d0*/  SHF.R.U32.HI R5, RZ, 0x3, R9 ;  /* 0x00000003ff057819 */ /* 0x018fe20000011609 */
[----:B------:R-:W-:Y:S01]  /*2b7e0*/  BSSY.RECONVERGENT B2, `(.L_x_791) ;  /* 0x0000009000027945 */ /* 0x000fe20003800200 */
[----:B0-----:R-:W-:-:S03]  /*2b7f0*/  LEA.HI R6, R9, R10, RZ, 0x1f ;  /* 0x0000000a09067211 */ /* 0x001fc600078ff8ff */
[----:B------:R-:W-:Y:S02]  /*2b800*/  IMAD.WIDE.U32 R4, R5, 0x4, R28 ;  /* 0x0000000405047825 */ /* 0x000fe400078e001c */
[----:B------:R-:W-:Y:S05]  /*2b810*/  @P1 BRA `(.L_x_792) ;  /* 0x00000000000c1947 */ /* 0x000fea0003800000 */
[----:B------:R-:W-:-:S06]  /*2b820*/  IMAD.MOV.U32 R3, RZ, RZ, -0x1 ;  /* 0xffffffffff037424 */ /* 0x000fcc00078e00ff */
[----:B------:R0:W3:Y:S01]  /*2b830*/  ATOMS.EXCH R3, [R6+0x10000], R3 ;  /* 0x010000030603738c */ /* 0x0000e20004000000 */
[----:B------:R-:W-:Y:S05]  /*2b840*/  BRA `(.L_x_793) ;  /* 0x0000000000087947 */ /* 0x000fea0003800000 */
.L_x_792:
[----:B------:R-:W-:-:S06]  /*2b850*/  IMAD.MOV.U32 R3, RZ, RZ, -0x1 ;  /* 0xffffffffff037424 */ /* 0x000fcc00078e00ff */
[----:B------:R4:W5:Y:S02]  /*2b860*/  ATOMG.E.EXCH.STRONG.GPU PT, R3, desc[UR36][R4.64], R3 ;  /* 0x80000003040379a8 */ /* 0x000964000c1ef124 */
.L_x_793:
[----:B------:R-:W-:Y:S05]  /*2b870*/  BSYNC.RECONVERGENT B2 ;  /* 0x0000000000027941 */ /* 0x000fea0003800200 */
.L_x_791:
[----:B---3-5:R-:W-:-:S05]  /*2b880*/  VIADD R7, R3, 0x1 ;  /* 0x0000000103077836 */ /* 0x028fca0000000000 */
[----:B------:R-:W-:-:S13]  /*2b890*/  ISETP.GE.U32.AND P0, PT, R7, 0x2, PT ;  /* 0x000000020700780c */ /* 0x000fda0003f06070 */
[----:B------:R-:W-:Y:S05]  /*2b8a0*/  @!P0 BRA `(.L_x_790) ;  /* 0x0000000000248947 */ /* 0x000fea0003800000 */
[----:B------:R-:W-:Y:S04]  /*2b8b0*/  BSSY.RECONVERGENT B2, `(.L_x_794) ;  /* 0x0000005000027945 */ /* 0x000fe80003800200 */
[----:B------:R-:W-:Y:S05]  /*2b8c0*/  @P1 BRA `(.L_x_795) ;  /* 0x0000000000081947 */ /* 0x000fea0003800000 */
[----:B------:R3:W-:Y:S01]  /*2b8d0*/  ATOMS.EXCH RZ, [R6+0x10000], RZ ;  /* 0x010000ff06ff738c */ /* 0x0007e20004000000 */
[----:B------:R-:W-:Y:S05]  /*2b8e0*/  BRA `(.L_x_796) ;  /* 0x0000000000047947 */ /* 0x000fea0003800000 */
.L_x_795:
[----:B------:R3:W5:Y:S02]  /*2b8f0*/  ATOMG.E.EXCH.STRONG.GPU PT, RZ, desc[UR36][R4.64], RZ ;  /* 0x800000ff04ff79a8 */ /* 0x000764000c1ef124 */
.L_x_796:
[----:B------:R-:W-:Y:S05]  /*2b900*/  BSYNC.RECONVERGENT B2 ;  /* 0x0000000000027941 */ /* 0x000fea0003800200 */
.L_x_794:
[----:B------:R-:W-:Y:S01]  /*2b910*/  LOP3.LUT P0, RZ, R3, 0x7, RZ, 0xc0, !PT ;  /* 0x0000000703ff7812 */ /* 0x000fe2000780c0ff */
[----:B------:R-:W-:-:S12]  /*2b920*/  IMAD.MOV.U32 R9, RZ, RZ, R3 ;  /* 0x000000ffff097224 */ /* 0x000fd800078e0003 */
[----:B------:R-:W-:Y:S05]  /*2b930*/  @!P0 BRA `(.L_x_797) ;  /* 0xfffffffc009c8947 */ /* 0x000fea000383ffff */
.L_x_790:
[----:B------:R-:W-:Y:S05]  /*2b940*/  BSYNC B1 ;  /* 0x0000000000017941 */ /* 0x000fea0003800000 */
.L_x_789:
[----:B------:R-:W-:Y:S01]  /*2b950*/  ISETP.GE.U32.AND P0, PT, R8, 0xfff9, PT ;  /* 0x0000fff90800780c */ /* 0x000fe20003f06070 */
[----:B------:R-:W-:-:S12]  /*2b960*/  BSSY.RELIABLE B1, `(.L_x_798) ;  /* 0x0000032000017945 */ /* 0x000fd80003800100 */
[----:B------:R-:W-:Y:S05]  /*2b970*/  @!P0 BRA `(.L_x_799) ;  /* 0x0000000000688947 */ /* 0x000fea0003800000 */
[C---:B------:R-:W-:Y:S02]  /*2b980*/  LOP3.LUT P0, RZ, R9.reuse, 0x3, RZ, 0xc0, !PT ;  /* 0x0000000309ff7812 */ /* 0x040fe4000780c0ff */
[----:B0--34-:R-:W-:-:S04]  /*2b990*/  LOP3.LUT P1, R4, R9, 0x4, RZ, 0xc0, !PT ;  /* 0x0000000409047812 */ /* 0x019fc8000782c0ff */
[----:B------:R-:W-:-:S04]  /*2b9a0*/  PLOP3.LUT P0, PT, P1, P0, PT, 0x8, 0x80 ;  /* 0x000000000080781c */ /* 0x000fc80000f00170 */
[----:B------:R-:W-:-:S13]  /*2b9b0*/  ISETP.GT.U32.OR P0, PT, R9, 0xffff, P0 ;  /* 0x0000ffff0900780c */ /* 0x000fda0000704470 */
[----:B------:R-:W-:Y:S05]  /*2b9c0*/  @P0 BRA `(.L_x_800) ;  /* 0x00000000001c0947 */ /* 0x000fea0003800000 */
[----:B------:R-:W-:Y:S01]  /*2b9d0*/  LOP3.LUT P0, RZ, R9, 0x7, RZ, 0xc0, !PT ;  /* 0x0000000709ff7812 */ /* 0x000fe2000780c0ff */
[----:B------:R-:W-:Y:S02]  /*2b9e0*/  IMAD.MOV.U32 R3, RZ, RZ, R9 ;  /* 0x000000ffff037224 */ /* 0x000fe400078e0009 */
[----:B------:R-:W-:-:S10]  /*2b9f0*/  IMAD.MOV.U32 R6, RZ, RZ, R8 ;  /* 0x000000ffff067224 */ /* 0x000fd400078e0008 */
[----:B------:R-:W-:Y:S05]  /*2ba00*/  @!P0 BRA `(.L_x_801) ;  /* 0x00000000009c8947 */ /* 0x000fea0003800000 */
[----:B------:R-:W-:-:S13]  /*2ba10*/  ISETP.NE.AND P0, PT, R4, RZ, PT ;  /* 0x000000ff0400720c */ /* 0x000fda0003f05270 */
[----:B------:R-:W-:Y:S05]  /*2ba20*/  @P0 BREAK.RELIABLE B1 ;  /* 0x0000000000010942 */ /* 0x000fea0003800100 */
[----:B------:R-:W-:Y:S05]  /*2ba30*/  @P0 BRA `(.L_x_802) ;  /* 0x00000004006c0947 */ /* 0x000fea0003800000 */
.L_x_800:
[----:B------:R-:W-:Y:S02]  /*2ba40*/  ISETP.GT.U32.AND P1, PT, R8, 0xffff, PT ;  /* 0x0000ffff0800780c */ /* 0x000fe40003f24070 */
[----:B------:R-:W-:-:S11]  /*2ba50*/  SHF.R.U32.HI R3, RZ, 0x3, R8 ;  /* 0x00000003ff037819 */ /* 0x000fd60000011608 */
[----:B------:R-:W-:-:S06]  /*2ba60*/  @P1 IMAD.WIDE.U32 R4, R3, 0x4, R28 ;  /* 0x0000000403041825 */ /* 0x000fcc00078e001c */
[----:B------:R-:W3:Y:S01]  /*2ba70*/  @P1 LDG.E R4, desc[UR36][R4.64] ;  /* 0x0000002404041981 */ /* 0x000ee2000c1e1900 */
[----:B------:R-:W-:Y:S01]  /*2ba80*/  @!P1 MOV R6, 0x400 ;  /* 0x0000040000069802 */ /* 0x000fe20000000f00 */
[----:B------:R-:W0:Y:S04]  /*2ba90*/  @!P1 S2R R7, SR_CgaCtaId ;  /* 0x0000000000079919 */ /* 0x000e280000008800 */
[----:B------:R-:W-:-:S05]  /*2baa0*/  @!P1 VIADD R6, R6, 0x410 ;  /* 0x0000041006069836 */ /* 0x000fca0000000000 */
[----:B0-----:R-:W-:-:S05]  /*2bab0*/  @!P1 LEA R6, R7, R6, 0x18 ;  /* 0x0000000607069211 */ /* 0x001fca00078ec0ff */
[----:B------:R-:W-:-:S06]  /*2bac0*/  @!P1 IMAD R3, R3, 0x4, R6 ;  /* 0x0000000403039824 */ /* 0x000fcc00078e0206 */
[----:B------:R-:W0:Y:S02]  /*2bad0*/  @!P1 LDS R3, [R3+0x10000] ;  /* 0x0100000003039984 */ /* 0x000e240000000800 */
[----:B0-----:R-:W-:Y:S02]  /*2bae0*/  @!P1 ISETP.NE.AND P0, PT, R3, RZ, PT ;  /* 0x000000ff0300920c */ /* 0x001fe40003f05270 */
[----:B---3--:R-:W-:-:S13]  /*2baf0*/  @P1 ISETP.NE.AND P0, PT, R4, RZ, PT ;  /* 0x000000ff0400120c */ /* 0x008fda0003f05270 */
[----:B------:R-:W-:Y:S05]  /*2bb00*/  @!P0 BREAK.RELIABLE B1 ;  /* 0x0000000000018942 */ /* 0x000fea0003800100 */
[----:B------:R-:W-:Y:S05]  /*2bb10*/  @!P0 BRA `(.L_x_803) ;  /* 0x0000000000f88947 */ /* 0x000fea0003800000 */
.L_x_799:
[----:B------:R-:W-:Y:S02]  /*2bb20*/  ISETP.GT.U32.AND P0, PT, R8, 0xffff, PT ;  /* 0x0000ffff0800780c */ /* 0x000fe40003f04070 */
[----:B0--34-:R-:W-:-:S11]  /*2bb30*/  SHF.R.U32.HI R5, RZ, 0x3, R8 ;  /* 0x00000003ff057819 */ /* 0x019fd60000011608 */
        /* <DEDUP_REMOVED lines=11> */
[----:B------:R-:W-:Y:S01]  /*2bbf0*/  IMAD.MOV.U32 R6, RZ, RZ, R9 ;  /* 0x000000ffff067224 */ /* 0x000fe200078e0009 */
[----:B------:R-:W-:Y:S06]  /*2bc00*/  BRA `(.L_x_801) ;  /* 0x00000000001c7947 */ /* 0x000fec0003800000 */
.L_x_804:
[----:B------:R-:W-:-:S05]  /*2bc10*/  IMAD.WIDE.U32 R4, R5, 0x4, R28 ;  /* 0x0000000405047825 */ /* 0x000fca00078e001c */
[----:B------:R-:W3:Y:S02]  /*2bc20*/  ATOMG.E.EXCH.STRONG.GPU PT, R3, desc[UR36][R4.64], R9 ;  /* 0x80000009040379a8 */ /* 0x000ee4000c1ef124 */
[----:B---3--:R-:W-:-:S13]  /*2bc30*/  ISETP.NE.AND P0, PT, R3, -0x1, PT ;  /* 0xffffffff0300780c */ /* 0x008fda0003f05270 */
[----:B------:R-:W-:Y:S05]  /*2bc40*/  @!P0 BREAK.RELIABLE B1 ;  /* 0x0000000000018942 */ /* 0x000fea0003800100 */
[----:B------:R-:W-:Y:S05]  /*2bc50*/  @!P0 BRA `(.L_x_805) ;  /* 0x0000000000fc8947 */ /* 0x000fea0003800000 */
[----:B------:R3:W5:Y:S01]  /*2bc60*/  ATOMG.E.EXCH.STRONG.GPU PT, RZ, desc[UR36][R4.64], RZ ;  /* 0x800000ff04ff79a8 */ /* 0x000762000c1ef124 */
[----:B------:R-:W-:-:S07]  /*2bc70*/  IMAD.MOV.U32 R6, RZ, RZ, R9 ;  /* 0x000000ffff067224 */ /* 0x000fce00078e0009 */
.L_x_801:
[----:B------:R-:W-:Y:S05]  /*2bc80*/  BSYNC.RELIABLE B1 ;  /* 0x0000000000017941 */ /* 0x000fea0003800100 */
.L_x_798:
[----:B------:R-:W-:Y:S02]  /*2bc90*/  LOP3.LUT P0, RZ, R3, 0x7, RZ, 0xc0, !PT ;  /* 0x0000000703ff7812 */ /* 0x000fe4000780c0ff */
[----:B------:R-:W-:-:S04]  /*2bca0*/  LOP3.LUT P1, RZ, R6, 0x7, RZ, 0xc0, !PT ;  /* 0x0000000706ff7812 */ /* 0x000fc8000782c0ff */
[----:B------:R-:W-:-:S04]  /*2bcb0*/  PLOP3.LUT P0, PT, P0, P1, PT, 0x20, 0x2 ;  /* 0x000000000002781c */ /* 0x000fc80000702470 */
[----:B------:R-:W-:Y:S02]  /*2bcc0*/  SEL R8, R6, R3, P0 ;  /* 0x0000000306087207 */ /* 0x000fe40000000000 */
[----:B------:R-:W-:Y:S02]  /*2bcd0*/  SEL R9, R3, R6, P0 ;  /* 0x0000000603097207 */ /* 0x000fe40000000000 */
[----:B------:R-:W-:-:S13]  /*2bce0*/  LOP3.LUT P1, RZ, R8, 0x7, RZ, 0xc0, !PT ;  /* 0x0000000708ff7812 */ /* 0x000fda000782c0ff */
[----:B------:R-:W-:Y:S05]  /*2bcf0*/  @!P1 BRA `(.L_x_806) ;  /* 0xfffffff8008c9947 */ /* 0x000fea000383ffff */
.L_x_788:
[----:B------:R-:W-:Y:S02]  /*2bd00*/  IMAD.SHL.U32 R3, R8, 0x8, RZ ;  /* 0x0000000808037824 */ /* 0x000fe400078e00ff */
[----:B0--3--:R-:W-:Y:S02]  /*2bd10*/  IMAD.MOV.U32 R5, RZ, RZ, -0x203a400 ;  /* 0xfdfc5c00ff057424 */ /* 0x009fe400078e00ff */
[----:B------:R-:W-:Y:S01]  /*2bd20*/  IMAD.MOV.U32 R7, RZ, RZ, -0x40000000 ;  /* 0xc0000000ff077424 */ /* 0x000fe200078e00ff */
[----:B------:R-:W-:Y:S01]  /*2bd30*/  LOP3.LUT R4, R3, 0x38, RZ, 0xc0, !PT ;  /* 0x0000003803047812 */ /* 0x000fe200078ec0ff */
[----:B------:R-:W-:-:S03]  /*2bd40*/  IMAD.MOV.U32 R3, RZ, RZ, -0x4f0f0efe ;  /* 0xb0f0f102ff037424 */ /* 0x000fc600078e00ff */
[----:B------:R-:W-:-:S04]  /*2bd50*/  LOP3.LUT R4, R4, 0x7, R9, 0xf8, !PT ;  /* 0x0000000704047812 */ /* 0x000fc800078ef809 */
[-C--:B------:R-:W-:Y:S02]  /*2bd60*/  SHF.R.U64 R3, R3, R4.reuse, 0x7eb6deee ;  /* 0x7eb6deee03037419 */ /* 0x080fe40000001204 */
[-C--:B------:R-:W-:Y:S02]  /*2bd70*/  SHF.R.U64 R6, R5, R4.reuse, 0x18181c19 ;  /* 0x18181c1905067419 */ /* 0x080fe40000001204 */
[----:B------:R-:W-:Y:S02]  /*2bd80*/  SHF.R.U64 R4, R7, R4, 0xf8f8f0f0 ;  /* 0xf8f8f0f007047419 */ /* 0x000fe40000001204 */
[----:B------:R-:W-:-:S03]  /*2bd90*/  LOP3.LUT R3, R3, 0x1, RZ, 0xc0, !PT ;  /* 0x0000000103037812 */ /* 0x000fc600078ec0ff */
[----:B------:R-:W-:Y:S01]  /*2bda0*/  IMAD.SHL.U32 R4, R4, 0x4, RZ ;  /* 0x0000000404047824 */ /* 0x000fe200078e00ff */
        /* <DEDUP_REMOVED lines=11> */
[----:B------:R-:W-:Y:S01]  /*2be60*/  @P0 LOP3.LUT R6, R6, 0x7f8, RZ, 0xc0, !PT ;  /* 0x000007f806060812 */ /* 0x000fe200078ec0ff */
[----:B------:R-:W-:Y:S01]  /*2be70*/  @!P0 VIADD R0, R0, 0x1 ;  /* 0x0000000100008836 */ /* 0x000fe20000000000 */
[----:B------:R-:W-:Y:S02]  /*2be80*/  @!P0 LOP3.LUT R4, R4, 0x7f8, RZ, 0xc0, !PT ;  /* 0x000007f804048812 */ /* 0x000fe400078ec0ff */
[----:B------:R0:W-:Y:S01]  /*2be90*/  @P0 STL [R1+0x118], R18 ;  /* 0x0001181201000387 */ /* 0x0001e20000100800 */
[C---:B------:R-:W-:Y:S01]  /*2bea0*/  @P0 IMAD.IADD R5, R1.reuse, 0x1, R6 ;  /* 0x0000000101050824 */ /* 0x040fe200078e0206 */
[----:B------:R-:W-:-:S04]  /*2beb0*/  @!P0 IADD3 R3, PT, PT, R1, R4, RZ ;  /* 0x0000000401038210 */ /* 0x000fc80007ffe0ff */
[----:B------:R0:W-:Y:S04]  /*2bec0*/  @P0 STL.64 [R5+0x120], R8 ;  /* 0x0001200805000387 */ /* 0x0001e80000100a00 */
[----:B------:R0:W-:Y:S04]  /*2bed0*/  @!P0 STL [R1+0x920], R0 ;  /* 0x0009200001008387 */ /* 0x0001e80000100800 */
[----:B------:R0:W-:Y:S01]  /*2bee0*/  @!P0 STL.64 [R3+0x928], R8 ;  /* 0x0009280803008387 */ /* 0x0001e20000100a00 */
[----:B------:R-:W-:Y:S05]  /*2bef0*/  BRA `(.L_x_805) ;  /* 0x0000000000547947 */ /* 0x000fea0003800000 */
.L_x_803:
[----:B------:R-:W-:-:S04]  /*2bf00*/  LOP3.LUT R3, R9, 0x7, RZ, 0xc0, !PT ;  /* 0x0000000709037812 */ /* 0x000fc800078ec0ff */
[----:B------:R-:W-:-:S13]  /*2bf10*/  ISETP.NE.AND P0, PT, R3, 0x1, PT ;  /* 0x000000010300780c */ /* 0x000fda0003f05270 */
[----:B------:R-:W-:Y:S02]  /*2bf20*/  @P0 IMAD.SHL.U32 R4, R18, 0x8, RZ ;  /* 0x0000000812040824 */ /* 0x000fe400078e00ff */
[----:B------:R-:W-:Y:S02]  /*2bf30*/  @!P0 IMAD.SHL.U32 R6, R0, 0x8, RZ ;  /* 0x0000000800068824 */ /* 0x000fe400078e00ff */
[----:B------:R-:W-:Y:S01]  /*2bf40*/  @P0 VIADD R18, R18, 0x1 ;  /* 0x0000000112120836 */ /* 0x000fe20000000000 */
[----:B------:R-:W-:Y:S01]  /*2bf50*/  @P0 LOP3.LUT R4, R4, 0x7f8, RZ, 0xc0, !PT ;  /* 0x000007f804040812 */ /* 0x000fe200078ec0ff */
[----:B------:R-:W-:Y:S01]  /*2bf60*/  @!P0 VIADD R0, R0, 0x1 ;  /* 0x0000000100008836 */ /* 0x000fe20000000000 */
[----:B------:R-:W-:Y:S02]  /*2bf70*/  @!P0 LOP3.LUT R6, R6, 0x7f8, RZ, 0xc0, !PT ;  /* 0x000007f806068812 */ /* 0x000fe400078ec0ff */
[----:B------:R3:W-:Y:S01]  /*2bf80*/  @P0 STL [R1+0x118], R18 ;  /* 0x0001181201000387 */ /* 0x0007e20000100800 */
[----:B------:R-:W-:-:S02]  /*2bf90*/  @P0 IMAD.IADD R3, R1, 0x1, R4 ;  /* 0x0000000101030824 */ /* 0x000fc400078e0204 */
[----:B------:R-:W-:-:S03]  /*2bfa0*/  @!P0 IMAD.IADD R5, R1, 0x1, R6 ;  /* 0x0000000101058824 */ /* 0x000fc600078e0206 */
[----:B------:R3:W-:Y:S04]  /*2bfb0*/  @P0 STL.64 [R3+0x120], R8 ;  /* 0x0001200803000387 */ /* 0x0007e80000100a00 */
[----:B------:R3:W-:Y:S04]  /*2bfc0*/  @!P0 STL [R1+0x920], R0 ;  /* 0x0009200001008387 */ /* 0x0007e80000100800 */
[----:B------:R3:W-:Y:S01]  /*2bfd0*/  @!P0 STL.64 [R5+0x928], R8 ;  /* 0x0009280805008387 */ /* 0x0007e20000100a00 */
[----:B------:R-:W-:Y:S05]  /*2bfe0*/  BRA `(.L_x_805) ;  /* 0x0000000000187947 */ /* 0x000fea0003800000 */
.L_x_802:
[C---:B------:R-:W-:Y:S02]  /*2bff0*/  IMAD.SHL.U32 R0, R18.reuse, 0x8, RZ ;  /* 0x0000000812007824 */ /* 0x040fe400078e00ff */
[----:B------:R-:W-:-:S03]  /*2c000*/  VIADD R18, R18, 0x1 ;  /* 0x0000000112127836 */ /* 0x000fc60000000000 */
[----:B------:R-:W-:Y:S02]  /*2c010*/  LOP3.LUT R0, R0, 0x7f8, RZ, 0xc0, !PT ;  /* 0x000007f800007812 */ /* 0x000fe400078ec0ff */
[----:B------:R0:W-:Y:S03]  /*2c020*/  STL [R1+0x118], R18 ;  /* 0x0001181201007387 */ /* 0x0001e60000100800 */
[----:B------:R-:W-:-:S05]  /*2c030*/  IMAD.IADD R3, R1, 0x1, R0 ;  /* 0x0000000101037824 */ /* 0x000fca00078e0200 */
[----:B------:R0:W-:Y:S02]  /*2c040*/  STL.64 [R3+0x120], R8 ;  /* 0x0001200803007387 */ /* 0x0001e40000100a00 */
.L_x_805:
[----:B------:R-:W-:Y:S05]  /*2c050*/  BSYNC B0 ;  /* 0x0000000000007941 */ /* 0x000fea0003800000 */
.L_x_787:
[----:B------:R-:W-:Y:S05]  /*2c060*/  BRA `(.L_x_807) ;  /* 0x0000027000a87947 */ /* 0x000fea0003800000 */
.L_x_762:
[----:B------:R-:W2:Y:S04]  /*2c070*/  LDL R3, [R1+0xc] ;  /* 0x00000c0001037983 */ /* 0x000ea80000100800 */
[----:B------:R-:W3:Y:S04]  /*2c080*/  LDL R0, [R1+0x920] ;  /* 0x0009200001007983 */ /* 0x000ee80000100800 */
[----:B------:R0:W5:Y:S04]  /*2c090*/  LDG.E R33, desc[UR36][R52.64+0x2c] ;  /* 0x00002c2434217981 */ /* 0x000168000c1e1900 */
[----:B------:R0:W5:Y:S01]  /*2c0a0*/  LDG.E.64 R18, desc[UR36][R52.64+0x30] ;  /* 0x0000302434127981 */ /* 0x000162000c1e1b00 */
[----:B------:R-:W-:Y:S01]  /*2c0b0*/  BSSY.RECONVERGENT B6, `(.L_x_808) ;  /* 0x0000888000067945 */ /* 0x000fe20003800200 */
[----:B--2---:R-:W-:-:S02]  /*2c0c0*/  ISETP.NE.AND P0, PT, R3, 0x2, PT ;  /* 0x000000020300780c */ /* 0x004fc40003f05270 */
[----:B------:R-:W-:Y:S01]  /*2c0d0*/  IADD3 R3, PT, PT, -R22, 0x101, RZ ;  /* 0x0000010116037810 */ /* 0x000fe20007ffe1ff */
[----:B---3--:R-:W-:-:S05]  /*2c0e0*/  IMAD.MOV R0, RZ, RZ, -R0 ;  /* 0x000000ffff007224 */ /* 0x008fca00078e0a00 */
[----:B------:R-:W-:-:S05]  /*2c0f0*/  VIADDMNMX.U32 R22, R0, 0x100, R3, PT ;  /* 0x0000010000167846 */ /* 0x000fca0003800003 */
[----:B0-----:R-:W-:Y:S05]  /*2c100*/  @!P0 BRA `(.L_x_809) ;  /* 0x00000004004c8947 */ /* 0x001fea0003800000 */
[----:B-----5:R-:W-:Y:S01]  /*2c110*/  LOP3.LUT P0, R44, R18, 0xff, RZ, 0xc0, !PT ;  /* 0x000000ff122c7812 */ /* 0x020fe2000780c0ff */
[----:B------:R-:W-:Y:S01]  /*2c120*/  BSSY.RECONVERGENT B7, `(.L_x_810) ;  /* 0x0000029000077945 */ /* 0x000fe20003800200 */
[----:B------:R-:W-:-:S11]  /*2c130*/  IMAD.MOV.U32 R34, RZ, RZ, RZ ;  /* 0x000000ffff227224 */ /* 0x000fd600078e00ff */
[----:B------:R-:W-:Y:S05]  /*2c140*/  @!P0 BRA `(.L_x_811) ;  /* 0x0000000000988947 */ /* 0x000fea0003800000 */
[----:B------:R-:W-:Y:S02]  /*2c150*/  IMAD.MOV.U32 R48, RZ, RZ, RZ ;  /* 0x000000ffff307224 */ /* 0x000fe400078e00ff */
[----:B------:R-:W-:-:S07]  /*2c160*/  IMAD.MOV.U32 R34, RZ, RZ, RZ ;  /* 0x000000ffff227224 */ /* 0x000fce00078e00ff */
.L_x_814:
[----:B0-----:R-:W-:Y:S01]  /*2c170*/  IADD3 R6, P0, PT, R24, -0x80000000, RZ ;  /* 0x8000000018067810 */ /* 0x001fe20007f1e0ff */
[----:B------:R-:W0:Y:S03]  /*2c180*/  LDC.64 R4, c[0x0][0x380] ;  /* 0x0000e000ff047b82 */ /* 0x000e260000000a00 */
[----:B------:R-:W-:Y:S02]  /*2c190*/  IADD3 R6, P1, PT, R6, 0xc000000, RZ ;  /* 0x0c00000006067810 */ /* 0x000fe40007f3e0ff */
[----:B------:R-:W-:-:S05]  /*2c1a0*/  IADD3.X R0, PT, PT, R25, 0x1, RZ, P0, !PT ;  /* 0x0000000119007810 */ /* 0x000fca00007fe4ff */
[----:B------:R-:W-:-:S05]  /*2c1b0*/  IMAD.X R7, RZ, RZ, R0, P1 ;  /* 0x000000ffff077224 */ /* 0x000fca00008e0600 */
[----:B------:R-:W2:Y:S02]  /*2c1c0*/  LDG.E R0, desc[UR36][R6.64+0x8] ;  /* 0x0000082406007981 */ /* 0x000ea4000c1e1900 */
[----:B--2---:R-:W-:-:S05]  /*2c1d0*/  LOP3.LUT R3, R0, 0x7fff, RZ, 0xc0, !PT ;  /* 0x00007fff00037812 */ /* 0x004fca00078ec0ff */
[----:B------:R-:W-:-:S04]  /*2c1e0*/  IMAD R3, R2, 0x8000, R3 ;  /* 0x0000800002037824 */ /* 0x000fc800078e0203 */
[----:B0-----:R-:W-:-:S03]  /*2c1f0*/  IMAD.WIDE.U32 R4, R3, 0x8, R4 ;  /* 0x0000000803047825 */ /* 0x001fc600078e0004 */
        /* <DEDUP_REMOVED lines=16> */
[----:B0-----:R-:W-:Y:S01]  /*2c300*/  MOV R8, 0x0 ;  /* 0x0000000000087802 */ /* 0x001fe20000000f00 */
[----:B------:R-:W0:Y:S01]  /*2c310*/  LDCU.64 UR4, c[0x4][0x28] ;  /* 0x01000500ff0477ac */ /* 0x000e220008000a00 */
[----:B------:R-:W-:-:S04]  /*2c320*/  CS2R R6, SRZ ;  /* 0x0000000000067805 */ /* 0x000fc8000001ff00 */
[----:B------:R-:W1:Y:S01]  /*2c330*/  LDC.64 R8, c[0x4][R8] ;  /* 0x0100000008087b82 */ /* 0x000e620000000a00 */
[----:B0-----:R-:W-:Y:S02]  /*2c340*/  IMAD.U32 R4, RZ, RZ, UR4 ;  /* 0x00000004ff047e24 */ /* 0x001fe4000f8e00ff */
[----:B------:R-:W-:-:S07]  /*2c350*/  IMAD.U32 R5, RZ, RZ, UR5 ;  /* 0x00000005ff057e24 */ /* 0x000fce000f8e00ff */
[----:B------:R-:W-:-:S07]  /*2c360*/  LEPC R20, `(.L_x_813) ;  /* 0x000000001014794e */ /* 0x000fce0000000000 */
[----:B-1----:R-:W-:Y:S05]  /*2c370*/  CALL.ABS.NOINC R8 ;  /* 0x0000000008007343 */ /* 0x002fea0003c00000 */
.L_x_813:
[----:B------:R-:W-:Y:S05]  /*2c380*/  BSYNC.RECONVERGENT B8 ;  /* 0x0000000000087941 */ /* 0x000fea0003800200 */
.L_x_812:
[----:B------:R-:W-:-:S13]  /*2c390*/  ISETP.GE.U32.AND P0, PT, R34, R44, PT ;  /* 0x0000002c2200720c */ /* 0x000fda0003f06070 */
[----:B------:R-:W-:Y:S05]  /*2c3a0*/  @!P0 BRA `(.L_x_814) ;  /* 0xfffffffc00708947 */ /* 0x000fea000383ffff */
.L_x_811:
[----:B------:R-:W-:Y:S05]  /*2c3b0*/  BSYNC.RECONVERGENT B7 ;  /* 0x0000000000077941 */ /* 0x000fea0003800200 */
.L_x_810:
[----:B------:R-:W-:Y:S01]  /*2c3c0*/  LOP3.LUT P0, R48, R19, 0xff, RZ, 0xc0, !PT ;  /* 0x000000ff13307812 */ /* 0x000fe2000780c0ff */
[----:B------:R-:W-:Y:S01]  /*2c3d0*/  BSSY.RECONVERGENT B7, `(.L_x_815) ;  /* 0x0000025000077945 */ /* 0x000fe20003800200 */
[----:B------:R-:W-:-:S11]  /*2c3e0*/  IMAD.MOV.U32 R44, RZ, RZ, RZ ;  /* 0x000000ffff2c7224 */ /* 0x000fd600078e00ff */
[----:B------:R-:W-:Y:S05]  /*2c3f0*/  @!P0 BRA `(.L_x_816) ;  /* 0x0000000000888947 */ /* 0x000fea0003800000 */
[----:B------:R-:W-:Y:S02]  /*2c400*/  IMAD.MOV.U32 R49, RZ, RZ, RZ ;  /* 0x000000ffff317224 */ /* 0x000fe400078e00ff */
[----:B------:R-:W-:-:S07]  /*2c410*/  IMAD.MOV.U32 R44, RZ, RZ, RZ ;  /* 0x000000ffff2c7224 */ /* 0x000fce00078e00ff */
.L_x_819:
[----:B0-----:R-:W-:-:S04]  /*2c420*/  IADD3 R4, P0, PT, R24, -0x80000000, RZ ;  /* 0x8000000018047810 */ /* 0x001fc80007f1e0ff */
[----:B------:R-:W-:Y:S02]  /*2c430*/  IADD3 R4, P1, PT, R4, 0xc000000, RZ ;  /* 0x0c00000004047810 */ /* 0x000fe40007f3e0ff */
[----:B------:R-:W-:-:S04]  /*2c440*/  IADD3.X R0, PT, PT, R25, 0x1, RZ, P0, !PT ;  /* 0x0000000119007810 */ /* 0x000fc800007fe4ff */
[----:B------:R-:W-:-:S05]  /*2c450*/  IADD3.X R5, PT, PT, RZ, R0, RZ, P1, !PT ;  /* 0x00000000ff057210 */ /* 0x000fca0000ffe4ff */
[----:B------:R-:W0:Y:S02]  /*2c460*/  LDG.E R0, desc[UR36][R4.64+0x10008] ;  /* 0x0100082404007981 */ /* 0x000e24000c1e1900 */
[----:B0-----:R-:W-:-:S05]  /*2c470*/  LOP3.LUT R3, R0, 0x7fff, RZ, 0xc0, !PT ;  /* 0x00007fff00037812 */ /* 0x001fca00078ec0ff */
        /* <DEDUP_REMOVED lines=23> */
.L_x_818:
[----:B------:R-:W-:Y:S05]  /*2c5f0*/  BSYNC.RECONVERGENT B8 ;  /* 0x0000000000087941 */ /* 0x000fea0003800200 */
.L_x_817:
[----:B------:R-:W-:-:S13]  /*2c600*/  ISETP.GE.U32.AND P0, PT, R44, R48, PT ;  /* 0x000000302c00720c */ /* 0x000fda0003f06070 */
[----:B------:R-:W-:Y:S05]  /*2c610*/  @!P0 BRA `(.L_x_819) ;  /* 0xfffffffc00808947 */ /* 0x000fea000383ffff */
.L_x_816:
[----:B------:R-:W-:Y:S05]  /*2c620*/  BSYNC.RECONVERGENT B7 ;  /* 0x0000000000077941 */ /* 0x000fea0003800200 */
.L_x_815:
[----:B------:R-:W-:Y:S05]  /*2c630*/  BRA `(.L_x_820) ;  /* 0x0000008000bc7947 */ /* 0x000fea0003800000 */
.L_x_809:
        /* <DEDUP_REMOVED lines=13> */
[----:B------:R-:W0:Y:S02]  /*2c710*/  LDS.64 R4, [R5] ;  /* 0x0000000005047984 */ /* 0x000e240000000a00 */
[----:B0-----:R-:W-:Y:S01]  /*2c720*/  ISETP.NE.U32.AND P0, PT, R4, RZ, PT ;  /* 0x000000ff0400720c */ /* 0x001fe20003f05070 */
[----:B------:R-:W-:Y:S02]  /*2c730*/  IMAD.IADD R4, R0, 0x1, R37 ;  /* 0x0000000100047824 */ /* 0x000fe400078e0225 */
[----:B------:R-:W-:Y:S01]  /*2c740*/  VIADD R0, R6, 0x1 ;  /* 0x0000000106007836 */ /* 0x000fe20000000000 */
[----:B------:R-:W-:-:S04]  /*2c750*/  ISETP.NE.AND.EX P0, PT, R5, RZ, PT, P0 ;  /* 0x000000ff0500720c */ /* 0x000fc80003f05300 */
[----:B------:R-:W-:-:S13]  /*2c760*/  ISETP.EQ.OR P0, PT, R4, RZ, P0 ;  /* 0x000000ff0400720c */ /* 0x000fda0000702670 */
[----:B------:R-:W-:Y:S01]  /*2c770*/  @!P0 IMAD.MOV.U32 R8, RZ, RZ, 0x1 ;  /* 0x00000001ff088424 */ /* 0x000fe200078e00ff */
[----:B------:R0:W-:Y:S04]  /*2c780*/  @!P0 STL [R1+0x18], R4 ;  /* 0x0000180401008387 */ /* 0x0001e80000100800 */
[----:B------:R-:W-:-:S13]  /*2c790*/  ISETP.GE.U32.AND P0, PT, R8, R3, PT ;  /* 0x000000030800720c */ /* 0x000fda0003f06070 */
[----:B0-----:R-:W-:Y:S05]  /*2c7a0*/  @P0 BRA `(.L_x_824) ;  /* 0x0000004000780947 */ /* 0x001fea0003800000 */
[C---:B------:R-:W-:Y:S02]  /*2c7b0*/  IMAD.SHL.U32 R4, R0.reuse, 0x400, RZ ;  /* 0x0000040000047824 */ /* 0x040fe400078e00ff */
[----:B------:R-:W-:Y:S02]  /*2c7c0*/  IMAD.SHL.U32 R0, R0, 0x80, RZ ;  /* 0x0000008000007824 */ /* 0x000fe400078e00ff */
[----:B------:R-:W-:Y:S01]  /*2c7d0*/  IMAD.MOV.U32 R34, RZ, RZ, R8 ;  /* 0x000000ffff227224 */ /* 0x000fe200078e0008 */
[----:B------:R-:W-:Y:S02]  /*2c7e0*/  LOP3.LUT R5, R4, 0xfc00, RZ, 0xc0, !PT ;  /* 0x0000fc0004057812 */ /* 0x000fe400078ec0ff */
[----:B------:R-:W-:-:S03]  /*2c7f0*/  LOP3.LUT R0, R0, 0x1f80, RZ, 0xc0, !PT ;  /* 0x00001f8000007812 */ /* 0x000fc600078ec0ff */
[----:B------:R-:W-:Y:S02]  /*2c800*/  IMAD.IADD R5, R36, 0x1, R5 ;  /* 0x0000000124057824 */ /* 0x000fe400078e0205 */
[----:B------:R-:W-:Y:S02]  /*2c810*/  IMAD.IADD R7, R0, 0x1, R37 ;  /* 0x0000000100077824 */ /* 0x000fe400078e0225 */
[----:B------:R-:W-:Y:S02]  /*2c820*/  VIADD R0, R6, 0x2 ;  /* 0x0000000206007836 */ /* 0x000fe40000000000 */
[----:B------:R-:W0:Y:S02]  /*2c830*/  LDS.64 R4, [R5] ;  /* 0x0000000005047984 */ /* 0x000e240000000a00 */
[----:B0-----:R-:W-:-:S04]  /*2c840*/  ISETP.NE.U32.AND P0, PT, R4, RZ, PT ;  /* 0x000000ff0400720c */ /* 0x001fc80003f05070 */
[----:B------:R-:W-:-:S04]  /*2c850*/  ISETP.NE.AND.EX P0, PT, R5, RZ, PT, P0 ;  /* 0x000000ff0500720c */ /* 0x000fc80003f05300 */
[----:B------:R-:W-:-:S13]  /*2c860*/  ISETP.EQ.OR P0, PT, R7, RZ, P0 ;  /* 0x000000ff0700720c */ /* 0x000fda0000702670 */
[C---:B------:R-:W-:Y:S02]  /*2c870*/  @!P0 IMAD R4, R8.reuse, 0x4, R1 ;  /* 0x0000000408048824 */ /* 0x040fe400078e0201 */
[----:B------:R-:W-:-:S03]  /*2c880*/  @!P0 VIADD R34, R8, 0x1 ;  /* 0x0000000108228836 */ /* 0x000fc60000000000 */
[----:B------:R0:W-:Y:S02]  /*2c890*/  @!P0 STL [R4+0x18], R7 ;  /* 0x0000180704008387 */ /* 0x0001e40000100800 */
[----:B------:R-:W-:-:S13]  /*2c8a0*/  ISETP.GE.U32.AND P0, PT, R34, R3, PT ;  /* 0x000000032200720c */ /* 0x000fda0003f06070 */
[----:B0-----:R-:W-:Y:S05]  /*2c8b0*/  @P0 BRA `(.L_x_824) ;  /* 0x0000004000340947 */ /* 0x001fea0003800000 */
[C---:B------:R-:W-:Y:S02]  /*2c8c0*/  IMAD.SHL.U32 R4, R0.reuse, 0x400, RZ ;  /* 0x0000040000047824 */ /* 0x040fe400078e00ff */
[----:B------:R-:W-:-:S03]  /*2c8d0*/  IMAD.SHL.U32 R0, R0, 0x80, RZ ;  /* 0x0000008000007824 */ /* 0x000fc600078e00ff */
[----:B------:R-:W-:Y:S02]  /*2c8e0*/  LOP3.LUT R5, R4, 0xfc00, RZ, 0xc0, !PT ;  /* 0x0000fc0004057812 */ /* 0x000fe400078ec0ff */
[----:B------:R-:W-:Y:S02]  /*2c8f0*/  LOP3.LUT R0, R0, 0x1f80, RZ, 0xc0, !PT ;  /* 0x00001f8000007812 */ /* 0x000fe400078ec0ff */
[----:B------:R-:W-:-:S06]  /*2c900*/  IADD3 R5, PT, PT, R36, R5, RZ ;  /* 0x0000000524057210 */ /* 0x000fcc0007ffe0ff */
[----:B------:R-:W0:Y:S02]  /*2c910*/  LDS.64 R4, [R5] ;  /* 0x0000000005047984 */ /* 0x000e240000000a00 */
[----:B0-----:R-:W-:Y:S01]  /*2c920*/  ISETP.NE.U32.AND P0, PT, R4, RZ, PT ;  /* 0x000000ff0400720c */ /* 0x001fe20003f05070 */
        /* <DEDUP_REMOVED lines=9> */
[----:B0-----:R-:W-:Y:S05]  /*2c9c0*/  @P0 BRA `(.L_x_824) ;  /* 0x0000003c00f00947 */ /* 0x001fea0003800000 */
[C---:B------:R-:W-:Y:S02]  /*2c9d0*/  IMAD.SHL.U32 R4, R0.reuse, 0x400, RZ ;  /* 0x0000040000047824 */ /* 0x040fe400078e00ff */
[----:B------:R-:W-:-:S03]  /*2c9e0*/  IMAD.SHL.U32 R0, R0, 0x80, RZ ;  /* 0x0000008000007824 */ /* 0x000fc600078e00ff */
[----:B------:R-:W-:Y:S02]  /*2c9f0*/  LOP3.LUT R5, R4, 0xfc00, RZ, 0xc0, !PT ;  /* 0x0000fc0004057812 */ /* 0x000fe400078ec0ff */
[----:B------:R-:W-:-:S03]  /*2ca00*/  LOP3.LUT R0, R0, 0x1f80, RZ, 0xc0, !PT ;  /* 0x00001f8000007812 */ /* 0x000fc600078ec0ff */
[----:B------:R-:W-:-:S06]  /*2ca10*/  IMAD.IADD R5, R36, 0x1, R5 ;  /* 0x0000000124057824 */ /* 0x000fcc00078e0205 */
        /* <DEDUP_REMOVED lines=148> */
[C---:B------:R-:W-:Y:S01]  /*2d360*/  IMAD.SHL.U32 R4, R0.reuse, 0x400, RZ ;  /* 0x0000040000047824 */ /* 0x040fe200078e00ff */
[----:B------:R-:W-:-:S04]  /*2d370*/  SHF.L.U32 R0, R0, 0x7, RZ ;  /* 0x0000000700007819 */ /* 0x000fc800000006ff */
        /* <DEDUP_REMOVED lines=117> */
[C---:B------:R-:W-:Y:S01]  /*2dad0*/  SHF.L.U32 R4, R0.reuse, 0xa, RZ ;  /* 0x0000000a00047819 */ /* 0x040fe200000006ff */
        /* <DEDUP_REMOVED lines=56> */
[----:B0-----:R-:W-:Y:S02]  /*2de60*/  ISETP.NE.U32.AND P0, PT, R4, RZ, PT ;  /* 0x000000ff0400720c */ /* 0x001fe40003f05070 */
        /* <DEDUP_REMOVED lines=689> */
[----:B0-----:R-:W-:-:S07]  /*30980*/  @P0 VIADD R0, R6, 0x3f ;  /* 0x0000003f06000836 */ /* 0x001fce0000000000 */
.L_x_824:
[----:B------:R-:W-:Y:S05]  /*30990*/  BSYNC.RECONVERGENT B1 ;  /* 0x0000000000017941 */ /* 0x000fea0003800200 */
.L_x_823:
[----:B------:R0:W-:Y:S02]  /*309a0*/  STL [R1+0x4], R0 ;  /* 0x0000040001007387 */ /* 0x0001e40000100800 */
.L_x_822:
[----:B------:R-:W-:Y:S05]  /*309b0*/  BSYNC.RECONVERGENT B0 ;  /* 0x0000000000007941 */ /* 0x000fea0003800200 */
.L_x_821:
[----:B------:R-:W-:Y:S01]  /*309c0*/  LOP3.LUT P0, R5, R19, 0xff, RZ, 0xc0, !PT ;  /* 0x000000ff13057812 */ /* 0x000fe2000780c0ff */
[----:B------:R-:W-:-:S12]  /*309d0*/  IMAD.MOV.U32 R44, RZ, RZ, RZ ;  /* 0x000000ffff2c7224 */ /* 0x000fd800078e00ff */
[----:B------:R-:W-:Y:S05]  /*309e0*/  @!P0 BRA `(.L_x_820) ;  /* 0x0000003c00d08947 */ /* 0x000fea0003800000 */
[----:B------:R-:W0:Y:S01]  /*309f0*/  LDL R7, [R1+0x8] ;  /* 0x0000080001077983 */ /* 0x000e220000100800 */
[----:B------:R-:W-:Y:S01]  /*30a00*/  IMAD.MOV.U32 R6, RZ, RZ, RZ ;  /* 0x000000ffff067224 */ /* 0x000fe200078e00ff */
[----:B------:R-:W-:Y:S01]  /*30a10*/  BSSY.RECONVERGENT B0, `(.L_x_825) ;  /* 0x00003f0000007945 */ /* 0x000fe20003800200 */
[----:B------:R-:W-:Y:S02]  /*30a20*/  IMAD.MOV.U32 R44, RZ, RZ, 0x1 ;  /* 0x00000001ff2c7424 */ /* 0x000fe400078e00ff */
[----:B0-----:R-:W-:-:S05]  /*30a30*/  IMAD.SHL.U32 R0, R7, 0x200, RZ ;  /* 0x0000020007007824 */ /* 0x001fca00078e00ff */
[----:B------:R-:W-:-:S05]  /*30a40*/  LOP3.LUT R0, R0, 0x7e00, RZ, 0xc0, !PT ;  /* 0x00007e0000007812 */ /* 0x000fca00078ec0ff */
[----:B------:R-:W-:Y:S02]  /*30a50*/  IMAD.IADD R3, R35, 0x1, R0 ;  /* 0x0000000123037824 */ /* 0x000fe400078e0200 */
[----:B------:R-:W-:-:S04]  /*30a60*/  IMAD.SHL.U32 R0, R7, 0x80, RZ ;  /* 0x0000008007007824 */ /* 0x000fc800078e00ff */
[----:B------:R-:W0:Y:S01]  /*30a70*/  LDS R3, [R3+0x10000] ;  /* 0x0100000003037984 */ /* 0x000e220000000800 */
[----:B------:R-:W-:-:S05]  /*30a80*/  LOP3.LUT R0, R0, 0x1f80, RZ, 0xc0, !PT ;  /* 0x00001f8000007812 */ /* 0x000fca00078ec0ff */
[----:B------:R-:W-:Y:S02]  /*30a90*/  IMAD.IADD R4, R0, 0x1, R37 ;  /* 0x0000000100047824 */ /* 0x000fe400078e0225 */
[----:B------:R-:W-:Y:S01]  /*30aa0*/  VIADD R0, R7, 0x1 ;  /* 0x0000000107007836 */ /* 0x000fe20000000000 */
[----:B0-----:R-:W-:-:S04]  /*30ab0*/  ISETP.NE.AND P0, PT, R3, RZ, PT ;  /* 0x000000ff0300720c */ /* 0x001fc80003f05270 */
        /* <DEDUP_REMOVED lines=13> */
[----:B------:R-:W0:Y:S02]  /*30b90*/  LDS R3, [R4+0x10000] ;  /* 0x0100000004037984 */ /* 0x000e240000000800 */
[----:B0-----:R-:W-:-:S04]  /*30ba0*/  ISETP.NE.AND P0, PT, R3, RZ, PT ;  /* 0x000000ff0300720c */ /* 0x001fc80003f05270 */
        /* <DEDUP_REMOVED lines=9> */
[----:B------:R-:W-:-:S03]  /*30c40*/  LOP3.LUT R0, R0, 0x1f80, RZ, 0xc0, !PT ;  /* 0x00001f8000007812 */ /* 0x000fc600078ec0ff */
[----:B------:R-:W-:Y:S02]  /*30c50*/  IMAD.IADD R4, R35, 0x1, R4 ;  /* 0x0000000123047824 */ /* 0x000fe400078e0204 */
[----:B------:R-:W-:-:S04]  /*30c60*/  IMAD.IADD R3, R0, 0x1, R37 ;  /* 0x0000000100037824 */ /* 0x000fc800078e0225 */
[----:B------:R-:W0:Y:S02]  /*30c70*/  LDS R4, [R4+0x10000] ;  /* 0x0100000004047984 */ /* 0x000e240000000800 */
[----:B0-----:R-:W-:-:S04]  /*30c80*/  ISETP.NE.AND P0, PT, R4, RZ, PT ;  /* 0x000000ff0400720c */ /* 0x001fc80003f05270 */
        /* <DEDUP_REMOVED lines=60> */
[----:B------:R-:W-:Y:S01]  /*31050*/  IMAD.IADD R4, R35, 0x1, R4 ;  /* 0x0000000123047824 */ /* 0x000fe200078e0204 */
[----:B------:R-:W-:-:S05]  /*31060*/  IADD3 R3, PT, PT, R0, R37, RZ ;  /* 0x0000002500037210 */ /* 0x000fca0007ffe0ff */
        /* <DEDUP_REMOVED lines=110> */
[----:B------:R-:W-:-:S03]  /*31750*/  IADD3 R4, PT, PT, R35, R4, RZ ;  /* 0x0000000423047210 */ /* 0x000fc60007ffe0ff */
[----:B------:R-:W-:-:S03]  /*31760*/  IMAD.IADD R3, R0, 0x1, R37 ;  /* 0x0000000100037824 */ /* 0x000fc600078e0225 */
        /* <DEDUP_REMOVED lines=793> */
[----:B0-----:R-:W-:-:S07]  /*34900*/  @P0 VIADD R0, R7, 0x3f ;  /* 0x0000003f07000836 */ /* 0x001fce0000000000 */
.L_x_826:
[----:B------:R-:W-:Y:S05]  /*34910*/  BSYNC.RECONVERGENT B0 ;  /* 0x0000000000007941 */ /* 0x000fea0003800200 */
.L_x_825:
[----:B------:R1:W-:Y:S02]  /*34920*/  STL [R1+0x8], R0 ;  /* 0x0000080001007387 */ /* 0x0003e40000100800 */
.L_x_820:
[----:B------:R-:W-:Y:S05]  /*34930*/  BSYNC.RECONVERGENT B6 ;  /* 0x0000000000067941 */ /* 0x000fea0003800200 */
.L_x_808:
[----:B------:R-:W-:Y:S01]  /*34940*/  VIADD R33, R33, 0x1 ;  /* 0x0000000121217836 */ /* 0x000fe20000000000 */
[----:B0-----:R-:W-:Y:S02]  /*34950*/  LOP3.LUT R3, R18, 0xff, RZ, 0xc0, !PT ;  /* 0x000000ff12037812 */ /* 0x001fe400078ec0ff */
[----:B------:R-:W-:Y:S02]  /*34960*/  LOP3.LUT R19, R19, 0xff, RZ, 0xc0, !PT ;  /* 0x000000ff13137812 */ /* 0x000fe400078ec0ff */
[----:B------:R-:W-:Y:S02]  /*34970*/  ISETP.GE.U32.AND P0, PT, R34, R3, PT ;  /* 0x000000032200720c */ /* 0x000fe40003f06070 */
[----:B------:R-:W-:-:S04]  /*34980*/  LOP3.LUT R33, R33, 0xff, RZ, 0xc0, !PT ;  /* 0x000000ff21217812 */ /* 0x000fc800078ec0ff */
[----:B------:R-:W-:-:S04]  /*34990*/  ISETP.LT.U32.OR P0, PT, R22, R33, !P0 ;  /* 0x000000211600720c */ /* 0x000fc80004701470 */
[----:B------:R-:W-:-:S13]  /*349a0*/  ISETP.LT.U32.OR P0, PT, R44, R19, P0 ;  /* 0x000000132c00720c */ /* 0x000fda0000701470 */
[----:B------:R-:W-:Y:S05]  /*349b0*/  @!P0 BREAK.RELIABLE B9 ;  /* 0x0000000000098942 */ /* 0x000fea0003800100 */
[----:B------:R-:W-:Y:S05]  /*349c0*/  @P0 BRA `(.L_x_763) ;  /* 0x000001e800600947 */ /* 0x000fea0003800000 */
[----:B-1----:R-:W2:Y:S01]  /*349d0*/  LDG.E R0, desc[UR36][R52.64+0x34] ;  /* 0x0000342434007981 */ /* 0x002ea2000c1e1900 */
[----:B------:R-:W-:Y:S01]  /*349e0*/  BSSY B0, `(.L_x_827) ;  /* 0x000001a000007945 */ /* 0x000fe20003800000 */
[----:B--2---:R-:W-:-:S13]  /*349f0*/  ISETP.NE.AND P0, PT, R0, RZ, PT ;  /* 0x000000ff0000720c */ /* 0x004fda0003f05270 */
[----:B------:R-:W-:Y:S05]  /*34a00*/  @!P0 BRA `(.L_x_828) ;  /* 0x00000000005c8947 */ /* 0x000fea0003800000 */
[----:B------:R-:W-:-:S07]  /*34a10*/  IMAD.MOV.U32 R3, RZ, RZ, RZ ;  /* 0x000000ffff037224 */ /* 0x000fce00078e00ff */
.L_x_832:
[----:B01----:R-:W-:-:S05]  /*34a20*/  IMAD R4, R3, 0x4, R1 ;  /* 0x0000000403047824 */ /* 0x003fca00078e0201 */
[----:B------:R-:W2:Y:S01]  /*34a30*/  LDL R5, [R4+0x98] ;  /* 0x0000980004057983 */ /* 0x000ea20000100800 */
[----:B------:R-:W-:Y:S05]  /*34a40*/  YIELD ;  /* 0x0000000000007946 */ /* 0x000fea0003800000 */
[----:B------:R-:W-:Y:S01]  /*34a50*/  BSSY.RECONVERGENT B1, `(.L_x_829) ;  /* 0x000000f000017945 */ /* 0x000fe20003800200 */
[----:B--2---:R-:W-:-:S13]  /*34a60*/  ISETP.GT.U32.AND P0, PT, R5, 0x1fff, PT ;  /* 0x00001fff0500780c */ /* 0x004fda0003f04070 */
[----:B------:R-:W-:Y:S05]  /*34a70*/  @P0 BRA `(.L_x_830) ;  /* 0x0000000000200947 */ /* 0x000fea0003800000 */
[----:B------:R-:W0:Y:S01]  /*34a80*/  S2UR UR5, SR_CgaCtaId ;  /* 0x00000000000579c3 */ /* 0x000e220000008800 */
[----:B------:R-:W-:Y:S01]  /*34a90*/  UMOV UR4, 0x400 ;  /* 0x0000040000047882 */ /* 0x000fe20000000000 */
[----:B------:R-:W-:Y:S01]  /*34aa0*/  IMAD.MOV.U32 R7, RZ, RZ, -0x1 ;  /* 0xffffffffff077424 */ /* 0x000fe200078e00ff */
[----:B------:R-:W-:-:S04]  /*34ab0*/  UIADD3 UR4, UPT, UPT, UR4, 0x410, URZ ;  /* 0x0000041004047890 */ /* 0x000fc8000fffe0ff */
[----:B0-----:R-:W-:-:S06]  /*34ac0*/  ULEA UR4, UR5, UR4, 0x18 ;  /* 0x0000000405047291 */ /* 0x001fcc000f8ec0ff */
[----:B------:R-:W-:-:S05]  /*34ad0*/  LEA R4, R5, UR4, 0x2 ;  /* 0x0000000405047c11 */ /* 0x000fca000f8e10ff */
[----:B------:R0:W-:Y:S01]  /*34ae0*/  ATOMS.EXCH RZ, [R4+0x10000], R7 ;  /* 0x0100000704ff738c */ /* 0x0001e20004000000 */
[----:B------:R-:W-:Y:S05]  /*34af0*/  BRA `(.L_x_831) ;  /* 0x0000000000107947 */ /* 0x000fea0003800000 */
.L_x_830:
[----:B------:R-:W-:-:S04]  /*34b00*/  IMAD.WIDE.U32 R4, R5, 0x4, R28 ;  /* 0x0000000405047825 */ /* 0x000fc800078e001c */
[----:B------:R-:W-:-:S05]  /*34b10*/  IMAD.MOV.U32 R7, RZ, RZ, -0x1 ;  /* 0xffffffffff077424 */ /* 0x000fca00078e00ff */
[----:B------:R1:W5:Y:S04]  /*34b20*/  ATOMG.E.EXCH.STRONG.GPU PT, RZ, desc[UR36][R4.64], R7 ;  /* 0x8000000704ff79a8 */ /* 0x000368000c1ef124 */
[----:B------:R1:W5:Y:S02]  /*34b30*/  LDG.E R0, desc[UR36][R52.64+0x34] ;  /* 0x0000342434007981 */ /* 0x000364000c1e1900 */
.L_x_831:
[----:B------:R-:W-:Y:S05]  /*34b40*/  BSYNC.RECONVERGENT B1 ;  /* 0x0000000000017941 */ /* 0x000fea0003800200 */
.L_x_829:
[----:B------:R-:W-:-:S04]  /*34b50*/  IADD3 R3, PT, PT, R3, 0x1, RZ ;  /* 0x0000000103037810 */ /* 0x000fc80007ffe0ff */
[----:B-----5:R-:W-:-:S13]  /*34b60*/  ISETP.GE.U32.AND P0, PT, R3, R0, PT ;  /* 0x000000000300720c */ /* 0x020fda0003f06070 */
[----:B------:R-:W-:Y:S05]  /*34b70*/  @!P0 BRA `(.L_x_832) ;  /* 0xfffffffc00a88947 */ /* 0x000fea000383ffff */
.L_x_828:
[----:B------:R-:W-:Y:S05]  /*34b80*/  BSYNC B0 ;  /* 0x0000000000007941 */ /* 0x000fea0003800000 */
.L_x_827:
[----:B------:R-:W2:Y:S01]  /*34b90*/  LDG.E R0, desc[UR36][R52.64+0x30] ;  /* 0x0000302434007981 */ /* 0x000ea2000c1e1900 */
[----:B------:R-:W-:Y:S01]  /*34ba0*/  BSSY B0, `(.L_x_833) ;  /* 0x0000039000007945 */ /* 0x000fe20003800000 */
[----:B--2---:R-:W-:-:S13]  /*34bb0*/  ISETP.NE.AND P0, PT, R0, RZ, PT ;  /* 0x000000ff0000720c */ /* 0x004fda0003f05270 */
[----:B------:R-:W-:Y:S05]  /*34bc0*/  @!P0 BRA `(.L_x_834) ;  /* 0x0000000000d88947 */ /* 0x000fea0003800000 */
[----:B------:R-:W-:Y:S02]  /*34bd0*/  IMAD.MOV.U32 R3, RZ, RZ, R0 ;  /* 0x000000ffff037224 */ /* 0x000fe400078e0000 */
[----:B------:R-:W-:-:S07]  /*34be0*/  IMAD.MOV.U32 R8, RZ, RZ, RZ ;  /* 0x000000ffff087224 */ /* 0x000fce00078e00ff */
.L_x_843:
[----:B01----:R-:W-:-:S06]  /*34bf0*/  IMAD.WIDE.U32 R6, R8, 0x8, R50 ;  /* 0x0000000808067825 */ /* 0x003fcc00078e0032 */
        /* <DEDUP_REMOVED lines=16> */
.L_x_836:
[----:B------:R-:W-:Y:S05]  /*34d00*/  BSYNC.RECONVERGENT B1 ;  /* 0x0000000000017941 */ /* 0x000fea0003800200 */
.L_x_835:
[----:B------:R-:W-:Y:S01]  /*34d10*/  BSSY.RECONVERGENT B1, `(.L_x_837) ;  /* 0x000000b000017945 */ /* 0x000fe20003800200 */
[----:B-----5:R-:W-:Y:S01]  /*34d20*/  IMAD R4, R4, 0x8, R9 ;  /* 0x0000000804047824 */ /* 0x020fe200078e0209 */
[----:B0-----:R-:W-:Y:S02]  /*34d30*/  SHF.R.U32.HI R0, RZ, 0x3, R7 ;  /* 0x00000003ff007819 */ /* 0x001fe40000011607 */
[----:B------:R-:W-:Y:S05]  /*34d40*/  @!P1 BRA `(.L_x_838) ;  /* 0x00000000000c9947 */ /* 0x000fea0003800000 */
[----:B------:R-:W-:-:S06]  /*34d50*/  IMAD.U32 R0, R0, 0x4, R1 ;  /* 0x0000000400007824 */ /* 0x000fcc00078e0001 */
[----:B------:R-:W5:Y:S01]  /*34d60*/  LDL R0, [R0+0x18] ;  /* 0x0000180000007983 */ /* 0x000f620000100800 */
[----:B------:R-:W-:Y:S05]  /*34d70*/  BRA `(.L_x_839) ;  /* 0x0000000000107947 */ /* 0x000fea0003800000 */
.L_x_838:
[----:B------:R-:W-:-:S13]  /*34d80*/  LOP3.LUT P0, RZ, R7, 0x3, RZ, 0xc0, !PT ;  /* 0x0000000307ff7812 */ /* 0x000fda000780c0ff */
[----:B------:R-:W-:Y:S05]  /*34d90*/  @P0 BRA `(.L_x_839) ;  /* 0x0000000000080947 */ /* 0x000fea0003800000 */
[----:B------:R-:W-:-:S06]  /*34da0*/  IMAD.U32 R0, R0, 0x4, R1 ;  /* 0x0000000400007824 */ /* 0x000fcc00078e0001 */
[----:B------:R-:W5:Y:S02]  /*34db0*/  LDL R0, [R0+0x98] ;  /* 0x0000980000007983 */ /* 0x000f640000100800 */
.L_x_839:
[----:B------:R-:W-:Y:S05]  /*34dc0*/  BSYNC.RECONVERGENT B1 ;  /* 0x0000000000017941 */ /* 0x000fea0003800200 */
.L_x_837:
[----:B------:R-:W-:Y:S01]  /*34dd0*/  ISETP.GT.U32.AND P0, PT, R11, 0x1fff, PT ;  /* 0x00001fff0b00780c */ /* 0x000fe20003f04070 */
[----:B------:R-:W-:Y:S01]  /*34de0*/  BSSY.RECONVERGENT B1, `(.L_x_840) ;  /* 0x0000011000017945 */ /* 0x000fe20003800200 */
[----:B------:R-:W-:-:S05]  /*34df0*/  LOP3.LUT R7, R7, 0x7, RZ, 0xc0, !PT ;  /* 0x0000000707077812 */ /* 0x000fca00078ec0ff */
[----:B-----5:R-:W-:-:S06]  /*34e00*/  IMAD R5, R0, 0x8, R7 ;  /* 0x0000000800057824 */ /* 0x020fcc00078e0207 */
        /* <DEDUP_REMOVED lines=8> */
.L_x_841:
[----:B------:R-:W0:Y:S02]  /*34e90*/  LDC.64 R6, c[0x0][0x380] ;  /* 0x0000e000ff067b82 */ /* 0x000e240000000a00 */
[----:B0-----:R-:W-:-:S03]  /*34ea0*/  IMAD.WIDE.U32 R6, R11, 0x8, R6 ;  /* 0x000000080b067825 */ /* 0x001fc600078e0006 */
[----:B------:R-:W-:-:S05]  /*34eb0*/  IADD3 R6, P0, PT, R6, 0xc000000, RZ ;  /* 0x0c00000006067810 */ /* 0x000fca0007f1e0ff */
[----:B------:R-:W-:-:S05]  /*34ec0*/  IMAD.X R7, RZ, RZ, R7, P0 ;  /* 0x000000ffff077224 */ /* 0x000fca00000e0607 */
[----:B------:R0:W5:Y:S04]  /*34ed0*/  ATOMG.E.EXCH.64.STRONG.GPU PT, RZ, desc[UR36][R6.64+0x8], R4 ;  /* 0x8000080406ff79a8 */ /* 0x000168000c1ef524 */
[----:B------:R0:W5:Y:S02]  /*34ee0*/  LDG.E R3, desc[UR36][R52.64+0x30] ;  /* 0x0000302434037981 */ /* 0x000164000c1e1900 */
.L_x_842:
[----:B------:R-:W-:Y:S05]  /*34ef0*/  BSYNC.RECONVERGENT B1 ;  /* 0x0000000000017941 */ /* 0x000fea0003800200 */
.L_x_840:
[----:B------:R-:W-:-:S05]  /*34f00*/  VIADD R8, R8, 0x1 ;  /* 0x0000000108087836 */ /* 0x000fca0000000000 */
[----:B-----5:R-:W-:-:S13]  /*34f10*/  ISETP.GE.U32.AND P0, PT, R8, R3, PT ;  /* 0x000000030800720c */ /* 0x020fda0003f06070 */
[----:B------:R-:W-:Y:S05]  /*34f20*/  @!P0 BRA `(.L_x_843) ;  /* 0xfffffffc00308947 */ /* 0x000fea000383ffff */
.L_x_834:
[----:B------:R-:W-:Y:S05]  /*34f30*/  BSYNC B0 ;  /* 0x0000000000007941 */ /* 0x000fea0003800000 */
.L_x_833:
[----:B------:R-:W2:Y:S01]  /*34f40*/  LDG.E R0, desc[UR36][R52.64+0x2c] ;  /* 0x00002c2434007981 */ /* 0x000ea2000c1e1900 */
[----:B------:R-:W-:Y:S01]  /*34f50*/  BSSY B0, `(.L_x_844) ;  /* 0x00000ca000007945 */ /* 0x000fe20003800000 */
[----:B--2---:R-:W-:-:S13]  /*34f60*/  ISETP.NE.AND P0, PT, R0, RZ, PT ;  /* 0x000000ff0000720c */ /* 0x004fda0003f05270 */
[----:B------:R-:W-:Y:S05]  /*34f70*/  @!P0 BRA `(.L_x_845) ;  /* 0x0000000c001c8947 */ /* 0x000fea0003800000 */
[----:B01----:R0:W5:Y:S04]  /*34f80*/  LDL R4, [R1+0x118] ;  /* 0x0001180001047983 */ /* 0x0031680000100800 */
[----:B------:R0:W5:Y:S01]  /*34f90*/  LDL R0, [R1+0x920] ;  /* 0x0009200001007983 */ /* 0x0001620000100800 */
[----:B------:R-:W-:-:S07]  /*34fa0*/  IMAD.MOV.U32 R3, RZ, RZ, RZ ;  /* 0x000000ffff037224 */ /* 0x000fce00078e00ff */
.L_x_872:
        /* <DEDUP_REMOVED lines=9> */
.L_x_847:
[----:B------:R-:W-:-:S13]  /*35040*/  LOP3.LUT P0, RZ, R8, 0x3, RZ, 0xc0, !PT ;  /* 0x0000000308ff7812 */ /* 0x000fda000780c0ff */
[----:B------:R-:W-:Y:S05]  /*35050*/  @P0 BRA `(.L_x_848) ;  /* 0x0000000000080947 */ /* 0x000fea0003800000 */
[----:B------:R-:W-:-:S06]  /*35060*/  IMAD R10, R10, 0x4, R1 ;  /* 0x000000040a0a7824 */ /* 0x000fcc00078e0201 */
[----:B------:R-:W5:Y:S02]  /*35070*/  LDL R10, [R10+0x98] ;  /* 0x000098000a0a7983 */ /* 0x000f640000100800 */
.L_x_848:
[----:B------:R-:W-:Y:S05]  /*35080*/  BSYNC.RECONVERGENT B1 ;  /* 0x0000000000017941 */ /* 0x000fea0003800200 */
.L_x_846:
[----:B------:R-:W-:Y:S01]  /*35090*/  LOP3.LUT P0, RZ, R9, 0x4, RZ, 0xc0, !PT ;  /* 0x0000000409ff7812 */ /* 0x000fe2000780c0ff */
[----:B------:R-:W-:Y:S01]  /*350a0*/  BSSY.RECONVERGENT B1, `(.L_x_849) ;  /* 0x000000a000017945 */ /* 0x000fe20003800200 */
[----:B------:R-:W-:-:S11]  /*350b0*/  SHF.R.U32.HI R6, RZ, 0x3, R9 ;  /* 0x00000003ff067819 */ /* 0x000fd60000011609 */
[----:B------:R-:W-:Y:S05]  /*350c0*/  @!P0 BRA `(.L_x_850) ;  /* 0x00000000000c8947 */ /* 0x000fea0003800000 */
[----:B------:R-:W-:-:S06]  /*350d0*/  IMAD.U32 R6, R6, 0x4, R1 ;  /* 0x0000000406067824 */ /* 0x000fcc00078e0001 */
[----:B------:R-:W5:Y:S01]  /*350e0*/  LDL R6, [R6+0x18] ;  /* 0x0000180006067983 */ /* 0x000f620000100800 */
[----:B------:R-:W-:Y:S05]  /*350f0*/  BRA `(.L_x_851) ;  /* 0x0000000000107947 */ /* 0x000fea0003800000 */
.L_x_850:
[----:B------:R-:W-:-:S13]  /*35100*/  LOP3.LUT P0, RZ, R9, 0x3, RZ, 0xc0, !PT ;  /* 0x0000000309ff7812 */ /* 0x000fda000780c0ff */
[----:B------:R-:W-:Y:S05]  /*35110*/  @P0 BRA `(.L_x_851) ;  /* 0x0000000000080947 */ /* 0x000fea0003800000 */
[----:B------:R-:W-:-:S06]  /*35120*/  IMAD.U32 R6, R6, 0x4, R1 ;  /* 0x0000000406067824 */ /* 0x000fcc00078e0001 */
[----:B------:R-:W5:Y:S02]  /*35130*/  LDL R6, [R6+0x98] ;  /* 0x0000980006067983 */ /* 0x000f640000100800 */
.L_x_851:
[----:B------:R-:W-:Y:S05]  /*35140*/  BSYNC.RECONVERGENT B1 ;  /* 0x0000000000017941 */ /* 0x000fea0003800200 */
.L_x_849:
        /* <DEDUP_REMOVED lines=12> */
.L_x_871:
        /* <DEDUP_REMOVED lines=8> */
.L_x_862:
[C---:B------:R-:W-:Y:S01]  /*35290*/  ISETP.GT.U32.AND P1, PT, R9.reuse, 0xffff, PT ;  /* 0x0000ffff0900780c */ /* 0x040fe20003f24070 */
[----:B------:R-:W-:Y:S05]  /*352a0*/  YIELD ;  /* 0x0000000000007946 */ /* 0x000fea0003800000 */
[----:B---34-:R-:W-:Y:S01]  /*352b0*/  SHF.R.U32.HI R7, RZ, 0x3, R9 ;  /* 0x00000003ff077819 */ /* 0x018fe20000011609 */
[----:B------:R-:W-:Y:S01]  /*352c0*/  BSSY.RECONVERGENT B3, `(.L_x_856) ;  /* 0x0000009000037945 */ /* 0x000fe20003800200 */
[----:B-12---:R-:W-:-:S03]  /*352d0*/  LEA.HI R8, R9, R10, RZ, 0x1f ;  /* 0x0000000a09087211 */ /* 0x006fc600078ff8ff */
[----:B------:R-:W-:Y:S02]  /*352e0*/  IMAD.WIDE.U32 R6, R7, 0x4, R28 ;  /* 0x0000000407067825 */ /* 0x000fe400078e001c */
[----:B-----5:R-:W-:Y:S05]  /*352f0*/  @P1 BRA `(.L_x_857) ;  /* 0x00000000000c1947 */ /* 0x020fea0003800000 */
[----:B------:R-:W-:-:S06]  /*35300*/  IMAD.MOV.U32 R5, RZ, RZ, -0x1 ;  /* 0xffffffffff057424 */ /* 0x000fcc00078e00ff */
[----:B------:R1:W2:Y:S01]  /*35310*/  ATOMS.EXCH R5, [R8+0x10000], R5 ;  /* 0x010000050805738c */ /* 0x0002a20004000000 */
[----:B------:R-:W-:Y:S05]  /*35320*/  BRA `(.L_x_858) ;  /* 0x0000000000087947 */ /* 0x000fea0003800000 */
.L_x_857:
[----:B------:R-:W-:-:S06]  /*35330*/  IMAD.MOV.U32 R5, RZ, RZ, -0x1 ;  /* 0xffffffffff057424 */ /* 0x000fcc00078e00ff */
[----:B------:R3:W5:Y:S02]  /*35340*/  ATOMG.E.EXCH.STRONG.GPU PT, R5, desc[UR36][R6.64], R5 ;  /* 0x80000005060579a8 */ /* 0x000764000c1ef124 */
.L_x_858:
[----:B------:R-:W-:Y:S05]  /*35350*/  BSYNC.RECONVERGENT B3 ;  /* 0x0000000000037941 */ /* 0x000fea0003800200 */
.L_x_856:
[----:B--2--5:R-:W-:-:S05]  /*35360*/  VIADD R11, R5, 0x1 ;  /* 0x00000001050b7836 */ /* 0x024fca0000000000 */
[----:B------:R-:W-:-:S13]  /*35370*/  ISETP.GE.U32.AND P0, PT, R11, 0x2, PT ;  /* 0x000000020b00780c */ /* 0x000fda0003f06070 */
[----:B------:R-:W-:Y:S05]  /*35380*/  @!P0 BRA `(.L_x_855) ;  /* 0x0000000000248947 */ /* 0x000fea0003800000 */
[----:B------:R-:W-:Y:S04]  /*35390*/  BSSY.RECONVERGENT B3, `(.L_x_859) ;  /* 0x0000005000037945 */ /* 0x000fe80003800200 */
[----:B------:R-:W-:Y:S05]  /*353a0*/  @P1 BRA `(.L_x_860) ;  /* 0x0000000000081947 */ /* 0x000fea0003800000 */
[----:B------:R2:W-:Y:S01]  /*353b0*/  ATOMS.EXCH RZ, [R8+0x10000], RZ ;  /* 0x010000ff08ff738c */ /* 0x0005e20004000000 */
[----:B------:R-:W-:Y:S05]  /*353c0*/  BRA `(.L_x_861) ;  /* 0x0000000000047947 */ /* 0x000fea0003800000 */
.L_x_860:
[----:B------:R4:W5:Y:S02]  /*353d0*/  ATOMG.E.EXCH.STRONG.GPU PT, RZ, desc[UR36][R6.64], RZ ;  /* 0x800000ff06ff79a8 */ /* 0x000964000c1ef124 */
.L_x_861:
[----:B------:R-:W-:Y:S05]  /*353e0*/  BSYNC.RECONVERGENT B3 ;  /* 0x0000000000037941 */ /* 0x000fea0003800200 */
.L_x_859:
[----:B------:R-:W-:Y:S01]  /*353f0*/  LOP3.LUT P0, RZ, R5, 0x7, RZ, 0xc0, !PT ;  /* 0x0000000705ff7812 */ /* 0x000fe2000780c0ff */
[----:B------:R-:W-:-:S12]  /*35400*/  IMAD.MOV.U32 R9, RZ, RZ, R5 ;  /* 0x000000ffff097224 */ /* 0x000fd800078e0005 */
[----:B------:R-:W-:Y:S05]  /*35410*/  @!P0 BRA `(.L_x_862) ;  /* 0xfffffffc009c8947 */ /* 0x000fea000383ffff */
.L_x_855:
[----:B------:R-:W-:Y:S05]  /*35420*/  BSYNC B2 ;  /* 0x0000000000027941 */ /* 0x000fea0003800000 */
.L_x_854:
        /* <DEDUP_REMOVED lines=14> */
.L_x_865:
[----:B------:R-:W-:Y:S02]  /*35510*/  ISETP.GT.U32.AND P1, PT, R14, 0xffff, PT ;  /* 0x0000ffff0e00780c */ /* 0x000fe40003f24070 */
[----:B------:R-:W-:-:S11]  /*35520*/  SHF.R.U32.HI R5, RZ, 0x3, R14 ;  /* 0x00000003ff057819 */ /* 0x000fd6000001160e */
[----:B---34-:R-:W-:-:S06]  /*35530*/  @P1 IMAD.WIDE.U32 R6, R5, 0x4, R28 ;  /* 0x0000000405061825 */ /* 0x018fcc00078e001c */
[----:B------:R-:W3:Y:S01]  /*35540*/  @P1 LDG.E R6, desc[UR36][R6.64] ;  /* 0x0000002406061981 */ /* 0x000ee2000c1e1900 */
[----:B-12---:R-:W-:Y:S01]  /*35550*/  @!P1 MOV R8, 0x400 ;  /* 0x0000040000089802 */ /* 0x006fe20000000f00 */
[----:B------:R-:W1:Y:S04]  /*35560*/  @!P1 S2R R11, SR_CgaCtaId ;  /* 0x00000000000b9919 */ /* 0x000e680000008800 */
[----:B------:R-:W-:-:S05]  /*35570*/  @!P1 VIADD R8, R8, 0x410 ;  /* 0x0000041008089836 */ /* 0x000fca0000000000 */
[----:B-1----:R-:W-:-:S04]  /*35580*/  @!P1 LEA R8, R11, R8, 0x18 ;  /* 0x000000080b089211 */ /* 0x002fc800078ec0ff */
[----:B------:R-:W-:-:S06]  /*35590*/  @!P1 LEA R5, R5, R8, 0x2 ;  /* 0x0000000805059211 */ /* 0x000fcc00078e10ff */
[----:B------:R-:W1:Y:S02]  /*355a0*/  @!P1 LDS R5, [R5+0x10000] ;  /* 0x0100000005059984 */ /* 0x000e640000000800 */
[----:B-1----:R-:W-:Y:S02]  /*355b0*/  @!P1 ISETP.NE.AND P0, PT, R5, RZ, PT ;  /* 0x000000ff0500920c */ /* 0x002fe40003f05270 */
[----:B---3--:R-:W-:-:S13]  /*355c0*/  @P1 ISETP.NE.AND P0, PT, R6, RZ, PT ;  /* 0x000000ff0600120c */ /* 0x008fda0003f05270 */
[----:B------:R-:W-:Y:S05]  /*355d0*/  @!P0 BREAK.RELIABLE B2 ;  /* 0x0000000000028942 */ /* 0x000fea0003800100 */
[----:B------:R-:W-:Y:S05]  /*355e0*/  @!P0 BRA `(.L_x_868) ;  /* 0x0000000400048947 */ /* 0x000fea0003800000 */
.L_x_864:
[----:B------:R-:W-:Y:S02]  /*355f0*/  ISETP.GT.U32.AND P0, PT, R14, 0xffff, PT ;  /* 0x0000ffff0e00780c */ /* 0x000fe40003f04070 */
[----:B---34-:R-:W-:-:S11]  /*35600*/  SHF.R.U32.HI R7, RZ, 0x3, R14 ;  /* 0x00000003ff077819 */ /* 0x018fd6000001160e */
        /* <DEDUP_REMOVED lines=13> */
.L_x_869:
[----:B------:R-:W-:-:S05]  /*356e0*/  IMAD.WIDE.U32 R6, R7, 0x4, R28 ;  /* 0x0000000407067825 */ /* 0x000fca00078e001c */
[----:B------:R-:W3:Y:S02]  /*356f0*/  ATOMG.E.EXCH.STRONG.GPU PT, R5, desc[UR36][R6.64], R9 ;  /* 0x80000009060579a8 */ /* 0x000ee4000c1ef124 */
[----:B---3--:R-:W-:-:S13]  /*35700*/  ISETP.NE.AND P0, PT, R5, -0x1, PT ;  /* 0xffffffff0500780c */ /* 0x008fda0003f05270 */
[----:B------:R-:W-:Y:S05]  /*35710*/  @!P0 BREAK.RELIABLE B2 ;  /* 0x0000000000028942 */ /* 0x000fea0003800100 */
[----:B------:R-:W-:Y:S05]  /*35720*/  @!P0 BRA `(.L_x_870) ;  /* 0x00000004001c8947 */ /* 0x000fea0003800000 */
[----:B------:R3:W5:Y:S01]  /*35730*/  ATOMG.E.EXCH.STRONG.GPU PT, RZ, desc[UR36][R6.64], RZ ;  /* 0x800000ff06ff79a8 */ /* 0x000762000c1ef124 */
[----:B-12---:R-:W-:-:S07]  /*35740*/  IMAD.MOV.U32 R8, RZ, RZ, R9 ;  /* 0x000000ffff087224 */ /* 0x006fce00078e0009 */
.L_x_866:
[----:B------:R-:W-:Y:S05]  /*35750*/  BSYNC.RELIABLE B2 ;  /* 0x0000000000027941 */ /* 0x000fea0003800100 */
.L_x_863:
[----:B------:R-:W-:Y:S02]  /*35760*/  LOP3.LUT P0, RZ, R5, 0x7, RZ, 0xc0, !PT ;  /* 0x0000000705ff7812 */ /* 0x000fe4000780c0ff */
[----:B------:R-:W-:-:S04]  /*35770*/  LOP3.LUT P1, RZ, R8, 0x7, RZ, 0xc0, !PT ;  /* 0x0000000708ff7812 */ /* 0x000fc8000782c0ff */
[----:B------:R-:W-:-:S04]  /*35780*/  PLOP3.LUT P0, PT, P0, P1, PT, 0x20, 0x2 ;  /* 0x000000000002781c */ /* 0x000fc80000702470 */
[----:B------:R-:W-:Y:S02]  /*35790*/  SEL R14, R8, R5, P0 ;  /* 0x00000005080e7207 */ /* 0x000fe40000000000 */
[----:B------:R-:W-:Y:S02]  /*357a0*/  SEL R9, R5, R8, P0 ;  /* 0x0000000805097207 */ /* 0x000fe40000000000 */
[----:B------:R-:W-:-:S13]  /*357b0*/  LOP3.LUT P1, RZ, R14, 0x7, RZ, 0xc0, !PT ;  /* 0x000000070eff7812 */ /* 0x000fda000782c0ff */
[----:B------:R-:W-:Y:S05]  /*357c0*/  @!P1 BRA `(.L_x_871) ;  /* 0xfffffff800909947 */ /* 0x000fea000383ffff */
.L_x_853:
[----:B------:R-:W-:Y:S02]  /*357d0*/  IMAD.SHL.U32 R5, R14, 0x8, RZ ;  /* 0x000000080e057824 */ /* 0x000fe400078e00ff */
[----:B---34-:R-:W-:Y:S02]  /*357e0*/  IMAD.MOV.U32 R7, RZ, RZ, -0x203a400 ;  /* 0xfdfc5c00ff077424 */ /* 0x018fe400078e00ff */
        /* <DEDUP_REMOVED lines=17> */
[----:B------:R-:W-:Y:S02]  /*35900*/  @!P0 IMAD.SHL.U32 R8, R0, 0x8, RZ ;  /* 0x0000000800088824 */ /* 0x000fe400078e00ff */
[C---:B------:R-:W-:Y:S02]  /*35910*/  @P0 IMAD.SHL.U32 R10, R4.reuse, 0x8, RZ ;  /* 0x00000008040a0824 */ /* 0x040fe400078e00ff */
[----:B------:R-:W-:Y:S01]  /*35920*/  @P0 VIADD R6, R4, 0x1 ;  /* 0x0000000104060836 */ /* 0x000fe20000000000 */
[----:B------:R-:W-:Y:S02]  /*35930*/  @!P0 LOP3.LUT R8, R8, 0x7f8, RZ, 0xc0, !PT ;  /* 0x000007f808088812 */ /* 0x000fe400078ec0ff */
[----:B------:R-:W-:Y:S01]  /*35940*/  @P0 LOP3.LUT R10, R10, 0x7f8, RZ, 0xc0, !PT ;  /* 0x000007f80a0a0812 */ /* 0x000fe200078ec0ff */
[----:B------:R-:W-:Y:S01]  /*35950*/  @P0 IMAD.MOV.U32 R4, RZ, RZ, R6 ;  /* 0x000000ffff040224 */ /* 0x000fe200078e0006 */
[----:B------:R3:W-:Y:S01]  /*35960*/  @P0 STL [R1+0x118], R6 ;  /* 0x0001180601000387 */ /* 0x0007e20000100800 */
[----:B------:R-:W-:-:S02]  /*35970*/  @!P0 IMAD.IADD R5, R1, 0x1, R8 ;  /* 0x0000000101058824 */ /* 0x000fc400078e0208 */
[----:B------:R-:W-:Y:S02]  /*35980*/  @P0 IMAD.IADD R7, R1, 0x1, R10 ;  /* 0x0000000101070824 */ /* 0x000fe400078e020a */
[----:B------:R-:W-:Y:S02]  /*35990*/  IMAD.MOV.U32 R8, RZ, RZ, R14 ;  /* 0x000000ffff087224 */ /* 0x000fe400078e000e */
[----:B------:R-:W-:-:S03]  /*359a0*/  @!P0 VIADD R10, R0, 0x1 ;  /* 0x00000001000a8836 */ /* 0x000fc60000000000 */
[----:B------:R3:W-:Y:S01]  /*359b0*/  @P0 STL.64 [R7+0x120], R8 ;  /* 0x0001200807000387 */ /* 0x0007e20000100a00 */
[----:B------:R-:W-:-:S03]  /*359c0*/  @!P0 IMAD.MOV.U32 R0, RZ, RZ, R10 ;  /* 0x000000ffff008224 */ /* 0x000fc600078e000a */
[----:B------:R3:W-:Y:S04]  /*359d0*/  @!P0 STL [R1+0x920], R10 ;  /* 0x0009200a01008387 */ /* 0x0007e80000100800 */
[----:B------:R3:W-:Y:S01]  /*359e0*/  @!P0 STL.64 [R5+0x928], R8 ;  /* 0x0009280805008387 */ /* 0x0007e20000100a00 */
[----:B------:R-:W-:Y:S05]  /*359f0*/  BRA `(.L_x_870) ;  /* 0x0000000000687947 */ /* 0x000fea0003800000 */
.L_x_868:
[----:B------:R-:W-:-:S04]  /*35a00*/  LOP3.LUT R5, R9, 0x7, RZ, 0xc0, !PT ;  /* 0x0000000709057812 */ /* 0x000fc800078ec0ff */
[----:B------:R-:W-:-:S13]  /*35a10*/  ISETP.NE.AND P0, PT, R5, 0x1, PT ;  /* 0x000000010500780c */ /* 0x000fda0003f05270 */
[----:B------:R-:W-:Y:S02]  /*35a20*/  @P0 IMAD.SHL.U32 R8, R4, 0x8, RZ ;  /* 0x0000000804080824 */ /* 0x000fe400078e00ff */
[----:B------:R-:W-:Y:S02]  /*35a30*/  @!P0 IMAD.SHL.U32 R12, R0, 0x8, RZ ;  /* 0x00000008000c8824 */ /* 0x000fe400078e00ff */
[----:B------:R-:W-:Y:S01]  /*35a40*/  @P0 VIADD R6, R4, 0x1 ;  /* 0x0000000104060836 */ /* 0x000fe20000000000 */
[----:B------:R-:W-:Y:S01]  /*35a50*/  @P0 LOP3.LUT R8, R8, 0x7f8, RZ, 0xc0, !PT ;  /* 0x000007f808080812 */ /* 0x000fe200078ec0ff */
[----:B------:R-:W-:Y:S01]  /*35a60*/  @!P0 VIADD R10, R0, 0x1 ;  /* 0x00000001000a8836 */ /* 0x000fe20000000000 */
[----:B------:R-:W-:Y:S01]  /*35a70*/  @!P0 LOP3.LUT R12, R12, 0x7f8, RZ, 0xc0, !PT ;  /* 0x000007f80c0c8812 */ /* 0x000fe200078ec0ff */
[----:B------:R-:W-:Y:S01]  /*35a80*/  @P0 IMAD.MOV.U32 R4, RZ, RZ, R6 ;  /* 0x000000ffff040224 */ /* 0x000fe200078e0006 */
[----:B------:R2:W-:Y:S01]  /*35a90*/  @P0 STL [R1+0x118], R6 ;  /* 0x0001180601000387 */ /* 0x0005e20000100800 */
[----:B------:R-:W-:-:S02]  /*35aa0*/  @P0 IMAD.IADD R5, R1, 0x1, R8 ;  /* 0x0000000101050824 */ /* 0x000fc400078e0208 */
[----:B------:R-:W-:Y:S02]  /*35ab0*/  IMAD.MOV.U32 R8, RZ, RZ, R14 ;  /* 0x000000ffff087224 */ /* 0x000fe400078e000e */
[----:B------:R-:W-:Y:S02]  /*35ac0*/  @!P0 IMAD.IADD R7, R1, 0x1, R12 ;  /* 0x0000000101078824 */ /* 0x000fe400078e020c */
[----:B------:R-:W-:Y:S01]  /*35ad0*/  @!P0 IMAD.MOV.U32 R0, RZ, RZ, R10 ;  /* 0x000000ffff008224 */ /* 0x000fe200078e000a */
[----:B------:R2:W-:Y:S04]  /*35ae0*/  @P0 STL.64 [R5+0x120], R8 ;  /* 0x0001200805000387 */ /* 0x0005e80000100a00 */
[----:B------:R2:W-:Y:S04]  /*35af0*/  @!P0 STL [R1+0x920], R10 ;  /* 0x0009200a01008387 */ /* 0x0005e80000100800 */
[----:B------:R2:W-:Y:S01]  /*35b00*/  @!P0 STL.64 [R7+0x928], R8 ;  /* 0x0009280807008387 */ /* 0x0005e20000100a00 */
[----:B------:R-:W-:Y:S05]  /*35b10*/  BRA `(.L_x_870) ;  /* 0x0000000000207947 */ /* 0x000fea0003800000 */
.L_x_867:
[C---:B------:R-:W-:Y:S01]  /*35b20*/  SHF.L.U32 R8, R4.reuse, 0x3, RZ ;  /* 0x0000000304087819 */ /* 0x040fe200000006ff */
[----:B---34-:R-:W-:Y:S02]  /*35b30*/  VIADD R6, R4, 0x1 ;  /* 0x0000000104067836 */ /* 0x018fe40000000000 */
[----:B------:R-:W-:Y:S01]  /*35b40*/  IMAD.MOV.U32 R15, RZ, RZ, R9 ;  /* 0x000000ffff0f7224 */ /* 0x000fe200078e0009 */
[----:B------:R-:W-:Y:S01]  /*35b50*/  LOP3.LUT R8, R8, 0x7f8, RZ, 0xc0, !PT ;  /* 0x000007f808087812 */ /* 0x000fe200078ec0ff */
[----:B------:R-:W-:Y:S01]  /*35b60*/  IMAD.MOV.U32 R4, RZ, RZ, R6 ;  /* 0x000000ffff047224 */ /* 0x000fe200078e0006 */
[----:B------:R1:W-:Y:S03]  /*35b70*/  STL [R1+0x118], R6 ;  /* 0x0001180601007387 */ /* 0x0003e60000100800 */
[----:B------:R-:W-:-:S05]  /*35b80*/  IMAD.IADD R5, R1, 0x1, R8 ;  /* 0x0000000101057824 */ /* 0x000fca00078e0208 */
[----:B------:R1:W-:Y:S02]  /*35b90*/  STL.64 [R5+0x120], R14 ;  /* 0x0001200e05007387 */ /* 0x0003e40000100a00 */
.L_x_870:
[----:B------:R-:W-:Y:S05]  /*35ba0*/  BSYNC B1 ;  /* 0x0000000000017941 */ /* 0x000fea0003800000 */
.L_x_852:
[----:B-123--:R-:W2:Y:S01]  /*35bb0*/  LDG.E R6, desc[UR36][R52.64+0x2c] ;  /* 0x00002c2434067981 */ /* 0x00eea2000c1e1900 */
[----:B------:R-:W-:-:S05]  /*35bc0*/  VIADD R3, R3, 0x1 ;  /* 0x0000000103037836 */ /* 0x000fca0000000000 */
[----:B--2---:R-:W-:-:S13]  /*35bd0*/  ISETP.GE.U32.AND P0, PT, R3, R6, PT ;  /* 0x000000060300720c */ /* 0x004fda0003f06070 */
[----:B------:R-:W-:Y:S05]  /*35be0*/  @!P0 BRA `(.L_x_872) ;  /* 0xfffffff000f08947 */ /* 0x000fea000383ffff */
.L_x_845:
[----:B------:R-:W-:Y:S05]  /*35bf0*/  BSYNC B0 ;  /* 0x0000000000007941 */ /* 0x000fea0003800000 */
.L_x_844:
[----:B------:R-:W2:Y:S01]  /*35c00*/  LDG.E R3, desc[UR36][R52.64+0x38] ;  /* 0x0000382434037981 */ /* 0x000ea2000c1e1900 */
[----:B------:R-:W-:Y:S01]  /*35c10*/  BSSY.RECONVERGENT B0, `(.L_x_873) ;  /* 0x000000b000007945 */ /* 0x000fe20003800200 */
[----:B--2---:R-:W-:Y:S02]  /*35c20*/  LOP3.LUT P0, RZ, R3, 0x4, RZ, 0xc0, !PT ;  /* 0x0000000403ff7812 */ /* 0x004fe4000780c0ff */
[----:B------:R-:W-:-:S11]  /*35c30*/  SHF.R.U32.HI R0, RZ, 0x3, R3 ;  /* 0x00000003ff007819 */ /* 0x000fd60000011603 */
[----:B------:R-:W-:Y:S05]  /*35c40*/  @!P0 BRA `(.L_x_874) ;  /* 0x00000000000c8947 */ /* 0x000fea0003800000 */
[----:B------:R-:W-:-:S06]  /*35c50*/  IMAD R0, R0, 0x4, R1 ;  /* 0x0000000400007824 */ /* 0x000fcc00078e0201 */
[----:B------:R-:W5:Y:S01]  /*35c60*/  LDL R0, [R0+0x18] ;  /* 0x0000180000007983 */ /* 0x000f620000100800 */
[----:B------:R-:W-:Y:S05]  /*35c70*/  BRA `(.L_x_875) ;  /* 0x0000000000107947 */ /* 0x000fea0003800000 */
.L_x_874:
[----:B------:R-:W-:-:S13]  /*35c80*/  LOP3.LUT P0, RZ, R3, 0x3, RZ, 0xc0, !PT ;  /* 0x0000000303ff7812 */ /* 0x000fda000780c0ff */
[----:B------:R-:W-:Y:S05]  /*35c90*/  @P0 BRA `(.L_x_875) ;  /* 0x0000000000080947 */ /* 0x000fea0003800000 */
[----:B------:R-:W-:-:S06]  /*35ca0*/  IMAD R0, R0, 0x4, R1 ;  /* 0x0000000400007824 */ /* 0x000fcc00078e0201 */
[----:B------:R-:W5:Y:S02]  /*35cb0*/  LDL R0, [R0+0x98] ;  /* 0x0000980000007983 */ /* 0x000f640000100800 */
.L_x_875:
[----:B------:R-:W-:Y:S05]  /*35cc0*/  BSYNC.RECONVERGENT B0 ;  /* 0x0000000000007941 */ /* 0x000fea0003800200 */
.L_x_873:
[----:B------:R-:W-:Y:S01]  /*35cd0*/  LOP3.LUT P0, R3, R3, 0x7, RZ, 0xc0, !PT ;  /* 0x0000000703037812 */ /* 0x000fe2000780c0ff */
[----:B------:R-:W-:Y:S03]  /*35ce0*/  BSSY B0, `(.L_x_876) ;  /* 0x000009e000007945 */ /* 0x000fe60003800000 */
[----:B------:R-:W-:Y:S01]  /*35cf0*/  ISETP.EQ.AND P0, PT, R47, RZ, P0 ;  /* 0x000000ff2f00720c */ /* 0x000fe20000702270 */
[----:B-----5:R-:W-:-:S05]  /*35d00*/  IMAD R0, R0, 0x8, R3 ;  /* 0x0000000800007824 */ /* 0x020fca00078e0203 */
[----:B------:R-:W-:Y:S02]  /*35d10*/  SEL R44, R45, R0, P0 ;  /* 0x000000002d2c7207 */ /* 0x000fe40000000000 */
[----:B------:R-:W-:Y:S02]  /*35d20*/  SEL R45, R0, R45, P0 ;  /* 0x0000002d002d7207 */ /* 0x000fe40000000000 */
[----:B------:R-:W-:-:S13]  /*35d30*/  LOP3.LUT P1, RZ, R44, 0x7, RZ, 0xc0, !PT ;  /* 0x000000072cff7812 */ /* 0x000fda000782c0ff */
[----:B------:R-:W-:Y:S05]  /*35d40*/  @P1 BRA `(.L_x_877) ;  /* 0x0000000400741947 */ /* 0x000fea0003800000 */
.L_x_895:
[----:B------:R-:W-:Y:S01]  /*35d50*/  LOP3.LUT P0, RZ, R45, 0x7, RZ, 0xc0, !PT ;  /* 0x000000072dff7812 */ /* 0x000fe2000780c0ff */
[----:B------:R-:W-:Y:S05]  /*35d60*/  YIELD ;  /* 0x0000000000007946 */ /* 0x000fea0003800000 */
[----:B------:R-:W-:Y:S07]  /*35d70*/  BSSY B1, `(.L_x_878) ;  /* 0x000001f000017945 */ /* 0x000fee0003800000 */
[----:B-----5:R-:W-:Y:S05]  /*35d80*/  @P0 BRA `(.L_x_879) ;  /* 0x0000000000740947 */ /* 0x020fea0003800000 */
[----:B------:R-:W0:Y:S01]  /*35d90*/  S2R R3, SR_CgaCtaId ;  /* 0x0000000000037919 */ /* 0x000e220000008800 */
[----:B------:R-:W-:-:S05]  /*35da0*/  MOV R0, 0x400 ;  /* 0x0000040000007802 */ /* 0x000fca0000000f00 */
[----:B------:R-:W-:-:S05]  /*35db0*/  VIADD R0, R0, 0x410 ;  /* 0x0000041000007836 */ /* 0x000fca0000000000 */
[----:B0-----:R-:W-:-:S07]  /*35dc0*/  LEA R6, R3, R0, 0x18 ;  /* 0x0000000003067211 */ /* 0x001fce00078ec0ff */
.L_x_886:
[C---:B------:R-:W-:Y:S01]  /*35dd0*/  ISETP.GT.U32.AND P0, PT, R45.reuse, 0xffff, PT ;  /* 0x0000ffff2d00780c */ /* 0x040fe20003f04070 */
[----:B------:R-:W-:Y:S05]  /*35de0*/  YIELD ;  /* 0x0000000000007946 */ /* 0x000fea0003800000 */
[----:B-12---:R-:W-:Y:S01]  /*35df0*/  SHF.R.U32.HI R5, RZ, 0x3, R45 ;  /* 0x00000003ff057819 */ /* 0x006fe2000001162d */
[----:B------:R-:W-:Y:S01]  /*35e00*/  BSSY.RECONVERGENT B2, `(.L_x_880) ;  /* 0x0000009000027945 */ /* 0x000fe20003800200 */
[----:B0-----:R-:W-:-:S03]  /*35e10*/  LEA.HI R3, R45, R6, RZ, 0x1f ;  /* 0x000000062d037211 */ /* 0x001fc600078ff8ff */
[----:B------:R-:W-:Y:S02]  /*35e20*/  IMAD.WIDE.U32 R4, R5, 0x4, R28 ;  /* 0x0000000405047825 */ /* 0x000fe400078e001c */
[----:B-----5:R-:W-:Y:S05]  /*35e30*/  @P0 BRA `(.L_x_881) ;  /* 0x00000000000c0947 */ /* 0x020fea0003800000 */
[----:B------:R-:W-:-:S06]  /*35e40*/  IMAD.MOV.U32 R0, RZ, RZ, -0x1 ;  /* 0xffffffffff007424 */ /* 0x000fcc00078e00ff */
[----:B------:R0:W1:Y:S01]  /*35e50*/  ATOMS.EXCH R0, [R3+0x10000], R0 ;  /* 0x010000000300738c */ /* 0x0000620004000000 */
[----:B------:R-:W-:Y:S05]  /*35e60*/  BRA `(.L_x_882) ;  /* 0x0000000000087947 */ /* 0x000fea0003800000 */
.L_x_881:
[----:B------:R-:W-:-:S05]  /*35e70*/  IMAD.MOV.U32 R7, RZ, RZ, -0x1 ;  /* 0xffffffffff077424 */ /* 0x000fca00078e00ff */
[----:B------:R2:W5:Y:S02]  /*35e80*/  ATOMG.E.EXCH.STRONG.GPU PT, R0, desc[UR36][R4.64], R7 ;  /* 0x80000007040079a8 */ /* 0x000564000c1ef124 */
.L_x_882:
[----:B------:R-:W-:Y:S05]  /*35e90*/  BSYNC.RECONVERGENT B2 ;  /* 0x0000000000027941 */ /* 0x000fea0003800200 */
.L_x_880:
[----:B-12--5:R-:W-:-:S05]  /*35ea0*/  VIADD R7, R0, 0x1 ;  /* 0x0000000100077836 */ /* 0x026fca0000000000 */
[----:B------:R-:W-:-:S13]  /*35eb0*/  ISETP.GE.U32.AND P1, PT, R7, 0x2, PT ;  /* 0x000000020700780c */ /* 0x000fda0003f26070 */
[----:B------:R-:W-:Y:S05]  /*35ec0*/  @!P1 BRA `(.L_x_879) ;  /* 0x0000000000249947 */ /* 0x000fea0003800000 */
[----:B------:R-:W-:Y:S04]  /*35ed0*/  BSSY.RECONVERGENT B2, `(.L_x_883) ;  /* 0x0000005000027945 */ /* 0x000fe80003800200 */
[----:B------:R-:W-:Y:S05]  /*35ee0*/  @P0 BRA `(.L_x_884) ;  /* 0x0000000000080947 */ /* 0x000fea0003800000 */
[----:B------:R1:W-:Y:S01]  /*35ef0*/  ATOMS.EXCH RZ, [R3+0x10000], RZ ;  /* 0x010000ff03ff738c */ /* 0x0003e20004000000 */
[----:B------:R-:W-:Y:S05]  /*35f00*/  BRA `(.L_x_885) ;  /* 0x0000000000047947 */ /* 0x000fea0003800000 */
.L_x_884:
[----:B------:R2:W5:Y:S02]  /*35f10*/  ATOMG.E.EXCH.STRONG.GPU PT, RZ, desc[UR36][R4.64], RZ ;  /* 0x800000ff04ff79a8 */ /* 0x000564000c1ef124 */
.L_x_885:
[----:B------:R-:W-:Y:S05]  /*35f20*/  BSYNC.RECONVERGENT B2 ;  /* 0x0000000000027941 */ /* 0x000fea0003800200 */
.L_x_883:
[----:B------:R-:W-:Y:S01]  /*35f30*/  LOP3.LUT P0, RZ, R0, 0x7, RZ, 0xc0, !PT ;  /* 0x0000000700ff7812 */ /* 0x000fe2000780c0ff */
[----:B------:R-:W-:-:S12]  /*35f40*/  IMAD.MOV.U32 R45, RZ, RZ, R0 ;  /* 0x000000ffff2d7224 */ /* 0x000fd800078e0000 */
[----:B------:R-:W-:Y:S05]  /*35f50*/  @!P0 BRA `(.L_x_886) ;  /* 0xfffffffc009c8947 */ /* 0x000fea000383ffff */
.L_x_879:
[----:B------:R-:W-:Y:S05]  /*35f60*/  BSYNC B1 ;  /* 0x0000000000017941 */ /* 0x000fea0003800000 */
.L_x_878:
[----:B------:R-:W-:Y:S01]  /*35f70*/  ISETP.GE.U32.AND P0, PT, R44, 0xfff9, PT ;  /* 0x0000fff92c00780c */ /* 0x000fe20003f06070 */
[----:B------:R-:W-:-:S12]  /*35f80*/  BSSY.RELIABLE B1, `(.L_x_887) ;  /* 0x0000032000017945 */ /* 0x000fd80003800100 */
[----:B------:R-:W-:Y:S05]  /*35f90*/  @!P0 BRA `(.L_x_888) ;  /* 0x0000000000688947 */ /* 0x000fea0003800000 */
[C---:B------:R-:W-:Y:S02]  /*35fa0*/  LOP3.LUT P0, RZ, R45.reuse, 0x3, RZ, 0xc0, !PT ;  /* 0x000000032dff7812 */ /* 0x040fe4000780c0ff */
[----:B012---:R-:W-:-:S04]  /*35fb0*/  LOP3.LUT P1, R4, R45, 0x4, RZ, 0xc0, !PT ;  /* 0x000000042d047812 */ /* 0x007fc8000782c0ff */
        /* <DEDUP_REMOVED lines=10> */
.L_x_889:
[----:B------:R-:W-:Y:S02]  /*36060*/  ISETP.GT.U32.AND P1, PT, R44, 0xffff, PT ;  /* 0x0000ffff2c00780c */ /* 0x000fe40003f24070 */
[----:B------:R-:W-:-:S11]  /*36070*/  SHF.R.U32.HI R3, RZ, 0x3, R44 ;  /* 0x00000003ff037819 */ /* 0x000fd6000001162c */
        /* <DEDUP_REMOVED lines=12> */
.L_x_888:
        /* <DEDUP_REMOVED lines=15> */
.L_x_893:
[----:B------:R-:W-:-:S05]  /*36230*/  IMAD.WIDE.U32 R4, R5, 0x4, R28 ;  /* 0x0000000405047825 */ /* 0x000fca00078e001c */
[----:B------:R-:W2:Y:S02]  /*36240*/  ATOMG.E.EXCH.STRONG.GPU PT, R0, desc[UR36][R4.64], R45 ;  /* 0x8000002d040079a8 */ /* 0x000ea4000c1ef124 */
[----:B--2---:R-:W-:-:S13]  /*36250*/  ISETP.NE.AND P0, PT, R0, -0x1, PT ;  /* 0xffffffff0000780c */ /* 0x004fda0003f05270 */
[----:B------:R-:W-:Y:S05]  /*36260*/  @!P0 BREAK.RELIABLE B1 ;  /* 0x0000000000018942 */ /* 0x000fea0003800100 */
[----:B------:R-:W-:Y:S05]  /*36270*/  @!P0 BRA `(.L_x_894) ;  /* 0x0000000400108947 */ /* 0x000fea0003800000 */
[----:B------:R1:W5:Y:S01]  /*36280*/  ATOMG.E.EXCH.STRONG.GPU PT, RZ, desc[UR36][R4.64], RZ ;  /* 0x800000ff04ff79a8 */ /* 0x000362000c1ef124 */
[----:B------:R-:W-:-:S07]  /*36290*/  IMAD.MOV.U32 R3, RZ, RZ, R45 ;  /* 0x000000ffff037224 */ /* 0x000fce00078e002d */
.L_x_890:
[----:B------:R-:W-:Y:S05]  /*362a0*/  BSYNC.RELIABLE B1 ;  /* 0x0000000000017941 */ /* 0x000fea0003800100 */
.L_x_887:
[----:B------:R-:W-:Y:S02]  /*362b0*/  LOP3.LUT P0, RZ, R0, 0x7, RZ, 0xc0, !PT ;  /* 0x0000000700ff7812 */ /* 0x000fe4000780c0ff */
[----:B------:R-:W-:-:S04]  /*362c0*/  LOP3.LUT P1, RZ, R3, 0x7, RZ, 0xc0, !PT ;  /* 0x0000000703ff7812 */ /* 0x000fc8000782c0ff */
[----:B------:R-:W-:-:S04]  /*362d0*/  PLOP3.LUT P0, PT, P0, P1, PT, 0x20, 0x2 ;  /* 0x000000000002781c */ /* 0x000fc80000702470 */
[----:B------:R-:W-:Y:S02]  /*362e0*/  SEL R44, R3, R0, P0 ;  /* 0x00000000032c7207 */ /* 0x000fe40000000000 */
[----:B------:R-:W-:Y:S02]  /*362f0*/  SEL R45, R0, R3, P0 ;  /* 0x00000003002d7207 */ /* 0x000fe40000000000 */
[----:B------:R-:W-:-:S13]  /*36300*/  LOP3.LUT P1, RZ, R44, 0x7, RZ, 0xc0, !PT ;  /* 0x000000072cff7812 */ /* 0x000fda000782c0ff */
[----:B------:R-:W-:Y:S05]  /*36310*/  @!P1 BRA `(.L_x_895) ;  /* 0xfffffff8008c9947 */ /* 0x000fea000383ffff */
.L_x_877:
[----:B------:R-:W-:Y:S02]  /*36320*/  IMAD.SHL.U32 R0, R44, 0x8, RZ ;  /* 0x000000082c007824 */ /* 0x000fe400078e00ff */
[----:B------:R-:W-:Y:S02]  /*36330*/  IMAD.MOV.U32 R3, RZ, RZ, -0x4f0f0efe ;  /* 0xb0f0f102ff037424 */ /* 0x000fe400078e00ff */
[----:B01----:R-:W-:Y:S01]  /*36340*/  IMAD.MOV.U32 R7, RZ, RZ, -0x40000000 ;  /* 0xc0000000ff077424 */ /* 0x003fe200078e00ff */
        /* <DEDUP_REMOVED lines=31> */
.L_x_892:
        /* <DEDUP_REMOVED lines=17> */
.L_x_891:
[----:B------:R-:W2:Y:S02]  /*36650*/  LDL R3, [R1+0x118] ;  /* 0x0001180001037983 */ /* 0x000ea40000100800 */
[----:B--2---:R-:W-:-:S05]  /*36660*/  IMAD.SHL.U32 R0, R3, 0x8, RZ ;  /* 0x0000000803007824 */ /* 0x004fca00078e00ff */
[----:B------:R-:W-:Y:S01]  /*36670*/  LOP3.LUT R4, R0, 0x7f8, RZ, 0xc0, !PT ;  /* 0x000007f800047812 */ /* 0x000fe200078ec0ff */
[----:B------:R-:W-:-:S04]  /*36680*/  VIADD R0, R3, 0x1 ;  /* 0x0000000103007836 */ /* 0x000fc80000000000 */
[----:B------:R-:W-:Y:S01]  /*36690*/  IMAD.IADD R3, R1, 0x1, R4 ;  /* 0x0000000101037824 */ /* 0x000fe200078e0204 */
[----:B------:R0:W-:Y:S04]  /*366a0*/  STL [R1+0x118], R0 ;  /* 0x0001180001007387 */ /* 0x0001e80000100800 */
[----:B------:R0:W-:Y:S02]  /*366b0*/  STL.64 [R3+0x120], R44 ;  /* 0x0001202c03007387 */ /* 0x0001e40000100a00 */
.L_x_894:
[----:B------:R-:W-:Y:S05]  /*366c0*/  BSYNC B0 ;  /* 0x0000000000007941 */ /* 0x000fea0003800000 */
.L_x_876:
[----:B------:R-:W-:Y:S05]  /*366d0*/  BRA `(.L_x_807) ;  /* 0x000001cc000c7947 */ /* 0x000fea0003800000 */
.L_x_761:
[----:B------:R-:W-:Y:S02]  /*366e0*/  LOP3.LUT R0, R45, 0xffff0004, RZ, 0xc0, !PT ;  /* 0xffff00042d007812 */ /* 0x000fe400078ec0ff */
[C---:B------:R-:W-:Y:S02]  /*366f0*/  LOP3.LUT P2, RZ, R33.reuse, 0x4, RZ, 0xc0, !PT ;  /* 0x0000000421ff7812 */ /* 0x040fe4000784c0ff */
[----:B------:R-:W-:Y:S02]  /*36700*/  ISETP.NE.AND P1, PT, R0, 0x4, PT ;  /* 0x000000040000780c */ /* 0x000fe40003f25270 */
[C---:B------:R-:W-:Y:S02]  /*36710*/  LOP3.LUT P0, RZ, R33.reuse, 0x3, RZ, 0xc0, !PT ;  /* 0x0000000321ff7812 */ /* 0x040fe4000780c0ff */
[----:B------:R-:W-:-:S04]  /*36720*/  ISETP.LT.U32.OR P1, PT, R33, 0x10000, P1 ;  /* 0x000100002100780c */ /* 0x000fc80000f21470 */
[----:B------:R-:W-:-:S13]  /*36730*/  PLOP3.LUT P0, PT, P1, P2, P0, 0xf2, 0x0 ;  /* 0x000000000000781c */ /* 0x000fda0000f05e02 */
        /* <DEDUP_REMOVED lines=8> */
[----:B------:R-:W2:Y:S01]  /*367c0*/  LDL R6, [R1+0x14] ;  /* 0x0000140001067983 */ /* 0x000ea20000100800 */
[----:B------:R-:W-:Y:S01]  /*367d0*/  MOV R0, 0x400 ;  /* 0x0000040000007802 */ /* 0x000fe20000000f00 */
[----:B------:R-:W-:Y:S01]  /*367e0*/  BSSY B0, `(.L_x_897) ;  /* 0x0000025000007945 */ /* 0x000fe20003800000 */
[----:B------:R-:W0:Y:S03]  /*367f0*/  S2R R4, SR_CgaCtaId ;  /* 0x0000000000047919 */ /* 0x000e260000008800 */
[----:B------:R-:W-:Y:S01]  /*36800*/  VIADD R3, R0, 0x410 ;  /* 0x0000041000037836 */ /* 0x000fe20000000000 */
[----:B------:R-:W-:-:S04]  /*36810*/  LOP3.LUT R0, R45, 0xfffffff8, RZ, 0xc0, !PT ;  /* 0xfffffff82d007812 */ /* 0x000fc800078ec0ff */
[----:B0-----:R-:W-:-:S05]  /*36820*/  LEA R3, R4, R3, 0x18 ;  /* 0x0000000304037211 */ /* 0x001fca00078ec0ff */
[----:B------:R-:W-:-:S06]  /*36830*/  IMAD.IADD R4, R3, 0x1, R0 ;  /* 0x0000000103047824 */ /* 0x000fcc00078e0200 */
[----:B------:R-:W0:Y:S02]  /*36840*/  ATOMS.EXCH.64 R4, [R4], RZ ;  /* 0x000000ff0404738c */ /* 0x000e240004000400 */
[----:B0-----:R-:W-:Y:S01]  /*36850*/  LOP3.LUT P0, RZ, R4, 0x7, RZ, 0xc0, !PT ;  /* 0x0000000704ff7812 */ /* 0x001fe2000780c0ff */
[----:B------:R-:W-:Y:S02]  /*36860*/  IMAD.MOV.U32 R42, RZ, RZ, R4 ;  /* 0x000000ffff2a7224 */ /* 0x000fe400078e0004 */
[----:B--2---:R-:W-:-:S05]  /*36870*/  VIADD R0, R6, 0x1 ;  /* 0x0000000106007836 */ /* 0x004fca0000000000 */
[----:B------:R0:W-:Y:S05]  /*36880*/  STL [R1+0x14], R0 ;  /* 0x0000140001007387 */ /* 0x0001ea0000100800 */
[----:B------:R-:W-:Y:S05]  /*36890*/  @P0 BRA `(.L_x_898) ;  /* 0x0000000000640947 */ /* 0x000fea0003800000 */
.L_x_905:
[C---:B------:R-:W-:Y:S01]  /*368a0*/  ISETP.GT.U32.AND P1, PT, R42.reuse, 0xffff, PT ;  /* 0x0000ffff2a00780c */ /* 0x040fe20003f24070 */
[----:B------:R-:W-:Y:S05]  /*368b0*/  YIELD ;  /* 0x0000000000007946 */ /* 0x000fea0003800000 */
[----:B0-----:R-:W-:Y:S01]  /*368c0*/  SHF.R.U32.HI R7, RZ, 0x3, R42 ;  /* 0x00000003ff077819 */ /* 0x001fe2000001162a */
[----:B------:R-:W-:Y:S01]  /*368d0*/  BSSY.RECONVERGENT B1, `(.L_x_899) ;  /* 0x0000009000017945 */ /* 0x000fe20003800200 */
[----:B-1----:R-:W-:-:S03]  /*368e0*/  LEA.HI R8, R42, R3, RZ, 0x1f ;  /* 0x000000032a087211 */ /* 0x002fc600078ff8ff */
[----:B------:R-:W-:Y:S02]  /*368f0*/  IMAD.WIDE.U32 R6, R7, 0x4, R28 ;  /* 0x0000000407067825 */ /* 0x000fe400078e001c */
[----:B------:R-:W-:Y:S05]  /*36900*/  @P1 BRA `(.L_x_900) ;  /* 0x00000000000c1947 */ /* 0x000fea0003800000 */
[----:B------:R-:W-:-:S05]  /*36910*/  IMAD.MOV.U32 R9, RZ, RZ, -0x1 ;  /* 0xffffffffff097424 */ /* 0x000fca00078e00ff */
[----:B0-----:R1:W2:Y:S01]  /*36920*/  ATOMS.EXCH R0, [R8+0x10000], R9 ;  /* 0x010000090800738c */ /* 0x0012a20004000000 */
[----:B------:R-:W-:Y:S05]  /*36930*/  BRA `(.L_x_901) ;  /* 0x0000000000087947 */ /* 0x000fea0003800000 */
.L_x_900:
[----:B------:R-:W-:-:S05]  /*36940*/  IMAD.MOV.U32 R9, RZ, RZ, -0x1 ;  /* 0xffffffffff097424 */ /* 0x000fca00078e00ff */
[----:B0-----:R0:W5:Y:S02]  /*36950*/  ATOMG.E.EXCH.STRONG.GPU PT, R0, desc[UR36][R6.64], R9 ;  /* 0x80000009060079a8 */ /* 0x001164000c1ef124 */
.L_x_901:
[----:B------:R-:W-:Y:S05]  /*36960*/  BSYNC.RECONVERGENT B1 ;  /* 0x0000000000017941 */ /* 0x000fea0003800200 */
.L_x_899:
[----:B012--5:R-:W-:-:S05]  /*36970*/  VIADD R9, R0, 0x1 ;  /* 0x0000000100097836 */ /* 0x027fca0000000000 */
[----:B------:R-:W-:-:S13]  /*36980*/  ISETP.GE.U32.AND P0, PT, R9, 0x2, PT ;  /* 0x000000020900780c */ /* 0x000fda0003f06070 */
[----:B------:R-:W-:Y:S05]  /*36990*/  @!P0 BRA `(.L_x_898) ;  /* 0x0000000000248947 */ /* 0x000fea0003800000 */
[----:B------:R-:W-:Y:S04]  /*369a0*/  BSSY.RECONVERGENT B1, `(.L_x_902) ;  /* 0x0000005000017945 */ /* 0x000fe80003800200 */
[----:B------:R-:W-:Y:S05]  /*369b0*/  @P1 BRA `(.L_x_903) ;  /* 0x0000000000081947 */ /* 0x000fea0003800000 */
[----:B------:R1:W-:Y:S01]  /*369c0*/  ATOMS.EXCH RZ, [R8+0x10000], RZ ;  /* 0x010000ff08ff738c */ /* 0x0003e20004000000 */
[----:B------:R-:W-:Y:S05]  /*369d0*/  BRA `(.L_x_904) ;  /* 0x0000000000047947 */ /* 0x000fea0003800000 */
.L_x_903:
[----:B------:R0:W5:Y:S02]  /*369e0*/  ATOMG.E.EXCH.STRONG.GPU PT, RZ, desc[UR36][R6.64], RZ ;  /* 0x800000ff06ff79a8 */ /* 0x000164000c1ef124 */
.L_x_904:
[----:B------:R-:W-:Y:S05]  /*369f0*/  BSYNC.RECONVERGENT B1 ;  /* 0x0000000000017941 */ /* 0x000fea0003800200 */
.L_x_902:
[----:B------:R-:W-:Y:S01]  /*36a00*/  LOP3.LUT P0, RZ, R0, 0x7, RZ, 0xc0, !PT ;  /* 0x0000000700ff7812 */ /* 0x000fe2000780c0ff */
[----:B------:R-:W-:-:S12]  /*36a10*/  IMAD.MOV.U32 R42, RZ, RZ, R0 ;  /* 0x000000ffff2a7224 */ /* 0x000fd800078e0000 */
[----:B------:R-:W-:Y:S05]  /*36a20*/  @!P0 BRA `(.L_x_905) ;  /* 0xfffffffc009c8947 */ /* 0x000fea000383ffff */
.L_x_898:
[----:B------:R-:W-:Y:S05]  /*36a30*/  BSYNC B0 ;  /* 0x0000000000007941 */ /* 0x000fea0003800000 */
.L_x_897:
[----:B------:R-:W-:Y:S01]  /*36a40*/  LOP3.LUT P0, RZ, R5, 0x7, RZ, 0xc0, !PT ;  /* 0x0000000705ff7812 */ /* 0x000fe2000780c0ff */
[----:B------:R-:W-:Y:S01]  /*36a50*/  BSSY B0, `(.L_x_906) ;  /* 0x000001c000007945 */ /* 0x000fe20003800000 */
[----:B------:R-:W-:-:S11]  /*36a60*/  IMAD.MOV.U32 R43, RZ, RZ, R5 ;  /* 0x000000ffff2b7224 */ /* 0x000fd600078e0005 */
[----:B------:R-:W-:Y:S05]  /*36a70*/  @P0 BRA `(.L_x_907) ;  /* 0x0000000000640947 */ /* 0x000fea0003800000 */
.L_x_914:
[C---:B------:R-:W-:Y:S01]  /*36a80*/  ISETP.GT.U32.AND P1, PT, R43.reuse, 0xffff, PT ;  /* 0x0000ffff2b00780c */ /* 0x040fe20003f24070 */
[----:B------:R-:W-:Y:S05]  /*36a90*/  YIELD ;  /* 0x0000000000007946 */ /* 0x000fea0003800000 */
[----:B--2---:R-:W-:Y:S01]  /*36aa0*/  SHF.R.U32.HI R5, RZ, 0x3, R43 ;  /* 0x00000003ff057819 */ /* 0x004fe2000001162b */
[----:B------:R-:W-:Y:S01]  /*36ab0*/  BSSY.RECONVERGENT B1, `(.L_x_908) ;  /* 0x0000009000017945 */ /* 0x000fe20003800200 */
[----:B0-----:R-:W-:-:S03]  /*36ac0*/  LEA.HI R6, R43, R3, RZ, 0x1f ;  /* 0x000000032b067211 */ /* 0x001fc600078ff8ff */
[----:B------:R-:W-:Y:S02]  /*36ad0*/  IMAD.WIDE.U32 R4, R5, 0x4, R28 ;  /* 0x0000000405047825 */ /* 0x000fe400078e001c */
[----:B------:R-:W-:Y:S05]  /*36ae0*/  @P1 BRA `(.L_x_909) ;  /* 0x00000000000c1947 */ /* 0x000fea0003800000 */
[----:B------:R-:W-:-:S05]  /*36af0*/  IMAD.MOV.U32 R7, RZ, RZ, -0x1 ;  /* 0xffffffffff077424 */ /* 0x000fca00078e00ff */
[----:B------:R0:W2:Y:S01]  /*36b00*/  ATOMS.EXCH R0, [R6+0x10000], R7 ;  /* 0x010000070600738c */ /* 0x0000a20004000000 */
[----:B------:R-:W-:Y:S05]  /*36b10*/  BRA `(.L_x_910) ;  /* 0x0000000000087947 */ /* 0x000fea0003800000 */
.L_x_909:
[----:B------:R-:W-:-:S05]  /*36b20*/  IMAD.MOV.U32 R7, RZ, RZ, -0x1 ;  /* 0xffffffffff077424 */ /* 0x000fca00078e00ff */
[----:B------:R3:W5:Y:S02]  /*36b30*/  ATOMG.E.EXCH.STRONG.GPU PT, R0, desc[UR36][R4.64], R7 ;  /* 0x80000007040079a8 */ /* 0x000764000c1ef124 */
.L_x_910:
[----:B------:R-:W-:Y:S05]  /*36b40*/  BSYNC.RECONVERGENT B1 ;  /* 0x0000000000017941 */ /* 0x000fea0003800200 */
.L_x_908:
[----:B0-23-5:R-:W-:-:S05]  /*36b50*/  VIADD R7, R0, 0x1 ;  /* 0x0000000100077836 */ /* 0x02dfca0000000000 */
[----:B------:R-:W-:-:S13]  /*36b60*/  ISETP.GE.U32.AND P0, PT, R7, 0x2, PT ;  /* 0x000000020700780c */ /* 0x000fda0003f06070 */
[----:B------:R-:W-:Y:S05]  /*36b70*/  @!P0 BRA `(.L_x_907) ;  /* 0x0000000000248947 */ /* 0x000fea0003800000 */
[----:B------:R-:W-:Y:S04]  /*36b80*/  BSSY.RECONVERGENT B1, `(.L_x_911) ;  /* 0x0000005000017945 */ /* 0x000fe80003800200 */
[----:B------:R-:W-:Y:S05]  /*36b90*/  @P1 BRA `(.L_x_912) ;  /* 0x0000000000081947 */ /* 0x000fea0003800000 */
[----:B------:R0:W-:Y:S01]  /*36ba0*/  ATOMS.EXCH RZ, [R6+0x10000], RZ ;  /* 0x010000ff06ff738c */ /* 0x0001e20004000000 */
[----:B------:R-:W-:Y:S05]  /*36bb0*/  BRA `(.L_x_913) ;  /* 0x0000000000047947 */ /* 0x000fea0003800000 */
.L_x_912:
[----:B------:R2:W5:Y:S02]  /*36bc0*/  ATOMG.E.EXCH.STRONG.GPU PT, RZ, desc[UR36][R4.64], RZ ;  /* 0x800000ff04ff79a8 */ /* 0x000564000c1ef124 */
.L_x_913:
[----:B------:R-:W-:Y:S05]  /*36bd0*/  BSYNC.RECONVERGENT B1 ;  /* 0x0000000000017941 */ /* 0x000fea0003800200 */
.L_x_911:
[----:B------:R-:W-:Y:S02]  /*36be0*/  LOP3.LUT P0, RZ, R0, 0x7, RZ, 0xc0, !PT ;  /* 0x0000000700ff7812 */ /* 0x000fe4000780c0ff */
[----:B------:R-:W-:-:S11]  /*36bf0*/  MOV R43, R0 ;  /* 0x00000000002b7202 */ /* 0x000fd60000000f00 */
[----:B------:R-:W-:Y:S05]  /*36c00*/  @!P0 BRA `(.L_x_914) ;  /* 0xfffffffc009c8947 */ /* 0x000fea000383ffff */
.L_x_907:
[----:B------:R-:W-:Y:S05]  /*36c10*/  BSYNC B0 ;  /* 0x0000000000007941 */ /* 0x000fea0003800000 */
.L_x_906:
[C---:B------:R-:W-:Y:S01]  /*36c20*/  LOP3.LUT P1, RZ, R42.reuse, 0x4, RZ, 0xc0, !PT ;  /* 0x000000042aff7812 */ /* 0x040fe2000782c0ff */
[----:B------:R-:W-:Y:S01]  /*36c30*/  BSSY B8, `(.L_x_915) ;  /* 0x00000df000087945 */ /* 0x000fe20003800000 */
[----:B------:R-:W-:Y:S01]  /*36c40*/  LOP3.LUT P0, RZ, R42, 0x3, RZ, 0xc0, !PT ;  /* 0x000000032aff7812 */ /* 0x000fe2000780c0ff */
[----:B------:R-:W-:-:S03]  /*36c50*/  IMAD.MOV.U32 R44, RZ, RZ, R42 ;  /* 0x000000ffff2c7224 */ /* 0x000fc600078e002a */
[----:B------:R-:W-:-:S04]  /*36c60*/  PLOP3.LUT P0, PT, P1, P0, PT, 0x8, 0x80 ;  /* 0x000000000080781c */ /* 0x000fc80000f00170 */
[----:B------:R-:W-:-:S13]  /*36c70*/  ISETP.GT.U32.OR P0, PT, R42, 0xffff, P0 ;  /* 0x0000ffff2a00780c */ /* 0x000fda0000704470 */
[----:B------:R-:W-:Y:S05]  /*36c80*/  @P0 BRA `(.L_x_916) ;  /* 0x0000000c00640947 */ /* 0x000fea0003800000 */
[----:B--2---:R-:W-:-:S04]  /*36c90*/  IADD3 R4, P0, PT, R24, -0x80000000, RZ ;  /* 0x8000000018047810 */ /* 0x004fc80007f1e0ff */
[----:B------:R-:W-:Y:S02]  /*36ca0*/  IADD3 R4, P1, PT, R4, 0xc000000, RZ ;  /* 0x0c00000004047810 */ /* 0x000fe40007f3e0ff */
[----:B0-----:R-:W-:-:S05]  /*36cb0*/  IADD3.X R0, PT, PT, R25, 0x1, RZ, P0, !PT ;  /* 0x0000000119007810 */ /* 0x001fca00007fe4ff */
[----:B------:R-:W-:-:S05]  /*36cc0*/  IMAD.X R5, RZ, RZ, R0, P1 ;  /* 0x000000ffff057224 */ /* 0x000fca00008e0600 */
[----:B------:R-:W2:Y:S02]  /*36cd0*/  LDG.E R0, desc[UR36][R4.64+0x10008] ;  /* 0x0100082404007981 */ /* 0x000ea4000c1e1900 */
[----:B--2---:R-:W-:-:S05]  /*36ce0*/  LOP3.LUT R3, R0, 0x7fff, RZ, 0xc0, !PT ;  /* 0x00007fff00037812 */ /* 0x004fca00078ec0ff */
[----:B------:R-:W-:-:S04]  /*36cf0*/  IMAD R9, R2, 0x8000, R3 ;  /* 0x0000800002097824 */ /* 0x000fc800078e0203 */
[----:B------:R-:W-:-:S06]  /*36d00*/  IMAD.WIDE.U32 R6, R9, 0x4, R28 ;  /* 0x0000000409067825 */ /* 0x000fcc00078e001c */
[----:B------:R-:W2:Y:S01]  /*36d10*/  LDG.E R6, desc[UR36][R6.64] ;  /* 0x0000002406067981 */ /* 0x000ea2000c1e1900 */
[----:B------:R-:W-:Y:S01]  /*36d20*/  VIADD R3, R0, 0x1 ;  /* 0x0000000100037836 */ /* 0x000fe20000000000 */
[----:B------:R-:W-:Y:S01]  /*36d30*/  ISETP.GT.U32.AND P1, PT, R9, 0x1fff, PT ;  /* 0x00001fff0900780c */ /* 0x000fe20003f24070 */
[----:B------:R-:W-:Y:S01]  /*36d40*/  BSSY.RECONVERGENT B7, `(.L_x_917) ;  /* 0x0000025000077945 */ /* 0x000fe20003800200 */
[----:B------:R-:W-:Y:S02]  /*36d50*/  IMAD.MOV.U32 R44, RZ, RZ, RZ ;  /* 0x000000ffff2c7224 */ /* 0x000fe400078e00ff */
[----:B------:R0:W-:Y:S01]  /*36d60*/  STG.E desc[UR36][R4.64+0x10008], R3 ;  /* 0x0100080304007986 */ /* 0x0001e2000c101924 */
[----:B--2---:R-:W-:-:S13]  /*36d70*/  ISETP.NE.AND P0, PT, R6, RZ, PT ;  /* 0x000000ff0600720c */ /* 0x004fda0003f05270 */
[----:B0-----:R-:W-:Y:S05]  /*36d80*/  @!P0 BRA P1, `(.L_x_918) ;  /* 0x0000000000808947 */ /* 0x001fea0000800000 */
[----:B------:R-:W-:Y:S01]  /*36d90*/  BSSY.RECONVERGENT B6, `(.L_x_918) ;  /* 0x000001f000067945 */ /* 0x000fe20003800200 */
.L_x_921:
[----:B------:R-:W-:Y:S01]  /*36da0*/  VIADD R44, R44, 0x1 ;  /* 0x000000012c2c7836 */ /* 0x000fe20000000000 */
[----:B------:R-:W-:Y:S04]  /*36db0*/  BSSY.RECONVERGENT B0, `(.L_x_919) ;  /* 0x000000e000007945 */ /* 0x000fe80003800200 */
[----:B------:R-:W-:Y:S01]  /*36dc0*/  ISETP.GE.U32.AND P0, PT, R44, 0x8000, PT ;  /* 0x000080002c00780c */ /* 0x000fe20003f06070 */
[----:B0-----:R-:W0:-:S12]  /*36dd0*/  BMOV.32.CLEAR R46, B0 ;  /* 0x00000000002e7355 */ /* 0x001e180000100000 */
[----:B0-----:R-:W-:Y:S05]  /*36de0*/  @!P0 BRA `(.L_x_920) ;  /* 0x0000000000248947 */ /* 0x001fea0003800000 */
[----:B-1----:R-:W-:Y:S01]  /*36df0*/  MOV R8, 0x0 ;  /* 0x0000000000087802 */ /* 0x002fe20000000f00 */
[----:B------:R-:W0:Y:S01]  /*36e00*/  LDCU.64 UR4, c[0x4][0x28] ;  /* 0x01000500ff0477ac */ /* 0x000e220008000a00 */
[----:B------:R-:W-:-:S04]  /*36e10*/  CS2R R6, SRZ ;  /* 0x0000000000067805 */ /* 0x000fc8000001ff00 */
[----:B------:R-:W1:Y:S01]  /*36e20*/  LDC.64 R8, c[0x4][R8] ;  /* 0x0100000008087b82 */ /* 0x000e620000000a00 */
[----:B0-----:R-:W-:Y:S02]  /*36e30*/  IMAD.U32 R4, RZ, RZ, UR4 ;  /* 0x00000004ff047e24 */ /* 0x001fe4000f8e00ff */
[----:B------:R-:W-:Y:S01]  /*36e40*/  IMAD.U32 R5, RZ, RZ, UR5 ;  /* 0x00000005ff057e24 */ /* 0x000fe2000f8e00ff */
[----:B------:R-:W-:Y:S06]  /*36e50*/  BMOV.32.CLEAR RZ, B0 ;  /* 0x0000000000ff7355 */ /* 0x000fec0000100000 */
[----:B------:R-:W-:-:S07]  /*36e60*/  LEPC R20, `(.L_x_920) ;  /* 0x000000001014794e */ /* 0x000fce0000000000 */
[----:B-1---5:R-:W-:Y:S05]  /*36e70*/  CALL.ABS.NOINC R8 ;  /* 0x0000000008007343 */ /* 0x022fea0003c00000 */
.L_x_920:
[----:B------:R0:W-:Y:S05]  /*36e80*/  BMOV.32 B0, R46 ;  /* 0x0000002e00007356 */ /* 0x0001ea0000000000 */
[----:B------:R-:W-:Y:S05]  /*36e90*/  BSYNC.RECONVERGENT B0 ;  /* 0x0000000000007941 */ /* 0x000fea0003800200 */
.L_x_919:
        /* <DEDUP_REMOVED lines=13> */
[----:B---3--:R-:W-:Y:S05]  /*36f70*/  @!P0 BRA `(.L_x_921) ;  /* 0xfffffffc00888947 */ /* 0x008fea000383ffff */
[----:B------:R-:W-:Y:S05]  /*36f80*/  BSYNC.RECONVERGENT B6 ;  /* 0x0000000000067941 */ /* 0x000fea0003800200 */
.L_x_918:
[----:B------:R-:W-:Y:S05]  /*36f90*/  BSYNC.RECONVERGENT B7 ;  /* 0x0000000000077941 */ /* 0x000fea0003800200 */
.L_x_917:
[C---:B------:R-:W-:Y:S01]  /*36fa0*/  LOP3.LUT R5, R9.reuse, 0x1fffffff, RZ, 0xc0, !PT ;  /* 0x1fffffff09057812 */ /* 0x040fe200078ec0ff */
[----:B------:R-:W-:Y:S01]  /*36fb0*/  BSSY.RECONVERGENT B0, `(.L_x_922) ;  /* 0x000000f000007945 */ /* 0x000fe20003800200 */
[----:B------:R-:W-:Y:S02]  /*36fc0*/  IMAD.SHL.U32 R44, R9, 0x8, RZ ;  /* 0x00000008092c7824 */ /* 0x000fe400078e00ff */
[----:B------:R-:W-:-:S13]  /*36fd0*/  ISETP.GT.U32.AND P0, PT, R5, 0x1fff, PT ;  /* 0x00001fff0500780c */ /* 0x000fda0003f04070 */
[----:B------:R-:W-:Y:S05]  /*36fe0*/  @P0 BRA `(.L_x_923) ;  /* 0x0000000000200947 */ /* 0x000fea0003800000 */
[----:B------:R-:W2:Y:S01]  /*36ff0*/  S2UR UR5, SR_CgaCtaId ;  /* 0x00000000000579c3 */ /* 0x000ea20000008800 */
[----:B------:R-:W-:Y:S01]  /*37000*/  UMOV UR4, 0x400 ;  /* 0x0000040000047882 */ /* 0x000fe20000000000 */
[----:B------:R-:W-:Y:S01]  /*37010*/  IMAD.MOV.U32 R3, RZ, RZ, -0x1 ;  /* 0xffffffffff037424 */ /* 0x000fe200078e00ff */
[----:B------:R-:W-:-:S04]  /*37020*/  UIADD3 UR4, UPT, UPT, UR4, 0x410, URZ ;  /* 0x0000041004047890 */ /* 0x000fc8000fffe0ff */
[----:B--2---:R-:W-:-:S06]  /*37030*/  ULEA UR4, UR5, UR4, 0x18 ;  /* 0x0000000405047291 */ /* 0x004fcc000f8ec0ff */
[----:B------:R-:W-:-:S05]  /*37040*/  LEA R0, R5, UR4, 0x2 ;  /* 0x0000000405007c11 */ /* 0x000fca000f8e10ff */
[----:B------:R3:W-:Y:S01]  /*37050*/  ATOMS.EXCH RZ, [R0+0x10000], R3 ;  /* 0x0100000300ff738c */ /* 0x0007e20004000000 */
[----:B------:R-:W-:Y:S05]  /*37060*/  BRA `(.L_x_924) ;  /* 0x00000000000c7947 */ /* 0x000fea0003800000 */
.L_x_923:
[----:B------:R-:W-:-:S04]  /*37070*/  IMAD.WIDE.U32 R4, R5, 0x4, R28 ;  /* 0x0000000405047825 */ /* 0x000fc800078e001c */
[----:B------:R-:W-:-:S05]  /*37080*/  IMAD.MOV.U32 R3, RZ, RZ, -0x1 ;  /* 0xffffffffff037424 */ /* 0x000fca00078e00ff */
[----:B------:R2:W5:Y:S02]  /*37090*/  ATOMG.E.EXCH.STRONG.GPU PT, RZ, desc[UR36][R4.64], R3 ;  /* 0x8000000304ff79a8 */ /* 0x000564000c1ef124 */
.L_x_924:
[----:B------:R-:W-:Y:S05]  /*370a0*/  BSYNC.RECONVERGENT B0 ;  /* 0x0000000000007941 */ /* 0x000fea0003800200 */
.L_x_922:
[----:B------:R-:W-:Y:S01]  /*370b0*/  BSSY B0, `(.L_x_925) ;  /* 0x0000062000007945 */ /* 0x000fe20003800000 */
[----:B--23--:R-:W-:-:S07]  /*370c0*/  IMAD.MOV.U32 R3, RZ, RZ, R44 ;  /* 0x000000ffff037224 */ /* 0x00cfce00078e002c */
.L_x_942:
[----:B------:R-:W-:Y:S01]  /*370d0*/  LOP3.LUT P0, RZ, R42, 0x7, RZ, 0xc0, !PT ;  /* 0x000000072aff7812 */ /* 0x000fe2000780c0ff */
[----:B------:R-:W-:Y:S05]  /*370e0*/  YIELD ;  /* 0x0000000000007946 */ /* 0x000fea0003800000 */
[----:B------:R-:W-:Y:S07]  /*370f0*/  BSSY B1, `(.L_x_926) ;  /* 0x000001f000017945 */ /* 0x000fee0003800000 */
[----:B-1234-:R-:W-:Y:S05]  /*37100*/  @P0 BRA `(.L_x_927) ;  /* 0x0000000000740947 */ /* 0x01efea0003800000 */
[----:B------:R-:W2:Y:S01]  /*37110*/  S2R R5, SR_CgaCtaId ;  /* 0x0000000000057919 */ /* 0x000ea20000008800 */
[----:B------:R-:W-:-:S05]  /*37120*/  MOV R0, 0x400 ;  /* 0x0000040000007802 */ /* 0x000fca0000000f00 */
[----:B------:R-:W-:-:S05]  /*37130*/  VIADD R0, R0, 0x410 ;  /* 0x0000041000007836 */ /* 0x000fca0000000000 */
[----:B--2---:R-:W-:-:S07]  /*37140*/  LEA R7, R5, R0, 0x18 ;  /* 0x0000000005077211 */ /* 0x004fce00078ec0ff */
.L_x_934:
[C---:B------:R-:W-:Y:S01]  /*37150*/  ISETP.GT.U32.AND P1, PT, R42.reuse, 0xffff, PT ;  /* 0x0000ffff2a00780c */ /* 0x040fe20003f24070 */
[----:B------:R-:W-:Y:S05]  /*37160*/  YIELD ;  /* 0x0000000000007946 */ /* 0x000fea0003800000 */
[----:B-12---:R-:W-:Y:S01]  /*37170*/  SHF.R.U32.HI R5, RZ, 0x3, R42 ;  /* 0x00000003ff057819 */ /* 0x006fe2000001162a */
[----:B------:R-:W-:Y:S01]  /*37180*/  BSSY.RECONVERGENT B2, `(.L_x_928) ;  /* 0x0000009000027945 */ /* 0x000fe20003800200 */
[----:B---34-:R-:W-:-:S03]  /*37190*/  LEA.HI R6, R42, R7, RZ, 0x1f ;  /* 0x000000072a067211 */ /* 0x018fc600078ff8ff */
[----:B------:R-:W-:Y:S02]  /*371a0*/  IMAD.WIDE.U32 R4, R5, 0x4, R28 ;  /* 0x0000000405047825 */ /* 0x000fe400078e001c */
[----:B------:R-:W-:Y:S05]  /*371b0*/  @P1 BRA `(.L_x_929) ;  /* 0x00000000000c1947 */ /* 0x000fea0003800000 */
[----:B------:R-:W-:-:S05]  /*371c0*/  IMAD.MOV.U32 R9, RZ, RZ, -0x1 ;  /* 0xffffffffff097424 */ /* 0x000fca00078e00ff */
[----:B------:R3:W4:Y:S01]  /*371d0*/  ATOMS.EXCH R0, [R6+0x10000], R9 ;  /* 0x010000090600738c */ /* 0x0007220004000000 */
[----:B------:R-:W-:Y:S05]  /*371e0*/  BRA `(.L_x_930) ;  /* 0x0000000000087947 */ /* 0x000fea0003800000 */
.L_x_929:
[----:B------:R-:W-:-:S05]  /*371f0*/  IMAD.MOV.U32 R9, RZ, RZ, -0x1 ;  /* 0xffffffffff097424 */ /* 0x000fca00078e00ff */
[----:B------:R2:W5:Y:S02]  /*37200*/  ATOMG.E.EXCH.STRONG.GPU PT, R0, desc[UR36][R4.64], R9 ;  /* 0x80000009040079a8 */ /* 0x000564000c1ef124 */
.L_x_930:
[----:B------:R-:W-:Y:S05]  /*37210*/  BSYNC.RECONVERGENT B2 ;  /* 0x0000000000027941 */ /* 0x000fea0003800200 */
.L_x_928:
[----:B-1--45:R-:W-:-:S05]  /*37220*/  VIADD R8, R0, 0x1 ;  /* 0x0000000100087836 */ /* 0x032fca0000000000 */
[----:B------:R-:W-:-:S13]  /*37230*/  ISETP.GE.U32.AND P0, PT, R8, 0x2, PT ;  /* 0x000000020800780c */ /* 0x000fda0003f06070 */
[----:B------:R-:W-:Y:S05]  /*37240*/  @!P0 BRA `(.L_x_927) ;  /* 0x0000000000248947 */ /* 0x000fea0003800000 */
[----:B------:R-:W-:Y:S04]  /*37250*/  BSSY.RECONVERGENT B2, `(.L_x_931) ;  /* 0x0000005000027945 */ /* 0x000fe80003800200 */
[----:B------:R-:W-:Y:S05]  /*37260*/  @P1 BRA `(.L_x_932) ;  /* 0x0000000000081947 */ /* 0x000fea0003800000 */
[----:B------:R4:W-:Y:S01]  /*37270*/  ATOMS.EXCH RZ, [R6+0x10000], RZ ;  /* 0x010000ff06ff738c */ /* 0x0009e20004000000 */
[----:B------:R-:W-:Y:S05]  /*37280*/  BRA `(.L_x_933) ;  /* 0x0000000000047947 */ /* 0x000fea0003800000 */
.L_x_932:
[----:B------:R1:W5:Y:S02]  /*37290*/  ATOMG.E.EXCH.STRONG.GPU PT, RZ, desc[UR36][R4.64], RZ ;  /* 0x800000ff04ff79a8 */ /* 0x000364000c1ef124 */
.L_x_933:
[----:B------:R-:W-:Y:S05]  /*372a0*/  BSYNC.RECONVERGENT B2 ;  /* 0x0000000000027941 */ /* 0x000fea0003800200 */
.L_x_931:
[----:B------:R-:W-:Y:S01]  /*372b0*/  LOP3.LUT P0, RZ, R0, 0x7, RZ, 0xc0, !PT ;  /* 0x0000000700ff7812 */ /* 0x000fe2000780c0ff */
[----:B------:R-:W-:-:S12]  /*372c0*/  IMAD.MOV.U32 R42, RZ, RZ, R0 ;  /* 0x000000ffff2a7224 */ /* 0x000fd800078e0000 */
[----:B------:R-:W-:Y:S05]  /*372d0*/  @!P0 BRA `(.L_x_934) ;  /* 0xfffffffc009c8947 */ /* 0x000fea000383ffff */
.L_x_927:
[----:B------:R-:W-:Y:S05]  /*372e0*/  BSYNC B1 ;  /* 0x0000000000017941 */ /* 0x000fea0003800000 */
.L_x_926:
        /* <DEDUP_REMOVED lines=13> */
[----:B------:R-:W-:Y:S05]  /*373c0*/  @P1 BREAK B0 ;  /* 0x0000000000001942 */ /* 0x000fea0003800000 */
[----:B------:R-:W-:Y:S05]  /*373d0*/  @P1 BRA `(.L_x_939) ;  /* 0x00000004007c1947 */ /* 0x000fea0003800000 */
.L_x_937:
[----:B------:R-:W-:Y:S02]  /*373e0*/  ISETP.GT.U32.AND P1, PT, R3, 0xffff, PT ;  /* 0x0000ffff0300780c */ /* 0x000fe40003f24070 */
[----:B------:R-:W-:-:S11]  /*373f0*/  SHF.R.U32.HI R7, RZ, 0x3, R3 ;  /* 0x00000003ff077819 */ /* 0x000fd60000011603 */
[----:B-12---:R-:W-:-:S06]  /*37400*/  @P1 IMAD.WIDE.U32 R4, R7, 0x4, R28 ;  /* 0x0000000407041825 */ /* 0x006fcc00078e001c */
[----:B------:R-:W2:Y:S01]  /*37410*/  @P1 LDG.E R4, desc[UR36][R4.64] ;  /* 0x0000002404041981 */ /* 0x000ea2000c1e1900 */
[----:B------:R-:W-:Y:S01]  /*37420*/  @!P1 MOV R0, 0x400 ;  /* 0x0000040000009802 */ /* 0x000fe20000000f00 */
[----:B---3--:R-:W1:Y:S04]  /*37430*/  @!P1 S2R R9, SR_CgaCtaId ;  /* 0x0000000000099919 */ /* 0x008e680000008800 */
        /* <DEDUP_REMOVED lines=9> */
.L_x_936:
[----:B------:R-:W-:Y:S02]  /*374d0*/  ISETP.GT.U32.AND P0, PT, R3, 0xffff, PT ;  /* 0x0000ffff0300780c */ /* 0x000fe40003f04070 */
[----:B------:R-:W-:-:S11]  /*374e0*/  SHF.R.U32.HI R3, RZ, 0x3, R3 ;  /* 0x00000003ff037819 */ /* 0x000fd60000011603 */
        /* <DEDUP_REMOVED lines=9> */
[----:B------:R-:W-:Y:S05]  /*37580*/  @!P0 BREAK B0 ;  /* 0x0000000000008942 */ /* 0x000fea0003800000 */
[----:B------:R-:W-:Y:S05]  /*37590*/  @!P0 BRA `(.L_x_916) ;  /* 0x0000000400208947 */ /* 0x000fea0003800000 */
[----:B------:R0:W-:Y:S01]  /*375a0*/  ATOMS.EXCH RZ, [R3+0x10000], RZ ;  /* 0x010000ff03ff738c */ /* 0x0001e20004000000 */
[----:B------:R-:W-:Y:S01]  /*375b0*/  IMAD.MOV.U32 R7, RZ, RZ, R42 ;  /* 0x000000ffff077224 */ /* 0x000fe200078e002a */
[----:B------:R-:W-:Y:S06]  /*375c0*/  BRA `(.L_x_938) ;  /* 0x0000000000207947 */ /* 0x000fec0003800000 */
.L_x_941:
[----:B-12---:R-:W-:-:S05]  /*375d0*/  IMAD.WIDE.U32 R4, R3, 0x4, R28 ;  /* 0x0000000403047825 */ /* 0x006fca00078e001c */
[----:B------:R-:W2:Y:S02]  /*375e0*/  ATOMG.E.EXCH.STRONG.GPU PT, R0, desc[UR36][R4.64], R42 ;  /* 0x8000002a040079a8 */ /* 0x000ea4000c1ef124 */
[----:B--2---:R-:W-:-:S13]  /*375f0*/  ISETP.NE.AND P0, PT, R0, -0x1, PT ;  /* 0xffffffff0000780c */ /* 0x004fda0003f05270 */
[----:B------:R-:W-:Y:S05]  /*37600*/  @!P0 BREAK.RELIABLE B1 ;  /* 0x0000000000018942 */ /* 0x000fea0003800100 */
[----:B------:R-:W-:Y:S05]  /*37610*/  @!P0 BREAK B0 ;  /* 0x0000000000008942 */ /* 0x000fea0003800000 */
[----:B------:R-:W-:Y:S05]  /*37620*/  @!P0 BRA `(.L_x_916) ;  /* 0x0000000000fc8947 */ /* 0x000fea0003800000 */
[----:B------:R1:W5:Y:S01]  /*37630*/  ATOMG.E.EXCH.STRONG.GPU PT, RZ, desc[UR36][R4.64], RZ ;  /* 0x800000ff04ff79a8 */ /* 0x000362000c1ef124 */
[----:B------:R-:W-:-:S07]  /*37640*/  IMAD.MOV.U32 R7, RZ, RZ, R42 ;  /* 0x000000ffff077224 */ /* 0x000fce00078e002a */
.L_x_938:
[----:B------:R-:W-:Y:S05]  /*37650*/  BSYNC.RELIABLE B1 ;  /* 0x0000000000017941 */ /* 0x000fea0003800100 */
.L_x_935:
[----:B------:R-:W-:Y:S02]  /*37660*/  LOP3.LUT P0, RZ, R0, 0x7, RZ, 0xc0, !PT ;  /* 0x0000000700ff7812 */ /* 0x000fe4000780c0ff */
[----:B------:R-:W-:-:S04]  /*37670*/  LOP3.LUT P1, RZ, R7, 0x7, RZ, 0xc0, !PT ;  /* 0x0000000707ff7812 */ /* 0x000fc8000782c0ff */
[----:B------:R-:W-:-:S04]  /*37680*/  PLOP3.LUT P0, PT, P0, P1, PT, 0x20, 0x2 ;  /* 0x000000000002781c */ /* 0x000fc80000702470 */
[----:B0-----:R-:W-:Y:S02]  /*37690*/  SEL R3, R7, R0, P0 ;  /* 0x0000000007037207 */ /* 0x001fe40000000000 */
[----:B------:R-:W-:Y:S02]  /*376a0*/  SEL R42, R0, R7, P0 ;  /* 0x00000007002a7207 */ /* 0x000fe40000000000 */
[----:B------:R-:W-:-:S13]  /*376b0*/  LOP3.LUT P1, RZ, R3, 0x7, RZ, 0xc0, !PT ;  /* 0x0000000703ff7812 */ /* 0x000fda000782c0ff */
[----:B------:R-:W-:Y:S05]  /*376c0*/  @!P1 BRA `(.L_x_942) ;  /* 0xfffffff800809947 */ /* 0x000fea000383ffff */
[----:B------:R-:W-:Y:S05]  /*376d0*/  BSYNC B0 ;  /* 0x0000000000007941 */ /* 0x000fea0003800000 */
.L_x_925:
[----:B------:R-:W-:Y:S01]  /*376e0*/  SHF.L.U32 R0, R3, 0x3, RZ ;  /* 0x0000000303007819 */ /* 0x000fe200000006ff */
[----:B-12---:R-:W-:Y:S02]  /*376f0*/  IMAD.MOV.U32 R4, RZ, RZ, -0x203a400 ;  /* 0xfdfc5c00ff047424 */ /* 0x006fe400078e00ff */
[----:B---34-:R-:W-:Y:S01]  /*37700*/  IMAD.MOV.U32 R6, RZ, RZ, -0x40000000 ;  /* 0xc0000000ff067424 */ /* 0x018fe200078e00ff */
        /* <DEDUP_REMOVED lines=14> */
[----:B------:R-:W-:Y:S01]  /*377f0*/  SHF.L.U32 R0, R5, R0, RZ ;  /* 0x0000000005007219 */ /* 0x000fe200000006ff */
[----:B------:R-:W-:-:S03]  /*37800*/  IMAD.MOV.U32 R5, RZ, RZ, R42 ;  /* 0x000000ffff057224 */ /* 0x000fc600078e002a */
[----:B------:R-:W-:-:S13]  /*37810*/  LOP3.LUT P0, RZ, R0, 0x1d, RZ, 0xc0, !PT ;  /* 0x0000001d00ff7812 */ /* 0x000fda000780c0ff */
[C---:B------:R-:W-:Y:S01]  /*37820*/  @!P0 IMAD.SHL.U32 R4, R34.reuse, 0x8, RZ ;  /* 0x0000000822048824 */ /* 0x040fe200078e00ff */
[----:B------:R0:W-:Y:S01]  /*37830*/  @P0 STL [R1+0x118], R22 ;  /* 0x0001181601000387 */ /* 0x0001e20000100800 */
[----:B------:R-:W-:Y:S02]  /*37840*/  @!P0 VIADD R0, R34, 0x1 ;  /* 0x0000000122008836 */ /* 0x000fe40000000000 */
[----:B------:R-:W-:Y:S01]  /*37850*/  @P0 IMAD.MOV.U32 R18, RZ, RZ, R22 ;  /* 0x000000ffff120224 */ /* 0x000fe200078e0016 */
[----:B------:R-:W-:Y:S01]  /*37860*/  @!P0 LOP3.LUT R4, R4, 0x7f8, RZ, 0xc0, !PT ;  /* 0x000007f804048812 */ /* 0x000fe200078ec0ff */
[----:B------:R-:W-:-:S04]  /*37870*/  @!P0 IMAD.MOV.U32 R34, RZ, RZ, R0 ;  /* 0x000000ffff228224 */ /* 0x000fc800078e0000 */
[----:B------:R-:W-:Y:S02]  /*37880*/  @!P0 IMAD.IADD R7, R1, 0x1, R4 ;  /* 0x0000000101078824 */ /* 0x000fe400078e0204 */
[----:B------:R-:W-:-:S05]  /*37890*/  IMAD.MOV.U32 R4, RZ, RZ, R3 ;  /* 0x000000ffff047224 */ /* 0x000fca00078e0003 */
[----:B------:R0:W-:Y:S04]  /*378a0*/  @P0 STL.64 [R19+0x120], R4 ;  /* 0x0001200413000387 */ /* 0x0001e80000100a00 */
[----:B------:R0:W-:Y:S04]  /*378b0*/  @!P0 STL [R1+0x920], R0 ;  /* 0x0009200001008387 */ /* 0x0001e80000100800 */
[----:B------:R0:W-:Y:S01]  /*378c0*/  @!P0 STL.64 [R7+0x928], R4 ;  /* 0x0009280407008387 */ /* 0x0001e20000100a00 */
[----:B------:R-:W-:Y:S05]  /*378d0*/  BRA `(.L_x_916) ;  /* 0x0000000000507947 */ /* 0x000fea0003800000 */
.L_x_940:
[----:B------:R-:W-:Y:S01]  /*378e0*/  LOP3.LUT R0, R42, 0x7, RZ, 0xc0, !PT ;  /* 0x000000072a007812 */ /* 0x000fe200078ec0ff */
[----:B------:R-:W-:-:S03]  /*378f0*/  IMAD.MOV.U32 R5, RZ, RZ, R42 ;  /* 0x000000ffff057224 */ /* 0x000fc600078e002a */
[----:B------:R-:W-:-:S13]  /*37900*/  ISETP.NE.AND P0, PT, R0, 0x1, PT ;  /* 0x000000010000780c */ /* 0x000fda0003f05270 */
        /* <DEDUP_REMOVED lines=12> */
.L_x_939:
[----:B-12---:R-:W-:Y:S01]  /*379d0*/  IMAD.MOV.U32 R4, RZ, RZ, R3 ;  /* 0x000000ffff047224 */ /* 0x006fe200078e0003 */
[----:B------:R1:W-:Y:S01]  /*379e0*/  STL [R1+0x118], R22 ;  /* 0x0001181601007387 */ /* 0x0003e20000100800 */
[----:B------:R-:W-:Y:S02]  /*379f0*/  IMAD.MOV.U32 R5, RZ, RZ, R42 ;  /* 0x000000ffff057224 */ /* 0x000fe400078e002a */
[----:B------:R-:W-:-:S03]  /*37a00*/  IMAD.MOV.U32 R18, RZ, RZ, R22 ;  /* 0x000000ffff127224 */ /* 0x000fc600078e0016 */
[----:B------:R1:W-:Y:S04]  /*37a10*/  STL.64 [R19+0x120], R4 ;  /* 0x0001200413007387 */ /* 0x0003e80000100a00 */
.L_x_916:
[----:B------:R-:W-:Y:S05]  /*37a20*/  BSYNC B8 ;  /* 0x0000000000087941 */ /* 0x000fea0003800000 */
.L_x_915:
[C---:B------:R-:W-:Y:S01]  /*37a30*/  LOP3.LUT P1, RZ, R43.reuse, 0x4, RZ, 0xc0, !PT ;  /* 0x000000042bff7812 */ /* 0x040fe2000782c0ff */
[----:B------:R-:W-:Y:S01]  /*37a40*/  BSSY B8, `(.L_x_943) ;  /* 0x00000e5000087945 */ /* 0x000fe20003800000 */
[----:B------:R-:W-:Y:S01]  /*37a50*/  LOP3.LUT P0, RZ, R43, 0x3, RZ, 0xc0, !PT ;  /* 0x000000032bff7812 */ /* 0x000fe2000780c0ff */
[----:B01----:R-:W-:-:S03]  /*37a60*/  IMAD.MOV.U32 R19, RZ, RZ, R43 ;  /* 0x000000ffff137224 */ /* 0x003fc600078e002b */
[----:B------:R-:W-:-:S04]  /*37a70*/  PLOP3.LUT P0, PT, P1, P0, PT, 0x8, 0x80 ;  /* 0x000000000080781c */ /* 0x000fc80000f00170 */
[----:B------:R-:W-:-:S13]  /*37a80*/  ISETP.GT.U32.OR P0, PT, R43, 0xffff, P0 ;  /* 0x0000ffff2b00780c */ /* 0x000fda0000704470 */
[----:B------:R-:W-:Y:S05]  /*37a90*/  @P0 BRA `(.L_x_944) ;  /* 0x0000000c007c0947 */ /* 0x000fea0003800000 */
[----:B--2---:R-:W-:-:S04]  /*37aa0*/  IADD3 R4, P0, PT, R24, -0x80000000, RZ ;  /* 0x8000000018047810 */ /* 0x004fc80007f1e0ff */
[----:B------:R-:W-:Y:S02]  /*37ab0*/  IADD3 R4, P1, PT, R4, 0xc000000, RZ ;  /* 0x0c00000004047810 */ /* 0x000fe40007f3e0ff */
[----:B------:R-:W-:-:S05]  /*37ac0*/  IADD3.X R0, PT, PT, R25, 0x1, RZ, P0, !PT ;  /* 0x0000000119007810 */ /* 0x000fca00007fe4ff */
[----:B------:R-:W-:-:S05]  /*37ad0*/  IMAD.X R5, RZ, RZ, R0, P1 ;  /* 0x000000ffff057224 */ /* 0x000fca00008e0600 */
[----:B------:R-:W2:Y:S02]  /*37ae0*/  LDG.E R0, desc[UR36][R4.64+0x10008] ;  /* 0x0100082404007981 */ /* 0x000ea4000c1e1900 */
[----:B--2---:R-:W-:-:S05]  /*37af0*/  LOP3.LUT R3, R0, 0x7fff, RZ, 0xc0, !PT ;  /* 0x00007fff00037812 */ /* 0x004fca00078ec0ff */
[----:B---3--:R-:W-:-:S04]  /*37b00*/  IMAD R9, R2, 0x8000, R3 ;  /* 0x0000800002097824 */ /* 0x008fc800078e0203 */
[----:B----4-:R-:W-:-:S06]  /*37b10*/  IMAD.WIDE.U32 R6, R9, 0x4, R28 ;  /* 0x0000000409067825 */ /* 0x010fcc00078e001c */
[----:B------:R-:W2:Y:S01]  /*37b20*/  LDG.E R6, desc[UR36][R6.64] ;  /* 0x0000002406067981 */ /* 0x000ea2000c1e1900 */
[----:B------:R-:W-:Y:S01]  /*37b30*/  VIADD R3, R0, 0x1 ;  /* 0x0000000100037836 */ /* 0x000fe20000000000 */
[----:B------:R-:W-:Y:S01]  /*37b40*/  ISETP.GT.U32.AND P1, PT, R9, 0x1fff, PT ;  /* 0x00001fff0900780c */ /* 0x000fe20003f24070 */
[----:B------:R-:W-:Y:S01]  /*37b50*/  BSSY.RECONVERGENT B7, `(.L_x_945) ;  /* 0x0000025000077945 */ /* 0x000fe20003800200 */
[----:B------:R-:W-:Y:S02]  /*37b60*/  HFMA2 R19, -RZ, RZ, 0, 0 ;  /* 0x00000000ff137431 */ /* 0x000fe400000001ff */
[----:B------:R0:W-:Y:S01]  /*37b70*/  STG.E desc[UR36][R4.64+0x10008], R3 ;  /* 0x0100080304007986 */ /* 0x0001e2000c101924 */
[----:B--2---:R-:W-:-:S13]  /*37b80*/  ISETP.NE.AND P0, PT, R6, RZ, PT ;  /* 0x000000ff0600720c */ /* 0x004fda0003f05270 */
[----:B0-----:R-:W-:Y:S05]  /*37b90*/  @!P0 BRA P1, `(.L_x_946) ;  /* 0x0000000000808947 */ /* 0x001fea0000800000 */
[----:B------:R-:W-:Y:S01]  /*37ba0*/  BSSY.RECONVERGENT B6, `(.L_x_946) ;  /* 0x000001f000067945 */ /* 0x000fe20003800200 */
.L_x_949:
[----:B------:R-:W-:Y:S01]  /*37bb0*/  VIADD R19, R19, 0x1 ;  /* 0x0000000113137836 */ /* 0x000fe20000000000 */
[----:B------:R-:W-:Y:S04]  /*37bc0*/  BSSY.RECONVERGENT B0, `(.L_x_947) ;  /* 0x000000e000007945 */ /* 0x000fe80003800200 */
[----:B------:R-:W-:Y:S01]  /*37bd0*/  ISETP.GE.U32.AND P0, PT, R19, 0x8000, PT ;  /* 0x000080001300780c */ /* 0x000fe20003f06070 */
[----:B0-----:R-:W0:-:S12]  /*37be0*/  BMOV.32.CLEAR R22, B0 ;  /* 0x0000000000167355 */ /* 0x001e180000100000 */
[----:B0-----:R-:W-:Y:S05]  /*37bf0*/  @!P0 BRA `(.L_x_948) ;  /* 0x0000000000248947 */ /* 0x001fea0003800000 */
[----:B------:R-:W-:Y:S01]  /*37c00*/  MOV R8, 0x0 ;  /* 0x0000000000087802 */ /* 0x000fe20000000f00 */
        /* <DEDUP_REMOVED lines=8> */
.L_x_948:
[----:B------:R0:W-:Y:S05]  /*37c90*/  BMOV.32 B0, R22 ;  /* 0x0000001600007356 */ /* 0x0001ea0000000000 */
[----:B------:R-:W-:Y:S05]  /*37ca0*/  BSYNC.RECONVERGENT B0 ;  /* 0x0000000000007941 */ /* 0x000fea0003800200 */
.L_x_947:
        /* <DEDUP_REMOVED lines=15> */
.L_x_946:
[----:B------:R-:W-:Y:S05]  /*37da0*/  BSYNC.RECONVERGENT B7 ;  /* 0x0000000000077941 */ /* 0x000fea0003800200 */
.L_x_945:
        /* <DEDUP_REMOVED lines=13> */
.L_x_951:
[----:B------:R-:W-:-:S04]  /*37e80*/  IMAD.WIDE.U32 R4, R5, 0x4, R28 ;  /* 0x0000000405047825 */ /* 0x000fc800078e001c */
[----:B------:R-:W-:-:S05]  /*37e90*/  IMAD.MOV.U32 R3, RZ, RZ, -0x1 ;  /* 0xffffffffff037424 */ /* 0x000fca00078e00ff */
[----:B------:R1:W5:Y:S02]  /*37ea0*/  ATOMG.E.EXCH.STRONG.GPU PT, RZ, desc[UR36][R4.64], R3 ;  /* 0x8000000304ff79a8 */ /* 0x000364000c1ef124 */
.L_x_952:
[----:B------:R-:W-:Y:S05]  /*37eb0*/  BSYNC.RECONVERGENT B0 ;  /* 0x0000000000007941 */ /* 0x000fea0003800200 */
.L_x_950:
[----:B------:R-:W-:Y:S01]  /*37ec0*/  BSSY B0, `(.L_x_953) ;  /* 0x0000062000007945 */ /* 0x000fe20003800000 */
[----:B------:R-:W-:-:S07]  /*37ed0*/  IMAD.MOV.U32 R42, RZ, RZ, R19 ;  /* 0x000000ffff2a7224 */ /* 0x000fce00078e0013 */
.L_x_970:
[----:B------:R-:W-:Y:S01]  /*37ee0*/  LOP3.LUT P0, RZ, R43, 0x7, RZ, 0xc0, !PT ;  /* 0x000000072bff7812 */ /* 0x000fe2000780c0ff */
[----:B------:R-:W-:Y:S05]  /*37ef0*/  YIELD ;  /* 0x0000000000007946 */ /* 0x000fea0003800000 */
[----:B------:R-:W-:Y:S07]  /*37f00*/  BSSY B1, `(.L_x_954) ;  /* 0x000001f000017945 */ /* 0x000fee0003800000 */
[----:B--2---:R-:W-:Y:S05]  /*37f10*/  @P0 BRA `(.L_x_955) ;  /* 0x0000000000740947 */ /* 0x004fea0003800000 */
[----:B-12---:R-:W1:Y:S01]  /*37f20*/  S2R R3, SR_CgaCtaId ;  /* 0x0000000000037919 */ /* 0x006e620000008800 */
[----:B------:R-:W-:-:S05]  /*37f30*/  MOV R0, 0x400 ;  /* 0x0000040000007802 */ /* 0x000fca0000000f00 */
[----:B------:R-:W-:-:S05]  /*37f40*/  VIADD R0, R0, 0x410 ;  /* 0x0000041000007836 */ /* 0x000fca0000000000 */
[----:B-1----:R-:W-:-:S07]  /*37f50*/  LEA R6, R3, R0, 0x18 ;  /* 0x0000000003067211 */ /* 0x002fce00078ec0ff */
.L_x_962:
        /* <DEDUP_REMOVED lines=10> */
.L_x_957:
[----:B------:R-:W-:-:S05]  /*38000*/  IMAD.MOV.U32 R7, RZ, RZ, -0x1 ;  /* 0xffffffffff077424 */ /* 0x000fca00078e00ff */
[----:B------:R1:W5:Y:S02]  /*38010*/  ATOMG.E.EXCH.STRONG.GPU PT, R0, desc[UR36][R4.64], R7 ;  /* 0x80000007040079a8 */ /* 0x000364000c1ef124 */
.L_x_958:
[----:B------:R-:W-:Y:S05]  /*38020*/  BSYNC.RECONVERGENT B2 ;  /* 0x0000000000027941 */ /* 0x000fea0003800200 */
.L_x_956:
[----:B-1-3-5:R-:W-:-:S05]  /*38030*/  VIADD R7, R0, 0x1 ;  /* 0x0000000100077836 */ /* 0x02afca0000000000 */
[----:B------:R-:W-:-:S13]  /*38040*/  ISETP.GE.U32.AND P0, PT, R7, 0x2, PT ;  /* 0x000000020700780c */ /* 0x000fda0003f06070 */
[----:B------:R-:W-:Y:S05]  /*38050*/  @!P0 BRA `(.L_x_955) ;  /* 0x0000000000248947 */ /* 0x000fea0003800000 */
[----:B------:R-:W-:Y:S04]  /*38060*/  BSSY.RECONVERGENT B2, `(.L_x_959) ;  /* 0x0000005000027945 */ /* 0x000fe80003800200 */
[----:B------:R-:W-:Y:S05]  /*38070*/  @P1 BRA `(.L_x_960) ;  /* 0x0000000000081947 */ /* 0x000fea0003800000 */
[----:B------:R3:W-:Y:S01]  /*38080*/  ATOMS.EXCH RZ, [R3+0x10000], RZ ;  /* 0x010000ff03ff738c */ /* 0x0007e20004000000 */
[----:B------:R-:W-:Y:S05]  /*38090*/  BRA `(.L_x_961) ;  /* 0x0000000000047947 */ /* 0x000fea0003800000 */
.L_x_960:
[----:B------:R1:W5:Y:S02]  /*380a0*/  ATOMG.E.EXCH.STRONG.GPU PT, RZ, desc[UR36][R4.64], RZ ;  /* 0x800000ff04ff79a8 */ /* 0x000364000c1ef124 */
.L_x_961:
[----:B------:R-:W-:Y:S05]  /*380b0*/  BSYNC.RECONVERGENT B2 ;  /* 0x0000000000027941 */ /* 0x000fea0003800200 */
.L_x_959:
[----:B------:R-:W-:Y:S01]  /*380c0*/  LOP3.LUT P0, RZ, R0, 0x7, RZ, 0xc0, !PT ;  /* 0x0000000700ff7812 */ /* 0x000fe2000780c0ff */
[----:B------:R-:W-:-:S12]  /*380d0*/  IMAD.MOV.U32 R43, RZ, RZ, R0 ;  /* 0x000000ffff2b7224 */ /* 0x000fd800078e0000 */
[----:B------:R-:W-:Y:S05]  /*380e0*/  @!P0 BRA `(.L_x_962) ;  /* 0xfffffffc009c8947 */ /* 0x000fea000383ffff */
.L_x_955:
[----:B------:R-:W-:Y:S05]  /*380f0*/  BSYNC B1 ;  /* 0x0000000000017941 */ /* 0x000fea0003800000 */
.L_x_954:
        /* <DEDUP_REMOVED lines=10> */
[----:B-1-3--:R-:W-:-:S10]  /*381a0*/  IMAD.MOV.U32 R3, RZ, RZ, R42 ;  /* 0x000000ffff037224 */ /* 0x00afd400078e002a */
[----:B------:R-:W-:Y:S05]  /*381b0*/  @!P0 BRA `(.L_x_966) ;  /* 0x0000000000a88947 */ /* 0x000fea0003800000 */
[----:B------:R-:W-:Y:S05]  /*381c0*/  @P1 BREAK.RELIABLE B1 ;  /* 0x0000000000011942 */ /* 0x000fea0003800100 */
[----:B------:R-:W-:Y:S05]  /*381d0*/  @P1 BREAK B0 ;  /* 0x0000000000001942 */ /* 0x000fea0003800000 */
[----:B------:R-:W-:Y:S05]  /*381e0*/  @P1 BRA `(.L_x_967) ;  /* 0x00000004008c1947 */ /* 0x000fea0003800000 */
.L_x_965:
[----:B------:R-:W-:Y:S02]  /*381f0*/  ISETP.GT.U32.AND P1, PT, R42, 0xffff, PT ;  /* 0x0000ffff2a00780c */ /* 0x000fe40003f24070 */
[----:B-123--:R-:W-:-:S11]  /*38200*/  SHF.R.U32.HI R3, RZ, 0x3, R42 ;  /* 0x00000003ff037819 */ /* 0x00efd6000001162a */
        /* <DEDUP_REMOVED lines=13> */
.L_x_964:
        /* <DEDUP_REMOVED lines=14> */
[----:B---3--:R-:W-:Y:S01]  /*383c0*/  IMAD.MOV.U32 R3, RZ, RZ, R43 ;  /* 0x000000ffff037224 */ /* 0x008fe200078e002b */
[----:B------:R-:W-:Y:S06]  /*383d0*/  BRA `(.L_x_966) ;  /* 0x0000000000207947 */ /* 0x000fec0003800000 */
.L_x_969:
[----:B------:R-:W-:-:S05]  /*383e0*/  IMAD.WIDE.U32 R4, R5, 0x4, R28 ;  /* 0x0000000405047825 */ /* 0x000fca00078e001c */
[----:B--2---:R-:W2:Y:S02]  /*383f0*/  ATOMG.E.EXCH.STRONG.GPU PT, R0, desc[UR36][R4.64], R43 ;  /* 0x8000002b040079a8 */ /* 0x004ea4000c1ef124 */
[----:B--2---:R-:W-:-:S13]  /*38400*/  ISETP.NE.AND P0, PT, R0, -0x1, PT ;  /* 0xffffffff0000780c */ /* 0x004fda0003f05270 */
[----:B------:R-:W-:Y:S05]  /*38410*/  @!P0 BREAK.RELIABLE B1 ;  /* 0x0000000000018942 */ /* 0x000fea0003800100 */
[----:B------:R-:W-:Y:S05]  /*38420*/  @!P0 BREAK B0 ;  /* 0x0000000000008942 */ /* 0x000fea0003800000 */
[----:B------:R-:W-:Y:S05]  /*38430*/  @!P0 BRA `(.L_x_944) ;  /* 0x0000000400148947 */ /* 0x000fea0003800000 */
[----:B------:R1:W5:Y:S01]  /*38440*/  ATOMG.E.EXCH.STRONG.GPU PT, RZ, desc[UR36][R4.64], RZ ;  /* 0x800000ff04ff79a8 */ /* 0x000362000c1ef124 */
[----:B---3--:R-:W-:-:S07]  /*38450*/  IMAD.MOV.U32 R3, RZ, RZ, R43 ;  /* 0x000000ffff037224 */ /* 0x008fce00078e002b */
.L_x_966:
[----:B------:R-:W-:Y:S05]  /*38460*/  BSYNC.RELIABLE B1 ;  /* 0x0000000000017941 */ /* 0x000fea0003800100 */
.L_x_963:
        /* <DEDUP_REMOVED lines=8> */
.L_x_953:
[----:B------:R-:W-:Y:S02]  /*384f0*/  IMAD.SHL.U32 R0, R42, 0x8, RZ ;  /* 0x000000082a007824 */ /* 0x000fe400078e00ff */
[----:B------:R-:W-:Y:S02]  /*38500*/  IMAD.MOV.U32 R3, RZ, RZ, -0x4f0f0efe ;  /* 0xb0f0f102ff037424 */ /* 0x000fe400078e00ff */
[----:B------:R-:W-:Y:S01]  /*38510*/  IMAD.MOV.U32 R7, RZ, RZ, -0x40000000 ;  /* 0xc0000000ff077424 */ /* 0x000fe200078e00ff */
[----:B------:R-:W-:Y:S01]  /*38520*/  LOP3.LUT R0, R0, 0x38, RZ, 0xc0, !PT ;  /* 0x0000003800007812 */ /* 0x000fe200078ec0ff */
[----:B-1----:R-:W-:-:S03]  /*38530*/  IMAD.MOV.U32 R5, RZ, RZ, -0x203a400 ;  /* 0xfdfc5c00ff057424 */ /* 0x002fc600078e00ff */
        /* <DEDUP_REMOVED lines=29> */
.L_x_968:
[----:B------:R-:W-:-:S04]  /*38710*/  LOP3.LUT R0, R43, 0x7, RZ, 0xc0, !PT ;  /* 0x000000072b007812 */ /* 0x000fc800078ec0ff */
[----:B------:R-:W-:-:S13]  /*38720*/  ISETP.NE.AND P0, PT, R0, 0x1, PT ;  /* 0x000000010000780c */ /* 0x000fda0003f05270 */
        /* <DEDUP_REMOVED lines=15> */
.L_x_967:
[C---:B------:R-:W-:Y:S02]  /*38820*/  IMAD.SHL.U32 R4, R18.reuse, 0x8, RZ ;  /* 0x0000000812047824 */ /* 0x040fe400078e00ff */
[----:B------:R-:W-:-:S03]  /*38830*/  VIADD R0, R18, 0x1 ;  /* 0x0000000112007836 */ /* 0x000fc60000000000 */
[----:B------:R-:W-:Y:S01]  /*38840*/  LOP3.LUT R4, R4, 0x7f8, RZ, 0xc0, !PT ;  /* 0x000007f804047812 */ /* 0x000fe200078ec0ff */
[----:B------:R-:W-:Y:S01]  /*38850*/  IMAD.MOV.U32 R18, RZ, RZ, R0 ;  /* 0x000000ffff127224 */ /* 0x000fe200078e0000 */
[----:B------:R1:W-:Y:S03]  /*38860*/  STL [R1+0x118], R0 ;  /* 0x0001180001007387 */ /* 0x0003e60000100800 */
[----:B------:R-:W-:-:S05]  /*38870*/  IMAD.IADD R3, R1, 0x1, R4 ;  /* 0x0000000101037824 */ /* 0x000fca00078e0204 */
[----:B------:R1:W-:Y:S02]  /*38880*/  STL.64 [R3+0x120], R42 ;  /* 0x0001202a03007387 */ /* 0x0003e40000100a00 */
.L_x_944:
[----:B------:R-:W-:Y:S05]  /*38890*/  BSYNC B8 ;  /* 0x0000000000087941 */ /* 0x000fea0003800000 */
.L_x_943:
[----:B---34-:R-:W-:Y:S01]  /*388a0*/  IADD3 R6, P0, PT, R24, -0x80000000, RZ ;  /* 0x8000000018067810 */ /* 0x018fe20007f1e0ff */
[----:B------:R-:W2:Y:S03]  /*388b0*/  LDCU.64 UR4, c[0x0][0x380] ;  /* 0x00007000ff0477ac */ /* 0x000ea60008000a00 */
[----:B------:R-:W-:Y:S02]  /*388c0*/  IADD3 R6, P1, PT, R6, 0xc000000, RZ ;  /* 0x0c00000006067810 */ /* 0x000fe40007f3e0ff */
[----:B-1----:R-:W-:-:S05]  /*388d0*/  IADD3.X R0, PT, PT, R25, 0x1, RZ, P0, !PT ;  /* 0x0000000119007810 */ /* 0x002fca00007fe4ff */
[----:B------:R-:W-:-:S05]  /*388e0*/  IMAD.X R7, RZ, RZ, R0, P1 ;  /* 0x000000ffff077224 */ /* 0x000fca00008e0600 */
[----:B------:R-:W3:Y:S01]  /*388f0*/  LDG.E R0, desc[UR36][R6.64+0x8] ;  /* 0x0000082406007981 */ /* 0x000ee2000c1e1900 */
[----:B--2---:R-:W-:Y:S02]  /*38900*/  IMAD.U32 R4, RZ, RZ, UR4 ;  /* 0x00000004ff047e24 */ /* 0x004fe4000f8e00ff */
[----:B------:R-:W-:Y:S01]  /*38910*/  IMAD.U32 R5, RZ, RZ, UR5 ;  /* 0x00000005ff057e24 */ /* 0x000fe2000f8e00ff */
[----:B---3--:R-:W-:-:S05]  /*38920*/  LOP3.LUT R3, R0, 0x7fff, RZ, 0xc0, !PT ;  /* 0x00007fff00037812 */ /* 0x008fca00078ec0ff */
        /* <DEDUP_REMOVED lines=8> */
[----:B0-----:R-:W-:Y:S02]  /*389b0*/  MOV R22, RZ ;  /* 0x000000ff00167202 */ /* 0x001fe40000000f00 */
[----:B------:R0:W-:Y:S01]  /*389c0*/  STG.E desc[UR36][R6.64+0x8], R3 ;  /* 0x0000080306007986 */ /* 0x0001e2000c101924 */
[----:B--2---:R-:W-:-:S04]  /*389d0*/  ISETP.NE.U32.AND P0, PT, R8, RZ, PT ;  /* 0x000000ff0800720c */ /* 0x004fc80003f05070 */
[----:B------:R-:W-:-:S13]  /*389e0*/  ISETP.NE.AND.EX P0, PT, R9, RZ, PT, P0 ;  /* 0x000000ff0900720c */ /* 0x000fda0003f05300 */
[----:B0-----:R-:W-:Y:S05]  /*389f0*/  @!P0 BRA P1, `(.L_x_972) ;  /* 0x00000000008c8947 */ /* 0x001fea0000800000 */
[----:B------:R-:W-:Y:S01]  /*38a00*/  BSSY.RECONVERGENT B7, `(.L_x_972) ;  /* 0x0000022000077945 */ /* 0x000fe20003800200 */
.L_x_975:
[----:B------:R-:W-:Y:S01]  /*38a10*/  VIADD R22, R22, 0x1 ;  /* 0x0000000116167836 */ /* 0x000fe20000000000 */
[----:B------:R-:W-:Y:S04]  /*38a20*/  BSSY.RECONVERGENT B8, `(.L_x_973) ;  /* 0x000000b000087945 */ /* 0x000fe80003800200 */
[----:B------:R-:W-:-:S13]  /*38a30*/  ISETP.GE.U32.AND P0, PT, R22, 0x8000, PT ;  /* 0x000080001600780c */ /* 0x000fda0003f06070 */
        /* <DEDUP_REMOVED lines=8> */
[----:B-1---5:R-:W-:Y:S05]  /*38ac0*/  CALL.ABS.NOINC R8 ;  /* 0x0000000008007343 */ /* 0x022fea0003c00000 */
.L_x_974:
[----:B------:R-:W-:Y:S05]  /*38ad0*/  BSYNC.RECONVERGENT B8 ;  /* 0x0000000000087941 */ /* 0x000fea0003800200 */
.L_x_973:
[----:B------:R-:W-:Y:S01]  /*38ae0*/  IADD3 R6, P0, PT, R24, -0x80000000, RZ ;  /* 0x8000000018067810 */ /* 0x000fe20007f1e0ff */
[----:B------:R-:W0:Y:S03]  /*38af0*/  LDCU.64 UR4, c[0x0][0x380] ;  /* 0x00007000ff0477ac */ /* 0x000e260008000a00 */
[----:B------:R-:W-:Y:S02]  /*38b00*/  IADD3 R6, P1, PT, R6, 0xc000000, RZ ;  /* 0x0c00000006067810 */ /* 0x000fe40007f3e0ff */
[----:B------:R-:W-:-:S05]  /*38b10*/  IADD3.X R0, PT, PT, R25, 0x1, RZ, P0, !PT ;  /* 0x0000000119007810 */ /* 0x000fca00007fe4ff */
[----:B------:R-:W-:-:S05]  /*38b20*/  IMAD.X R7, RZ, RZ, R0, P1 ;  /* 0x000000ffff077224 */ /* 0x000fca00008e0600 */
[----:B------:R-:W2:Y:S01]  /*38b30*/  LDG.E R0, desc[UR36][R6.64+0x8] ;  /* 0x0000082406007981 */ /* 0x000ea2000c1e1900 */
[----:B0-----:R-:W-:Y:S02]  /*38b40*/  IMAD.U32 R4, RZ, RZ, UR4 ;  /* 0x00000004ff047e24 */ /* 0x001fe4000f8e00ff */
        /* <DEDUP_REMOVED lines=12> */
[----:B0-----:R-:W-:Y:S05]  /*38c10*/  @!P0 BRA `(.L_x_975) ;  /* 0xfffffffc007c8947 */ /* 0x001fea000383ffff */
[----:B------:R-:W-:Y:S05]  /*38c20*/  BSYNC.RECONVERGENT B7 ;  /* 0x0000000000077941 */ /* 0x000fea0003800200 */
.L_x_972:
[----:B------:R-:W-:Y:S05]  /*38c30*/  BSYNC.RECONVERGENT B6 ;  /* 0x0000000000067941 */ /* 0x000fea0003800200 */
.L_x_971:
[----:B------:R-:W-:Y:S01]  /*38c40*/  LOP3.LUT R7, R11, 0x1fffffff, RZ, 0xc0, !PT ;  /* 0x1fffffff0b077812 */ /* 0x000fe200078ec0ff */
[----:B------:R-:W-:Y:S01]  /*38c50*/  BSSY.RECONVERGENT B0, `(.L_x_976) ;  /* 0x0000011000007945 */ /* 0x000fe20003800200 */
[----:B------:R-:W-:Y:S01]  /*38c60*/  LOP3.LUT R0, R45, 0x7, RZ, 0xc0, !PT ;  /* 0x000000072d007812 */ /* 0x000fe200078ec0ff */
[----:B------:R-:W-:Y:S01]  /*38c70*/  IMAD.MOV.U32 R45, RZ, RZ, R19 ;  /* 0x000000ffff2d7224 */ /* 0x000fe200078e0013 */
[----:B------:R-:W-:-:S03]  /*38c80*/  ISETP.GT.U32.AND P0, PT, R7, 0x1fff, PT ;  /* 0x00001fff0700780c */ /* 0x000fc60003f04070 */
[----:B------:R-:W-:-:S10]  /*38c90*/  IMAD R3, R11, 0x8, R0 ;  /* 0x000000080b037824 */ /* 0x000fd400078e0200 */
        /* <DEDUP_REMOVED lines=8> */
.L_x_977:
[----:B------:R-:W-:-:S03]  /*38d20*/  IMAD.WIDE.U32 R4, R7, 0x8, R4 ;  /* 0x0000000807047825 */ /* 0x000fc600078e0004 */
[----:B------:R-:W-:-:S05]  /*38d30*/  IADD3 R4, P0, PT, R4, 0xc000000, RZ ;  /* 0x0c00000004047810 */ /* 0x000fca0007f1e0ff */
[----:B------:R-:W-:-:S05]  /*38d40*/  IMAD.X R5, RZ, RZ, R5, P0 ;  /* 0x000000ffff057224 */ /* 0x000fca00000e0605 */
[----:B------:R1:W5:Y:S03]  /*38d50*/  ATOMG.E.EXCH.64.STRONG.GPU PT, RZ, desc[UR36][R4.64+0x8], R44 ;  /* 0x8000082c04ff79a8 */ /* 0x000366000c1ef524 */
.L_x_978:
[----:B------:R-:W-:Y:S05]  /*38d60*/  BSYNC.RECONVERGENT B0 ;  /* 0x0000000000007941 */ /* 0x000fea0003800200 */
.L_x_976:
[----:B------:R-:W-:-:S13]  /*38d70*/  LOP3.LUT P0, RZ, R33, 0x7, RZ, 0xc0, !PT ;  /* 0x0000000721ff7812 */ /* 0x000fda000780c0ff */
[----:B------:R-:W-:Y:S05]  /*38d80*/  @P0 BRA `(.L_x_979) ;  /* 0x0000000400740947 */ /* 0x000fea0003800000 */
.L_x_996:
[----:B------:R-:W-:Y:S01]  /*38d90*/  LOP3.LUT P0, RZ, R3, 0x7, RZ, 0xc0, !PT ;  /* 0x0000000703ff7812 */ /* 0x000fe2000780c0ff */
[----:B------:R-:W-:Y:S05]  /*38da0*/  YIELD ;  /* 0x0000000000007946 */ /* 0x000fea0003800000 */
[----:B------:R-:W-:Y:S07]  /*38db0*/  BSSY B0, `(.L_x_980) ;  /* 0x000001f000007945 */ /* 0x000fee0003800000 */
[----:B0-2---:R-:W-:Y:S05]  /*38dc0*/  @P0 BRA `(.L_x_981) ;  /* 0x0000000000740947 */ /* 0x005fea0003800000 */
[----:B01----:R-:W0:Y:S01]  /*38dd0*/  S2R R5, SR_CgaCtaId ;  /* 0x0000000000057919 */ /* 0x003e220000008800 */
[----:B------:R-:W-:-:S05]  /*38de0*/  MOV R0, 0x400 ;  /* 0x0000040000007802 */ /* 0x000fca0000000f00 */
[----:B------:R-:W-:-:S05]  /*38df0*/  VIADD R0, R0, 0x410 ;  /* 0x0000041000007836 */ /* 0x000fca0000000000 */
[----:B0-----:R-:W-:-:S07]  /*38e00*/  LEA R8, R5, R0, 0x18 ;  /* 0x0000000005087211 */ /* 0x001fce00078ec0ff */
.L_x_988:
[C---:B------:R-:W-:Y:S01]  /*38e10*/  ISETP.GT.U32.AND P1, PT, R3.reuse, 0xffff, PT ;  /* 0x0000ffff0300780c */ /* 0x040fe20003f24070 */
[----:B------:R-:W-:Y:S05]  /*38e20*/  YIELD ;  /* 0x0000000000007946 */ /* 0x000fea0003800000 */
[----:B-1----:R-:W-:Y:S01]  /*38e30*/  SHF.R.U32.HI R5, RZ, 0x3, R3 ;  /* 0x00000003ff057819 */ /* 0x002fe20000011603 */
[----:B------:R-:W-:Y:S01]  /*38e40*/  BSSY.RECONVERGENT B1, `(.L_x_982) ;  /* 0x0000009000017945 */ /* 0x000fe20003800200 */
[----:B0-----:R-:W-:-:S03]  /*38e50*/  LEA.HI R6, R3, R8, RZ, 0x1f ;  /* 0x0000000803067211 */ /* 0x001fc600078ff8ff */
[----:B------:R-:W-:Y:S02]  /*38e60*/  IMAD.WIDE.U32 R4, R5, 0x4, R28 ;  /* 0x0000000405047825 */ /* 0x000fe400078e001c */
[----:B------:R-:W-:Y:S05]  /*38e70*/  @P1 BRA `(.L_x_983) ;  /* 0x00000000000c1947 */ /* 0x000fea0003800000 */
[----:B------:R-:W-:-:S05]  /*38e80*/  IMAD.MOV.U32 R7, RZ, RZ, -0x1 ;  /* 0xffffffffff077424 */ /* 0x000fca00078e00ff */
[----:B------:R1:W2:Y:S01]  /*38e90*/  ATOMS.EXCH R0, [R6+0x10000], R7 ;  /* 0x010000070600738c */ /* 0x0002a20004000000 */
[----:B------:R-:W-:Y:S05]  /*38ea0*/  BRA `(.L_x_984) ;  /* 0x0000000000087947 */ /* 0x000fea0003800000 */
.L_x_983:
[----:B------:R-:W-:-:S05]  /*38eb0*/  IMAD.MOV.U32 R7, RZ, RZ, -0x1 ;  /* 0xffffffffff077424 */ /* 0x000fca00078e00ff */
[----:B------:R0:W5:Y:S02]  /*38ec0*/  ATOMG.E.EXCH.STRONG.GPU PT, R0, desc[UR36][R4.64], R7 ;  /* 0x80000007040079a8 */ /* 0x000164000c1ef124 */
.L_x_984:
[----:B------:R-:W-:Y:S05]  /*38ed0*/  BSYNC.RECONVERGENT B1 ;  /* 0x0000000000017941 */ /* 0x000fea0003800200 */
.L_x_982:
[----:B012--5:R-:W-:-:S05]  /*38ee0*/  VIADD R7, R0, 0x1 ;  /* 0x0000000100077836 */ /* 0x027fca0000000000 */
[----:B------:R-:W-:-:S13]  /*38ef0*/  ISETP.GE.U32.AND P0, PT, R7, 0x2, PT ;  /* 0x000000020700780c */ /* 0x000fda0003f06070 */
[----:B------:R-:W-:Y:S05]  /*38f00*/  @!P0 BRA `(.L_x_981) ;  /* 0x0000000000248947 */ /* 0x000fea0003800000 */
[----:B------:R-:W-:Y:S04]  /*38f10*/  BSSY.RECONVERGENT B1, `(.L_x_985) ;  /* 0x0000005000017945 */ /* 0x000fe80003800200 */
[----:B------:R-:W-:Y:S05]  /*38f20*/  @P1 BRA `(.L_x_986) ;  /* 0x0000000000081947 */ /* 0x000fea0003800000 */
[----:B------:R0:W-:Y:S01]  /*38f30*/  ATOMS.EXCH RZ, [R6+0x10000], RZ ;  /* 0x010000ff06ff738c */ /* 0x0001e20004000000 */
[----:B------:R-:W-:Y:S05]  /*38f40*/  BRA `(.L_x_987) ;  /* 0x0000000000047947 */ /* 0x000fea0003800000 */
.L_x_986:
[----:B------:R1:W5:Y:S02]  /*38f50*/  ATOMG.E.EXCH.STRONG.GPU PT, RZ, desc[UR36][R4.64], RZ ;  /* 0x800000ff04ff79a8 */ /* 0x000364000c1ef124 */
.L_x_987:
[----:B------:R-:W-:Y:S05]  /*38f60*/  BSYNC.RECONVERGENT B1 ;  /* 0x0000000000017941 */ /* 0x000fea0003800200 */
.L_x_985:
[----:B------:R-:W-:Y:S01]  /*38f70*/  LOP3.LUT P0, RZ, R0, 0x7, RZ, 0xc0, !PT ;  /* 0x0000000700ff7812 */ /* 0x000fe2000780c0ff */
[----:B------:R-:W-:-:S12]  /*38f80*/  IMAD.MOV.U32 R3, RZ, RZ, R0 ;  /* 0x000000ffff037224 */ /* 0x000fd800078e0000 */
[----:B------:R-:W-:Y:S05]  /*38f90*/  @!P0 BRA `(.L_x_988) ;  /* 0xfffffffc009c8947 */ /* 0x000fea000383ffff */
.L_x_981:
[----:B------:R-:W-:Y:S05]  /*38fa0*/  BSYNC B0 ;  /* 0x0000000000007941 */ /* 0x000fea0003800000 */
.L_x_980:
        /* <DEDUP_REMOVED lines=15> */
.L_x_991:
[----:B------:R-:W-:Y:S02]  /*390a0*/  ISETP.GT.U32.AND P1, PT, R33, 0xffff, PT ;  /* 0x0000ffff2100780c */ /* 0x000fe40003f24070 */
[----:B------:R-:W-:-:S11]  /*390b0*/  SHF.R.U32.HI R7, RZ, 0x3, R33 ;  /* 0x00000003ff077819 */ /* 0x000fd60000011621 */
        /* <DEDUP_REMOVED lines=12> */
.L_x_990:
[----:B------:R-:W-:Y:S02]  /*39180*/  ISETP.GT.U32.AND P0, PT, R33, 0xffff, PT ;  /* 0x0000ffff2100780c */ /* 0x000fe40003f04070 */
[----:B01----:R-:W-:-:S11]  /*39190*/  SHF.R.U32.HI R5, RZ, 0x3, R33 ;  /* 0x00000003ff057819 */ /* 0x003fd60000011621 */
        /* <DEDUP_REMOVED lines=13> */
.L_x_995:
[----:B------:R-:W-:-:S05]  /*39270*/  IMAD.WIDE.U32 R4, R5, 0x4, R28 ;  /* 0x0000000405047825 */ /* 0x000fca00078e001c */
[----:B------:R-:W2:Y:S02]  /*39280*/  ATOMG.E.EXCH.STRONG.GPU PT, R0, desc[UR36][R4.64], R3 ;  /* 0x80000003040079a8 */ /* 0x000ea4000c1ef124 */
[----:B--2---:R-:W-:-:S13]  /*39290*/  ISETP.NE.AND P0, PT, R0, -0x1, PT ;  /* 0xffffffff0000780c */ /* 0x004fda0003f05270 */
[----:B------:R-:W-:Y:S05]  /*392a0*/  @!P0 BREAK.RELIABLE B0 ;  /* 0x0000000000008942 */ /* 0x000fea0003800100 */
[----:B------:R-:W-:Y:S05]  /*392b0*/  @!P0 BRA `(.L_x_756) ;  /* 0x000001a000848947 */ /* 0x000fea0003800000 */
[----:B------:R2:W5:Y:S01]  /*392c0*/  ATOMG.E.EXCH.STRONG.GPU PT, RZ, desc[UR36][R4.64], RZ ;  /* 0x800000ff04ff79a8 */ /* 0x000562000c1ef124 */
[----:B------:R-:W-:-:S07]  /*392d0*/  IMAD.MOV.U32 R7, RZ, RZ, R3 ;  /* 0x000000ffff077224 */ /* 0x000fce00078e0003 */
.L_x_992:
[----:B------:R-:W-:Y:S05]  /*392e0*/  BSYNC.RELIABLE B0 ;  /* 0x0000000000007941 */ /* 0x000fea0003800100 */
.L_x_989:
[----:B------:R-:W-:Y:S02]  /*392f0*/  LOP3.LUT P0, RZ, R0, 0x7, RZ, 0xc0, !PT ;  /* 0x0000000700ff7812 */ /* 0x000fe4000780c0ff */
[----:B------:R-:W-:-:S04]  /*39300*/  LOP3.LUT P1, RZ, R7, 0x7, RZ, 0xc0, !PT ;  /* 0x0000000707ff7812 */ /* 0x000fc8000782c0ff */
[----:B------:R-:W-:-:S04]  /*39310*/  PLOP3.LUT P0, PT, P0, P1, PT, 0x20, 0x2 ;  /* 0x000000000002781c */ /* 0x000fc80000702470 */
[----:B------:R-:W-:Y:S02]  /*39320*/  SEL R33, R7, R0, P0 ;  /* 0x0000000007217207 */ /* 0x000fe40000000000 */
[----:B------:R-:W-:Y:S02]  /*39330*/  SEL R3, R0, R7, P0 ;  /* 0x0000000700037207 */ /* 0x000fe40000000000 */
[----:B------:R-:W-:-:S13]  /*39340*/  LOP3.LUT P1, RZ, R33, 0x7, RZ, 0xc0, !PT ;  /* 0x0000000721ff7812 */ /* 0x000fda000782c0ff */
[----:B------:R-:W-:Y:S05]  /*39350*/  @!P1 BRA `(.L_x_996) ;  /* 0xfffffff8008c9947 */ /* 0x000fea000383ffff */
.L_x_979:
[----:B------:R-:W-:Y:S02]  /*39360*/  IMAD.SHL.U32 R0, R33, 0x8, RZ ;  /* 0x0000000821007824 */ /* 0x000fe400078e00ff */
[----:B------:R-:W-:Y:S02]  /*39370*/  HFMA2 R9, -RZ, RZ, -2, 0 ;  /* 0xc0000000ff097431 */ /* 0x000fe400000001ff */
[----:B012---:R-:W-:Y:S02]  /*39380*/  IMAD.MOV.U32 R5, RZ, RZ, -0x4f0f0efe ;  /* 0xb0f0f102ff057424 */ /* 0x007fe400078e00ff */
        /* <DEDUP_REMOVED lines=25> */
[----:B------:R-:W-:Y:S02]  /*39520*/  IMAD.MOV.U32 R4, RZ, RZ, R33 ;  /* 0x000000ffff047224 */ /* 0x000fe400078e0021 */
[----:B------:R-:W-:-:S03]  /*39530*/  @!P0 IMAD.IADD R7, R1, 0x1, R0 ;  /* 0x0000000101078824 */ /* 0x000fc600078e0200 */
[----:B------:R0:W-:Y:S04]  /*39540*/  @P0 STL.64 [R9+0x120], R4 ;  /* 0x0001200409000387 */ /* 0x0001e80000100a00 */
[----:B------:R0:W-:Y:S04]  /*39550*/  @!P0 STL [R1+0x920], R34 ;  /* 0x0009202201008387 */ /* 0x0001e80000100800 */
[----:B------:R0:W-:Y:S01]  /*39560*/  @!P0 STL.64 [R7+0x928], R4 ;  /* 0x0009280407008387 */ /* 0x0001e20000100a00 */
[----:B------:R-:W-:Y:S05]  /*39570*/  BRA `(.L_x_756) ;  /* 0x0000019c00d47947 */ /* 0x000fea0003800000 */
.L_x_994:
[----:B------:R-:W-:Y:S01]  /*39580*/  LOP3.LUT R0, R3, 0x7, RZ, 0xc0, !PT ;  /* 0x0000000703007812 */ /* 0x000fe200078ec0ff */
[----:B------:R-:W-:-:S03]  /*39590*/  IMAD.MOV.U32 R5, RZ, RZ, R3 ;  /* 0x000000ffff057224 */ /* 0x000fc600078e0003 */
[----:B------:R-:W-:-:S13]  /*395a0*/  ISETP.NE.AND P0, PT, R0, 0x1, PT ;  /* 0x000000010000780c */ /* 0x000fda0003f05270 */
[----:B------:R-:W-:Y:S02]  /*395b0*/  @!P0 IMAD.SHL.U32 R4, R34, 0x8, RZ ;  /* 0x0000000822048824 */ /* 0x000fe400078e00ff */
[C---:B------:R-:W-:Y:S02]  /*395c0*/  @P0 IMAD.SHL.U32 R0, R18.reuse, 0x8, RZ ;  /* 0x0000000812000824 */ /* 0x040fe400078e00ff */
[----:B------:R-:W-:Y:S01]  /*395d0*/  @P0 VIADD R18, R18, 0x1 ;  /* 0x0000000112120836 */ /* 0x000fe20000000000 */
[----:B------:R-:W-:Y:S01]  /*395e0*/  @!P0 LOP3.LUT R4, R4, 0x7f8, RZ, 0xc0, !PT ;  /* 0x000007f804048812 */ /* 0x000fe200078ec0ff */
[----:B------:R-:W-:Y:S01]  /*395f0*/  @!P0 VIADD R34, R34, 0x1 ;  /* 0x0000000122228836 */ /* 0x000fe20000000000 */
[----:B------:R-:W-:Y:S02]  /*39600*/  @P0 LOP3.LUT R0, R0, 0x7f8, RZ, 0xc0, !PT ;  /* 0x000007f800000812 */ /* 0x000fe400078ec0ff */
[----:B------:R0:W-:Y:S01]  /*39610*/  @P0 STL [R1+0x118], R18 ;  /* 0x0001181201000387 */ /* 0x0001e20000100800 */
[----:B------:R-:W-:-:S02]  /*39620*/  @!P0 IMAD.IADD R9, R1, 0x1, R4 ;  /* 0x0000000101098824 */ /* 0x000fc400078e0204 */
[----:B------:R-:W-:Y:S02]  /*39630*/  @P0 IMAD.IADD R7, R1, 0x1, R0 ;  /* 0x0000000101070824 */ /* 0x000fe400078e0200 */
[----:B------:R-:W-:-:S05]  /*39640*/  IMAD.MOV.U32 R4, RZ, RZ, R33 ;  /* 0x000000ffff047224 */ /* 0x000fca00078e0021 */
[----:B------:R0:W-:Y:S04]  /*39650*/  @P0 STL.64 [R7+0x120], R4 ;  /* 0x0001200407000387 */ /* 0x0001e80000100a00 */
[----:B------:R0:W-:Y:S04]  /*39660*/  @!P0 STL [R1+0x920], R34 ;  /* 0x0009202201008387 */ /* 0x0001e80000100800 */
[----:B------:R0:W-:Y:S01]  /*39670*/  @!P0 STL.64 [R9+0x928], R4 ;  /* 0x0009280409008387 */ /* 0x0001e20000100a00 */
[----:B------:R-:W-:Y:S05]  /*39680*/  BRA `(.L_x_756) ;  /* 0x0000019c00907947 */ /* 0x000fea0003800000 */
.L_x_993:
[C---:B------:R-:W-:Y:S02]  /*39690*/  IMAD.SHL.U32 R0, R18.reuse, 0x8, RZ ;  /* 0x0000000812007824 */ /* 0x040fe400078e00ff */
[----:B------:R-:W-:Y:S02]  /*396a0*/  VIADD R18, R18, 0x1 ;  /* 0x0000000112127836 */ /* 0x000fe40000000000 */
[----:B------:R-:W-:Y:S01]  /*396b0*/  IMAD.MOV.U32 R4, RZ, RZ, R33 ;  /* 0x000000ffff047224 */ /* 0x000fe200078e0021 */
[----:B------:R-:W-:Y:S01]  /*396c0*/  LOP3.LUT R0, R0, 0x7f8, RZ, 0xc0, !PT ;  /* 0x000007f800007812 */ /* 0x000fe200078ec0ff */
[----:B0-----:R-:W-:Y:S01]  /*396d0*/  IMAD.MOV.U32 R5, RZ, RZ, R3 ;  /* 0x000000ffff057224 */ /* 0x001fe200078e0003 */
[----:B------:R0:W-:Y:S03]  /*396e0*/  STL [R1+0x118], R18 ;  /* 0x0001181201007387 */ /* 0x0001e60000100800 */
[----:B------:R-:W-:-:S05]  /*396f0*/  IMAD.IADD R7, R1, 0x1, R0 ;  /* 0x0000000101077824 */ /* 0x000fca00078e0200 */
[----:B------:R0:W-:Y:S01]  /*39700*/  STL.64 [R7+0x120], R4 ;  /* 0x0001200407007387 */ /* 0x0001e20000100a00 */
[----:B------:R-:W-:Y:S05]  /*39710*/  BRA `(.L_x_756) ;  /* 0x0000019c006c7947 */ /* 0x000fea0003800000 */
.L_x_896:
[----:B------:R-:W2:Y:S01]  /*39720*/  LDL R5, [R1+0x920] ;  /* 0x0009200001057983 */ /* 0x000ea20000100800 */
[----:B------:R-:W-:Y:S01]  /*39730*/  IADD3 R3, PT, PT, -R22, 0x101, RZ ;  /* 0x0000010116037810 */ /* 0x000fe20007ffe1ff */
[----:B--2---:R-:W-:-:S05]  /*39740*/  IMAD.MOV R0, RZ, RZ, -R5 ;  /* 0x000000ffff007224 */ /* 0x004fca00078e0a05 */
        /* <DEDUP_REMOVED lines=11> */
.L_x_1014:
[----:B------:R-:W-:Y:S01]  /*39800*/  LOP3.LUT P0, RZ, R33, 0x7, RZ, 0xc0, !PT ;  /* 0x0000000721ff7812 */ /* 0x000fe2000780c0ff */
[----:B------:R-:W-:Y:S05]  /*39810*/  YIELD ;  /* 0x0000000000007946 */ /* 0x000fea0003800000 */
[----:B------:R-:W-:Y:S07]  /*39820*/  BSSY B0, `(.L_x_998) ;  /* 0x000001f000007945 */ /* 0x000fee0003800000 */
[----:B0--3--:R-:W-:Y:S05]  /*39830*/  @P0 BRA `(.L_x_999) ;  /* 0x0000000000740947 */ /* 0x009fea0003800000 */
[----:B------:R-:W0:Y:S01]  /*39840*/  S2R R3, SR_CgaCtaId ;  /* 0x0000000000037919 */ /* 0x000e220000008800 */
[----:B------:R-:W-:-:S05]  /*39850*/  MOV R0, 0x400 ;  /* 0x0000040000007802 */ /* 0x000fca0000000f00 */
[----:B------:R-:W-:-:S05]  /*39860*/  VIADD R0, R0, 0x410 ;  /* 0x0000041000007836 */ /* 0x000fca0000000000 */
[----:B0-----:R-:W-:-:S07]  /*39870*/  LEA R4, R3, R0, 0x18 ;  /* 0x0000000003047211 */ /* 0x001fce00078ec0ff */
.L_x_1006:
        /* <DEDUP_REMOVED lines=10> */
.L_x_1001:
[----:B------:R-:W-:-:S05]  /*39920*/  MOV R7, 0xffffffff ;  /* 0xffffffff00077802 */ /* 0x000fca0000000f00 */
[----:B------:R0:W5:Y:S02]  /*39930*/  ATOMG.E.EXCH.STRONG.GPU PT, R0, desc[UR36][R8.64], R7 ;  /* 0x80000007080079a8 */ /* 0x000164000c1ef124 */
.L_x_1002:
[----:B------:R-:W-:Y:S05]  /*39940*/  BSYNC.RECONVERGENT B1 ;  /* 0x0000000000017941 */ /* 0x000fea0003800200 */
.L_x_1000:
[----:B0-2--5:R-:W-:-:S05]  /*39950*/  VIADD R7, R0, 0x1 ;  /* 0x0000000100077836 */ /* 0x025fca0000000000 */
[----:B------:R-:W-:-:S13]  /*39960*/  ISETP.GE.U32.AND P0, PT, R7, 0x2, PT ;  /* 0x000000020700780c */ /* 0x000fda0003f06070 */
[----:B------:R-:W-:Y:S05]  /*39970*/  @!P0 BRA `(.L_x_999) ;  /* 0x0000000000248947 */ /* 0x000fea0003800000 */
[----:B------:R-:W-:Y:S04]  /*39980*/  BSSY.RECONVERGENT B1, `(.L_x_1003) ;  /* 0x0000005000017945 */ /* 0x000fe80003800200 */
[----:B------:R-:W-:Y:S05]  /*39990*/  @P1 BRA `(.L_x_1004) ;  /* 0x0000000000081947 */ /* 0x000fea0003800000 */
[----:B------:R2:W-:Y:S01]  /*399a0*/  ATOMS.EXCH RZ, [R3+0x10000], RZ ;  /* 0x010000ff03ff738c */ /* 0x0005e20004000000 */
[----:B------:R-:W-:Y:S05]  /*399b0*/  BRA `(.L_x_1005) ;  /* 0x0000000000047947 */ /* 0x000fea0003800000 */
.L_x_1004:
[----:B------:R0:W5:Y:S02]  /*399c0*/  ATOMG.E.EXCH.STRONG.GPU PT, RZ, desc[UR36][R8.64], RZ ;  /* 0x800000ff08ff79a8 */ /* 0x000164000c1ef124 */
.L_x_1005:
[----:B------:R-:W-:Y:S05]  /*399d0*/  BSYNC.RECONVERGENT B1 ;  /* 0x0000000000017941 */ /* 0x000fea0003800200 */
.L_x_1003:
[----:B------:R-:W-:Y:S01]  /*399e0*/  LOP3.LUT P0, RZ, R0, 0x7, RZ, 0xc0, !PT ;  /* 0x0000000700ff7812 */ /* 0x000fe2000780c0ff */
[----:B------:R-:W-:-:S12]  /*399f0*/  IMAD.MOV.U32 R33, RZ, RZ, R0 ;  /* 0x000000ffff217224 */ /* 0x000fd800078e0000 */
[----:B------:R-:W-:Y:S05]  /*39a00*/  @!P0 BRA `(.L_x_1006) ;  /* 0xfffffffc009c8947 */ /* 0x000fea000383ffff */
.L_x_999:
[----:B------:R-:W-:Y:S05]  /*39a10*/  BSYNC B0 ;  /* 0x0000000000007941 */ /* 0x000fea0003800000 */
.L_x_998:
[----:B------:R-:W-:Y:S01]  /*39a20*/  ISETP.GE.U32.AND P0, PT, R6, 0xfff9, PT ;  /* 0x0000fff90600780c */ /* 0x000fe20003f06070 */
[----:B------:R-:W-:-:S12]  /*39a30*/  BSSY.RELIABLE B0, `(.L_x_1007) ;  /* 0x0000032000007945 */ /* 0x000fd80003800100 */
[----:B------:R-:W-:Y:S05]  /*39a40*/  @!P0 BRA `(.L_x_1008) ;  /* 0x0000000000688947 */ /* 0x000fea0003800000 */
[C---:B------:R-:W-:Y:S02]  /*39a50*/  LOP3.LUT P0, RZ, R33.reuse, 0x3, RZ, 0xc0, !PT ;  /* 0x0000000321ff7812 */ /* 0x040fe4000780c0ff */
[----:B------:R-:W-:-:S04]  /*39a60*/  LOP3.LUT P1, R4, R33, 0x4, RZ, 0xc0, !PT ;  /* 0x0000000421047812 */ /* 0x000fc8000782c0ff */
        /* <DEDUP_REMOVED lines=10> */
.L_x_1009:
        /* <DEDUP_REMOVED lines=14> */
.L_x_1008:
[----:B------:R-:W-:Y:S02]  /*39bf0*/  ISETP.GT.U32.AND P0, PT, R6, 0xffff, PT ;  /* 0x0000ffff0600780c */ /* 0x000fe40003f04070 */
[----:B------:R-:W-:-:S11]  /*39c00*/  SHF.R.U32.HI R7, RZ, 0x3, R6 ;  /* 0x00000003ff077819 */ /* 0x000fd60000011606 */
        /* <DEDUP_REMOVED lines=13> */
.L_x_1013:
[----:B------:R-:W-:-:S05]  /*39ce0*/  IMAD.WIDE.U32 R6, R7, 0x4, R28 ;  /* 0x0000000407067825 */ /* 0x000fca00078e001c */
[----:B------:R-:W3:Y:S02]  /*39cf0*/  ATOMG.E.EXCH.STRONG.GPU PT, R0, desc[UR36][R6.64], R33 ;  /* 0x80000021060079a8 */ /* 0x000ee4000c1ef124 */
[----:B---3--:R-:W-:-:S13]  /*39d00*/  ISETP.NE.AND P0, PT, R0, -0x1, PT ;  /* 0xffffffff0000780c */ /* 0x008fda0003f05270 */
[----:B------:R-:W-:Y:S05]  /*39d10*/  @!P0 BREAK.RELIABLE B0 ;  /* 0x0000000000008942 */ /* 0x000fea0003800100 */
[----:B------:R-:W-:Y:S05]  /*39d20*/  @!P0 BRA `(.L_x_756) ;  /* 0x0000019400e88947 */ /* 0x000fea0003800000 */
[----:B------:R4:W5:Y:S01]  /*39d30*/  ATOMG.E.EXCH.STRONG.GPU PT, RZ, desc[UR36][R6.64], RZ ;  /* 0x800000ff06ff79a8 */ /* 0x000962000c1ef124 */
[----:B-12---:R-:W-:-:S07]  /*39d40*/  IMAD.MOV.U32 R3, RZ, RZ, R33 ;  /* 0x000000ffff037224 */ /* 0x006fce00078e0021 */
.L_x_1010:
[----:B------:R-:W-:Y:S05]  /*39d50*/  BSYNC.RELIABLE B0 ;  /* 0x0000000000007941 */ /* 0x000fea0003800100 */
.L_x_1007:
[----:B------:R-:W-:Y:S02]  /*39d60*/  LOP3.LUT P0, RZ, R0, 0x7, RZ, 0xc0, !PT ;  /* 0x0000000700ff7812 */ /* 0x000fe4000780c0ff */
[----:B------:R-:W-:-:S04]  /*39d70*/  LOP3.LUT P1, RZ, R3, 0x7, RZ, 0xc0, !PT ;  /* 0x0000000703ff7812 */ /* 0x000fc8000782c0ff */
[----:B------:R-:W-:-:S04]  /*39d80*/  PLOP3.LUT P0, PT, P0, P1, PT, 0x20, 0x2 ;  /* 0x000000000002781c */ /* 0x000fc80000702470 */
[----:B----4-:R-:W-:Y:S02]  /*39d90*/  SEL R6, R3, R0, P0 ;  /* 0x0000000003067207 */ /* 0x010fe40000000000 */
[----:B------:R-:W-:Y:S02]  /*39da0*/  SEL R33, R0, R3, P0 ;  /* 0x0000000300217207 */ /* 0x000fe40000000000 */
[----:B------:R-:W-:-:S13]  /*39db0*/  LOP3.LUT P1, RZ, R6, 0x7, RZ, 0xc0, !PT ;  /* 0x0000000706ff7812 */ /* 0x000fda000782c0ff */
[----:B------:R-:W-:Y:S05]  /*39dc0*/  @!P1 BRA `(.L_x_1014) ;  /* 0xfffffff8008c9947 */ /* 0x000fea000383ffff */
.L_x_997:
[----:B------:R-:W-:Y:S02]  /*39dd0*/  IMAD.SHL.U32 R0, R6, 0x8, RZ ;  /* 0x0000000806007824 */ /* 0x000fe400078e00ff */
[----:B------:R-:W-:Y:S02]  /*39de0*/  IMAD.MOV.U32 R3, RZ, RZ, -0x4f0f0efe ;  /* 0xb0f0f102ff037424 */ /* 0x000fe400078e00ff */
[----:B0-----:R-:W-:Y:S01]  /*39df0*/  IMAD.MOV.U32 R9, RZ, RZ, -0x40000000 ;  /* 0xc0000000ff097424 */ /* 0x001fe200078e00ff */
        /* <DEDUP_REMOVED lines=19> */
[----:B------:R-:W-:-:S03]  /*39f30*/  @!P0 VIADD R0, R5, 0x1 ;  /* 0x0000000105008836 */ /* 0x000fc60000000000 */
[----:B------:R-:W-:Y:S01]  /*39f40*/  @!P0 LOP3.LUT R4, R4, 0x7f8, RZ, 0xc0, !PT ;  /* 0x000007f804048812 */ /* 0x000fe200078ec0ff */
[----:B------:R4:W-:Y:S04]  /*39f50*/  @P0 STL.64 [R19+0x120], R6 ;  /* 0x0001200613000387 */ /* 0x0009e80000100a00 */
[----:B------:R-:W-:Y:S01]  /*39f60*/  @!P0 IMAD.IADD R3, R1, 0x1, R4 ;  /* 0x0000000101038824 */ /* 0x000fe200078e0204 */
[----:B------:R4:W-:Y:S04]  /*39f70*/  @!P0 STL [R1+0x920], R0 ;  /* 0x0009200001008387 */ /* 0x0009e80000100800 */
[----:B------:R4:W-:Y:S01]  /*39f80*/  @!P0 STL.64 [R3+0x928], R6 ;  /* 0x0009280603008387 */ /* 0x0009e20000100a00 */
[----:B------:R-:W-:Y:S05]  /*39f90*/  BRA `(.L_x_756) ;  /* 0x00000194004c7947 */ /* 0x000fea0003800000 */
.L_x_1012:
[----:B------:R-:W-:Y:S01]  /*39fa0*/  LOP3.LUT R0, R33, 0x7, RZ, 0xc0, !PT ;  /* 0x0000000721007812 */ /* 0x000fe200078ec0ff */
[----:B------:R-:W-:-:S03]  /*39fb0*/  IMAD.MOV.U32 R7, RZ, RZ, R33 ;  /* 0x000000ffff077224 */ /* 0x000fc600078e0021 */
[----:B------:R-:W-:-:S13]  /*39fc0*/  ISETP.NE.AND P0, PT, R0, 0x1, PT ;  /* 0x000000010000780c */ /* 0x000fda0003f05270 */
        /* <DEDUP_REMOVED lines=9> */
.L_x_1011:
[----:B------:R-:W-:Y:S01]  /*3a060*/  IMAD.MOV.U32 R7, RZ, RZ, R33 ;  /* 0x000000ffff077224 */ /* 0x000fe200078e0021 */
[----:B------:R3:W-:Y:S04]  /*3a070*/  STL [R1+0x118], R22 ;  /* 0x0001181601007387 */ /* 0x0007e80000100800 */
[----:B------:R3:W-:Y:S01]  /*3a080*/  STL.64 [R19+0x120], R6 ;  /* 0x0001200613007387 */ /* 0x0007e20000100a00 */
[----:B------:R-:W-:Y:S05]  /*3a090*/  BRA `(.L_x_756) ;  /* 0x00000194000c7947 */ /* 0x000fea0003800000 */
.L_x_760:
[----:B------:R-:W-:-:S13]  /*3a0a0*/  ISETP.NE.AND P0, PT, R4, 0x2, PT ;  /* 0x000000020400780c */ /* 0x000fda0003f05270 */
[----:B------:R-:W-:Y:S05]  /*3a0b0*/  @!P0 BREAK.RELIABLE B9 ;  /* 0x0000000000098942 */ /* 0x000fea0003800100 */
[----:B------:R-:W-:Y:S05]  /*3a0c0*/  @!P0 BRA `(.L_x_807) ;  /* 0x0000019000908947 */ /* 0x000fea0003800000 */
        /* <DEDUP_REMOVED lines=19> */
.L_x_1016:
[----:B------:R-:W0:Y:S02]  /*3a200*/  LDC.64 R4, c[0x0][0x380] ;  /* 0x0000e000ff047b82 */ /* 0x000e240000000a00 */
[----:B0-----:R-:W-:-:S03]  /*3a210*/  IMAD.WIDE.U32 R4, R45, 0x8, R4 ;  /* 0x000000082d047825 */ /* 0x001fc600078e0004 */
[----:B------:R-:W-:-:S05]  /*3a220*/  IADD3 R8, P0, PT, R4, 0xc000000, RZ ;  /* 0x0c00000004087810 */ /* 0x000fca0007f1e0ff */
[----:B------:R-:W-:-:S06]  /*3a230*/  IMAD.X R9, RZ, RZ, R5, P0 ;  /* 0x000000ffff097224 */ /* 0x000fcc00000e0605 */
[----:B------:R-:W5:Y:S02]  /*3a240*/  ATOMG.E.EXCH.64.STRONG.GPU PT, R8, desc[UR36][R8.64+0x8], RZ ;  /* 0x800008ff080879a8 */ /* 0x000f64000c1ef524 */
.L_x_1017:
[----:B------:R-:W-:Y:S05]  /*3a250*/  BSYNC.RECONVERGENT B0 ;  /* 0x0000000000007941 */ /* 0x000fea0003800200 */
.L_x_1015:
        /* <DEDUP_REMOVED lines=8> */
.L_x_1037:
[----:B------:R-:W-:Y:S01]  /*3a2e0*/  LOP3.LUT P0, RZ, R3, 0x7, RZ, 0xc0, !PT ;  /* 0x0000000703ff7812 */ /* 0x000fe2000780c0ff */
[----:B------:R-:W-:Y:S05]  /*3a2f0*/  YIELD ;  /* 0x0000000000007946 */ /* 0x000fea0003800000 */
[----:B------:R-:W-:Y:S07]  /*3a300*/  BSSY B1, `(.L_x_1020) ;  /* 0x000001f000017945 */ /* 0x000fee0003800000 */
[----:B-1-345:R-:W-:Y:S05]  /*3a310*/  @P0 BRA `(.L_x_1021) ;  /* 0x0000000000740947 */ /* 0x03afea0003800000 */
[----:B------:R-:W0:Y:S01]  /*3a320*/  S2R R5, SR_CgaCtaId ;  /* 0x0000000000057919 */ /* 0x000e220000008800 */
[----:B------:R-:W-:-:S04]  /*3a330*/  MOV R4, 0x400 ;  /* 0x0000040000047802 */ /* 0x000fc80000000f00 */
[----:B------:R-:W-:-:S04]  /*3a340*/  IADD3 R4, PT, PT, R4, 0x410, RZ ;  /* 0x0000041004047810 */ /* 0x000fc80007ffe0ff */
[----:B0-----:R-:W-:-:S07]  /*3a350*/  LEA R12, R5, R4, 0x18 ;  /* 0x00000004050c7211 */ /* 0x001fce00078ec0ff */
.L_x_1028:
[C---:B------:R-:W-:Y:S01]  /*3a360*/  ISETP.GT.U32.AND P1, PT, R3.reuse, 0xffff, PT ;  /* 0x0000ffff0300780c */ /* 0x040fe20003f24070 */
[----:B------:R-:W-:Y:S05]  /*3a370*/  YIELD ;  /* 0x0000000000007946 */ /* 0x000fea0003800000 */
[----:B-1----:R-:W-:Y:S01]  /*3a380*/  SHF.R.U32.HI R5, RZ, 0x3, R3 ;  /* 0x00000003ff057819 */ /* 0x002fe20000011603 */
[----:B------:R-:W-:Y:S01]  /*3a390*/  BSSY.RECONVERGENT B2, `(.L_x_1022) ;  /* 0x0000009000027945 */ /* 0x000fe20003800200 */
[----:B0-2---:R-:W-:-:S03]  /*3a3a0*/  LEA.HI R11, R3, R12, RZ, 0x1f ;  /* 0x0000000c030b7211 */ /* 0x005fc600078ff8ff */
[----:B------:R-:W-:Y:S02]  /*3a3b0*/  IMAD.WIDE.U32 R4, R5, 0x4, R28 ;  /* 0x0000000405047825 */ /* 0x000fe400078e001c */
[----:B-----5:R-:W-:Y:S05]  /*3a3c0*/  @P1 BRA `(.L_x_1023) ;  /* 0x00000000000c1947 */ /* 0x020fea0003800000 */
[----:B------:R-:W-:-:S06]  /*3a3d0*/  IMAD.MOV.U32 R6, RZ, RZ, -0x1 ;  /* 0xffffffffff067424 */ /* 0x000fcc00078e00ff */
[----:B------:R0:W1:Y:S01]  /*3a3e0*/  ATOMS.EXCH R6, [R11+0x10000], R6 ;  /* 0x010000060b06738c */ /* 0x0000620004000000 */
[----:B------:R-:W-:Y:S05]  /*3a3f0*/  BRA `(.L_x_1024) ;  /* 0x0000000000087947 */ /* 0x000fea0003800000 */
.L_x_1023:
[----:B------:R-:W-:-:S05]  /*3a400*/  IMAD.MOV.U32 R13, RZ, RZ, -0x1 ;  /* 0xffffffffff0d7424 */ /* 0x000fca00078e00ff */
[----:B------:R2:W5:Y:S02]  /*3a410*/  ATOMG.E.EXCH.STRONG.GPU PT, R6, desc[UR36][R4.64], R13 ;  /* 0x8000000d040679a8 */ /* 0x000564000c1ef124 */
.L_x_1024:
[----:B------:R-:W-:Y:S05]  /*3a420*/  BSYNC.RECONVERGENT B2 ;  /* 0x0000000000027941 */ /* 0x000fea0003800200 */
.L_x_1022:
[----:B-12--5:R-:W-:-:S05]  /*3a430*/  VIADD R13, R6, 0x1 ;  /* 0x00000001060d7836 */ /* 0x026fca0000000000 */
[----:B------:R-:W-:-:S13]  /*3a440*/  ISETP.GE.U32.AND P0, PT, R13, 0x2, PT ;  /* 0x000000020d00780c */ /* 0x000fda0003f06070 */
[----:B------:R-:W-:Y:S05]  /*3a450*/  @!P0 BRA `(.L_x_1021) ;  /* 0x0000000000248947 */ /* 0x000fea0003800000 */
[----:B------:R-:W-:Y:S04]  /*3a460*/  BSSY.RECONVERGENT B2, `(.L_x_1025) ;  /* 0x0000005000027945 */ /* 0x000fe80003800200 */
[----:B------:R-:W-:Y:S05]  /*3a470*/  @P1 BRA `(.L_x_1026) ;  /* 0x0000000000081947 */ /* 0x000fea0003800000 */
[----:B------:R2:W-:Y:S01]  /*3a480*/  ATOMS.EXCH RZ, [R11+0x10000], RZ ;  /* 0x010000ff0bff738c */ /* 0x0005e20004000000 */
[----:B------:R-:W-:Y:S05]  /*3a490*/  BRA `(.L_x_1027) ;  /* 0x0000000000047947 */ /* 0x000fea0003800000 */
.L_x_1026:
[----:B------:R1:W5:Y:S02]  /*3a4a0*/  ATOMG.E.EXCH.STRONG.GPU PT, RZ, desc[UR36][R4.64], RZ ;  /* 0x800000ff04ff79a8 */ /* 0x000364000c1ef124 */
.L_x_1027:
[----:B------:R-:W-:Y:S05]  /*3a4b0*/  BSYNC.RECONVERGENT B2 ;  /* 0x0000000000027941 */ /* 0x000fea0003800200 */
.L_x_1025:
[----:B------:R-:W-:Y:S01]  /*3a4c0*/  LOP3.LUT P0, RZ, R6, 0x7, RZ, 0xc0, !PT ;  /* 0x0000000706ff7812 */ /* 0x000fe2000780c0ff */
[----:B------:R-:W-:-:S12]  /*3a4d0*/  IMAD.MOV.U32 R3, RZ, RZ, R6 ;  /* 0x000000ffff037224 */ /* 0x000fd800078e0006 */
[----:B------:R-:W-:Y:S05]  /*3a4e0*/  @!P0 BRA `(.L_x_1028) ;  /* 0xfffffffc009c8947 */ /* 0x000fea000383ffff */
.L_x_1021:
[----:B------:R-:W-:Y:S05]  /*3a4f0*/  BSYNC B1 ;  /* 0x0000000000017941 */ /* 0x000fea0003800000 */
.L_x_1020:
        /* <DEDUP_REMOVED lines=10> */
[----:B0-2---:R-:W-:-:S10]  /*3a5a0*/  IMAD.MOV.U32 R11, RZ, RZ, R10 ;  /* 0x000000ffff0b7224 */ /* 0x005fd400078e000a */
[----:B------:R-:W-:Y:S05]  /*3a5b0*/  @!P0 BRA `(.L_x_1032) ;  /* 0x0000000000988947 */ /* 0x000fea0003800000 */
[----:B------:R-:W-:Y:S05]  /*3a5c0*/  @P1 BREAK.RELIABLE B1 ;  /* 0x0000000000011942 */ /* 0x000fea0003800100 */
[----:B------:R-:W-:Y:S05]  /*3a5d0*/  @P1 BRA `(.L_x_1033) ;  /* 0x0000000400641947 */ /* 0x000fea0003800000 */
.L_x_1031:
[----:B------:R-:W-:Y:S02]  /*3a5e0*/  ISETP.GT.U32.AND P1, PT, R10, 0xffff, PT ;  /* 0x0000ffff0a00780c */ /* 0x000fe40003f24070 */
[----:B0-2---:R-:W-:-:S11]  /*3a5f0*/  SHF.R.U32.HI R11, RZ, 0x3, R10 ;  /* 0x00000003ff0b7819 */ /* 0x005fd6000001160a */
        /* <DEDUP_REMOVED lines=12> */
.L_x_1030:
        /* <DEDUP_REMOVED lines=13> */
[----:B0-2---:R-:W-:Y:S01]  /*3a790*/  IMAD.MOV.U32 R11, RZ, RZ, R3 ;  /* 0x000000ffff0b7224 */ /* 0x005fe200078e0003 */
[----:B------:R-:W-:Y:S06]  /*3a7a0*/  BRA `(.L_x_1032) ;  /* 0x00000000001c7947 */ /* 0x000fec0003800000 */
.L_x_1035:
[----:B------:R-:W-:-:S05]  /*3a7b0*/  IMAD.WIDE.U32 R4, R5, 0x4, R28 ;  /* 0x0000000405047825 */ /* 0x000fca00078e001c */
[----:B------:R-:W3:Y:S02]  /*3a7c0*/  ATOMG.E.EXCH.STRONG.GPU PT, R6, desc[UR36][R4.64], R3 ;  /* 0x80000003040679a8 */ /* 0x000ee4000c1ef124 */
[----:B---3--:R-:W-:-:S13]  /*3a7d0*/  ISETP.NE.AND P0, PT, R6, -0x1, PT ;  /* 0xffffffff0600780c */ /* 0x008fda0003f05270 */
[----:B------:R-:W-:Y:S05]  /*3a7e0*/  @!P0 BREAK.RELIABLE B1 ;  /* 0x0000000000018942 */ /* 0x000fea0003800100 */
[----:B------:R-:W-:Y:S05]  /*3a7f0*/  @!P0 BRA `(.L_x_1036) ;  /* 0x0000000000ec8947 */ /* 0x000fea0003800000 */
[----:B------:R4:W5:Y:S01]  /*3a800*/  ATOMG.E.EXCH.STRONG.GPU PT, RZ, desc[UR36][R4.64], RZ ;  /* 0x800000ff04ff79a8 */ /* 0x000962000c1ef124 */
[----:B0-2---:R-:W-:-:S07]  /*3a810*/  IMAD.MOV.U32 R11, RZ, RZ, R3 ;  /* 0x000000ffff0b7224 */ /* 0x005fce00078e0003 */
.L_x_1032:
[----:B------:R-:W-:Y:S05]  /*3a820*/  BSYNC.RELIABLE B1 ;  /* 0x0000000000017941 */ /* 0x000fea0003800100 */
.L_x_1029:
[----:B------:R-:W-:Y:S02]  /*3a830*/  LOP3.LUT P0, RZ, R6, 0x7, RZ, 0xc0, !PT ;  /* 0x0000000706ff7812 */ /* 0x000fe4000780c0ff */
[----:B------:R-:W-:-:S04]  /*3a840*/  LOP3.LUT P1, RZ, R11, 0x7, RZ, 0xc0, !PT ;  /* 0x000000070bff7812 */ /* 0x000fc8000782c0ff */
[----:B------:R-:W-:-:S04]  /*3a850*/  PLOP3.LUT P0, PT, P0, P1, PT, 0x20, 0x2 ;  /* 0x000000000002781c */ /* 0x000fc80000702470 */
[----:B------:R-:W-:Y:S02]  /*3a860*/  SEL R10, R11, R6, P0 ;  /* 0x000000060b0a7207 */ /* 0x000fe40000000000 */
[----:B------:R-:W-:Y:S02]  /*3a870*/  SEL R3, R6, R11, P0 ;  /* 0x0000000b06037207 */ /* 0x000fe40000000000 */
[----:B------:R-:W-:-:S13]  /*3a880*/  LOP3.LUT P1, RZ, R10, 0x7, RZ, 0xc0, !PT ;  /* 0x000000070aff7812 */ /* 0x000fda000782c0ff */
[----:B------:R-:W-:Y:S05]  /*3a890*/  @!P1 BRA `(.L_x_1037) ;  /* 0xfffffff800909947 */ /* 0x000fea000383ffff */
.L_x_1019:
[----:B-1-34-:R-:W-:Y:S02]  /*3a8a0*/  IMAD.SHL.U32 R4, R10, 0x8, RZ ;  /* 0x000000080a047824 */ /* 0x01afe400078e00ff */
        /* <DEDUP_REMOVED lines=30> */
.L_x_1034:
[----:B------:R-:W-:Y:S01]  /*3aa90*/  LOP3.LUT R4, R3, 0x7, RZ, 0xc0, !PT ;  /* 0x0000000703047812 */ /* 0x000fe200078ec0ff */
[----:B------:R-:W-:-:S03]  /*3aaa0*/  IMAD.MOV.U32 R11, RZ, RZ, R3 ;  /* 0x000000ffff0b7224 */ /* 0x000fc600078e0003 */
[----:B------:R-:W-:-:S13]  /*3aab0*/  ISETP.NE.AND P0, PT, R4, 0x1, PT ;  /* 0x000000010400780c */ /* 0x000fda0003f05270 */
[C---:B------:R-:W-:Y:S01]  /*3aac0*/  @!P0 IMAD.SHL.U32 R6, R0.reuse, 0x8, RZ ;  /* 0x0000000800068824 */ /* 0x040fe200078e00ff */
[----:B------:R2:W-:Y:S01]  /*3aad0*/  @P0 STL [R1+0x118], R22 ;  /* 0x0001181601000387 */ /* 0x0005e20000100800 */
[----:B------:R-:W-:Y:S01]  /*3aae0*/  @!P0 VIADD R4, R0, 0x1 ;  /* 0x0000000100048836 */ /* 0x000fe20000000000 */
[----:B------:R-:W-:Y:S02]  /*3aaf0*/  @P0 MOV R18, R22 ;  /* 0x0000001600120202 */ /* 0x000fe40000000f00 */
[----:B------:R-:W-:Y:S01]  /*3ab00*/  @!P0 LOP3.LUT R6, R6, 0x7f8, RZ, 0xc0, !PT ;  /* 0x000007f806068812 */ /* 0x000fe200078ec0ff */
[----:B------:R2:W-:Y:S01]  /*3ab10*/  @P0 STL.64 [R19+0x120], R10 ;  /* 0x0001200a13000387 */ /* 0x0005e20000100a00 */
[----:B------:R-:W-:-:S03]  /*3ab20*/  @!P0 IMAD.MOV.U32 R0, RZ, RZ, R4 ;  /* 0x000000ffff008224 */ /* 0x000fc600078e0004 */
[----:B------:R-:W-:Y:S01]  /*3ab30*/  @!P0 IMAD.IADD R5, R1, 0x1, R6 ;  /* 0x0000000101058824 */ /* 0x000fe200078e0206 */
[----:B------:R2:W-:Y:S04]  /*3ab40*/  @!P0 STL [R1+0x920], R4 ;  /* 0x0009200401008387 */ /* 0x0005e80000100800 */
[----:B------:R2:W-:Y:S01]  /*3ab50*/  @!P0 STL.64 [R5+0x928], R10 ;  /* 0x0009280a05008387 */ /* 0x0005e20000100a00 */
[----:B------:R-:W-:Y:S05]  /*3ab60*/  BRA `(.L_x_1036) ;  /* 0x0000000000107947 */ /* 0x000fea0003800000 */
.L_x_1033:
[----:B------:R-:W-:Y:S01]  /*3ab70*/  IMAD.MOV.U32 R11, RZ, RZ, R3 ;  /* 0x000000ffff0b7224 */ /* 0x000fe200078e0003 */
[----:B------:R0:W-:Y:S01]  /*3ab80*/  STL [R1+0x118], R22 ;  /* 0x0001181601007387 */ /* 0x0001e20000100800 */
[----:B------:R-:W-:-:S03]  /*3ab90*/  IMAD.MOV.U32 R18, RZ, RZ, R22 ;  /* 0x000000ffff127224 */ /* 0x000fc600078e0016 */
[----:B------:R0:W-:Y:S04]  /*3aba0*/  STL.64 [R19+0x120], R10 ;  /* 0x0001200a13007387 */ /* 0x0001e80000100a00 */
.L_x_1036:
[----:B------:R-:W-:Y:S05]  /*3abb0*/  BSYNC B0 ;  /* 0x0000000000007941 */ /* 0x000fea0003800000 */
.L_x_1018:
[----:B------:R-:W-:Y:S01]  /*3abc0*/  LOP3.LUT P0, RZ, R9, 0x7, RZ, 0xc0, !PT ;  /* 0x0000000709ff7812 */ /* 0x000fe2000780c0ff */
[----:B------:R-:W-:Y:S03]  /*3abd0*/  BSSY B0, `(.L_x_1038) ;  /* 0x0000098000007945 */ /* 0x000fe60003800000 */
[----:B------:R-:W-:-:S04]  /*3abe0*/  ISETP.NE.AND P0, PT, R7, RZ, !P0 ;  /* 0x000000ff0700720c */ /* 0x000fc80004705270 */
[----:B------:R-:W-:Y:S02]  /*3abf0*/  SEL R8, R9, R33, P0 ;  /* 0x0000002109087207 */ /* 0x000fe40000000000 */
[----:B------:R-:W-:Y:S02]  /*3ac00*/  SEL R9, R33, R9, P0 ;  /* 0x0000000921097207 */ /* 0x000fe40000000000 */
[----:B------:R-:W-:-:S13]  /*3ac10*/  LOP3.LUT P1, RZ, R8, 0x7, RZ, 0xc0, !PT ;  /* 0x0000000708ff7812 */ /* 0x000fda000782c0ff */
[----:B------:R-:W-:Y:S05]  /*3ac20*/  @P1 BRA `(.L_x_1039) ;  /* 0x0000000400741947 */ /* 0x000fea0003800000 */
.L_x_1057:
[----:B------:R-:W-:Y:S01]  /*3ac30*/  LOP3.LUT P0, RZ, R9, 0x7, RZ, 0xc0, !PT ;  /* 0x0000000709ff7812 */ /* 0x000fe2000780c0ff */
[----:B------:R-:W-:Y:S05]  /*3ac40*/  YIELD ;  /* 0x0000000000007946 */ /* 0x000fea0003800000 */
[----:B------:R-:W-:Y:S07]  /*3ac50*/  BSSY B1, `(.L_x_1040) ;  /* 0x000001f000017945 */ /* 0x000fee0003800000 */
[----:B------:R-:W-:Y:S05]  /*3ac60*/  @P0 BRA `(.L_x_1041) ;  /* 0x0000000000740947 */ /* 0x000fea0003800000 */
[----:B-123--:R-:W0:Y:S01]  /*3ac70*/  S2R R4, SR_CgaCtaId ;  /* 0x0000000000047919 */ /* 0x00ee220000008800 */
[----:B------:R-:W-:-:S05]  /*3ac80*/  MOV R3, 0x400 ;  /* 0x0000040000037802 */ /* 0x000fca0000000f00 */
[----:B------:R-:W-:-:S05]  /*3ac90*/  VIADD R3, R3, 0x410 ;  /* 0x0000041003037836 */ /* 0x000fca0000000000 */
[----:B0-----:R-:W-:-:S07]  /*3aca0*/  LEA R10, R4, R3, 0x18 ;  /* 0x00000003040a7211 */ /* 0x001fce00078ec0ff */
.L_x_1048:
[C---:B------:R-:W-:Y:S01]  /*3acb0*/  ISETP.GT.U32.AND P1, PT, R9.reuse, 0xffff, PT ;  /* 0x0000ffff0900780c */ /* 0x040fe20003f24070 */
[----:B------:R-:W-:Y:S05]  /*3acc0*/  YIELD ;  /* 0x0000000000007946 */ /* 0x000fea0003800000 */
[----:B-12---:R-:W-:Y:S01]  /*3acd0*/  SHF.R.U32.HI R5, RZ, 0x3, R9 ;  /* 0x00000003ff057819 */ /* 0x006fe20000011609 */
[----:B------:R-:W-:Y:S01]  /*3ace0*/  BSSY.RECONVERGENT B2, `(.L_x_1042) ;  /* 0x0000009000027945 */ /* 0x000fe20003800200 */
[----:B0--3--:R-:W-:-:S03]  /*3acf0*/  LEA.HI R6, R9, R10, RZ, 0x1f ;  /* 0x0000000a09067211 */ /* 0x009fc600078ff8ff */
[----:B------:R-:W-:Y:S02]  /*3ad00*/  IMAD.WIDE.U32 R4, R5, 0x4, R28 ;  /* 0x0000000405047825 */ /* 0x000fe400078e001c */
[----:B------:R-:W-:Y:S05]  /*3ad10*/  @P1 BRA `(.L_x_1043) ;  /* 0x00000000000c1947 */ /* 0x000fea0003800000 */
[----:B------:R-:W-:-:S06]  /*3ad20*/  IMAD.MOV.U32 R3, RZ, RZ, -0x1 ;  /* 0xffffffffff037424 */ /* 0x000fcc00078e00ff */
[----:B------:R0:W1:Y:S01]  /*3ad30*/  ATOMS.EXCH R3, [R6+0x10000], R3 ;  /* 0x010000030603738c */ /* 0x0000620004000000 */
[----:B------:R-:W-:Y:S05]  /*3ad40*/  BRA `(.L_x_1044) ;  /* 0x0000000000087947 */ /* 0x000fea0003800000 */
.L_x_1043:
[----:B------:R-:W-:-:S06]  /*3ad50*/  IMAD.MOV.U32 R3, RZ, RZ, -0x1 ;  /* 0xffffffffff037424 */ /* 0x000fcc00078e00ff */
[----:B------:R2:W5:Y:S02]  /*3ad60*/  ATOMG.E.EXCH.STRONG.GPU PT, R3, desc[UR36][R4.64], R3 ;  /* 0x80000003040379a8 */ /* 0x000564000c1ef124 */
.L_x_1044:
[----:B------:R-:W-:Y:S05]  /*3ad70*/  BSYNC.RECONVERGENT B2 ;  /* 0x0000000000027941 */ /* 0x000fea0003800200 */
.L_x_1042:
[----:B-1---5:R-:W-:-:S05]  /*3ad80*/  VIADD R7, R3, 0x1 ;  /* 0x0000000103077836 */ /* 0x022fca0000000000 */
[----:B------:R-:W-:-:S13]  /*3ad90*/  ISETP.GE.U32.AND P0, PT, R7, 0x2, PT ;  /* 0x000000020700780c */ /* 0x000fda0003f06070 */
[----:B------:R-:W-:Y:S05]  /*3ada0*/  @!P0 BRA `(.L_x_1041) ;  /* 0x0000000000248947 */ /* 0x000fea0003800000 */
[----:B------:R-:W-:Y:S04]  /*3adb0*/  BSSY.RECONVERGENT B2, `(.L_x_1045) ;  /* 0x0000005000027945 */ /* 0x000fe80003800200 */
[----:B------:R-:W-:Y:S05]  /*3adc0*/  @P1 BRA `(.L_x_1046) ;  /* 0x0000000000081947 */ /* 0x000fea0003800000 */
[----:B------:R3:W-:Y:S01]  /*3add0*/  ATOMS.EXCH RZ, [R6+0x10000], RZ ;  /* 0x010000ff06ff738c */ /* 0x0007e20004000000 */
[----:B------:R-:W-:Y:S05]  /*3ade0*/  BRA `(.L_x_1047) ;  /* 0x0000000000047947 */ /* 0x000fea0003800000 */
.L_x_1046:
[----:B------:R1:W5:Y:S02]  /*3adf0*/  ATOMG.E.EXCH.STRONG.GPU PT, RZ, desc[UR36][R4.64], RZ ;  /* 0x800000ff04ff79a8 */ /* 0x000364000c1ef124 */
.L_x_1047:
[----:B------:R-:W-:Y:S05]  /*3ae00*/  BSYNC.RECONVERGENT B2 ;  /* 0x0000000000027941 */ /* 0x000fea0003800200 */
.L_x_1045:
[----:B------:R-:W-:Y:S01]  /*3ae10*/  LOP3.LUT P0, RZ, R3, 0x7, RZ, 0xc0, !PT ;  /* 0x0000000703ff7812 */ /* 0x000fe2000780c0ff */
[----:B------:R-:W-:-:S12]  /*3ae20*/  IMAD.MOV.U32 R9, RZ, RZ, R3 ;  /* 0x000000ffff097224 */ /* 0x000fd800078e0003 */
[----:B------:R-:W-:Y:S05]  /*3ae30*/  @!P0 BRA `(.L_x_1048) ;  /* 0xfffffffc009c8947 */ /* 0x000fea000383ffff */
.L_x_1041:
[----:B------:R-:W-:Y:S05]  /*3ae40*/  BSYNC B1 ;  /* 0x0000000000017941 */ /* 0x000fea0003800000 */
.L_x_1040:
[----:B------:R-:W-:Y:S01]  /*3ae50*/  ISETP.GE.U32.AND P0, PT, R8, 0xfff9, PT ;  /* 0x0000fff90800780c */ /* 0x000fe20003f06070 */
[----:B------:R-:W-:-:S12]  /*3ae60*/  BSSY.RELIABLE B1, `(.L_x_1049) ;  /* 0x0000032000017945 */ /* 0x000fd80003800100 */
[----:B------:R-:W-:Y:S05]  /*3ae70*/  @!P0 BRA `(.L_x_1050) ;  /* 0x0000000000688947 */ /* 0x000fea0003800000 */
[C---:B------:R-:W-:Y:S02]  /*3ae80*/  LOP3.LUT P0, RZ, R9.reuse, 0x3, RZ, 0xc0, !PT ;  /* 0x0000000309ff7812 */ /* 0x040fe4000780c0ff */
[----:B-123--:R-:W-:-:S04]  /*3ae90*/  LOP3.LUT P1, R4, R9, 0x4, RZ, 0xc0, !PT ;  /* 0x0000000409047812 */ /* 0x00efc8000782c0ff */
[----:B------:R-:W-:-:S04]  /*3aea0*/  PLOP3.LUT P0, PT, P1, P0, PT, 0x8, 0x80 ;  /* 0x000000000080781c */ /* 0x000fc80000f00170 */
[----:B------:R-:W-:-:S13]  /*3aeb0*/  ISETP.GT.U32.OR P0, PT, R9, 0xffff, P0 ;  /* 0x0000ffff0900780c */ /* 0x000fda0000704470 */
[----:B------:R-:W-:Y:S05]  /*3aec0*/  @P0 BRA `(.L_x_1051) ;  /* 0x00000000001c0947 */ /* 0x000fea0003800000 */
[----:B------:R-:W-:Y:S01]  /*3aed0*/  LOP3.LUT P0, RZ, R9, 0x7, RZ, 0xc0, !PT ;  /* 0x0000000709ff7812 */ /* 0x000fe2000780c0ff */
[----:B------:R-:W-:Y:S02]  /*3aee0*/  IMAD.MOV.U32 R3, RZ, RZ, R9 ;  /* 0x000000ffff037224 */ /* 0x000fe400078e0009 */
[----:B0-----:R-:W-:-:S10]  /*3aef0*/  IMAD.MOV.U32 R6, RZ, RZ, R8 ;  /* 0x000000ffff067224 */ /* 0x001fd400078e0008 */
[----:B------:R-:W-:Y:S05]  /*3af00*/  @!P0 BRA `(.L_x_1052) ;  /* 0x00000000009c8947 */ /* 0x000fea0003800000 */
[----:B------:R-:W-:-:S13]  /*3af10*/  ISETP.NE.AND P0, PT, R4, RZ, PT ;  /* 0x000000ff0400720c */ /* 0x000fda0003f05270 */
[----:B------:R-:W-:Y:S05]  /*3af20*/  @P0 BREAK.RELIABLE B1 ;  /* 0x0000000000010942 */ /* 0x000fea0003800100 */
[----:B------:R-:W-:Y:S05]  /*3af30*/  @P0 BRA `(.L_x_1053) ;  /* 0x00000004006c0947 */ /* 0x000fea0003800000 */
.L_x_1051:
[----:B------:R-:W-:Y:S02]  /*3af40*/  ISETP.GT.U32.AND P1, PT, R8, 0xffff, PT ;  /* 0x0000ffff0800780c */ /* 0x000fe40003f24070 */
[----:B------:R-:W-:-:S11]  /*3af50*/  SHF.R.U32.HI R3, RZ, 0x3, R8 ;  /* 0x00000003ff037819 */ /* 0x000fd60000011608 */
[----:B------:R-:W-:-:S06]  /*3af60*/  @P1 IMAD.WIDE.U32 R4, R3, 0x4, R28 ;  /* 0x0000000403041825 */ /* 0x000fcc00078e001c */
[----:B------:R-:W2:Y:S01]  /*3af70*/  @P1 LDG.E R4, desc[UR36][R4.64] ;  /* 0x0000002404041981 */ /* 0x000ea2000c1e1900 */
[----:B0-----:R-:W-:Y:S01]  /*3af80*/  @!P1 MOV R6, 0x400 ;  /* 0x0000040000069802 */ /* 0x001fe20000000f00 */
        /* <DEDUP_REMOVED lines=9> */
.L_x_1050:
[----:B------:R-:W-:Y:S02]  /*3b020*/  ISETP.GT.U32.AND P0, PT, R8, 0xffff, PT ;  /* 0x0000ffff0800780c */ /* 0x000fe40003f04070 */
[----:B-123--:R-:W-:-:S11]  /*3b030*/  SHF.R.U32.HI R5, RZ, 0x3, R8 ;  /* 0x00000003ff057819 */ /* 0x00efd60000011608 */
        /* <DEDUP_REMOVED lines=11> */
[----:B0-----:R-:W-:Y:S01]  /*3b0f0*/  IMAD.MOV.U32 R6, RZ, RZ, R9 ;  /* 0x000000ffff067224 */ /* 0x001fe200078e0009 */
[----:B------:R-:W-:Y:S06]  /*3b100*/  BRA `(.L_x_1052) ;  /* 0x00000000001c7947 */ /* 0x000fec0003800000 */
.L_x_1055:
[----:B------:R-:W-:-:S05]  /*3b110*/  IMAD.WIDE.U32 R4, R5, 0x4, R28 ;  /* 0x0000000405047825 */ /* 0x000fca00078e001c */
[----:B------:R-:W2:Y:S02]  /*3b120*/  ATOMG.E.EXCH.STRONG.GPU PT, R3, desc[UR36][R4.64], R9 ;  /* 0x80000009040379a8 */ /* 0x000ea4000c1ef124 */
[----:B--2---:R-:W-:-:S13]  /*3b130*/  ISETP.NE.AND P0, PT, R3, -0x1, PT ;  /* 0xffffffff0300780c */ /* 0x004fda0003f05270 */
[----:B------:R-:W-:Y:S05]  /*3b140*/  @!P0 BREAK.RELIABLE B1 ;  /* 0x0000000000018942 */ /* 0x000fea0003800100 */
[----:B------:R-:W-:Y:S05]  /*3b150*/  @!P0 BRA `(.L_x_1056) ;  /* 0x0000000000fc8947 */ /* 0x000fea0003800000 */
[----:B------:R2:W5:Y:S01]  /*3b160*/  ATOMG.E.EXCH.STRONG.GPU PT, RZ, desc[UR36][R4.64], RZ ;  /* 0x800000ff04ff79a8 */ /* 0x000562000c1ef124 */
[----:B0-----:R-:W-:-:S07]  /*3b170*/  IMAD.MOV.U32 R6, RZ, RZ, R9 ;  /* 0x000000ffff067224 */ /* 0x001fce00078e0009 */
.L_x_1052:
[----:B------:R-:W-:Y:S05]  /*3b180*/  BSYNC.RELIABLE B1 ;  /* 0x0000000000017941 */ /* 0x000fea0003800100 */
.L_x_1049:
[----:B------:R-:W-:Y:S02]  /*3b190*/  LOP3.LUT P0, RZ, R3, 0x7, RZ, 0xc0, !PT ;  /* 0x0000000703ff7812 */ /* 0x000fe4000780c0ff */
[----:B------:R-:W-:-:S04]  /*3b1a0*/  LOP3.LUT P1, RZ, R6, 0x7, RZ, 0xc0, !PT ;  /* 0x0000000706ff7812 */ /* 0x000fc8000782c0ff */
[----:B------:R-:W-:-:S04]  /*3b1b0*/  PLOP3.LUT P0, PT, P0, P1, PT, 0x20, 0x2 ;  /* 0x000000000002781c */ /* 0x000fc80000702470 */
[----:B------:R-:W-:Y:S02]  /*3b1c0*/  SEL R8, R6, R3, P0 ;  /* 0x0000000306087207 */ /* 0x000fe40000000000 */
[----:B------:R-:W-:Y:S02]  /*3b1d0*/  SEL R9, R3, R6, P0 ;  /* 0x0000000603097207 */ /* 0x000fe40000000000 */
[----:B------:R-:W-:-:S13]  /*3b1e0*/  LOP3.LUT P1, RZ, R8, 0x7, RZ, 0xc0, !PT ;  /* 0x0000000708ff7812 */ /* 0x000fda000782c0ff */
[----:B------:R-:W-:Y:S05]  /*3b1f0*/  @!P1 BRA `(.L_x_1057) ;  /* 0xfffffff8008c9947 */ /* 0x000fea000383ffff */
.L_x_1039:
[----:B------:R-:W-:Y:S02]  /*3b200*/  IMAD.SHL.U32 R3, R8, 0x8, RZ ;  /* 0x0000000808037824 */ /* 0x000fe400078e00ff */
[----:B-123--:R-:W-:Y:S02]  /*3b210*/  IMAD.MOV.U32 R5, RZ, RZ, -0x203a400 ;  /* 0xfdfc5c00ff057424 */ /* 0x00efe400078e00ff */
        /* <DEDUP_REMOVED lines=30> */
.L_x_1054:
[----:B------:R-:W-:-:S04]  /*3b400*/  LOP3.LUT R3, R9, 0x7, RZ, 0xc0, !PT ;  /* 0x0000000709037812 */ /* 0x000fc800078ec0ff */
[----:B------:R-:W-:-:S13]  /*3b410*/  ISETP.NE.AND P0, PT, R3, 0x1, PT ;  /* 0x000000010300780c */ /* 0x000fda0003f05270 */
[----:B------:R-:W-:Y:S01]  /*3b420*/  @P0 SHF.L.U32 R4, R18, 0x3, RZ ;  /* 0x0000000312040819 */ /* 0x000fe200000006ff */
[----:B------:R-:W-:Y:S02]  /*3b430*/  @!P0 IMAD.SHL.U32 R6, R0, 0x8, RZ ;  /* 0x0000000800068824 */ /* 0x000fe400078e00ff */
[----:B------:R-:W-:Y:S01]  /*3b440*/  @P0 VIADD R18, R18, 0x1 ;  /* 0x0000000112120836 */ /* 0x000fe20000000000 */
[----:B------:R-:W-:Y:S01]  /*3b450*/  @P0 LOP3.LUT R4, R4, 0x7f8, RZ, 0xc0, !PT ;  /* 0x000007f804040812 */ /* 0x000fe200078ec0ff */
[----:B------:R-:W-:Y:S01]  /*3b460*/  @!P0 VIADD R0, R0, 0x1 ;  /* 0x0000000100008836 */ /* 0x000fe20000000000 */
[----:B------:R-:W-:Y:S02]  /*3b470*/  @!P0 LOP3.LUT R6, R6, 0x7f8, RZ, 0xc0, !PT ;  /* 0x000007f806068812 */ /* 0x000fe400078ec0ff */
[----:B------:R0:W-:Y:S01]  /*3b480*/  @P0 STL [R1+0x118], R18 ;  /* 0x0001181201000387 */ /* 0x0001e20000100800 */
[C---:B------:R-:W-:Y:S02]  /*3b490*/  @P0 IMAD.IADD R3, R1.reuse, 0x1, R4 ;  /* 0x0000000101030824 */ /* 0x040fe400078e0204 */
[----:B------:R-:W-:-:S03]  /*3b4a0*/  @!P0 IMAD.IADD R5, R1, 0x1, R6 ;  /* 0x0000000101058824 */ /* 0x000fc600078e0206 */
[----:B------:R0:W-:Y:S04]  /*3b4b0*/  @P0 STL.64 [R3+0x120], R8 ;  /* 0x0001200803000387 */ /* 0x0001e80000100a00 */
[----:B------:R0:W-:Y:S04]  /*3b4c0*/  @!P0 STL [R1+0x920], R0 ;  /* 0x0009200001008387 */ /* 0x0001e80000100800 */
[----:B------:R0:W-:Y:S01]  /*3b4d0*/  @!P0 STL.64 [R5+0x928], R8 ;  /* 0x0009280805008387 */ /* 0x0001e20000100a00 */
[----:B------:R-:W-:Y:S05]  /*3b4e0*/  BRA `(.L_x_1056) ;  /* 0x0000000000187947 */ /* 0x000fea0003800000 */
.L_x_1053:
[C---:B------:R-:W-:Y:S02]  /*3b4f0*/  IMAD.SHL.U32 R0, R18.reuse, 0x8, RZ ;  /* 0x0000000812007824 */ /* 0x040fe400078e00ff */
[----:B------:R-:W-:-:S03]  /*3b500*/  VIADD R18, R18, 0x1 ;  /* 0x0000000112127836 */ /* 0x000fc60000000000 */
[----:B------:R-:W-:Y:S02]  /*3b510*/  LOP3.LUT R0, R0, 0x7f8, RZ, 0xc0, !PT ;  /* 0x000007f800007812 */ /* 0x000fe400078ec0ff */
[----:B------:R1:W-:Y:S03]  /*3b520*/  STL [R1+0x118], R18 ;  /* 0x0001181201007387 */ /* 0x0003e60000100800 */
[----:B------:R-:W-:-:S05]  /*3b530*/  IMAD.IADD R3, R1, 0x1, R0 ;  /* 0x0000000101037824 */ /* 0x000fca00078e0200 */
[----:B------:R1:W-:Y:S02]  /*3b540*/  STL.64 [R3+0x120], R8 ;  /* 0x0001200803007387 */ /* 0x0003e40000100a00 */
.L_x_1056:
[----:B------:R-:W-:Y:S05]  /*3b550*/  BSYNC B0 ;  /* 0x0000000000007941 */ /* 0x000fea0003800000 */
.L_x_1038:
[----:B------:R-:W-:Y:S05]  /*3b560*/  BRA `(.L_x_807) ;  /* 0x0000017c00687947 */ /* 0x000fea0003800000 */
.L_x_759:
[----:B------:R-:W-:-:S13]  /*3b570*/  ISETP.GT.AND P0, PT, R4, 0x5, PT ;  /* 0x000000050400780c */ /* 0x000fda0003f04270 */
[----:B------:R-:W-:Y:S05]  /*3b580*/  @P0 BRA `(.L_x_1058) ;  /* 0x000000cc00d80947 */ /* 0x000fea0003800000 */
[----:B------:R-:W-:-:S13]  /*3b590*/  ISETP.NE.AND P0, PT, R4, 0x4, PT ;  /* 0x000000040400780c */ /* 0x000fda0003f05270 */
[----:B------:R-:W-:Y:S05]  /*3b5a0*/  @!P0 BRA `(.L_x_1059) ;  /* 0x000000b800608947 */ /* 0x000fea0003800000 */
[----:B------:R-:W2:Y:S04]  /*3b5b0*/  LDL R3, [R1+0xc] ;  /* 0x00000c0001037983 */ /* 0x000ea80000100800 */
[----:B------:R-:W3:Y:S01]  /*3b5c0*/  LDL R0, [R1+0x920] ;  /* 0x0009200001007983 */ /* 0x000ee20000100800 */
[----:B------:R-:W-:Y:S01]  /*3b5d0*/  BSSY.RECONVERGENT B6, `(.L_x_1060) ;  /* 0x0000868000067945 */ /* 0x000fe20003800200 */
[----:B--2---:R-:W-:Y:S02]  /*3b5e0*/  ISETP.NE.AND P0, PT, R3, 0x2, PT ;  /* 0x000000020300780c */ /* 0x004fe40003f05270 */
[----:B------:R-:W-:Y:S01]  /*3b5f0*/  IADD3 R3, PT, PT, -R22, 0x101, RZ ;  /* 0x0000010116037810 */ /* 0x000fe20007ffe1ff */
[----:B---3--:R-:W-:-:S05]  /*3b600*/  IMAD.MOV R0, RZ, RZ, -R0 ;  /* 0x000000ffff007224 */ /* 0x008fca00078e0a00 */
[----:B------:R-:W-:-:S05]  /*3b610*/  VIADDMNMX.U32 R18, R0, 0x100, R3, PT ;  /* 0x0000010000127846 */ /* 0x000fca0003800003 */
[----:B------:R-:W-:Y:S05]  /*3b620*/  @!P0 BRA `(.L_x_1061) ;  /* 0x0000000400388947 */ /* 0x000fea0003800000 */
[----:B------:R-:W-:Y:S01]  /*3b630*/  BSSY.RECONVERGENT B7, `(.L_x_1062) ;  /* 0x0000027000077945 */ /* 0x000fe20003800200 */
[----:B------:R-:W-:Y:S02]  /*3b640*/  IMAD.MOV.U32 R22, RZ, RZ, RZ ;  /* 0x000000ffff167224 */ /* 0x000fe400078e00ff */
[----:B------:R-:W-:-:S07]  /*3b650*/  IMAD.MOV.U32 R19, RZ, RZ, RZ ;  /* 0x000000ffff137224 */ /* 0x000fce00078e00ff */
.L_x_1065:
        /* <DEDUP_REMOVED lines=32> */
[----:B-1---5:R-:W-:Y:S05]  /*3b860*/  CALL.ABS.NOINC R8 ;  /* 0x0000000008007343 */ /* 0x022fea0003c00000 */
.L_x_1064:
[----:B------:R-:W-:Y:S05]  /*3b870*/  BSYNC.RECONVERGENT B8 ;  /* 0x0000000000087941 */ /* 0x000fea0003800200 */
.L_x_1063:
[----:B------:R-:W-:-:S13]  /*3b880*/  ISETP.GE.U32.AND P0, PT, R19, 0x4, PT ;  /* 0x000000041300780c */ /* 0x000fda0003f06070 */
[----:B------:R-:W-:Y:S05]  /*3b890*/  @!P0 BRA `(.L_x_1065) ;  /* 0xfffffffc00708947 */ /* 0x000fea000383ffff */
[----:B------:R-:W-:Y:S05]  /*3b8a0*/  BSYNC.RECONVERGENT B7 ;  /* 0x0000000000077941 */ /* 0x000fea0003800200 */
.L_x_1062:
[----:B------:R-:W-:Y:S01]  /*3b8b0*/  BSSY.RECONVERGENT B7, `(.L_x_1066) ;  /* 0x0000023000077945 */ /* 0x000fe20003800200 */
[----:B------:R-:W-:Y:S02]  /*3b8c0*/  IMAD.MOV.U32 R34, RZ, RZ, RZ ;  /* 0x000000ffff227224 */ /* 0x000fe400078e00ff */
[----:B------:R-:W-:-:S07]  /*3b8d0*/  IMAD.MOV.U32 R22, RZ, RZ, RZ ;  /* 0x000000ffff167224 */ /* 0x000fce00078e00ff */
.L_x_1069:
[----:B0-----:R-:W-:-:S04]  /*3b8e0*/  IADD3 R4, P0, PT, R24, -0x80000000, RZ ;  /* 0x8000000018047810 */ /* 0x001fc80007f1e0ff */
        /* <DEDUP_REMOVED lines=15> */
[C---:B------:R-:W-:Y:S01]  /*3b9e0*/  @!P0 LEA R8, R22.reuse, R1, 0x2 ;  /* 0x0000000116088211 */ /* 0x040fe200078e10ff */
[----:B------:R-:W-:-:S04]  /*3b9f0*/  @!P0 VIADD R0, R22, 0x1 ;  /* 0x0000000116008836 */ /* 0x000fc80000000000 */
        /* <DEDUP_REMOVED lines=11> */
.L_x_1068:
[----:B------:R-:W-:Y:S05]  /*3bab0*/  BSYNC.RECONVERGENT B8 ;  /* 0x0000000000087941 */ /* 0x000fea0003800200 */
.L_x_1067:
[----:B------:R-:W-:-:S13]  /*3bac0*/  ISETP.GE.U32.AND P0, PT, R22, 0x4, PT ;  /* 0x000000041600780c */ /* 0x000fda0003f06070 */
[----:B------:R-:W-:Y:S05]  /*3bad0*/  @!P0 BRA `(.L_x_1069) ;  /* 0xfffffffc00808947 */ /* 0x000fea000383ffff */
[----:B------:R-:W-:Y:S05]  /*3bae0*/  BSYNC.RECONVERGENT B7 ;  /* 0x0000000000077941 */ /* 0x000fea0003800200 */
.L_x_1066:
[----:B------:R-:W-:Y:S01]  /*3baf0*/  PLOP3.LUT P0, PT, PT, PT, PT, 0x8, 0x80 ;  /* 0x000000000080781c */ /* 0x000fe20003f0e170 */
[----:B------:R-:W-:-:S12]  /*3bb00*/  BRA `(.L_x_1070) ;  /* 0x0000008000507947 */ /* 0x000fd80003800000 */
.L_x_1061:
[----:B------:R-:W2:Y:S01]  /*3bb10*/  LDL R6, [R1+0x4] ;  /* 0x0000040001067983 */ /* 0x000ea20000100800 */
[----:B------:R-:W-:Y:S01]  /*3bb20*/  BSSY.RECONVERGENT B0, `(.L_x_1071) ;  /* 0x0000428000007945 */ /* 0x000fe20003800200 */
[----:B------:R-:W-:Y:S02]  /*3bb30*/  IMAD.MOV.U32 R19, RZ, RZ, 0x4 ;  /* 0x00000004ff137424 */ /* 0x000fe400078e00ff */
[C---:B--2---:R-:W-:Y:S02]  /*3bb40*/  IMAD.SHL.U32 R3, R6.reuse, 0x80, RZ ;  /* 0x0000008006037824 */ /* 0x044fe400078e00ff */
[----:B------:R-:W-:Y:S02]  /*3bb50*/  IMAD.SHL.U32 R0, R6, 0x400, RZ ;  /* 0x0000040006007824 */ /* 0x000fe400078e00ff */
[C---:B------:R-:W-:Y:S02]  /*3bb60*/  VIADD R7, R3.reuse, 0x80 ;  /* 0x0000008003077836 */ /* 0x040fe40000000000 */
[----:B------:R-:W-:Y:S01]  /*3bb70*/  VIADD R14, R3, 0x180 ;  /* 0x00000180030e7836 */ /* 0x000fe20000000000 */
        /* <DEDUP_REMOVED lines=10> */
[----:B------:R-:W0:Y:S01]  /*3bc20*/  LDS.64 R12, [R12] ;  /* 0x000000000c0c7984 */ /* 0x000e220000000a00 */
[----:B------:R-:W-:Y:S01]  /*3bc30*/  LOP3.LUT R5, R4, 0xfc00, RZ, 0xc0, !PT ;  /* 0x0000fc0004057812 */ /* 0x000fe200078ec0ff */
[C---:B------:R-:W-:Y:S01]  /*3bc40*/  IMAD.SHL.U32 R4, R14.reuse, 0x8, RZ ;  /* 0x000000080e047824 */ /* 0x040fe200078e00ff */
[----:B------:R-:W-:Y:S01]  /*3bc50*/  LOP3.LUT R14, R14, 0x1f80, RZ, 0xc0, !PT ;  /* 0x00001f800e0e7812 */ /* 0x000fe200078ec0ff */
[----:B------:R-:W-:Y:S01]  /*3bc60*/  IMAD.IADD R7, R0, 0x1, R37 ;  /* 0x0000000100077824 */ /* 0x000fe200078e0225 */
[----:B------:R-:W1:Y:S01]  /*3bc70*/  LDS.64 R8, [R8] ;  /* 0x0000000008087984 */ /* 0x000e620000000a00 */
[----:B------:R-:W-:Y:S01]  /*3bc80*/  IMAD.IADD R10, R36, 0x1, R5 ;  /* 0x00000001240a7824 */ /* 0x000fe200078e0205 */
[----:B------:R-:W-:Y:S01]  /*3bc90*/  LOP3.LUT R5, R4, 0xfc00, RZ, 0xc0, !PT ;  /* 0x0000fc0004057812 */ /* 0x000fe200078ec0ff */
[----:B------:R-:W-:-:S02]  /*3bca0*/  IMAD.MOV.U32 R0, RZ, RZ, RZ ;  /* 0x000000ffff007224 */ /* 0x000fc400078e00ff */
[----:B------:R-:W-:Y:S02]  /*3bcb0*/  IMAD.IADD R14, R14, 0x1, R37 ;  /* 0x000000010e0e7824 */ /* 0x000fe400078e0225 */
[----:B------:R-:W2:Y:S01]  /*3bcc0*/  LDS.64 R10, [R10] ;  /* 0x000000000a0a7984 */ /* 0x000ea20000000a00 */
[----:B------:R-:W-:-:S06]  /*3bcd0*/  IMAD.IADD R5, R36, 0x1, R5 ;  /* 0x0000000124057824 */ /* 0x000fcc00078e0205 */
[----:B------:R-:W3:Y:S01]  /*3bce0*/  LDS.64 R4, [R5] ;  /* 0x0000000005047984 */ /* 0x000ee20000000a00 */
[----:B0-----:R-:W-:Y:S02]  /*3bcf0*/  ISETP.NE.U32.AND P0, PT, R12, RZ, PT ;  /* 0x000000ff0c00720c */ /* 0x001fe40003f05070 */
[----:B------:R-:W-:Y:S02]  /*3bd00*/  LOP3.LUT R12, R3, 0x1f80, RZ, 0xc0, !PT ;  /* 0x00001f80030c7812 */ /* 0x000fe400078ec0ff */
[----:B------:R-:W-:Y:S02]  /*3bd10*/  ISETP.NE.AND.EX P0, PT, R13, RZ, PT, P0 ;  /* 0x000000ff0d00720c */ /* 0x000fe40003f05300 */
[----:B-1----:R-:W-:Y:S01]  /*3bd20*/  ISETP.NE.U32.AND P1, PT, R8, RZ, PT ;  /* 0x000000ff0800720c */ /* 0x002fe20003f25070 */
[----:B------:R-:W-:-:S03]  /*3bd30*/  IMAD.IADD R8, R12, 0x1, R37 ;  /* 0x000000010c087824 */ /* 0x000fc600078e0225 */
[----:B------:R-:W-:Y:S02]  /*3bd40*/  ISETP.NE.AND.EX P1, PT, R9, RZ, PT, P1 ;  /* 0x000000ff0900720c */ /* 0x000fe40003f25310 */
[----:B------:R-:W-:Y:S02]  /*3bd50*/  ISETP.EQ.OR P0, PT, R8, RZ, P0 ;  /* 0x000000ff0800720c */ /* 0x000fe40000702670 */
[----:B------:R-:W-:Y:S02]  /*3bd60*/  ISETP.EQ.OR P1, PT, R20, RZ, P1 ;  /* 0x000000ff1400720c */ /* 0x000fe40000f22670 */
[----:B--2---:R-:W-:Y:S02]  /*3bd70*/  ISETP.NE.U32.AND P2, PT, R10, RZ, PT ;  /* 0x000000ff0a00720c */ /* 0x004fe40003f45070 */
[----:B---3--:R-:W-:Y:S02]  /*3bd80*/  ISETP.NE.U32.AND P3, PT, R4, RZ, PT ;  /* 0x000000ff0400720c */ /* 0x008fe40003f65070 */
[----:B------:R-:W-:-:S02]  /*3bd90*/  ISETP.NE.AND.EX P2, PT, R11, RZ, PT, P2 ;  /* 0x000000ff0b00720c */ /* 0x000fc40003f45320 */
[----:B------:R-:W-:Y:S02]  /*3bda0*/  ISETP.NE.AND.EX P3, PT, R5, RZ, PT, P3 ;  /* 0x000000ff0500720c */ /* 0x000fe40003f65330 */
[----:B------:R-:W-:Y:S01]  /*3bdb0*/  ISETP.EQ.OR P2, PT, R7, RZ, P2 ;  /* 0x000000ff0700720c */ /* 0x000fe20001742670 */
[----:B------:R-:W-:Y:S01]  /*3bdc0*/  @!P0 IMAD.MOV.U32 R0, RZ, RZ, 0x1 ;  /* 0x00000001ff008424 */ /* 0x000fe200078e00ff */
[----:B------:R-:W-:Y:S01]  /*3bdd0*/  ISETP.EQ.OR P3, PT, R14, RZ, P3 ;  /* 0x000000ff0e00720c */ /* 0x000fe20001f62670 */
[----:B------:R0:W-:Y:S02]  /*3bde0*/  @!P0 STL [R1+0x18], R8 ;  /* 0x0000180801008387 */ /* 0x0001e40000100800 */
[C---:B------:R-:W-:Y:S02]  /*3bdf0*/  @!P1 VIADD R3, R0.reuse, 0x1 ;  /* 0x0000000100039836 */ /* 0x040fe40000000000 */
[----:B------:R-:W-:Y:S02]  /*3be00*/  @!P1 IMAD R5, R0, 0x4, R1 ;  /* 0x0000000400059824 */ /* 0x000fe400078e0201 */
[----:B------:R-:W-:-:S03]  /*3be10*/  @!P1 IMAD.MOV.U32 R0, RZ, RZ, R3 ;  /* 0x000000ffff009224 */ /* 0x000fc600078e0003 */
[----:B------:R0:W-:Y:S01]  /*3be20*/  @!P1 STL [R5+0x18], R20 ;  /* 0x0000181405009387 */ /* 0x0001e20000100800 */
[C---:B------:R-:W-:Y:S01]  /*3be30*/  @!P2 IMAD R4, R0.reuse, 0x4, R1 ;  /* 0x000000040004a824 */ /* 0x040fe200078e0201 */
[----:B------:R-:W-:-:S04]  /*3be40*/  @!P2 IADD3 R3, PT, PT, R0, 0x1, RZ ;  /* 0x000000010003a810 */ /* 0x000fc80007ffe0ff */
[----:B------:R0:W-:Y:S01]  /*3be50*/  @!P2 STL [R4+0x18], R7 ;  /* 0x000018070400a387 */ /* 0x0001e20000100800 */
[----:B------:R-:W-:-:S04]  /*3be60*/  @!P2 IMAD.MOV.U32 R0, RZ, RZ, R3 ;  /* 0x000000ffff00a224 */ /* 0x000fc800078e0003 */
[C---:B------:R-:W-:Y:S02]  /*3be70*/  @!P3 IMAD R9, R0.reuse, 0x4, R1 ;  /* 0x000000040009b824 */ /* 0x040fe400078e0201 */
[----:B------:R-:W-:-:S03]  /*3be80*/  @!P3 VIADD R3, R0, 0x1 ;  /* 0x000000010003b836 */ /* 0x000fc60000000000 */
[----:B------:R0:W-:Y:S01]  /*3be90*/  @!P3 STL [R9+0x18], R14 ;  /* 0x0000180e0900b387 */ /* 0x0001e20000100800 */
[----:B------:R-:W-:Y:S02]  /*3bea0*/  @!P3 IMAD.MOV.U32 R0, RZ, RZ, R3 ;  /* 0x000000ffff00b224 */ /* 0x000fe400078e0003 */
[----:B------:R-:W-:-:S03]  /*3beb0*/  VIADD R3, R6, 0x4 ;  /* 0x0000000406037836 */ /* 0x000fc60000000000 */
[----:B------:R-:W-:-:S13]  /*3bec0*/  ISETP.GT.U32.AND P0, PT, R0, 0x3, PT ;  /* 0x000000030000780c */ /* 0x000fda0003f04070 */
[----:B0-----:R-:W-:Y:S05]  /*3bed0*/  @P0 BRA `(.L_x_1072) ;  /* 0x0000003c00b00947 */ /* 0x001fea0003800000 */
[C---:B------:R-:W-:Y:S02]  /*3bee0*/  IMAD.SHL.U32 R4, R3.reuse, 0x400, RZ ;  /* 0x0000040003047824 */ /* 0x040fe400078e00ff */
[----:B------:R-:W-:-:S03]  /*3bef0*/  IMAD.SHL.U32 R3, R3, 0x80, RZ ;  /* 0x0000008003037824 */ /* 0x000fc600078e00ff */
[----:B------:R-:W-:Y:S02]  /*3bf00*/  LOP3.LUT R5, R4, 0xfc00, RZ, 0xc0, !PT ;  /* 0x0000fc0004057812 */ /* 0x000fe400078ec0ff */
[----:B------:R-:W-:-:S03]  /*3bf10*/  LOP3.LUT R8, R3, 0x1f80, RZ, 0xc0, !PT ;  /* 0x00001f8003087812 */ /* 0x000fc600078ec0ff */
[----:B------:R-:W-:Y:S02]  /*3bf20*/  IMAD.IADD R5, R36, 0x1, R5 ;  /* 0x0000000124057824 */ /* 0x000fe400078e0205 */
[----:B------:R-:W-:-:S04]  /*3bf30*/  IMAD.IADD R8, R8, 0x1, R37 ;  /* 0x0000000108087824 */ /* 0x000fc800078e0225 */
[----:B------:R-:W0:Y:S02]  /*3bf40*/  LDS.64 R4, [R5] ;  /* 0x0000000005047984 */ /* 0x000e240000000a00 */
[----:B0-----:R-:W-:-:S04]  /*3bf50*/  ISETP.NE.U32.AND P0, PT, R4, RZ, PT ;  /* 0x000000ff0400720c */ /* 0x001fc80003f05070 */
[----:B------:R-:W-:-:S04]  /*3bf60*/  ISETP.NE.AND.EX P0, PT, R5, RZ, PT, P0 ;  /* 0x000000ff0500720c */ /* 0x000fc80003f05300 */
[----:B------:R-:W-:-:S13]  /*3bf70*/  ISETP.EQ.OR P0, PT, R8, RZ, P0 ;  /* 0x000000ff0800720c */ /* 0x000fda0000702670 */
[C---:B------:R-:W-:Y:S02]  /*3bf80*/  @!P0 VIADD R3, R0.reuse, 0x1 ;  /* 0x0000000100038836 */ /* 0x040fe40000000000 */
[----:B------:R-:W-:Y:S02]  /*3bf90*/  @!P0 IMAD R7, R0, 0x4, R1 ;  /* 0x0000000400078824 */ /* 0x000fe400078e0201 */
[----:B------:R-:W-:Y:S02]  /*3bfa0*/  @!P0 IMAD.MOV.U32 R0, RZ, RZ, R3 ;  /* 0x000000ffff008224 */ /* 0x000fe400078e0003 */
[----:B------:R-:W-:Y:S01]  /*3bfb0*/  VIADD R3, R6, 0x5 ;  /* 0x0000000506037836 */ /* 0x000fe20000000000 */
[----:B------:R0:W-:Y:S02]  /*3bfc0*/  @!P0 STL [R7+0x18], R8 ;  /* 0x0000180807008387 */ /* 0x0001e40000100800 */
        /* <DEDUP_REMOVED lines=23> */
[----:B------:R-:W-:Y:S01]  /*3c140*/  IMAD.IADD R5, R36, 0x1, R5 ;  /* 0x0000000124057824 */ /* 0x000fe200078e0205 */
[----:B------:R-:W-:-:S05]  /*3c150*/  IADD3 R8, PT, PT, R8, R37, RZ ;  /* 0x0000002508087210 */ /* 0x000fca0007ffe0ff */
        /* <DEDUP_REMOVED lines=56> */
[----:B------:R-:W-:-:S03]  /*3c4e0*/  @!P0 IMAD R7, R0, 0x4, R1 ;  /* 0x0000000400078824 */ /* 0x000fc600078e0201 */
[----:B------:R-:W-:Y:S01]  /*3c4f0*/  @!P0 MOV R0, R3 ;  /* 0x0000000300008202 */ /* 0x000fe20000000f00 */
        /* <DEDUP_REMOVED lines=58> */
[----:B------:R-:W-:Y:S02]  /*3c8a0*/  LOP3.LUT R8, R3, 0x1f80, RZ, 0xc0, !PT ;  /* 0x00001f8003087812 */ /* 0x000fe400078ec0ff */
[----:B------:R-:W-:-:S03]  /*3c8b0*/  IADD3 R5, PT, PT, R36, R5, RZ ;  /* 0x0000000524057210 */ /* 0x000fc60007ffe0ff */
[----:B------:R-:W-:-:S03]  /*3c8c0*/  IMAD.IADD R8, R8, 0x1, R37 ;  /* 0x0000000108087824 */ /* 0x000fc600078e0225 */
        /* <DEDUP_REMOVED lines=55> */
[C---:B------:R-:W-:Y:S01]  /*3cc40*/  @!P0 VIADD R3, R0.reuse, 0x1 ;  /* 0x0000000100038836 */ /* 0x040fe20000000000 */
[----:B------:R-:W-:-:S03]  /*3cc50*/  @!P0 LEA R7, R0, R1, 0x2 ;  /* 0x0000000100078211 */ /* 0x000fc600078e10ff */
[----:B------:R-:W-:Y:S02]  /*3cc60*/  @!P0 IMAD.MOV.U32 R0, RZ, RZ, R3 ;  /* 0x000000ffff008224 */ /* 0x000fe400078e0003 */
[----:B------:R0:W-:Y:S01]  /*3cc70*/  @!P0 STL [R7+0x18], R8 ;  /* 0x0000180807008387 */ /* 0x0001e20000100800 */
[----:B------:R-:W-:Y:S02]  /*3cc80*/  VIADD R3, R6, 0x11 ;  /* 0x0000001106037836 */ /* 0x000fe40000000000 */
        /* <DEDUP_REMOVED lines=48> */
[----:B------:R-:W-:Y:S01]  /*3cf90*/  @!P0 IMAD.MOV.U32 R0, RZ, RZ, R3 ;  /* 0x000000ffff008224 */ /* 0x000fe200078e0003 */
[----:B------:R-:W-:Y:S02]  /*3cfa0*/  IADD3 R3, PT, PT, R6, 0x14, RZ ;  /* 0x0000001406037810 */ /* 0x000fe40007ffe0ff */
        /* <DEDUP_REMOVED lines=54> */
[C---:B------:R-:W-:Y:S01]  /*3d310*/  IMAD.SHL.U32 R4, R3.reuse, 0x400, RZ ;  /* 0x0000040003047824 */ /* 0x040fe200078e00ff */
[----:B------:R-:W-:-:S04]  /*3d320*/  SHF.L.U32 R3, R3, 0x7, RZ ;  /* 0x0000000703037819 */ /* 0x000fc800000006ff */
        /* <DEDUP_REMOVED lines=59> */
[C---:B------:R-:W-:Y:S01]  /*3d6e0*/  @!P0 IADD3 R3, PT, PT, R0.reuse, 0x1, RZ ;  /* 0x0000000100038810 */ /* 0x040fe20007ffe0ff */
[----:B------:R-:W-:-:S04]  /*3d6f0*/  @!P0 IMAD R7, R0, 0x4, R1 ;  /* 0x0000000400078824 */ /* 0x000fc800078e0201 */
[----:B------:R-:W-:Y:S01]  /*3d700*/  @!P0 IMAD.MOV.U32 R0, RZ, RZ, R3 ;  /* 0x000000ffff008224 */ /* 0x000fe200078e0003 */
[----:B------:R0:W-:Y:S01]  /*3d710*/  @!P0 STL [R7+0x18], R8 ;  /* 0x0000180807008387 */ /* 0x0001e20000100800 */
        /* <DEDUP_REMOVED lines=54> */
[C---:B------:R-:W-:Y:S01]  /*3da80*/  SHF.L.U32 R4, R3.reuse, 0xa, RZ ;  /* 0x0000000a03047819 */ /* 0x040fe200000006ff */
        /* <DEDUP_REMOVED lines=560> */
[----:B0-----:R-:W-:-:S07]  /*3fd90*/  @P0 VIADD R3, R6, 0x3f ;  /* 0x0000003f06030836 */ /* 0x001fce0000000000 */
.L_x_1072:
[----:B------:R-:W-:Y:S05]  /*3fda0*/  BSYNC.RECONVERGENT B0 ;  /* 0x0000000000007941 */ /* 0x000fea0003800200 */
.L_x_1071:
[----:B------:R-:W2:Y:S01]  /*3fdb0*/  LDL R10, [R1+0x8] ;  /* 0x00000800010a7983 */ /* 0x000ea20000100800 */
[----:B------:R-:W-:Y:S03]  /*3fdc0*/  BSSY.RECONVERGENT B0, `(.L_x_1073) ;  /* 0x00003e7000007945 */ /* 0x000fe60003800200 */
[----:B------:R-:W-:Y:S01]  /*3fdd0*/  STL [R1+0x4], R3 ;  /* 0x0000040301007387 */ /* 0x000fe20000100800 */
[C---:B--2---:R-:W-:Y:S02]  /*3fde0*/  IMAD.SHL.U32 R0, R10.reuse, 0x80, RZ ;  /* 0x000000800a007824 */ /* 0x044fe400078e00ff */
[----:B------:R-:W-:Y:S02]  /*3fdf0*/  IMAD.SHL.U32 R4, R10, 0x200, RZ ;  /* 0x000002000a047824 */ /* 0x000fe400078e00ff */
[C---:B------:R-:W-:Y:S01]  /*3fe00*/  VIADD R5, R0.reuse, 0x80 ;  /* 0x0000008000057836 */ /* 0x040fe20000000000 */
[C---:B------:R-:W-:Y:S01]  /*3fe10*/  IADD3 R7, PT, PT, R0.reuse, 0x100, RZ ;  /* 0x0000010000077810 */ /* 0x040fe20007ffe0ff */
[----:B------:R-:W-:Y:S01]  /*3fe20*/  VIADD R11, R0, 0x180 ;  /* 0x00000180000b7836 */ /* 0x000fe20000000000 */
[----:B------:R-:W-:Y:S01]  /*3fe30*/  LOP3.LUT R4, R4, 0x7e00, RZ, 0xc0, !PT ;  /* 0x00007e0004047812 */ /* 0x000fe200078ec0ff */
[----:B------:R-:W-:-:S04]  /*3fe40*/  IMAD.SHL.U32 R6, R5, 0x4, RZ ;  /* 0x0000000405067824 */ /* 0x000fc800078e00ff */
[----:B------:R-:W-:Y:S01]  /*3fe50*/  IMAD.IADD R8, R35, 0x1, R4 ;  /* 0x0000000123087824 */ /* 0x000fe200078e0204 */
[----:B------:R-:W-:Y:S01]  /*3fe60*/  LOP3.LUT R6, R6, 0x7e00, RZ, 0xc0, !PT ;  /* 0x00007e0006067812 */ /* 0x000fe200078ec0ff */
[----:B------:R-:W-:-:S04]  /*3fe70*/  IMAD.SHL.U32 R4, R7, 0x4, RZ ;  /* 0x0000000407047824 */ /* 0x000fc800078e00ff */
[----:B------:R-:W-:Y:S01]  /*3fe80*/  IMAD.IADD R9, R35, 0x1, R6 ;  /* 0x0000000123097824 */ /* 0x000fe200078e0206 */
[----:B------:R-:W0:Y:S01]  /*3fe90*/  LDS R8, [R8+0x10000] ;  /* 0x0100000008087984 */ /* 0x000e220000000800 */
[----:B------:R-:W-:Y:S01]  /*3fea0*/  LOP3.LUT R4, R4, 0x7e00, RZ, 0xc0, !PT ;  /* 0x00007e0004047812 */ /* 0x000fe200078ec0ff */
[----:B------:R-:W-:-:S03]  /*3feb0*/  IMAD.SHL.U32 R6, R11, 0x4, RZ ;  /* 0x000000040b067824 */ /* 0x000fc600078e00ff */
[----:B------:R-:W1:Y:S01]  /*3fec0*/  LDS R9, [R9+0x10000] ;  /* 0x0100000009097984 */ /* 0x000e620000000800 */
[----:B------:R-:W-:Y:S01]  /*3fed0*/  IMAD.IADD R4, R35, 0x1, R4 ;  /* 0x0000000123047824 */ /* 0x000fe200078e0204 */
[----:B------:R-:W-:-:S05]  /*3fee0*/  LOP3.LUT R6, R6, 0x7e00, RZ, 0xc0, !PT ;  /* 0x00007e0006067812 */ /* 0x000fca00078ec0ff */
[----:B------:R-:W2:Y:S01]  /*3fef0*/  LDS R4, [R4+0x10000] ;  /* 0x0100000004047984 */ /* 0x000ea20000000800 */
[----:B------:R-:W-:Y:S01]  /*3ff00*/  IMAD.IADD R12, R35, 0x1, R6 ;  /* 0x00000001230c7824 */ /* 0x000fe200078e0206 */
[----:B------:R-:W-:Y:S02]  /*3ff10*/  LOP3.LUT R6, R0, 0x1f80, RZ, 0xc0, !PT ;  /* 0x00001f8000067812 */ /* 0x000fe400078ec0ff */
[----:B------:R-:W-:-:S03]  /*3ff20*/  LOP3.LUT R0, R5, 0x1f80, RZ, 0xc0, !PT ;  /* 0x00001f8005007812 */ /* 0x000fc600078ec0ff */
[----:B------:R-:W3:Y:S01]  /*3ff30*/  LDS R12, [R12+0x10000] ;  /* 0x010000000c0c7984 */ /* 0x000ee20000000800 */
[--C-:B------:R-:W-:Y:S02]  /*3ff40*/  IMAD.IADD R6, R6, 0x1, R37.reuse ;  /* 0x0000000106067824 */ /* 0x100fe400078e0225 */
[----:B------:R-:W-:Y:S01]  /*3ff50*/  IMAD.IADD R5, R0, 0x1, R37 ;  /* 0x0000000100057824 */ /* 0x000fe200078e0225 */
[----:B------:R-:W-:-:S05]  /*3ff60*/  LOP3.LUT R0, R7, 0x1f80, RZ, 0xc0, !PT ;  /* 0x00001f8007007812 */ /* 0x000fca00078ec0ff */
[----:B------:R-:W-:Y:S02]  /*3ff70*/  IMAD.IADD R7, R0, 0x1, R37 ;  /* 0x0000000100077824 */ /* 0x000fe400078e0225 */
[----:B------:R-:W-:Y:S01]  /*3ff80*/  IMAD.MOV.U32 R0, RZ, RZ, RZ ;  /* 0x000000ffff007224 */ /* 0x000fe200078e00ff */
[----:B0-----:R-:W-:-:S04]  /*3ff90*/  ISETP.NE.AND P0, PT, R8, RZ, PT ;  /* 0x000000ff0800720c */ /* 0x001fc80003f05270 */
[----:B------:R-:W-:Y:S02]  /*3ffa0*/  ISETP.EQ.OR P0, PT, R6, RZ, P0 ;  /* 0x000000ff0600720c */ /* 0x000fe40000702670 */
[----:B-1----:R-:W-:-:S04]  /*3ffb0*/  ISETP.NE.AND P1, PT, R9, RZ, PT ;  /* 0x000000ff0900720c */ /* 0x002fc80003f25270 */
[----:B------:R-:W-:Y:S02]  /*3ffc0*/  ISETP.EQ.OR P1, PT, R5, RZ, P1 ;  /* 0x000000ff0500720c */ /* 0x000fe40000f22670 */
[----:B--2---:R-:W-:Y:S02]  /*3ffd0*/  ISETP.NE.AND P2, PT, R4, RZ, PT ;  /* 0x000000ff0400720c */ /* 0x004fe40003f45270 */
[----:B------:R-:W-:Y:S02]  /*3ffe0*/  LOP3.LUT R4, R11, 0x1f80, RZ, 0xc0, !PT ;  /* 0x00001f800b047812 */ /* 0x000fe400078ec0ff */
[----:B------:R-:W-:Y:S01]  /*3fff0*/  ISETP.EQ.OR P2, PT, R7, RZ, P2 ;  /* 0x000000ff0700720c */ /* 0x000fe20001742670 */
[----:B------:R-:W-:Y:S01]  /*40000*/  @!P0 IMAD.MOV.U32 R0, RZ, RZ, 0x1 ;  /* 0x00000001ff008424 */ /* 0x000fe200078e00ff */
[----:B------:R0:W-:Y:S01]  /*40010*/  @!P0 STL [R1+0x98], R6 ;  /* 0x0000980601008387 */ /* 0x0001e20000100800 */
[----:B------:R-:W-:Y:S01]  /*40020*/  IMAD.IADD R9, R4, 0x1, R37 ;  /* 0x0000000104097824 */ /* 0x000fe200078e0225 */
[----:B---3--:R-:W-:-:S02]  /*40030*/  ISETP.NE.AND P3, PT, R12, RZ, PT ;  /* 0x000000ff0c00720c */ /* 0x008fc40003f65270 */
[----:B------:R-:W-:Y:S01]  /*40040*/  PLOP3.LUT P0, PT, PT, PT, PT, 0x8, 0x80 ;  /* 0x000000000080781c */ /* 0x000fe20003f0e170 */
[C---:B------:R-:W-:Y:S01]  /*40050*/  @!P1 VIADD R4, R0.reuse, 0x1 ;  /* 0x0000000100049836 */ /* 0x040fe20000000000 */
[----:B------:R-:W-:Y:S01]  /*40060*/  ISETP.EQ.OR P3, PT, R9, RZ, P3 ;  /* 0x000000ff0900720c */ /* 0x000fe20001f62670 */
        /* <DEDUP_REMOVED lines=947> */
[----:B------:R-:W-:Y:S02]  /*43ba0*/  IMAD.IADD R6, R4, 0x1, R37 ;  /* 0x0000000104067824 */ /* 0x000fe400078e0225 */
[----:B------:R-:W-:Y:S02]  /*43bb0*/  VIADD R4, R10, 0x40 ;  /* 0x000000400a047836 */ /* 0x000fe40000000000 */
[----:B------:R-:W0:Y:S02]  /*43bc0*/  LDS R5, [R5+0x10000] ;  /* 0x0100000005057984 */ /* 0x000e240000000800 */
[----:B0-----:R-:W-:-:S04]  /*43bd0*/  ISETP.NE.AND P0, PT, R5, RZ, PT ;  /* 0x000000ff0500720c */ /* 0x001fc80003f05270 */
[----:B------:R-:W-:-:S13]  /*43be0*/  ISETP.EQ.OR P0, PT, R6, RZ, P0 ;  /* 0x000000ff0600720c */ /* 0x000fda0000702670 */
[----:B------:R-:W-:-:S05]  /*43bf0*/  @!P0 IMAD R3, R0, 0x4, R1 ;  /* 0x0000000400038824 */ /* 0x000fca00078e0201 */
[----:B------:R0:W-:Y:S01]  /*43c00*/  @!P0 STL [R3+0x98], R6 ;  /* 0x0000980603008387 */ /* 0x0001e20000100800 */
[----:B------:R-:W-:-:S13]  /*43c10*/  ISETP.NE.OR P0, PT, R0, 0x3, P0 ;  /* 0x000000030000780c */ /* 0x000fda0000705670 */
[----:B0-----:R-:W-:-:S07]  /*43c20*/  @!P0 VIADD R4, R10, 0x3f ;  /* 0x0000003f0a048836 */ /* 0x001fce0000000000 */
.L_x_1074:
[----:B------:R-:W-:Y:S05]  /*43c30*/  BSYNC.RECONVERGENT B0 ;  /* 0x0000000000007941 */ /* 0x000fea0003800200 */
.L_x_1073:
[----:B------:R1:W-:Y:S02]  /*43c40*/  STL [R1+0x8], R4 ;  /* 0x0000080401007387 */ /* 0x0003e40000100800 */
.L_x_1070:
[----:B------:R-:W-:Y:S05]  /*43c50*/  BSYNC.RECONVERGENT B6 ;  /* 0x0000000000067941 */ /* 0x000fea0003800200 */
.L_x_1060:
[----:B------:R-:W-:-:S04]  /*43c60*/  VIMNMX.U32 R18, PT, PT, R18, R19, PT ;  /* 0x0000001312127248 */ /* 0x000fc80003fe0000 */
[----:B------:R-:W-:-:S13]  /*43c70*/  ISETP.LT.U32.OR P0, PT, R18, 0x4, P0 ;  /* 0x000000041200780c */ /* 0x000fda0000701470 */
[----:B------:R-:W-:Y:S05]  /*43c80*/  @!P0 BREAK.RELIABLE B9 ;  /* 0x0000000000098942 */ /* 0x000fea0003800100 */
[----:B------:R-:W-:Y:S05]  /*43c90*/  @P0 BRA `(.L_x_763) ;  /* 0x000000f400ac0947 */ /* 0x000fea0003800000 */
[----:B------:R-:W-:Y:S01]  /*43ca0*/  ISETP.GT.U32.AND P0, PT, R33, 0xffff, PT ;  /* 0x0000ffff2100780c */ /* 0x000fe20003f04070 */
[----:B------:R-:W-:Y:S01]  /*43cb0*/  BSSY.RECONVERGENT B0, `(.L_x_1075) ;  /* 0x000000f000007945 */ /* 0x000fe20003800200 */
[----:B0-----:R-:W-:-:S11]  /*43cc0*/  SHF.R.U32.HI R3, RZ, 0x3, R33 ;  /* 0x00000003ff037819 */ /* 0x001fd60000011621 */
        /* <DEDUP_REMOVED lines=8> */
.L_x_1076:
[----:B-1----:R-:W0:Y:S02]  /*43d50*/  LDC.64 R4, c[0x0][0x380] ;  /* 0x0000e000ff047b82 */ /* 0x002e240000000a00 */
[----:B0-----:R-:W-:-:S03]  /*43d60*/  IMAD.WIDE.U32 R4, R3, 0x8, R4 ;  /* 0x0000000803047825 */ /* 0x001fc600078e0004 */
[----:B------:R-:W-:-:S05]  /*43d70*/  IADD3 R6, P0, PT, R4, 0xc000000, RZ ;  /* 0x0c00000004067810 */ /* 0x000fca0007f1e0ff */
[----:B------:R-:W-:-:S06]  /*43d80*/  IMAD.X R7, RZ, RZ, R5, P0 ;  /* 0x000000ffff077224 */ /* 0x000fcc00000e0605 */
[----:B------:R-:W5:Y:S02]  /*43d90*/  ATOMG.E.EXCH.64.STRONG.GPU PT, R6, desc[UR36][R6.64+0x8], RZ ;  /* 0x800008ff060679a8 */ /* 0x000f64000c1ef524 */
.L_x_1077:
[----:B------:R-:W-:Y:S05]  /*43da0*/  BSYNC.RECONVERGENT B0 ;  /* 0x0000000000007941 */ /* 0x000fea0003800200 */
.L_x_1075:
        /* <DEDUP_REMOVED lines=11> */
.L_x_1079:
[----:B-1----:R-:W1:Y:S02]  /*43e60*/  LDC.64 R4, c[0x0][0x380] ;  /* 0x0000e000ff047b82 */ /* 0x002e640000000a00 */
[----:B-1----:R-:W-:-:S03]  /*43e70*/  IMAD.WIDE.U32 R4, R3, 0x8, R4 ;  /* 0x0000000803047825 */ /* 0x002fc600078e0004 */
[----:B------:R-:W-:-:S05]  /*43e80*/  IADD3 R8, P0, PT, R4, 0xc000000, RZ ;  /* 0x0c00000004087810 */ /* 0x000fca0007f1e0ff */
[----:B------:R-:W-:-:S06]  /*43e90*/  IMAD.X R9, RZ, RZ, R5, P0 ;  /* 0x000000ffff097224 */ /* 0x000fcc00000e0605 */
[----:B------:R-:W5:Y:S02]  /*43ea0*/  ATOMG.E.EXCH.64.STRONG.GPU PT, R8, desc[UR36][R8.64+0x8], RZ ;  /* 0x800008ff080879a8 */ /* 0x000f64000c1ef524 */
.L_x_1080:
[----:B------:R-:W-:Y:S05]  /*43eb0*/  BSYNC.RECONVERGENT B0 ;  /* 0x0000000000007941 */ /* 0x000fea0003800200 */
.L_x_1078:
        /* <DEDUP_REMOVED lines=12> */
.L_x_1082:
[----:B-1----:R-:W-:-:S05]  /*43f80*/  IMAD.WIDE.U32 R4, R12, 0x4, R28 ;  /* 0x000000040c047825 */ /* 0x002fca00078e001c */
[----:B------:R4:W5:Y:S02]  /*43f90*/  ATOMG.E.EXCH.STRONG.GPU PT, RZ, desc[UR36][R4.64], R0 ;  /* 0x8000000004ff79a8 */ /* 0x000964000c1ef124 */
.L_x_1083:
[----:B------:R-:W-:Y:S05]  /*43fa0*/  BSYNC.RECONVERGENT B0 ;  /* 0x0000000000007941 */ /* 0x000fea0003800200 */
.L_x_1081:
[----:B------:R-:W-:Y:S01]  /*43fb0*/  ISETP.GT.U32.AND P0, PT, R13, 0x1fff, PT ;  /* 0x00001fff0d00780c */ /* 0x000fe20003f04070 */
[----:B------:R-:W-:-:S12]  /*43fc0*/  BSSY.RECONVERGENT B0, `(.L_x_1084) ;  /* 0x000000b000007945 */ /* 0x000fd80003800200 */
[----:B------:R-:W-:Y:S05]  /*43fd0*/  @P0 BRA `(.L_x_1085) ;  /* 0x00000000001c0947 */ /* 0x000fea0003800000 */
[----:B------:R-:W0:Y:S01]  /*43fe0*/  S2UR UR5, SR_CgaCtaId ;  /* 0x00000000000579c3 */ /* 0x000e220000008800 */
[----:B------:R-:W-:Y:S02]  /*43ff0*/  UMOV UR4, 0x400 ;  /* 0x0000040000047882 */ /* 0x000fe40000000000 */
[----:B------:R-:W-:-:S04]  /*44000*/  UIADD3 UR4, UPT, UPT, UR4, 0x410, URZ ;  /* 0x0000041004047890 */ /* 0x000fc8000fffe0ff */
[----:B0-----:R-:W-:-:S06]  /*44010*/  ULEA UR4, UR5, UR4, 0x18 ;  /* 0x0000000405047291 */ /* 0x001fcc000f8ec0ff */
[----:B---3--:R-:W-:-:S05]  /*44020*/  LEA R3, R13, UR4, 0x2 ;  /* 0x000000040d037c11 */ /* 0x008fca000f8e10ff */
[----:B------:R0:W-:Y:S01]  /*44030*/  ATOMS.EXCH RZ, [R3+0x10000], R0 ;  /* 0x0100000003ff738c */ /* 0x0001e20004000000 */
[----:B------:R-:W-:Y:S05]  /*44040*/  BRA `(.L_x_1086) ;  /* 0x0000000000087947 */ /* 0x000fea0003800000 */
.L_x_1085:
[----:B-1--4-:R-:W-:-:S05]  /*44050*/  IMAD.WIDE.U32 R4, R13, 0x4, R28 ;  /* 0x000000040d047825 */ /* 0x012fca00078e001c */
[----:B------:R1:W5:Y:S02]  /*44060*/  ATOMG.E.EXCH.STRONG.GPU PT, RZ, desc[UR36][R4.64], R0 ;  /* 0x8000000004ff79a8 */ /* 0x000364000c1ef124 */
.L_x_1086:
[----:B------:R-:W-:Y:S05]  /*44070*/  BSYNC.RECONVERGENT B0 ;  /* 0x0000000000007941 */ /* 0x000fea0003800200 */
.L_x_1084:
        /* <DEDUP_REMOVED lines=8> */
[----:B0--3--:R-:W-:-:S05]  /*44100*/  LEA R3, R14, UR4, 0x2 ;  /* 0x000000040e037c11 */ /* 0x009fca000f8e10ff */
[----:B------:R0:W-:Y:S01]  /*44110*/  ATOMS.EXCH RZ, [R3+0x10000], R0 ;  /* 0x0100000003ff738c */ /* 0x0001e20004000000 */
[----:B------:R-:W-:Y:S05]  /*44120*/  BRA `(.L_x_1089) ;  /* 0x0000000000087947 */ /* 0x000fea0003800000 */
.L_x_1088:
[----:B-1--4-:R-:W-:-:S05]  /*44130*/  IMAD.WIDE.U32 R4, R14, 0x4, R28 ;  /* 0x000000040e047825 */ /* 0x012fca00078e001c */
[----:B------:R2:W5:Y:S02]  /*44140*/  ATOMG.E.EXCH.STRONG.GPU PT, RZ, desc[UR36][R4.64], R0 ;  /* 0x8000000004ff79a8 */ /* 0x000564000c1ef124 */
.L_x_1089:
[----:B------:R-:W-:Y:S05]  /*44150*/  BSYNC.RECONVERGENT B0 ;  /* 0x0000000000007941 */ /* 0x000fea0003800200 */
.L_x_1087:
        /* <DEDUP_REMOVED lines=10> */
.L_x_1091:
[----:B-12-4-:R-:W-:-:S05]  /*44200*/  IMAD.WIDE.U32 R4, R15, 0x4, R28 ;  /* 0x000000040f047825 */ /* 0x016fca00078e001c */
[----:B------:R1:W5:Y:S02]  /*44210*/  ATOMG.E.EXCH.STRONG.GPU PT, RZ, desc[UR36][R4.64], R0 ;  /* 0x8000000004ff79a8 */ /* 0x000364000c1ef124 */
.L_x_1092:
[----:B------:R-:W-:Y:S05]  /*44220*/  BSYNC.RECONVERGENT B0 ;  /* 0x0000000000007941 */ /* 0x000fea0003800200 */
.L_x_1090:
[----:B------:R-:W3:Y:S01]  /*44230*/  LDL.64 R10, [R1+0x18] ;  /* 0x00001800010a7983 */ /* 0x000ee20000100a00 */
[----:B------:R-:W-:Y:S01]  /*44240*/  BSSY.RECONVERGENT B0, `(.L_x_1093) ;  /* 0x0000012000007945 */ /* 0x000fe20003800200 */
[----:B-12-4-:R-:W-:Y:S02]  /*44250*/  IMAD.SHL.U32 R4, R12, 0x8, RZ ;  /* 0x000000080c047824 */ /* 0x016fe400078e00ff */
[C---:B------:R-:W-:Y:S02]  /*44260*/  IMAD.SHL.U32 R5, R13.reuse, 0x8, RZ ;  /* 0x000000080d057824 */ /* 0x040fe400078e00ff */
[----:B0--3--:R-:W-:Y:S01]  /*44270*/  IMAD.SHL.U32 R0, R13, 0x8, RZ ;  /* 0x000000080d007824 */ /* 0x009fe200078e00ff */
        /* <DEDUP_REMOVED lines=9> */
.L_x_1094:
[----:B------:R-:W0:Y:S02]  /*44310*/  LDC.64 R12, c[0x0][0x380] ;  /* 0x0000e000ff0c7b82 */ /* 0x000e240000000a00 */
[----:B0-----:R-:W-:-:S03]  /*44320*/  IMAD.WIDE.U32 R12, R10, 0x8, R12 ;  /* 0x000000080a0c7825 */ /* 0x001fc600078e000c */
[----:B------:R-:W-:-:S05]  /*44330*/  IADD3 R12, P0, PT, R12, 0xc000000, RZ ;  /* 0x0c0000000c0c7810 */ /* 0x000fca0007f1e0ff */
[----:B------:R-:W-:-:S05]  /*44340*/  IMAD.X R13, RZ, RZ, R13, P0 ;  /* 0x000000ffff0d7224 */ /* 0x000fca00000e060d */
[----:B------:R1:W5:Y:S03]  /*44350*/  ATOMG.E.EXCH.64.STRONG.GPU PT, RZ, desc[UR36][R12.64+0x8], R4 ;  /* 0x800008040cff79a8 */ /* 0x000366000c1ef524 */
.L_x_1095:
[----:B------:R-:W-:Y:S05]  /*44360*/  BSYNC.RECONVERGENT B0 ;  /* 0x0000000000007941 */ /* 0x000fea0003800200 */
.L_x_1093:
[----:B------:R-:W-:Y:S01]  /*44370*/  ISETP.GT.U32.AND P0, PT, R11, 0x1fff, PT ;  /* 0x00001fff0b00780c */ /* 0x000fe20003f04070 */
[----:B------:R-:W-:Y:S01]  /*44380*/  IMAD.SHL.U32 R19, R15, 0x8, RZ ;  /* 0x000000080f137824 */ /* 0x000fe200078e00ff */
[----:B------:R-:W-:Y:S01]  /*44390*/  BSSY.RECONVERGENT B0, `(.L_x_1096) ;  /* 0x0000010000007945 */ /* 0x000fe20003800200 */
[----:B------:R-:W-:Y:S02]  /*443a0*/  IMAD.SHL.U32 R14, R14, 0x8, RZ ;  /* 0x000000080e0e7824 */ /* 0x000fe400078e00ff */
[----:B------:R-:W-:-:S08]  /*443b0*/  IMAD.MOV.U32 R15, RZ, RZ, R19 ;  /* 0x000000ffff0f7224 */ /* 0x000fd000078e0013 */
[----:B------:R-:W-:Y:S05]  /*443c0*/  @P0 BRA `(.L_x_1097) ;  /* 0x00000000001c0947 */ /* 0x000fea0003800000 */
[----:B------:R-:W2:Y:S01]  /*443d0*/  S2UR UR5, SR_CgaCtaId ;  /* 0x00000000000579c3 */ /* 0x000ea20000008800 */
[----:B------:R-:W-:Y:S02]  /*443e0*/  UMOV UR4, 0x400 ;  /* 0x0000040000047882 */ /* 0x000fe40000000000 */
[----:B------:R-:W-:-:S04]  /*443f0*/  UIADD3 UR4, UPT, UPT, UR4, 0x410, URZ ;  /* 0x0000041004047890 */ /* 0x000fc8000fffe0ff */
[----:B--2---:R-:W-:-:S06]  /*44400*/  ULEA UR4, UR5, UR4, 0x18 ;  /* 0x0000000405047291 */ /* 0x004fcc000f8ec0ff */
[----:B0-----:R-:W-:-:S05]  /*44410*/  LEA R3, R11, UR4, 0x3 ;  /* 0x000000040b037c11 */ /* 0x001fca000f8e18ff */
[----:B------:R0:W-:Y:S01]  /*44420*/  ATOMS.EXCH.64 RZ, [R3], R14 ;  /* 0x0000000e03ff738c */ /* 0x0001e20004000400 */
[----:B------:R-:W-:Y:S05]  /*44430*/  BRA `(.L_x_1098) ;  /* 0x0000000000147947 */ /* 0x000fea0003800000 */
.L_x_1097:
[----:B-1----:R-:W1:Y:S02]  /*44440*/  LDC.64 R12, c[0x0][0x380] ;  /* 0x0000e000ff0c7b82 */ /* 0x002e640000000a00 */
[----:B-1----:R-:W-:-:S03]  /*44450*/  IMAD.WIDE.U32 R12, R11, 0x8, R12 ;  /* 0x000000080b0c7825 */ /* 0x002fc600078e000c */
[----:B------:R-:W-:-:S05]  /*44460*/  IADD3 R12, P0, PT, R12, 0xc000000, RZ ;  /* 0x0c0000000c0c7810 */ /* 0x000fca0007f1e0ff */
[----:B------:R-:W-:-:S05]  /*44470*/  IMAD.X R13, RZ, RZ, R13, P0 ;  /* 0x000000ffff0d7224 */ /* 0x000fca00000e060d */
[----:B------:R2:W5:Y:S03]  /*44480*/  ATOMG.E.EXCH.64.STRONG.GPU PT, RZ, desc[UR36][R12.64+0x8], R14 ;  /* 0x8000080e0cff79a8 */ /* 0x000566000c1ef524 */
.L_x_1098:
[----:B------:R-:W-:Y:S05]  /*44490*/  BSYNC.RECONVERGENT B0 ;  /* 0x0000000000007941 */ /* 0x000fea0003800200 */
.L_x_1096:
[----:B-12---:R-:W2:Y:S01]  /*444a0*/  LDL.64 R12, [R1+0x20] ;  /* 0x00002000010c7983 */ /* 0x006ea20000100a00 */
[----:B------:R-:W-:Y:S01]  /*444b0*/  BSSY.RECONVERGENT B0, `(.L_x_1099) ;  /* 0x0000010000007945 */ /* 0x000fe20003800200 */
[----:B0-----:R-:W-:Y:S01]  /*444c0*/  IMAD.MOV.U32 R5, RZ, RZ, R14 ;  /* 0x000000ffff057224 */ /* 0x001fe200078e000e */
[----:B--2---:R-:W-:-:S13]  /*444d0*/  ISETP.GT.U32.AND P0, PT, R12, 0x1fff, PT ;  /* 0x00001fff0c00780c */ /* 0x004fda0003f04070 */
        /* <DEDUP_REMOVED lines=8> */
.L_x_1100:
[----:B------:R-:W0:Y:S02]  /*44560*/  LDC.64 R14, c[0x0][0x380] ;  /* 0x0000e000ff0e7b82 */ /* 0x000e240000000a00 */
[----:B0-----:R-:W-:-:S03]  /*44570*/  IMAD.WIDE.U32 R14, R12, 0x8, R14 ;  /* 0x000000080c0e7825 */ /* 0x001fc600078e000e */
[----:B------:R-:W-:-:S05]  /*44580*/  IADD3 R14, P0, PT, R14, 0xc000000, RZ ;  /* 0x0c0000000e0e7810 */ /* 0x000fca0007f1e0ff */
[----:B------:R-:W-:-:S05]  /*44590*/  IMAD.X R15, RZ, RZ, R15, P0 ;  /* 0x000000ffff0f7224 */ /* 0x000fca00000e060f */
[----:B------:R1:W5:Y:S03]  /*445a0*/  ATOMG.E.EXCH.64.STRONG.GPU PT, RZ, desc[UR36][R14.64+0x8], R4 ;  /* 0x800008040eff79a8 */ /* 0x000366000c1ef524 */
.L_x_1101:
[----:B------:R-:W-:Y:S05]  /*445b0*/  BSYNC.RECONVERGENT B0 ;  /* 0x0000000000007941 */ /* 0x000fea0003800200 */
.L_x_1099:
[----:B------:R-:W-:Y:S01]  /*445c0*/  ISETP.GT.U32.AND P0, PT, R13, 0x1fff, PT ;  /* 0x00001fff0d00780c */ /* 0x000fe20003f04070 */
[----:B------:R-:W-:Y:S01]  /*445d0*/  BSSY.RECONVERGENT B0, `(.L_x_1102) ;  /* 0x0000010000007945 */ /* 0x000fe20003800200 */
[----:B01----:R-:W-:Y:S02]  /*445e0*/  IMAD.MOV.U32 R4, RZ, RZ, R0 ;  /* 0x000000ffff047224 */ /* 0x003fe400078e0000 */
        /* <DEDUP_REMOVED lines=9> */
.L_x_1103:
[----:B------:R-:W0:Y:S02]  /*44680*/  LDC.64 R14, c[0x0][0x380] ;  /* 0x0000e000ff0e7b82 */ /* 0x000e240000000a00 */
[----:B0-----:R-:W-:-:S03]  /*44690*/  IMAD.WIDE.U32 R14, R13, 0x8, R14 ;  /* 0x000000080d0e7825 */ /* 0x001fc600078e000e */
[----:B------:R-:W-:-:S05]  /*446a0*/  IADD3 R14, P0, PT, R14, 0xc000000, RZ ;  /* 0x0c0000000e0e7810 */ /* 0x000fca0007f1e0ff */
[----:B------:R-:W-:-:S05]  /*446b0*/  IMAD.X R15, RZ, RZ, R15, P0 ;  /* 0x000000ffff0f7224 */ /* 0x000fca00000e060f */
[----:B------:R1:W5:Y:S03]  /*446c0*/  ATOMG.E.EXCH.64.STRONG.GPU PT, RZ, desc[UR36][R14.64+0x8], R4 ;  /* 0x800008040eff79a8 */ /* 0x000366000c1ef524 */
.L_x_1104:
[----:B------:R-:W-:Y:S05]  /*446d0*/  BSYNC.RECONVERGENT B0 ;  /* 0x0000000000007941 */ /* 0x000fea0003800200 */
.L_x_1102:
[----:B------:R-:W-:Y:S01]  /*446e0*/  LOP3.LUT P0, R45, R45, 0x7, RZ, 0xc0, !PT ;  /* 0x000000072d2d7812 */ /* 0x000fe2000780c0ff */
[----:B------:R-:W-:Y:S01]  /*446f0*/  BSSY B0, `(.L_x_1105) ;  /* 0x000009e000007945 */ /* 0x000fe20003800000 */
[----:B-----5:R-:W-:-:S03]  /*44700*/  LOP3.LUT P1, RZ, R6, 0x7, RZ, 0xc0, !PT ;  /* 0x0000000706ff7812 */ /* 0x020fc6000782c0ff */
[----:B-1----:R-:W-:Y:S01]  /*44710*/  IMAD R15, R10, 0x8, R45 ;  /* 0x000000080a0f7824 */ /* 0x002fe200078e022d */
[----:B------:R-:W-:-:S04]  /*44720*/  PLOP3.LUT P1, PT, P0, P1, PT, 0x20, 0x2 ;  /* 0x000000000002781c */ /* 0x000fc80000722470 */
[----:B------:R-:W-:Y:S02]  /*44730*/  SEL R14, R6, R15, P1 ;  /* 0x0000000f060e7207 */ /* 0x000fe40000800000 */
[----:B------:R-:W-:Y:S02]  /*44740*/  SEL R15, R15, R6, P1 ;  /* 0x000000060f0f7207 */ /* 0x000fe40000800000 */
[----:B------:R-:W-:-:S13]  /*44750*/  LOP3.LUT P2, RZ, R14, 0x7, RZ, 0xc0, !PT ;  /* 0x000000070eff7812 */ /* 0x000fda000784c0ff */
[----:B------:R-:W-:Y:S05]  /*44760*/  @P2 BRA `(.L_x_1106) ;  /* 0x0000000400702947 */ /* 0x000fea0003800000 */
.L_x_1124:
[----:B------:R-:W-:Y:S01]  /*44770*/  LOP3.LUT P1, RZ, R15, 0x7, RZ, 0xc0, !PT ;  /* 0x000000070fff7812 */ /* 0x000fe2000782c0ff */
[----:B------:R-:W-:Y:S05]  /*44780*/  YIELD ;  /* 0x0000000000007946 */ /* 0x000fea0003800000 */
[----:B------:R-:W-:Y:S07]  /*44790*/  BSSY B1, `(.L_x_1107) ;  /* 0x000001f000017945 */ /* 0x000fee0003800000 */
[----:B---345:R-:W-:Y:S05]  /*447a0*/  @P1 BRA `(.L_x_1108) ;  /* 0x0000000000741947 */ /* 0x038fea0003800000 */
[----:B0-----:R-:W0:Y:S01]  /*447b0*/  S2R R3, SR_CgaCtaId ;  /* 0x0000000000037919 */ /* 0x001e220000008800 */
[----:B------:R-:W-:-:S05]  /*447c0*/  MOV R0, 0x400 ;  /* 0x0000040000007802 */ /* 0x000fca0000000f00 */
[----:B------:R-:W-:-:S05]  /*447d0*/  VIADD R0, R0, 0x410 ;  /* 0x0000041000007836 */ /* 0x000fca0000000000 */
[----:B0-----:R-:W-:-:S07]  /*447e0*/  LEA R10, R3, R0, 0x18 ;  /* 0x00000000030a7211 */ /* 0x001fce00078ec0ff */
.L_x_1115:
[C---:B------:R-:W-:Y:S01]  /*447f0*/  ISETP.GT.U32.AND P2, PT, R15.reuse, 0xffff, PT ;  /* 0x0000ffff0f00780c */ /* 0x040fe20003f44070 */
[----:B------:R-:W-:Y:S05]  /*44800*/  YIELD ;  /* 0x0000000000007946 */ /* 0x000fea0003800000 */
[----:B0--3--:R-:W-:Y:S01]  /*44810*/  SHF.R.U32.HI R5, RZ, 0x3, R15 ;  /* 0x00000003ff057819 */ /* 0x009fe2000001160f */
[----:B------:R-:W-:Y:S01]  /*44820*/  BSSY.RECONVERGENT B2, `(.L_x_1109) ;  /* 0x0000009000027945 */ /* 0x000fe20003800200 */
[----:B-12---:R-:W-:-:S03]  /*44830*/  LEA.HI R3, R15, R10, RZ, 0x1f ;  /* 0x0000000a0f037211 */ /* 0x006fc600078ff8ff */
[----:B------:R-:W-:Y:S02]  /*44840*/  IMAD.WIDE.U32 R4, R5, 0x4, R28 ;  /* 0x0000000405047825 */ /* 0x000fe400078e001c */
[----:B-----5:R-:W-:Y:S05]  /*44850*/  @P2 BRA `(.L_x_1110) ;  /* 0x00000000000c2947 */ /* 0x020fea0003800000 */
[----:B------:R-:W-:-:S06]  /*44860*/  MOV R0, 0xffffffff ;  /* 0xffffffff00007802 */ /* 0x000fcc0000000f00 */
[----:B------:R1:W2:Y:S01]  /*44870*/  ATOMS.EXCH R0, [R3+0x10000], R0 ;  /* 0x010000000300738c */ /* 0x0002a20004000000 */
[----:B------:R-:W-:Y:S05]  /*44880*/  BRA `(.L_x_1111) ;  /* 0x0000000000087947 */ /* 0x000fea0003800000 */
.L_x_1110:
[----:B------:R-:W-:-:S05]  /*44890*/  IMAD.MOV.U32 R19, RZ, RZ, -0x1 ;  /* 0xffffffffff137424 */ /* 0x000fca00078e00ff */
[----:B------:R0:W5:Y:S02]  /*448a0*/  ATOMG.E.EXCH.STRONG.GPU PT, R0, desc[UR36][R4.64], R19 ;  /* 0x80000013040079a8 */ /* 0x000164000c1ef124 */
.L_x_1111:
[----:B------:R-:W-:Y:S05]  /*448b0*/  BSYNC.RECONVERGENT B2 ;  /* 0x0000000000027941 */ /* 0x000fea0003800200 */
.L_x_1109:
[----:B--2--5:R-:W-:-:S05]  /*448c0*/  VIADD R18, R0, 0x1 ;  /* 0x0000000100127836 */ /* 0x024fca0000000000 */
[----:B------:R-:W-:-:S13]  /*448d0*/  ISETP.GE.U32.AND P1, PT, R18, 0x2, PT ;  /* 0x000000021200780c */ /* 0x000fda0003f26070 */
[----:B------:R-:W-:Y:S05]  /*448e0*/  @!P1 BRA `(.L_x_1108) ;  /* 0x0000000000249947 */ /* 0x000fea0003800000 */
[----:B------:R-:W-:Y:S04]  /*448f0*/  BSSY.RECONVERGENT B2, `(.L_x_1112) ;  /* 0x0000005000027945 */ /* 0x000fe80003800200 */
[----:B------:R-:W-:Y:S05]  /*44900*/  @P2 BRA `(.L_x_1113) ;  /* 0x0000000000082947 */ /* 0x000fea0003800000 */
[----:B------:R2:W-:Y:S01]  /*44910*/  ATOMS.EXCH RZ, [R3+0x10000], RZ ;  /* 0x010000ff03ff738c */ /* 0x0005e20004000000 */
[----:B------:R-:W-:Y:S05]  /*44920*/  BRA `(.L_x_1114) ;  /* 0x0000000000047947 */ /* 0x000fea0003800000 */
.L_x_1113:
[----:B------:R3:W5:Y:S02]  /*44930*/  ATOMG.E.EXCH.STRONG.GPU PT, RZ, desc[UR36][R4.64], RZ ;  /* 0x800000ff04ff79a8 */ /* 0x000764000c1ef124 */
.L_x_1114:
[----:B------:R-:W-:Y:S05]  /*44940*/  BSYNC.RECONVERGENT B2 ;  /* 0x0000000000027941 */ /* 0x000fea0003800200 */
.L_x_1112:
[----:B------:R-:W-:Y:S01]  /*44950*/  LOP3.LUT P1, RZ, R0, 0x7, RZ, 0xc0, !PT ;  /* 0x0000000700ff7812 */ /* 0x000fe2000782c0ff */
[----:B------:R-:W-:-:S12]  /*44960*/  IMAD.MOV.U32 R15, RZ, RZ, R0 ;  /* 0x000000ffff0f7224 */ /* 0x000fd800078e0000 */
[----:B------:R-:W-:Y:S05]  /*44970*/  @!P1 BRA `(.L_x_1115) ;  /* 0xfffffffc009c9947 */ /* 0x000fea000383ffff */
.L_x_1108:
[----:B------:R-:W-:Y:S05]  /*44980*/  BSYNC B1 ;  /* 0x0000000000017941 */ /* 0x000fea0003800000 */
.L_x_1107:
        /* <DEDUP_REMOVED lines=10> */
[----:B012---:R-:W-:-:S10]  /*44a30*/  IMAD.MOV.U32 R3, RZ, RZ, R14 ;  /* 0x000000ffff037224 */ /* 0x007fd400078e000e */
[----:B------:R-:W-:Y:S05]  /*44a40*/  @!P1 BRA `(.L_x_1119) ;  /* 0x0000000000989947 */ /* 0x000fea0003800000 */
[----:B------:R-:W-:Y:S05]  /*44a50*/  @P2 BREAK.RELIABLE B1 ;  /* 0x0000000000012942 */ /* 0x000fea0003800100 */
[----:B------:R-:W-:Y:S05]  /*44a60*/  @P2 BRA `(.L_x_1120) ;  /* 0x00000004007c2947 */ /* 0x000fea0003800000 */
.L_x_1118:
[----:B------:R-:W-:Y:S02]  /*44a70*/  ISETP.GT.U32.AND P2, PT, R14, 0xffff, PT ;  /* 0x0000ffff0e00780c */ /* 0x000fe40003f44070 */
[----:B012---:R-:W-:-:S11]  /*44a80*/  SHF.R.U32.HI R3, RZ, 0x3, R14 ;  /* 0x00000003ff037819 */ /* 0x007fd6000001160e */
[----:B---3--:R-:W-:-:S06]  /*44a90*/  @P2 IMAD.WIDE.U32 R4, R3, 0x4, R28 ;  /* 0x0000000403042825 */ /* 0x008fcc00078e001c */
        /* <DEDUP_REMOVED lines=11> */
.L_x_1117:
[----:B------:R-:W-:Y:S02]  /*44b50*/  ISETP.GT.U32.AND P1, PT, R14, 0xffff, PT ;  /* 0x0000ffff0e00780c */ /* 0x000fe40003f24070 */
[----:B0--3--:R-:W-:-:S11]  /*44b60*/  SHF.R.U32.HI R5, RZ, 0x3, R14 ;  /* 0x00000003ff057819 */ /* 0x009fd6000001160e */
        /* <DEDUP_REMOVED lines=13> */
.L_x_1122:
[----:B------:R-:W-:-:S05]  /*44c40*/  IMAD.WIDE.U32 R4, R5, 0x4, R28 ;  /* 0x0000000405047825 */ /* 0x000fca00078e001c */
[----:B------:R-:W3:Y:S02]  /*44c50*/  ATOMG.E.EXCH.STRONG.GPU PT, R0, desc[UR36][R4.64], R15 ;  /* 0x8000000f040079a8 */ /* 0x000ee4000c1ef124 */
[----:B---3--:R-:W-:-:S13]  /*44c60*/  ISETP.NE.AND P1, PT, R0, -0x1, PT ;  /* 0xffffffff0000780c */ /* 0x008fda0003f25270 */
[----:B------:R-:W-:Y:S05]  /*44c70*/  @!P1 BREAK.RELIABLE B1 ;  /* 0x0000000000019942 */ /* 0x000fea0003800100 */
[----:B------:R-:W-:Y:S05]  /*44c80*/  @!P1 BRA `(.L_x_1123) ;  /* 0x0000000400109947 */ /* 0x000fea0003800000 */
[----:B------:R0:W5:Y:S01]  /*44c90*/  ATOMG.E.EXCH.STRONG.GPU PT, RZ, desc[UR36][R4.64], RZ ;  /* 0x800000ff04ff79a8 */ /* 0x000162000c1ef124 */
[----:B-12---:R-:W-:-:S07]  /*44ca0*/  IMAD.MOV.U32 R3, RZ, RZ, R15 ;  /* 0x000000ffff037224 */ /* 0x006fce00078e000f */
.L_x_1119:
[----:B------:R-:W-:Y:S05]  /*44cb0*/  BSYNC.RELIABLE B1 ;  /* 0x0000000000017941 */ /* 0x000fea0003800100 */
.L_x_1116:
[----:B------:R-:W-:Y:S02]  /*44cc0*/  LOP3.LUT P1, RZ, R0, 0x7, RZ, 0xc0, !PT ;  /* 0x0000000700ff7812 */ /* 0x000fe4000782c0ff */
[----:B------:R-:W-:-:S04]  /*44cd0*/  LOP3.LUT P2, RZ, R3, 0x7, RZ, 0xc0, !PT ;  /* 0x0000000703ff7812 */ /* 0x000fc8000784c0ff */
[----:B------:R-:W-:-:S04]  /*44ce0*/  PLOP3.LUT P1, PT, P1, P2, PT, 0x20, 0x2 ;  /* 0x000000000002781c */ /* 0x000fc80000f24470 */
[----:B------:R-:W-:Y:S02]  /*44cf0*/  SEL R14, R3, R0, P1 ;  /* 0x00000000030e7207 */ /* 0x000fe40000800000 */
[----:B------:R-:W-:Y:S02]  /*44d00*/  SEL R15, R0, R3, P1 ;  /* 0x00000003000f7207 */ /* 0x000fe40000800000 */
[----:B------:R-:W-:-:S13]  /*44d10*/  LOP3.LUT P2, RZ, R14, 0x7, RZ, 0xc0, !PT ;  /* 0x000000070eff7812 */ /* 0x000fda000784c0ff */
[----:B------:R-:W-:Y:S05]  /*44d20*/  @!P2 BRA `(.L_x_1124) ;  /* 0xfffffff80090a947 */ /* 0x000fea000383ffff */
.L_x_1106:
[----:B------:R-:W-:Y:S02]  /*44d30*/  IMAD.SHL.U32 R0, R14, 0x8, RZ ;  /* 0x000000080e007824 */ /* 0x000fe400078e00ff */
[----:B0-----:R-:W-:Y:S02]  /*44d40*/  IMAD.MOV.U32 R3, RZ, RZ, -0x4f0f0efe ;  /* 0xb0f0f102ff037424 */ /* 0x001fe400078e00ff */
        /* <DEDUP_REMOVED lines=32> */
.L_x_1121:
        /* <DEDUP_REMOVED lines=12> */
[----:B------:R-:W-:-:S03]  /*45010*/  @!P1 VIADD R4, R3, 0x1 ;  /* 0x0000000103049836 */ /* 0x000fc60000000000 */
[----:B------:R-:W-:Y:S02]  /*45020*/  @!P1 IADD3 R3, PT, PT, R1, R10, RZ ;  /* 0x0000000a01039210 */ /* 0x000fe40007ffe0ff */
[----:B------:R0:W-:Y:S04]  /*45030*/  @!P1 STL [R1+0x920], R4 ;  /* 0x0009200401009387 */ /* 0x0001e80000100800 */
[----:B------:R0:W-:Y:S01]  /*45040*/  @!P1 STL.64 [R3+0x928], R14 ;  /* 0x0009280e03009387 */ /* 0x0001e20000100a00 */
[----:B------:R-:W-:Y:S05]  /*45050*/  BRA `(.L_x_1123) ;  /* 0x00000000001c7947 */ /* 0x000fea0003800000 */
.L_x_1120:
[----:B------:R-:W2:Y:S02]  /*45060*/  LDL R3, [R1+0x118] ;  /* 0x0001180001037983 */ /* 0x000ea40000100800 */
[----:B--2---:R-:W-:-:S05]  /*45070*/  IMAD.SHL.U32 R0, R3, 0x8, RZ ;  /* 0x0000000803007824 */ /* 0x004fca00078e00ff */
[----:B---3--:R-:W-:Y:S01]  /*45080*/  LOP3.LUT R4, R0, 0x7f8, RZ, 0xc0, !PT ;  /* 0x000007f800047812 */ /* 0x008fe200078ec0ff */
[----:B------:R-:W-:-:S04]  /*45090*/  VIADD R0, R3, 0x1 ;  /* 0x0000000103007836 */ /* 0x000fc80000000000 */
[----:B------:R-:W-:Y:S01]  /*450a0*/  IMAD.IADD R3, R1, 0x1, R4 ;  /* 0x0000000101037824 */ /* 0x000fe200078e0204 */
[----:B------:R1:W-:Y:S04]  /*450b0*/  STL [R1+0x118], R0 ;  /* 0x0001180001007387 */ /* 0x0003e80000100800 */
[----:B------:R1:W-:Y:S02]  /*450c0*/  STL.64 [R3+0x120], R14 ;  /* 0x0001200e03007387 */ /* 0x0003e40000100a00 */
.L_x_1123:
[----:B------:R-:W-:Y:S05]  /*450d0*/  BSYNC B0 ;  /* 0x0000000000007941 */ /* 0x000fea0003800000 */
.L_x_1105:
        /* <DEDUP_REMOVED lines=8> */
.L_x_1144:
        /* <DEDUP_REMOVED lines=8> */
.L_x_1135:
        /* <DEDUP_REMOVED lines=10> */
.L_x_1130:
[----:B------:R-:W-:-:S05]  /*45280*/  IMAD.MOV.U32 R11, RZ, RZ, -0x1 ;  /* 0xffffffffff0b7424 */ /* 0x000fca00078e00ff */
[----:B------:R2:W5:Y:S02]  /*45290*/  ATOMG.E.EXCH.STRONG.GPU PT, R0, desc[UR36][R4.64], R11 ;  /* 0x8000000b040079a8 */ /* 0x000564000c1ef124 */
.L_x_1131:
[----:B------:R-:W-:Y:S05]  /*452a0*/  BSYNC.RECONVERGENT B2 ;  /* 0x0000000000027941 */ /* 0x000fea0003800200 */
.L_x_1129:
[----:B-12--5:R-:W-:-:S05]  /*452b0*/  VIADD R11, R0, 0x1 ;  /* 0x00000001000b7836 */ /* 0x026fca0000000000 */
[----:B------:R-:W-:-:S13]  /*452c0*/  ISETP.GE.U32.AND P0, PT, R11, 0x2, PT ;  /* 0x000000020b00780c */ /* 0x000fda0003f06070 */
[----:B------:R-:W-:Y:S05]  /*452d0*/  @!P0 BRA `(.L_x_1128) ;  /* 0x0000000000248947 */ /* 0x000fea0003800000 */
[----:B------:R-:W-:Y:S04]  /*452e0*/  BSSY.RECONVERGENT B2, `(.L_x_1132) ;  /* 0x0000005000027945 */ /* 0x000fe80003800200 */
[----:B------:R-:W-:Y:S05]  /*452f0*/  @P1 BRA `(.L_x_1133) ;  /* 0x0000000000081947 */ /* 0x000fea0003800000 */
[----:B------:R1:W-:Y:S01]  /*45300*/  ATOMS.EXCH RZ, [R3+0x10000], RZ ;  /* 0x010000ff03ff738c */ /* 0x0003e20004000000 */
[----:B------:R-:W-:Y:S05]  /*45310*/  BRA `(.L_x_1134) ;  /* 0x0000000000047947 */ /* 0x000fea0003800000 */
.L_x_1133:
[----:B------:R2:W5:Y:S02]  /*45320*/  ATOMG.E.EXCH.STRONG.GPU PT, RZ, desc[UR36][R4.64], RZ ;  /* 0x800000ff04ff79a8 */ /* 0x000564000c1ef124 */
.L_x_1134:
[----:B------:R-:W-:Y:S05]  /*45330*/  BSYNC.RECONVERGENT B2 ;  /* 0x0000000000027941 */ /* 0x000fea0003800200 */
.L_x_1132:
[----:B------:R-:W-:Y:S01]  /*45340*/  LOP3.LUT P0, RZ, R0, 0x7, RZ, 0xc0, !PT ;  /* 0x0000000700ff7812 */ /* 0x000fe2000780c0ff */
[----:B------:R-:W-:-:S12]  /*45350*/  IMAD.MOV.U32 R7, RZ, RZ, R0 ;  /* 0x000000ffff077224 */ /* 0x000fd800078e0000 */
[----:B------:R-:W-:Y:S05]  /*45360*/  @!P0 BRA `(.L_x_1135) ;  /* 0xfffffffc009c8947 */ /* 0x000fea000383ffff */
.L_x_1128:
[----:B------:R-:W-:Y:S05]  /*45370*/  BSYNC B1 ;  /* 0x0000000000017941 */ /* 0x000fea0003800000 */
.L_x_1127:
        /* <DEDUP_REMOVED lines=9> */
[----:B01-3--:R-:W-:Y:S02]  /*45410*/  IMAD.MOV.U32 R0, RZ, RZ, R7 ;  /* 0x000000ffff007224 */ /* 0x00bfe400078e0007 */
[----:B--2---:R-:W-:-:S10]  /*45420*/  IMAD.MOV.U32 R3, RZ, RZ, R6 ;  /* 0x000000ffff037224 */ /* 0x004fd400078e0006 */
[----:B------:R-:W-:Y:S05]  /*45430*/  @!P0 BRA `(.L_x_1139) ;  /* 0x0000000000988947 */ /* 0x000fea0003800000 */
[----:B------:R-:W-:Y:S05]  /*45440*/  @P1 BREAK.RELIABLE B1 ;  /* 0x0000000000011942 */ /* 0x000fea0003800100 */
[----:B------:R-:W-:Y:S05]  /*45450*/  @P1 BRA `(.L_x_1140) ;  /* 0x00000004007c1947 */ /* 0x000fea0003800000 */
.L_x_1138:
        /* <DEDUP_REMOVED lines=14> */
.L_x_1137:
[----:B------:R-:W-:Y:S02]  /*45540*/  ISETP.GT.U32.AND P0, PT, R6, 0xffff, PT ;  /* 0x0000ffff0600780c */ /* 0x000fe40003f04070 */
[----:B0-23--:R-:W-:-:S11]  /*45550*/  SHF.R.U32.HI R5, RZ, 0x3, R6 ;  /* 0x00000003ff057819 */ /* 0x00dfd60000011606 */
[----:B------:R-:W-:Y:S05]  /*45560*/  @P0 BRA `(.L_x_1142) ;  /* 0x0000000000300947 */ /* 0x000fea0003800000 */
[----:B------:R-:W0:Y:S01]  /*45570*/  S2UR UR5, SR_CgaCtaId ;  /* 0x00000000000579c3 */ /* 0x000e220000008800 */
[----:B------:R-:W-:Y:S02]  /*45580*/  UMOV UR4, 0x400 ;  /* 0x0000040000047882 */ /* 0x000fe40000000000 */
[----:B------:R-:W-:-:S04]  /*45590*/  UIADD3 UR4, UPT, UPT, UR4, 0x410, URZ ;  /* 0x0000041004047890 */ /* 0x000fc8000fffe0ff */
[----:B0-----:R-:W-:-:S06]  /*455a0*/  ULEA UR4, UR5, UR4, 0x18 ;  /* 0x0000000405047291 */ /* 0x001fcc000f8ec0ff */
[----:B------:R-:W-:-:S05]  /*455b0*/  LEA R4, R5, UR4, 0x2 ;  /* 0x0000000405047c11 */ /* 0x000fca000f8e10ff */
[----:B-1----:R-:W0:Y:S02]  /*455c0*/  ATOMS.EXCH R0, [R4+0x10000], R7 ;  /* 0x010000070400738c */ /* 0x002e240004000000 */
[----:B0-----:R-:W-:-:S13]  /*455d0*/  ISETP.NE.AND P0, PT, R0, -0x1, PT ;  /* 0xffffffff0000780c */ /* 0x001fda0003f05270 */
[----:B------:R-:W-:Y:S05]  /*455e0*/  @!P0 BREAK.RELIABLE B1 ;  /* 0x0000000000018942 */ /* 0x000fea0003800100 */
[----:B------:R-:W-:Y:S05]  /*455f0*/  @!P0 BRA `(.L_x_1143) ;  /* 0x0000000400308947 */ /* 0x000fea0003800000 */
[----:B------:R0:W-:Y:S01]  /*45600*/  ATOMS.EXCH RZ, [R4+0x10000], RZ ;  /* 0x010000ff04ff738c */ /* 0x0001e20004000000 */
[----:B------:R-:W-:Y:S01]  /*45610*/  IMAD.MOV.U32 R3, RZ, RZ, R7 ;  /* 0x000000ffff037224 */ /* 0x000fe200078e0007 */
[----:B------:R-:W-:Y:S06]  /*45620*/  BRA `(.L_x_1139) ;  /* 0x00000000001c7947 */ /* 0x000fec0003800000 */
.L_x_1142:
[----:B------:R-:W-:-:S05]  /*45630*/  IMAD.WIDE.U32 R4, R5, 0x4, R28 ;  /* 0x0000000405047825 */ /* 0x000fca00078e001c */
[----:B-1----:R-:W2:Y:S02]  /*45640*/  ATOMG.E.EXCH.STRONG.GPU PT, R0, desc[UR36][R4.64], R7 ;  /* 0x80000007040079a8 */ /* 0x002ea4000c1ef124 */
[----:B--2---:R-:W-:-:S13]  /*45650*/  ISETP.NE.AND P0, PT, R0, -0x1, PT ;  /* 0xffffffff0000780c */ /* 0x004fda0003f05270 */
[----:B------:R-:W-:Y:S05]  /*45660*/  @!P0 BREAK.RELIABLE B1 ;  /* 0x0000000000018942 */ /* 0x000fea0003800100 */
[----:B------:R-:W-:Y:S05]  /*45670*/  @!P0 BRA `(.L_x_1143) ;  /* 0x0000000400108947 */ /* 0x000fea0003800000 */
[----:B------:R1:W5:Y:S01]  /*45680*/  ATOMG.E.EXCH.STRONG.GPU PT, RZ, desc[UR36][R4.64], RZ ;  /* 0x800000ff04ff79a8 */ /* 0x000362000c1ef124 */
[----:B------:R-:W-:-:S07]  /*45690*/  IMAD.MOV.U32 R3, RZ, RZ, R7 ;  /* 0x000000ffff037224 */ /* 0x000fce00078e0007 */
.L_x_1139:
[----:B------:R-:W-:Y:S05]  /*456a0*/  BSYNC.RELIABLE B1 ;  /* 0x0000000000017941 */ /* 0x000fea0003800100 */
.L_x_1136:
[----:B------:R-:W-:Y:S02]  /*456b0*/  LOP3.LUT P0, RZ, R0, 0x7, RZ, 0xc0, !PT ;  /* 0x0000000700ff7812 */ /* 0x000fe4000780c0ff */
[----:B------:R-:W-:-:S04]  /*456c0*/  LOP3.LUT P1, RZ, R3, 0x7, RZ, 0xc0, !PT ;  /* 0x0000000703ff7812 */ /* 0x000fc8000782c0ff */
[----:B------:R-:W-:-:S04]  /*456d0*/  PLOP3.LUT P0, PT, P0, P1, PT, 0x20, 0x2 ;  /* 0x000000000002781c */ /* 0x000fc80000702470 */
[----:B------:R-:W-:Y:S02]  /*456e0*/  SEL R6, R3, R0, P0 ;  /* 0x0000000003067207 */ /* 0x000fe40000000000 */
[----:B------:R-:W-:Y:S02]  /*456f0*/  SEL R7, R0, R3, P0 ;  /* 0x0000000300077207 */ /* 0x000fe40000000000 */
[----:B------:R-:W-:-:S13]  /*45700*/  LOP3.LUT P1, RZ, R6, 0x7, RZ, 0xc0, !PT ;  /* 0x0000000706ff7812 */ /* 0x000fda000782c0ff */
[----:B------:R-:W-:Y:S05]  /*45710*/  @!P1 BRA `(.L_x_1144) ;  /* 0xfffffff800909947 */ /* 0x000fea000383ffff */
.L_x_1126:
[----:B01-3--:R-:W-:Y:S02]  /*45720*/  IMAD.SHL.U32 R0, R6, 0x8, RZ ;  /* 0x0000000806007824 */ /* 0x00bfe400078e00ff */
[----:B--2---:R-:W-:Y:S02]  /*45730*/  IMAD.MOV.U32 R3, RZ, RZ, -0x4f0f0efe ;  /* 0xb0f0f102ff037424 */ /* 0x004fe400078e00ff */
        /* <DEDUP_REMOVED lines=27> */
[----:B------:R-:W-:-:S03]  /*458f0*/  @!P0 VIADD R4, R3, 0x1 ;  /* 0x0000000103048836 */ /* 0x000fc60000000000 */
[----:B------:R-:W-:Y:S02]  /*45900*/  @!P0 IADD3 R3, PT, PT, R1, R10, RZ ;  /* 0x0000000a01038210 */ /* 0x000fe40007ffe0ff */
[----:B------:R2:W-:Y:S04]  /*45910*/  @!P0 STL [R1+0x920], R4 ;  /* 0x0009200401008387 */ /* 0x0005e80000100800 */
[----:B------:R2:W-:Y:S01]  /*45920*/  @!P0 STL.64 [R3+0x928], R6 ;  /* 0x0009280603008387 */ /* 0x0005e20000100a00 */
[----:B------:R-:W-:Y:S05]  /*45930*/  BRA `(.L_x_1143) ;  /* 0x0000000000607947 */ /* 0x000fea0003800000 */
.L_x_1141:
        /* <DEDUP_REMOVED lines=17> */
.L_x_1140:
[----:B------:R-:W2:Y:S02]  /*45a50*/  LDL R3, [R1+0x118] ;  /* 0x0001180001037983 */ /* 0x000ea40000100800 */
[----:B--2---:R-:W-:-:S05]  /*45a60*/  IMAD.SHL.U32 R0, R3, 0x8, RZ ;  /* 0x0000000803007824 */ /* 0x004fca00078e00ff */
[----:B------:R-:W-:Y:S01]  /*45a70*/  LOP3.LUT R4, R0, 0x7f8, RZ, 0xc0, !PT ;  /* 0x000007f800047812 */ /* 0x000fe200078ec0ff */
[----:B------:R-:W-:-:S04]  /*45a80*/  VIADD R0, R3, 0x1 ;  /* 0x0000000103007836 */ /* 0x000fc80000000000 */
[----:B------:R-:W-:Y:S01]  /*45a90*/  IMAD.IADD R3, R1, 0x1, R4 ;  /* 0x0000000101037824 */ /* 0x000fe200078e0204 */
[----:B------:R0:W-:Y:S04]  /*45aa0*/  STL [R1+0x118], R0 ;  /* 0x0001180001007387 */ /* 0x0001e80000100800 */
[----:B------:R0:W-:Y:S02]  /*45ab0*/  STL.64 [R3+0x120], R6 ;  /* 0x0001200603007387 */ /* 0x0001e40000100a00 */
.L_x_1143:
[----:B------:R-:W-:Y:S05]  /*45ac0*/  BSYNC B0 ;  /* 0x0000000000007941 */ /* 0x000fea0003800000 */
.L_x_1125:
[----:B------:R-:W-:Y:S01]  /*45ad0*/  LOP3.LUT P1, R33, R33, 0x7, RZ, 0xc0, !PT ;  /* 0x0000000721217812 */ /* 0x000fe2000782c0ff */
[----:B------:R-:W-:Y:S01]  /*45ae0*/  BSSY B0, `(.L_x_1145) ;  /* 0x000009f000007945 */ /* 0x000fe20003800000 */
[----:B------:R-:W-:-:S03]  /*45af0*/  LOP3.LUT P0, RZ, R8, 0x7, RZ, 0xc0, !PT ;  /* 0x0000000708ff7812 */ /* 0x000fc6000780c0ff */
[----:B------:R-:W-:Y:S01]  /*45b00*/  IMAD R11, R12, 0x8, R33 ;  /* 0x000000080c0b7824 */ /* 0x000fe200078e0221 */
[----:B------:R-:W-:-:S04]  /*45b10*/  PLOP3.LUT P0, PT, P1, P0, PT, 0x20, 0x2 ;  /* 0x000000000002781c */ /* 0x000fc80000f00470 */
[----:B------:R-:W-:Y:S02]  /*45b20*/  SEL R10, R8, R11, P0 ;  /* 0x0000000b080a7207 */ /* 0x000fe40000000000 */
[----:B------:R-:W-:Y:S02]  /*45b30*/  SEL R11, R11, R8, P0 ;  /* 0x000000080b0b7207 */ /* 0x000fe40000000000 */
[----:B------:R-:W-:-:S13]  /*45b40*/  LOP3.LUT P1, RZ, R10, 0x7, RZ, 0xc0, !PT ;  /* 0x000000070aff7812 */ /* 0x000fda000782c0ff */
[----:B------:R-:W-:Y:S05]  /*45b50*/  @P1 BRA `(.L_x_1146) ;  /* 0x0000000400741947 */ /* 0x000fea0003800000 */
.L_x_1164:
[----:B------:R-:W-:Y:S01]  /*45b60*/  LOP3.LUT P0, RZ, R11, 0x7, RZ, 0xc0, !PT ;  /* 0x000000070bff7812 */ /* 0x000fe2000780c0ff */
[----:B------:R-:W-:Y:S05]  /*45b70*/  YIELD ;  /* 0x0000000000007946 */ /* 0x000fea0003800000 */
[----:B------:R-:W-:Y:S07]  /*45b80*/  BSSY B1, `(.L_x_1147) ;  /* 0x000001f000017945 */ /* 0x000fee0003800000 */
[----:B0-----:R-:W-:Y:S05]  /*45b90*/  @P0 BRA `(.L_x_1148) ;  /* 0x0000000000740947 */ /* 0x001fea0003800000 */
[----:B012---:R-:W0:Y:S01]  /*45ba0*/  S2R R3, SR_CgaCtaId ;  /* 0x0000000000037919 */ /* 0x007e220000008800 */
[----:B------:R-:W-:-:S05]  /*45bb0*/  MOV R0, 0x400 ;  /* 0x0000040000007802 */ /* 0x000fca0000000f00 */
[----:B------:R-:W-:-:S05]  /*45bc0*/  VIADD R0, R0, 0x410 ;  /* 0x0000041000007836 */ /* 0x000fca0000000000 */
[----:B0-----:R-:W-:-:S07]  /*45bd0*/  LEA R6, R3, R0, 0x18 ;  /* 0x0000000003067211 */ /* 0x001fce00078ec0ff */
.L_x_1155:
        /* <DEDUP_REMOVED lines=8> */
[----:B------:R1:W2:Y:S01]  /*45c60*/  ATOMS.EXCH R0, [R3+0x10000], R0 ;  /* 0x010000000300738c */ /* 0x0002a20004000000 */
[----:B------:R-:W-:Y:S05]  /*45c70*/  BRA `(.L_x_1151) ;  /* 0x0000000000087947 */ /* 0x000fea0003800000 */
.L_x_1150:
[----:B------:R-:W-:-:S05]  /*45c80*/  IMAD.MOV.U32 R7, RZ, RZ, -0x1 ;  /* 0xffffffffff077424 */ /* 0x000fca00078e00ff */
[----:B------:R0:W5:Y:S02]  /*45c90*/  ATOMG.E.EXCH.STRONG.GPU PT, R0, desc[UR36][R4.64], R7 ;  /* 0x80000007040079a8 */ /* 0x000164000c1ef124 */
.L_x_1151:
[----:B------:R-:W-:Y:S05]  /*45ca0*/  BSYNC.RECONVERGENT B2 ;  /* 0x0000000000027941 */ /* 0x000fea0003800200 */
.L_x_1149:
[----:B0-2--5:R-:W-:-:S05]  /*45cb0*/  VIADD R7, R0, 0x1 ;  /* 0x0000000100077836 */ /* 0x025fca0000000000 */
[----:B------:R-:W-:-:S13]  /*45cc0*/  ISETP.GE.U32.AND P0, PT, R7, 0x2, PT ;  /* 0x000000020700780c */ /* 0x000fda0003f06070 */
[----:B------:R-:W-:Y:S05]  /*45cd0*/  @!P0 BRA `(.L_x_1148) ;  /* 0x0000000000248947 */ /* 0x000fea0003800000 */
[----:B------:R-:W-:Y:S04]  /*45ce0*/  BSSY.RECONVERGENT B2, `(.L_x_1152) ;  /* 0x0000005000027945 */ /* 0x000fe80003800200 */
[----:B------:R-:W-:Y:S05]  /*45cf0*/  @P1 BRA `(.L_x_1153) ;  /* 0x0000000000081947 */ /* 0x000fea0003800000 */
[----:B------:R0:W-:Y:S01]  /*45d00*/  ATOMS.EXCH RZ, [R3+0x10000], RZ ;  /* 0x010000ff03ff738c */ /* 0x0001e20004000000 */
[----:B------:R-:W-:Y:S05]  /*45d10*/  BRA `(.L_x_1154) ;  /* 0x0000000000047947 */ /* 0x000fea0003800000 */
.L_x_1153:
[----:B------:R2:W5:Y:S02]  /*45d20*/  ATOMG.E.EXCH.STRONG.GPU PT, RZ, desc[UR36][R4.64], RZ ;  /* 0x800000ff04ff79a8 */ /* 0x000564000c1ef124 */
.L_x_1154:
[----:B------:R-:W-:Y:S05]  /*45d30*/  BSYNC.RECONVERGENT B2 ;  /* 0x0000000000027941 */ /* 0x000fea0003800200 */
.L_x_1152:
[----:B------:R-:W-:Y:S01]  /*45d40*/  LOP3.LUT P0, RZ, R0, 0x7, RZ, 0xc0, !PT ;  /* 0x0000000700ff7812 */ /* 0x000fe2000780c0ff */
[----:B------:R-:W-:-:S12]  /*45d50*/  IMAD.MOV.U32 R11, RZ, RZ, R0 ;  /* 0x000000ffff0b7224 */ /* 0x000fd800078e0000 */
[----:B------:R-:W-:Y:S05]  /*45d60*/  @!P0 BRA `(.L_x_1155) ;  /* 0xfffffffc009c8947 */ /* 0x000fea000383ffff */
.L_x_1148:
[----:B------:R-:W-:Y:S05]  /*45d70*/  BSYNC B1 ;  /* 0x0000000000017941 */ /* 0x000fea0003800000 */
.L_x_1147:
        /* <DEDUP_REMOVED lines=9> */
[----:B0-----:R-:W-:Y:S02]  /*45e10*/  IMAD.MOV.U32 R0, RZ, RZ, R11 ;  /* 0x000000ffff007224 */ /* 0x001fe400078e000b */
[----:B------:R-:W-:-:S10]  /*45e20*/  IMAD.MOV.U32 R3, RZ, RZ, R10 ;  /* 0x000000ffff037224 */ /* 0x000fd400078e000a */
[----:B------:R-:W-:Y:S05]  /*45e30*/  @!P0 BRA `(.L_x_1159) ;  /* 0x00000000009c8947 */ /* 0x000fea0003800000 */
[----:B------:R-:W-:-:S13]  /*45e40*/  ISETP.NE.AND P0, PT, R4, RZ, PT ;  /* 0x000000ff0400720c */ /* 0x000fda0003f05270 */
[----:B------:R-:W-:Y:S05]  /*45e50*/  @P0 BREAK.RELIABLE B1 ;  /* 0x0000000000010942 */ /* 0x000fea0003800100 */
[----:B------:R-:W-:Y:S05]  /*45e60*/  @P0 BRA `(.L_x_1160) ;  /* 0x00000004007c0947 */ /* 0x000fea0003800000 */
.L_x_1158:
[----:B------:R-:W-:Y:S02]  /*45e70*/  ISETP.GT.U32.AND P1, PT, R10, 0xffff, PT ;  /* 0x0000ffff0a00780c */ /* 0x000fe40003f24070 */
[----:B0-----:R-:W-:-:S11]  /*45e80*/  SHF.R.U32.HI R3, RZ, 0x3, R10 ;  /* 0x00000003ff037819 */ /* 0x001fd6000001160a */
        /* <DEDUP_REMOVED lines=12> */
.L_x_1157:
        /* <DEDUP_REMOVED lines=13> */
[----:B------:R-:W-:Y:S01]  /*46020*/  IMAD.MOV.U32 R3, RZ, RZ, R11 ;  /* 0x000000ffff037224 */ /* 0x000fe200078e000b */
[----:B------:R-:W-:Y:S06]  /*46030*/  BRA `(.L_x_1159) ;  /* 0x00000000001c7947 */ /* 0x000fec0003800000 */
.L_x_1162:
[----:B------:R-:W-:-:S05]  /*46040*/  IMAD.WIDE.U32 R4, R5, 0x4, R28 ;  /* 0x0000000405047825 */ /* 0x000fca00078e001c */
[----:B0-----:R-:W2:Y:S02]  /*46050*/  ATOMG.E.EXCH.STRONG.GPU PT, R0, desc[UR36][R4.64], R11 ;  /* 0x8000000b040079a8 */ /* 0x001ea4000c1ef124 */
[----:B--2---:R-:W-:-:S13]  /*46060*/  ISETP.NE.AND P0, PT, R0, -0x1, PT ;  /* 0xffffffff0000780c */ /* 0x004fda0003f05270 */
[----:B------:R-:W-:Y:S05]  /*46070*/  @!P0 BREAK.RELIABLE B1 ;  /* 0x0000000000018942 */ /* 0x000fea0003800100 */
[----:B------:R-:W-:Y:S05]  /*46080*/  @!P0 BRA `(.L_x_1163) ;  /* 0x0000000400108947 */ /* 0x000fea0003800000 */
[----:B------:R0:W5:Y:S01]  /*46090*/  ATOMG.E.EXCH.STRONG.GPU PT, RZ, desc[UR36][R4.64], RZ ;  /* 0x800000ff04ff79a8 */ /* 0x000162000c1ef124 */
[----:B------:R-:W-:-:S07]  /*460a0*/  IMAD.MOV.U32 R3, RZ, RZ, R11 ;  /* 0x000000ffff037224 */ /* 0x000fce00078e000b */
.L_x_1159:
[----:B------:R-:W-:Y:S05]  /*460b0*/  BSYNC.RELIABLE B1 ;  /* 0x0000000000017941 */ /* 0x000fea0003800100 */
.L_x_1156:
[----:B------:R-:W-:Y:S02]  /*460c0*/  LOP3.LUT P0, RZ, R0, 0x7, RZ, 0xc0, !PT ;  /* 0x0000000700ff7812 */ /* 0x000fe4000780c0ff */
[----:B------:R-:W-:-:S04]  /*460d0*/  LOP3.LUT P1, RZ, R3, 0x7, RZ, 0xc0, !PT ;  /* 0x0000000703ff7812 */ /* 0x000fc8000782c0ff */
[----:B------:R-:W-:-:S04]  /*460e0*/  PLOP3.LUT P0, PT, P0, P1, PT, 0x20, 0x2 ;  /* 0x000000000002781c */ /* 0x000fc80000702470 */
[----:B------:R-:W-:Y:S02]  /*460f0*/  SEL R10, R3, R0, P0 ;  /* 0x00000000030a7207 */ /* 0x000fe40000000000 */
[----:B------:R-:W-:Y:S02]  /*46100*/  SEL R11, R0, R3, P0 ;  /* 0x00000003000b7207 */ /* 0x000fe40000000000 */
[----:B------:R-:W-:-:S13]  /*46110*/  LOP3.LUT P1, RZ, R10, 0x7, RZ, 0xc0, !PT ;  /* 0x000000070aff7812 */ /* 0x000fda000782c0ff */
[----:B------:R-:W-:Y:S05]  /*46120*/  @!P1 BRA `(.L_x_1164) ;  /* 0xfffffff8008c9947 */ /* 0x000fea000383ffff */
.L_x_1146:
[----:B012---:R-:W-:Y:S02]  /*46130*/  IMAD.SHL.U32 R0, R10, 0x8, RZ ;  /* 0x000000080a007824 */ /* 0x007fe400078e00ff */
        /* <DEDUP_REMOVED lines=33> */
.L_x_1161:
        /* <DEDUP_REMOVED lines=17> */
.L_x_1160:
[----:B------:R-:W2:Y:S02]  /*46460*/  LDL R3, [R1+0x118] ;  /* 0x0001180001037983 */ /* 0x000ea40000100800 */
[----:B--2---:R-:W-:-:S05]  /*46470*/  IMAD.SHL.U32 R0, R3, 0x8, RZ ;  /* 0x0000000803007824 */ /* 0x004fca00078e00ff */
[----:B------:R-:W-:Y:S01]  /*46480*/  LOP3.LUT R4, R0, 0x7f8, RZ, 0xc0, !PT ;  /* 0x000007f800047812 */ /* 0x000fe200078ec0ff */
[----:B------:R-:W-:-:S04]  /*46490*/  VIADD R0, R3, 0x1 ;  /* 0x0000000103007836 */ /* 0x000fc80000000000 */
[----:B------:R-:W-:Y:S01]  /*464a0*/  IMAD.IADD R3, R1, 0x1, R4 ;  /* 0x0000000101037824 */ /* 0x000fe200078e0204 */
[----:B------:R0:W-:Y:S04]  /*464b0*/  STL [R1+0x118], R0 ;  /* 0x0001180001007387 */ /* 0x0001e80000100800 */
[----:B------:R0:W-:Y:S02]  /*464c0*/  STL.64 [R3+0x120], R10 ;  /* 0x0001200a03007387 */ /* 0x0001e40000100a00 */
.L_x_1163:
[----:B------:R-:W-:Y:S05]  /*464d0*/  BSYNC B0 ;  /* 0x0000000000007941 */ /* 0x000fea0003800000 */
.L_x_1145:
        /* <DEDUP_REMOVED lines=8> */
.L_x_1184:
        /* <DEDUP_REMOVED lines=8> */
.L_x_1175:
        /* <DEDUP_REMOVED lines=10> */
.L_x_1170:
[----:B------:R-:W-:-:S05]  /*46680*/  IMAD.MOV.U32 R9, RZ, RZ, -0x1 ;  /* 0xffffffffff097424 */ /* 0x000fca00078e00ff */
[----:B------:R0:W5:Y:S02]  /*46690*/  ATOMG.E.EXCH.STRONG.GPU PT, R0, desc[UR36][R4.64], R9 ;  /* 0x80000009040079a8 */ /* 0x000164000c1ef124 */
.L_x_1171:
[----:B------:R-:W-:Y:S05]  /*466a0*/  BSYNC.RECONVERGENT B2 ;  /* 0x0000000000027941 */ /* 0x000fea0003800200 */
.L_x_1169:
[----:B0-2--5:R-:W-:-:S05]  /*466b0*/  VIADD R9, R0, 0x1 ;  /* 0x0000000100097836 */ /* 0x025fca0000000000 */
[----:B------:R-:W-:-:S13]  /*466c0*/  ISETP.GE.U32.AND P1, PT, R9, 0x2, PT ;  /* 0x000000020900780c */ /* 0x000fda0003f26070 */
[----:B------:R-:W-:Y:S05]  /*466d0*/  @!P1 BRA `(.L_x_1168) ;  /* 0x0000000000249947 */ /* 0x000fea0003800000 */
[----:B------:R-:W-:Y:S04]  /*466e0*/  BSSY.RECONVERGENT B2, `(.L_x_1172) ;  /* 0x0000005000027945 */ /* 0x000fe80003800200 */
[----:B------:R-:W-:Y:S05]  /*466f0*/  @P0 BRA `(.L_x_1173) ;  /* 0x0000000000080947 */ /* 0x000fea0003800000 */
[----:B------:R0:W-:Y:S01]  /*46700*/  ATOMS.EXCH RZ, [R3+0x10000], RZ ;  /* 0x010000ff03ff738c */ /* 0x0001e20004000000 */
[----:B------:R-:W-:Y:S05]  /*46710*/  BRA `(.L_x_1174) ;  /* 0x0000000000047947 */ /* 0x000fea0003800000 */
.L_x_1173:
[----:B------:R2:W5:Y:S02]  /*46720*/  ATOMG.E.EXCH.STRONG.GPU PT, RZ, desc[UR36][R4.64], RZ ;  /* 0x800000ff04ff79a8 */ /* 0x000564000c1ef124 */
.L_x_1174:
[----:B------:R-:W-:Y:S05]  /*46730*/  BSYNC.RECONVERGENT B2 ;  /* 0x0000000000027941 */ /* 0x000fea0003800200 */
.L_x_1172:
[----:B------:R-:W-:Y:S01]  /*46740*/  LOP3.LUT P0, RZ, R0, 0x7, RZ, 0xc0, !PT ;  /* 0x0000000700ff7812 */ /* 0x000fe2000780c0ff */
[----:B------:R-:W-:-:S12]  /*46750*/  IMAD.MOV.U32 R7, RZ, RZ, R0 ;  /* 0x000000ffff077224 */ /* 0x000fd800078e0000 */
[----:B------:R-:W-:Y:S05]  /*46760*/  @!P0 BRA `(.L_x_1175) ;  /* 0xfffffffc009c8947 */ /* 0x000fea000383ffff */
.L_x_1168:
[----:B------:R-:W-:Y:S05]  /*46770*/  BSYNC B1 ;  /* 0x0000000000017941 */ /* 0x000fea0003800000 */
.L_x_1167:
        /* <DEDUP_REMOVED lines=15> */
.L_x_1178:
        /* <DEDUP_REMOVED lines=14> */
.L_x_1177:
        /* <DEDUP_REMOVED lines=15> */
.L_x_1182:
[----:B------:R-:W-:-:S05]  /*46a40*/  IMAD.WIDE.U32 R4, R5, 0x4, R28 ;  /* 0x0000000405047825 */ /* 0x000fca00078e001c */
[----:B0-----:R-:W2:Y:S02]  /*46a50*/  ATOMG.E.EXCH.STRONG.GPU PT, R0, desc[UR36][R4.64], R7 ;  /* 0x80000007040079a8 */ /* 0x001ea4000c1ef124 */
[----:B--2---:R-:W-:-:S13]  /*46a60*/  ISETP.NE.AND P0, PT, R0, -0x1, PT ;  /* 0xffffffff0000780c */ /* 0x004fda0003f05270 */
[----:B------:R-:W-:Y:S05]  /*46a70*/  @!P0 BREAK.RELIABLE B1 ;  /* 0x0000000000018942 */ /* 0x000fea0003800100 */
[----:B------:R-:W-:Y:S05]  /*46a80*/  @!P0 BRA `(.L_x_1183) ;  /* 0x0000000400208947 */ /* 0x000fea0003800000 */
[----:B------:R0:W5:Y:S01]  /*46a90*/  ATOMG.E.EXCH.STRONG.GPU PT, RZ, desc[UR36][R4.64], RZ ;  /* 0x800000ff04ff79a8 */ /* 0x000162000c1ef124 */
[----:B------:R-:W-:-:S07]  /*46aa0*/  MOV R3, R7 ;  /* 0x0000000700037202 */ /* 0x000fce0000000f00 */
.L_x_1179:
[----:B------:R-:W-:Y:S05]  /*46ab0*/  BSYNC.RELIABLE B1 ;  /* 0x0000000000017941 */ /* 0x000fea0003800100 */
.L_x_1176:
[----:B------:R-:W-:Y:S02]  /*46ac0*/  LOP3.LUT P0, RZ, R0, 0x7, RZ, 0xc0, !PT ;  /* 0x0000000700ff7812 */ /* 0x000fe4000780c0ff */
[----:B------:R-:W-:-:S04]  /*46ad0*/  LOP3.LUT P1, RZ, R3, 0x7, RZ, 0xc0, !PT ;  /* 0x0000000703ff7812 */ /* 0x000fc8000782c0ff */
[----:B------:R-:W-:-:S04]  /*46ae0*/  PLOP3.LUT P0, PT, P0, P1, PT, 0x20, 0x2 ;  /* 0x000000000002781c */ /* 0x000fc80000702470 */
[----:B------:R-:W-:Y:S02]  /*46af0*/  SEL R6, R3, R0, P0 ;  /* 0x0000000003067207 */ /* 0x000fe40000000000 */
[----:B------:R-:W-:Y:S02]  /*46b00*/  SEL R7, R0, R3, P0 ;  /* 0x0000000300077207 */ /* 0x000fe40000000000 */
[----:B------:R-:W-:-:S13]  /*46b10*/  LOP3.LUT P1, RZ, R6, 0x7, RZ, 0xc0, !PT ;  /* 0x0000000706ff7812 */ /* 0x000fda000782c0ff */
[----:B------:R-:W-:Y:S05]  /*46b20*/  @!P1 BRA `(.L_x_1184) ;  /* 0xfffffff8008c9947 */ /* 0x000fea000383ffff */
.L_x_1166:
        /* <DEDUP_REMOVED lines=36> */
.L_x_1181:
        /* <DEDUP_REMOVED lines=19> */
.L_x_1180:
[----:B------:R-:W2:Y:S02]  /*46ea0*/  LDL R3, [R1+0x118] ;  /* 0x0001180001037983 */ /* 0x000ea40000100800 */
[----:B--2---:R-:W-:-:S05]  /*46eb0*/  IMAD.SHL.U32 R0, R3, 0x8, RZ ;  /* 0x0000000803007824 */ /* 0x004fca00078e00ff */
[----:B------:R-:W-:Y:S01]  /*46ec0*/  LOP3.LUT R4, R0, 0x7f8, RZ, 0xc0, !PT ;  /* 0x000007f800047812 */ /* 0x000fe200078ec0ff */
[----:B------:R-:W-:-:S04]  /*46ed0*/  VIADD R0, R3, 0x1 ;  /* 0x0000000103007836 */ /* 0x000fc80000000000 */
[----:B------:R-:W-:Y:S01]  /*46ee0*/  IMAD.IADD R3, R1, 0x1, R4 ;  /* 0x0000000101037824 */ /* 0x000fe200078e0204 */
[----:B------:R0:W-:Y:S04]  /*46ef0*/  STL [R1+0x118], R0 ;  /* 0x0001180001007387 */ /* 0x0001e80000100800 */
[----:B------:R0:W-:Y:S02]  /*46f00*/  STL.64 [R3+0x120], R6 ;  /* 0x0001200603007387 */ /* 0x0001e40000100a00 */
.L_x_1183:
[----:B------:R-:W-:Y:S05]  /*46f10*/  BSYNC B0 ;  /* 0x0000000000007941 */ /* 0x000fea0003800000 */
.L_x_1165:
[----:B------:R-:W-:Y:S05]  /*46f20*/  BRA `(.L_x_807) ;  /* 0x000000c000f87947 */ /* 0x000fea0003800000 */
.L_x_1059:
        /* <DEDUP_REMOVED lines=9> */
[----:B------:R-:W-:Y:S02]  /*46fc0*/  MOV R0, R4 ;  /* 0x0000000400007202 */ /* 0x000fe40000000f00 */
[----:B------:R-:W-:-:S09]  /*46fd0*/  SHF.R.U32.HI R33, RZ, 0x3, R33 ;  /* 0x00000003ff217819 */ /* 0x000fd20000011621 */
        /* <DEDUP_REMOVED lines=8> */
.L_x_1186:
[----:B------:R-:W0:Y:S02]  /*47060*/  LDC.64 R4, c[0x0][0x380] ;  /* 0x0000e000ff047b82 */ /* 0x000e240000000a00 */
[----:B0-----:R-:W-:-:S03]  /*47070*/  IMAD.WIDE.U32 R4, R33, 0x8, R4 ;  /* 0x0000000821047825 */ /* 0x001fc600078e0004 */
[----:B------:R-:W-:-:S05]  /*47080*/  IADD3 R8, P0, PT, R4, 0xc000000, RZ ;  /* 0x0c00000004087810 */ /* 0x000fca0007f1e0ff */
[----:B------:R-:W-:-:S06]  /*47090*/  IMAD.X R9, RZ, RZ, R5, P0 ;  /* 0x000000ffff097224 */ /* 0x000fcc00000e0605 */
[----:B------:R-:W5:Y:S02]  /*470a0*/  ATOMG.E.EXCH.64.STRONG.GPU PT, R8, desc[UR36][R8.64+0x8], RZ ;  /* 0x800008ff080879a8 */ /* 0x000f64000c1ef524 */
.L_x_1187:
[----:B------:R-:W-:Y:S05]  /*470b0*/  BSYNC.RECONVERGENT B0 ;  /* 0x0000000000007941 */ /* 0x000fea0003800200 */
.L_x_1185:
        /* <DEDUP_REMOVED lines=11> */
.L_x_1189:
[----:B------:R-:W1:Y:S02]  /*47170*/  LDC.64 R4, c[0x0][0x380] ;  /* 0x0000e000ff047b82 */ /* 0x000e640000000a00 */
[----:B-1----:R-:W-:-:S03]  /*47180*/  IMAD.WIDE.U32 R4, R45, 0x8, R4 ;  /* 0x000000082d047825 */ /* 0x002fc600078e0004 */
[----:B------:R-:W-:-:S05]  /*47190*/  IADD3 R10, P0, PT, R4, 0xc000000, RZ ;  /* 0x0c000000040a7810 */ /* 0x000fca0007f1e0ff */
[----:B------:R-:W-:-:S06]  /*471a0*/  IMAD.X R11, RZ, RZ, R5, P0 ;  /* 0x000000ffff0b7224 */ /* 0x000fcc00000e0605 */
[----:B------:R-:W5:Y:S02]  /*471b0*/  ATOMG.E.EXCH.64.STRONG.GPU PT, R10, desc[UR36][R10.64+0x8], RZ ;  /* 0x800008ff0a0a79a8 */ /* 0x000f64000c1ef524 */
.L_x_1190:
[----:B------:R-:W-:Y:S05]  /*471c0*/  BSYNC.RECONVERGENT B0 ;  /* 0x0000000000007941 */ /* 0x000fea0003800200 */
.L_x_1188:
[----:B0----5:R-:W-:Y:S01]  /*471d0*/  LOP3.LUT P0, RZ, R8, 0x7, RZ, 0xc0, !PT ;  /* 0x0000000708ff7812 */ /* 0x021fe2000780c0ff */
[----:B------:R-:W-:Y:S01]  /*471e0*/  BSSY B0, `(.L_x_1191) ;  /* 0x0000094000007945 */ /* 0x000fe20003800000 */
[----:B-1----:R-:W-:-:S04]  /*471f0*/  LOP3.LUT P1, RZ, R10, 0x7, RZ, 0xc0, !PT ;  /* 0x000000070aff7812 */ /* 0x002fc8000782c0ff */
[----:B------:R-:W-:-:S04]  /*47200*/  PLOP3.LUT P0, PT, P0, P1, PT, 0x20, 0x2 ;  /* 0x000000000002781c */ /* 0x000fc80000702470 */
[----:B------:R-:W-:Y:S02]  /*47210*/  SEL R12, R10, R8, P0 ;  /* 0x000000080a0c7207 */ /* 0x000fe40000000000 */
[----:B------:R-:W-:Y:S02]  /*47220*/  SEL R3, R8, R10, P0 ;  /* 0x0000000a08037207 */ /* 0x000fe40000000000 */
[----:B------:R-:W-:-:S13]  /*47230*/  LOP3.LUT P1, RZ, R12, 0x7, RZ, 0xc0, !PT ;  /* 0x000000070cff7812 */ /* 0x000fda000782c0ff */
[----:B------:R-:W-:Y:S05]  /*47240*/  @P1 BRA `(.L_x_1192) ;  /* 0x0000000400701947 */ /* 0x000fea0003800000 */
.L_x_1210:
[----:B------:R-:W-:Y:S01]  /*47250*/  LOP3.LUT P0, RZ, R3, 0x7, RZ, 0xc0, !PT ;  /* 0x0000000703ff7812 */ /* 0x000fe2000780c0ff */
[----:B------:R-:W-:Y:S05]  /*47260*/  YIELD ;  /* 0x0000000000007946 */ /* 0x000fea0003800000 */
[----:B------:R-:W-:Y:S07]  /*47270*/  BSSY B1, `(.L_x_1193) ;  /* 0x000001f000017945 */ /* 0x000fee0003800000 */
[----:B--2345:R-:W-:Y:S05]  /*47280*/  @P0 BRA `(.L_x_1194) ;  /* 0x0000000000740947 */ /* 0x03cfea0003800000 */
[----:B------:R-:W0:Y:S01]  /*47290*/  S2R R5, SR_CgaCtaId ;  /* 0x0000000000057919 */ /* 0x000e220000008800 */
[----:B------:R-:W-:-:S05]  /*472a0*/  MOV R4, 0x400 ;  /* 0x0000040000047802 */ /* 0x000fca0000000f00 */
[----:B------:R-:W-:-:S05]  /*472b0*/  VIADD R4, R4, 0x410 ;  /* 0x0000041004047836 */ /* 0x000fca0000000000 */
[----:B0-----:R-:W-:-:S07]  /*472c0*/  LEA R14, R5, R4, 0x18 ;  /* 0x00000004050e7211 */ /* 0x001fce00078ec0ff */
.L_x_1201:
[C---:B------:R-:W-:Y:S01]  /*472d0*/  ISETP.GT.U32.AND P1, PT, R3.reuse, 0xffff, PT ;  /* 0x0000ffff0300780c */ /* 0x040fe20003f24070 */
[----:B------:R-:W-:Y:S05]  /*472e0*/  YIELD ;  /* 0x0000000000007946 */ /* 0x000fea0003800000 */
[----:B--2---:R-:W-:Y:S01]  /*472f0*/  SHF.R.U32.HI R5, RZ, 0x3, R3 ;  /* 0x00000003ff057819 */ /* 0x004fe20000011603 */
[----:B------:R-:W-:Y:S01]  /*47300*/  BSSY.RECONVERGENT B2, `(.L_x_1195) ;  /* 0x0000009000027945 */ /* 0x000fe20003800200 */
[----:B01----:R-:W-:-:S03]  /*47310*/  LEA.HI R7, R3, R14, RZ, 0x1f ;  /* 0x0000000e03077211 */ /* 0x003fc600078ff8ff */
[----:B------:R-:W-:Y:S02]  /*47320*/  IMAD.WIDE.U32 R4, R5, 0x4, R28 ;  /* 0x0000000405047825 */ /* 0x000fe400078e001c */
[----:B-----5:R-:W-:Y:S05]  /*47330*/  @P1 BRA `(.L_x_1196) ;  /* 0x00000000000c1947 */ /* 0x020fea0003800000 */
[----:B------:R-:W-:-:S06]  /*47340*/  IMAD.MOV.U32 R6, RZ, RZ, -0x1 ;  /* 0xffffffffff067424 */ /* 0x000fcc00078e00ff */
[----:B------:R0:W1:Y:S01]  /*47350*/  ATOMS.EXCH R6, [R7+0x10000], R6 ;  /* 0x010000060706738c */ /* 0x0000620004000000 */
[----:B------:R-:W-:Y:S05]  /*47360*/  BRA `(.L_x_1197) ;  /* 0x0000000000087947 */ /* 0x000fea0003800000 */
.L_x_1196:
[----:B------:R-:W-:-:S05]  /*47370*/  IMAD.MOV.U32 R13, RZ, RZ, -0x1 ;  /* 0xffffffffff0d7424 */ /* 0x000fca00078e00ff */
[----:B------:R2:W5:Y:S02]  /*47380*/  ATOMG.E.EXCH.STRONG.GPU PT, R6, desc[UR36][R4.64], R13 ;  /* 0x8000000d040679a8 */ /* 0x000564000c1ef124 */
.L_x_1197:
[----:B------:R-:W-:Y:S05]  /*47390*/  BSYNC.RECONVERGENT B2 ;  /* 0x0000000000027941 */ /* 0x000fea0003800200 */
.L_x_1195:
[----:B-12--5:R-:W-:-:S05]  /*473a0*/  VIADD R13, R6, 0x1 ;  /* 0x00000001060d7836 */ /* 0x026fca0000000000 */
[----:B------:R-:W-:-:S13]  /*473b0*/  ISETP.GE.U32.AND P0, PT, R13, 0x2, PT ;  /* 0x000000020d00780c */ /* 0x000fda0003f06070 */
[----:B------:R-:W-:Y:S05]  /*473c0*/  @!P0 BRA `(.L_x_1194) ;  /* 0x0000000000248947 */ /* 0x000fea0003800000 */
[----:B------:R-:W-:Y:S04]  /*473d0*/  BSSY.RECONVERGENT B2, `(.L_x_1198) ;  /* 0x0000005000027945 */ /* 0x000fe80003800200 */
[----:B------:R-:W-:Y:S05]  /*473e0*/  @P1 BRA `(.L_x_1199) ;  /* 0x0000000000081947 */ /* 0x000fea0003800000 */
[----:B------:R1:W-:Y:S01]  /*473f0*/  ATOMS.EXCH RZ, [R7+0x10000], RZ ;  /* 0x010000ff07ff738c */ /* 0x0003e20004000000 */
[----:B------:R-:W-:Y:S05]  /*47400*/  BRA `(.L_x_1200) ;  /* 0x0000000000047947 */ /* 0x000fea0003800000 */
.L_x_1199:
[----:B------:R2:W5:Y:S02]  /*47410*/  ATOMG.E.EXCH.STRONG.GPU PT, RZ, desc[UR36][R4.64], RZ ;  /* 0x800000ff04ff79a8 */ /* 0x000564000c1ef124 */
.L_x_1200:
[----:B------:R-:W-:Y:S05]  /*47420*/  BSYNC.RECONVERGENT B2 ;  /* 0x0000000000027941 */ /* 0x000fea0003800200 */
.L_x_1198:
[----:B------:R-:W-:Y:S01]  /*47430*/  LOP3.LUT P0, RZ, R6, 0x7, RZ, 0xc0, !PT ;  /* 0x0000000706ff7812 */ /* 0x000fe2000780c0ff */
[----:B------:R-:W-:-:S12]  /*47440*/  IMAD.MOV.U32 R3, RZ, RZ, R6 ;  /* 0x000000ffff037224 */ /* 0x000fd800078e0006 */
[----:B------:R-:W-:Y:S05]  /*47450*/  @!P0 BRA `(.L_x_1201) ;  /* 0xfffffffc009c8947 */ /* 0x000fea000383ffff */
.L_x_1194:
[----:B------:R-:W-:Y:S05]  /*47460*/  BSYNC B1 ;  /* 0x0000000000017941 */ /* 0x000fea0003800000 */
.L_x_1193:
        /* <DEDUP_REMOVED lines=10> */
[----:B01----:R-:W-:-:S10]  /*47510*/  IMAD.MOV.U32 R7, RZ, RZ, R12 ;  /* 0x000000ffff077224 */ /* 0x003fd400078e000c */
[----:B------:R-:W-:Y:S05]  /*47520*/  @!P0 BRA `(.L_x_1205) ;  /* 0x0000000000988947 */ /* 0x000fea0003800000 */
[----:B------:R-:W-:Y:S05]  /*47530*/  @P1 BREAK.RELIABLE B1 ;  /* 0x0000000000011942 */ /* 0x000fea0003800100 */
[----:B------:R-:W-:Y:S05]  /*47540*/  @P1 BRA `(.L_x_1206) ;  /* 0x0000000400641947 */ /* 0x000fea0003800000 */
.L_x_1204:
[----:B------:R-:W-:Y:S02]  /*47550*/  ISETP.GT.U32.AND P1, PT, R12, 0xffff, PT ;  /* 0x0000ffff0c00780c */ /* 0x000fe40003f24070 */
[----:B01----:R-:W-:-:S11]  /*47560*/  SHF.R.U32.HI R7, RZ, 0x3, R12 ;  /* 0x00000003ff077819 */ /* 0x003fd6000001160c */
[----:B--2---:R-:W-:-:S06]  /*47570*/  @P1 IMAD.WIDE.U32 R4, R7, 0x4, R28 ;  /* 0x0000000407041825 */ /* 0x004fcc00078e001c */
        /* <DEDUP_REMOVED lines=11> */
.L_x_1203:
        /* <DEDUP_REMOVED lines=13> */
[----:B01----:R-:W-:Y:S01]  /*47700*/  IMAD.MOV.U32 R7, RZ, RZ, R3 ;  /* 0x000000ffff077224 */ /* 0x003fe200078e0003 */
[----:B------:R-:W-:Y:S06]  /*47710*/  BRA `(.L_x_1205) ;  /* 0x00000000001c7947 */ /* 0x000fec0003800000 */
.L_x_1208:
[----:B------:R-:W-:-:S05]  /*47720*/  IMAD.WIDE.U32 R4, R5, 0x4, R28 ;  /* 0x0000000405047825 */ /* 0x000fca00078e001c */
[----:B------:R-:W2:Y:S02]  /*47730*/  ATOMG.E.EXCH.STRONG.GPU PT, R6, desc[UR36][R4.64], R3 ;  /* 0x80000003040679a8 */ /* 0x000ea4000c1ef124 */
[----:B--2---:R-:W-:-:S13]  /*47740*/  ISETP.NE.AND P0, PT, R6, -0x1, PT ;  /* 0xffffffff0600780c */ /* 0x004fda0003f05270 */
[----:B------:R-:W-:Y:S05]  /*47750*/  @!P0 BREAK.RELIABLE B1 ;  /* 0x0000000000018942 */ /* 0x000fea0003800100 */
[----:B------:R-:W-:Y:S05]  /*47760*/  @!P0 BRA `(.L_x_1209) ;  /* 0x0000000000ec8947 */ /* 0x000fea0003800000 */
[----:B------:R3:W5:Y:S01]  /*47770*/  ATOMG.E.EXCH.STRONG.GPU PT, RZ, desc[UR36][R4.64], RZ ;  /* 0x800000ff04ff79a8 */ /* 0x000762000c1ef124 */
[----:B01----:R-:W-:-:S07]  /*47780*/  IMAD.MOV.U32 R7, RZ, RZ, R3 ;  /* 0x000000ffff077224 */ /* 0x003fce00078e0003 */
.L_x_1205:
[----:B------:R-:W-:Y:S05]  /*47790*/  BSYNC.RELIABLE B1 ;  /* 0x0000000000017941 */ /* 0x000fea0003800100 */
.L_x_1202:
[----:B------:R-:W-:Y:S02]  /*477a0*/  LOP3.LUT P0, RZ, R6, 0x7, RZ, 0xc0, !PT ;  /* 0x0000000706ff7812 */ /* 0x000fe4000780c0ff */
[----:B------:R-:W-:-:S04]  /*477b0*/  LOP3.LUT P1, RZ, R7, 0x7, RZ, 0xc0, !PT ;  /* 0x0000000707ff7812 */ /* 0x000fc8000782c0ff */
[----:B------:R-:W-:-:S04]  /*477c0*/  PLOP3.LUT P0, PT, P0, P1, PT, 0x20, 0x2 ;  /* 0x000000000002781c */ /* 0x000fc80000702470 */
[----:B------:R-:W-:Y:S02]  /*477d0*/  SEL R12, R7, R6, P0 ;  /* 0x00000006070c7207 */ /* 0x000fe40000000000 */
[----:B------:R-:W-:Y:S02]  /*477e0*/  SEL R3, R6, R7, P0 ;  /* 0x0000000706037207 */ /* 0x000fe40000000000 */
[----:B------:R-:W-:-:S13]  /*477f0*/  LOP3.LUT P1, RZ, R12, 0x7, RZ, 0xc0, !PT ;  /* 0x000000070cff7812 */ /* 0x000fda000782c0ff */
[----:B------:R-:W-:Y:S05]  /*47800*/  @!P1 BRA `(.L_x_1210) ;  /* 0xfffffff800909947 */ /* 0x000fea000383ffff */
.L_x_1192:
[----:B--234-:R-:W-:Y:S02]  /*47810*/  IMAD.SHL.U32 R4, R12, 0x8, RZ ;  /* 0x000000080c047824 */ /* 0x01cfe400078e00ff */
[----:B------:R-:W-:Y:S02]  /*47820*/  IMAD.MOV.U32 R5, RZ, RZ, -0x4f0f0efe ;  /* 0xb0f0f102ff057424 */ /* 0x000fe400078e00ff */
[----:B------:R-:W-:Y:S01]  /*47830*/  IMAD.MOV.U32 R13, RZ, RZ, -0x40000000 ;  /* 0xc0000000ff0d7424 */ /* 0x000fe200078e00ff */
[----:B------:R-:W-:Y:S01]  /*47840*/  LOP3.LUT R4, R4, 0x38, RZ, 0xc0, !PT ;  /* 0x0000003804047812 */ /* 0x000fe200078ec0ff */
[----:B------:R-:W-:-:S03]  /*47850*/  IMAD.MOV.U32 R7, RZ, RZ, -0x203a400 ;  /* 0xfdfc5c00ff077424 */ /* 0x000fc600078e00ff */
[----:B------:R-:W-:-:S04]  /*47860*/  LOP3.LUT R4, R4, 0x7, R3, 0xf8, !PT ;  /* 0x0000000704047812 */ /* 0x000fc800078ef803 */
[-C--:B------:R-:W-:Y:S02]  /*47870*/  SHF.R.U64 R6, R5, R4.reuse, 0x7eb6deee ;  /* 0x7eb6deee05067419 */ /* 0x080fe40000001204 */
        /* <DEDUP_REMOVED lines=24> */
.L_x_1207:
[----:B------:R-:W-:Y:S01]  /*47a00*/  LOP3.LUT R4, R3, 0x7, RZ, 0xc0, !PT ;  /* 0x0000000703047812 */ /* 0x000fe200078ec0ff */
[----:B------:R-:W-:-:S03]  /*47a10*/  IMAD.MOV.U32 R13, RZ, RZ, R3 ;  /* 0x000000ffff0d7224 */ /* 0x000fc600078e0003 */
[----:B------:R-:W-:-:S13]  /*47a20*/  ISETP.NE.AND P0, PT, R4, 0x1, PT ;  /* 0x000000010400780c */ /* 0x000fda0003f05270 */
[C---:B------:R-:W-:Y:S01]  /*47a30*/  @!P0 IMAD.SHL.U32 R6, R0.reuse, 0x8, RZ ;  /* 0x0000000800068824 */ /* 0x040fe200078e00ff */
[----:B------:R-:W-:Y:S01]  /*47a40*/  @!P0 IADD3 R4, PT, PT, R0, 0x1, RZ ;  /* 0x0000000100048810 */ /* 0x000fe20007ffe0ff */
[----:B------:R1:W-:Y:S01]  /*47a50*/  @P0 STL [R1+0x118], R22 ;  /* 0x0001181601000387 */ /* 0x0003e20000100800 */
[----:B------:R-:W-:Y:S02]  /*47a60*/  @P0 IMAD.MOV.U32 R18, RZ, RZ, R22 ;  /* 0x000000ffff120224 */ /* 0x000fe400078e0016 */
[----:B------:R-:W-:Y:S01]  /*47a70*/  @!P0 LOP3.LUT R6, R6, 0x7f8, RZ, 0xc0, !PT ;  /* 0x000007f806068812 */ /* 0x000fe200078ec0ff */
[----:B------:R1:W-:Y:S01]  /*47a80*/  @P0 STL.64 [R19+0x120], R12 ;  /* 0x0001200c13000387 */ /* 0x0003e20000100a00 */
[----:B------:R-:W-:-:S03]  /*47a90*/  @!P0 IMAD.MOV.U32 R0, RZ, RZ, R4 ;  /* 0x000000ffff008224 */ /* 0x000fc600078e0004 */
[----:B------:R-:W-:Y:S01]  /*47aa0*/  @!P0 IMAD.IADD R5, R1, 0x1, R6 ;  /* 0x0000000101058824 */ /* 0x000fe200078e0206 */
[----:B------:R1:W-:Y:S04]  /*47ab0*/  @!P0 STL [R1+0x920], R4 ;  /* 0x0009200401008387 */ /* 0x0003e80000100800 */
[----:B------:R1:W-:Y:S01]  /*47ac0*/  @!P0 STL.64 [R5+0x928], R12 ;  /* 0x0009280c05008387 */ /* 0x0003e20000100a00 */
[----:B------:R-:W-:Y:S05]  /*47ad0*/  BRA `(.L_x_1209) ;  /* 0x0000000000107947 */ /* 0x000fea0003800000 */
.L_x_1206:
[----:B------:R-:W-:Y:S01]  /*47ae0*/  IMAD.MOV.U32 R13, RZ, RZ, R3 ;  /* 0x000000ffff0d7224 */ /* 0x000fe200078e0003 */
[----:B------:R0:W-:Y:S01]  /*47af0*/  STL [R1+0x118], R22 ;  /* 0x0001181601007387 */ /* 0x0001e20000100800 */
[----:B------:R-:W-:-:S03]  /*47b00*/  IMAD.MOV.U32 R18, RZ, RZ, R22 ;  /* 0x000000ffff127224 */ /* 0x000fc600078e0016 */
[----:B------:R0:W-:Y:S04]  /*47b10*/  STL.64 [R19+0x120], R12 ;  /* 0x0001200c13007387 */ /* 0x0001e80000100a00 */
.L_x_1209:
[----:B------:R-:W-:Y:S05]  /*47b20*/  BSYNC B0 ;  /* 0x0000000000007941 */ /* 0x000fea0003800000 */
.L_x_1191:
[----:B------:R-:W-:Y:S01]  /*47b30*/  LOP3.LUT P0, RZ, R9, 0x7, RZ, 0xc0, !PT ;  /* 0x0000000709ff7812 */ /* 0x000fe2000780c0ff */
[----:B------:R-:W-:Y:S01]  /*47b40*/  BSSY B0, `(.L_x_1211) ;  /* 0x0000099000007945 */ /* 0x000fe20003800000 */
[----:B------:R-:W-:-:S04]  /*47b50*/  LOP3.LUT P1, RZ, R11, 0x7, RZ, 0xc0, !PT ;  /* 0x000000070bff7812 */ /* 0x000fc8000782c0ff */
[----:B------:R-:W-:-:S04]  /*47b60*/  PLOP3.LUT P0, PT, P0, P1, PT, 0x20, 0x2 ;  /* 0x000000000002781c */ /* 0x000fc80000702470 */
[----:B------:R-:W-:Y:S02]  /*47b70*/  SEL R8, R11, R9, P0 ;  /* 0x000000090b087207 */ /* 0x000fe40000000000 */
[----:B------:R-:W-:Y:S02]  /*47b80*/  SEL R9, R9, R11, P0 ;  /* 0x0000000b09097207 */ /* 0x000fe40000000000 */
[----:B------:R-:W-:-:S13]  /*47b90*/  LOP3.LUT P1, RZ, R8, 0x7, RZ, 0xc0, !PT ;  /* 0x0000000708ff7812 */ /* 0x000fda000782c0ff */
[----:B------:R-:W-:Y:S05]  /*47ba0*/  @P1 BRA `(.L_x_1212) ;  /* 0x0000000400741947 */ /* 0x000fea0003800000 */
.L_x_1230:
[----:B------:R-:W-:Y:S01]  /*47bb0*/  LOP3.LUT P0, RZ, R9, 0x7, RZ, 0xc0, !PT ;  /* 0x0000000709ff7812 */ /* 0x000fe2000780c0ff */
[----:B------:R-:W-:Y:S05]  /*47bc0*/  YIELD ;  /* 0x0000000000007946 */ /* 0x000fea0003800000 */
[----:B------:R-:W-:Y:S07]  /*47bd0*/  BSSY B1, `(.L_x_1213) ;  /* 0x000001f000017945 */ /* 0x000fee0003800000 */
[----:B------:R-:W-:Y:S05]  /*47be0*/  @P0 BRA `(.L_x_1214) ;  /* 0x0000000000740947 */ /* 0x000fea0003800000 */
[----:B-123--:R-:W1:Y:S01]  /*47bf0*/  S2R R4, SR_CgaCtaId ;  /* 0x0000000000047919 */ /* 0x00ee620000008800 */
[----:B------:R-:W-:-:S05]  /*47c00*/  MOV R3, 0x400 ;  /* 0x0000040000037802 */ /* 0x000fca0000000f00 */
[----:B------:R-:W-:-:S05]  /*47c10*/  VIADD R3, R3, 0x410 ;  /* 0x0000041003037836 */ /* 0x000fca0000000000 */
[----:B-1----:R-:W-:-:S07]  /*47c20*/  LEA R10, R4, R3, 0x18 ;  /* 0x00000003040a7211 */ /* 0x002fce00078ec0ff */
.L_x_1221:
[C---:B------:R-:W-:Y:S01]  /*47c30*/  ISETP.GT.U32.AND P1, PT, R9.reuse, 0xffff, PT ;  /* 0x0000ffff0900780c */ /* 0x040fe20003f24070 */
[----:B------:R-:W-:Y:S05]  /*47c40*/  YIELD ;  /* 0x0000000000007946 */ /* 0x000fea0003800000 */
[----:B--23--:R-:W-:Y:S01]  /*47c50*/  SHF.R.U32.HI R5, RZ, 0x3, R9 ;  /* 0x00000003ff057819 */ /* 0x00cfe20000011609 */
[----:B------:R-:W-:Y:S01]  /*47c60*/  BSSY.RECONVERGENT B2, `(.L_x_1215) ;  /* 0x0000009000027945 */ /* 0x000fe20003800200 */
[----:B01----:R-:W-:-:S03]  /*47c70*/  LEA.HI R6, R9, R10, RZ, 0x1f ;  /* 0x0000000a09067211 */ /* 0x003fc600078ff8ff */
[----:B------:R-:W-:Y:S02]  /*47c80*/  IMAD.WIDE.U32 R4, R5, 0x4, R28 ;  /* 0x0000000405047825 */ /* 0x000fe400078e001c */
[----:B------:R-:W-:Y:S05]  /*47c90*/  @P1 BRA `(.L_x_1216) ;  /* 0x00000000000c1947 */ /* 0x000fea0003800000 */
[----:B------:R-:W-:-:S06]  /*47ca0*/  IMAD.MOV.U32 R3, RZ, RZ, -0x1 ;  /* 0xffffffffff037424 */ /* 0x000fcc00078e00ff */
[----:B------:R1:W2:Y:S01]  /*47cb0*/  ATOMS.EXCH R3, [R6+0x10000], R3 ;  /* 0x010000030603738c */ /* 0x0002a20004000000 */
[----:B------:R-:W-:Y:S05]  /*47cc0*/  BRA `(.L_x_1217) ;  /* 0x0000000000087947 */ /* 0x000fea0003800000 */
.L_x_1216:
[----:B------:R-:W-:-:S06]  /*47cd0*/  IMAD.MOV.U32 R3, RZ, RZ, -0x1 ;  /* 0xffffffffff037424 */ /* 0x000fcc00078e00ff */
[----:B------:R3:W5:Y:S02]  /*47ce0*/  ATOMG.E.EXCH.STRONG.GPU PT, R3, desc[UR36][R4.64], R3 ;  /* 0x80000003040379a8 */ /* 0x000764000c1ef124 */
.L_x_1217:
[----:B------:R-:W-:Y:S05]  /*47cf0*/  BSYNC.RECONVERGENT B2 ;  /* 0x0000000000027941 */ /* 0x000fea0003800200 */
.L_x_1215:
[----:B0-2--5:R-:W-:-:S05]  /*47d00*/  VIADD R7, R3, 0x1 ;  /* 0x0000000103077836 */ /* 0x025fca0000000000 */
[----:B------:R-:W-:-:S13]  /*47d10*/  ISETP.GE.U32.AND P0, PT, R7, 0x2, PT ;  /* 0x000000020700780c */ /* 0x000fda0003f06070 */
[----:B------:R-:W-:Y:S05]  /*47d20*/  @!P0 BRA `(.L_x_1214) ;  /* 0x0000000000248947 */ /* 0x000fea0003800000 */
[----:B------:R-:W-:Y:S04]  /*47d30*/  BSSY.RECONVERGENT B2, `(.L_x_1218) ;  /* 0x0000005000027945 */ /* 0x000fe80003800200 */
[----:B------:R-:W-:Y:S05]  /*47d40*/  @P1 BRA `(.L_x_1219) ;  /* 0x0000000000081947 */ /* 0x000fea0003800000 */
[----:B------:R0:W-:Y:S01]  /*47d50*/  ATOMS.EXCH RZ, [R6+0x10000], RZ ;  /* 0x010000ff06ff738c */ /* 0x0001e20004000000 */
[----:B------:R-:W-:Y:S05]  /*47d60*/  BRA `(.L_x_1220) ;  /* 0x0000000000047947 */ /* 0x000fea0003800000 */
.L_x_1219:
[----:B------:R2:W5:Y:S02]  /*47d70*/  ATOMG.E.EXCH.STRONG.GPU PT, RZ, desc[UR36][R4.64], RZ ;  /* 0x800000ff04ff79a8 */ /* 0x000564000c1ef124 */
.L_x_1220:
[----:B------:R-:W-:Y:S05]  /*47d80*/  BSYNC.RECONVERGENT B2 ;  /* 0x0000000000027941 */ /* 0x000fea0003800200 */
.L_x_1218:
[----:B------:R-:W-:Y:S01]  /*47d90*/  LOP3.LUT P0, RZ, R3, 0x7, RZ, 0xc0, !PT ;  /* 0x0000000703ff7812 */ /* 0x000fe2000780c0ff */
[----:B------:R-:W-:-:S12]  /*47da0*/  IMAD.MOV.U32 R9, RZ, RZ, R3 ;  /* 0x000000ffff097224 */ /* 0x000fd800078e0003 */
[----:B------:R-:W-:Y:S05]  /*47db0*/  @!P0 BRA `(.L_x_1221) ;  /* 0xfffffffc009c8947 */ /* 0x000fea000383ffff */
.L_x_1214:
[----:B------:R-:W-:Y:S05]  /*47dc0*/  BSYNC B1 ;  /* 0x0000000000017941 */ /* 0x000fea0003800000 */
.L_x_1213:
        /* <DEDUP_REMOVED lines=15> */
.L_x_1224:
        /* <DEDUP_REMOVED lines=14> */
.L_x_1223:
        /* <DEDUP_REMOVED lines=15> */
.L_x_1228:
[----:B------:R-:W-:-:S05]  /*48090*/  IMAD.WIDE.U32 R4, R5, 0x4, R28 ;  /* 0x0000000405047825 */ /* 0x000fca00078e001c */
[----:B------:R-:W2:Y:S02]  /*480a0*/  ATOMG.E.EXCH.STRONG.GPU PT, R3, desc[UR36][R4.64], R9 ;  /* 0x80000009040379a8 */ /* 0x000ea4000c1ef124 */
[----:B--2---:R-:W-:-:S13]  /*480b0*/  ISETP.NE.AND P0, PT, R3, -0x1, PT ;  /* 0xffffffff0300780c */ /* 0x004fda0003f05270 */
[----:B------:R-:W-:Y:S05]  /*480c0*/  @!P0 BREAK.RELIABLE B1 ;  /* 0x0000000000018942 */ /* 0x000fea0003800100 */
[----:B------:R-:W-:Y:S05]  /*480d0*/  @!P0 BRA `(.L_x_1229) ;  /* 0x0000000000fc8947 */ /* 0x000fea0003800000 */
[----:B------:R1:W5:Y:S01]  /*480e0*/  ATOMG.E.EXCH.STRONG.GPU PT, RZ, desc[UR36][R4.64], RZ ;  /* 0x800000ff04ff79a8 */ /* 0x000362000c1ef124 */
[----:B0-----:R-:W-:-:S07]  /*480f0*/  IMAD.MOV.U32 R6, RZ, RZ, R9 ;  /* 0x000000ffff067224 */ /* 0x001fce00078e0009 */
.L_x_1225:
[----:B------:R-:W-:Y:S05]  /*48100*/  BSYNC.RELIABLE B1 ;  /* 0x0000000000017941 */ /* 0x000fea0003800100 */
.L_x_1222:
[----:B------:R-:W-:Y:S02]  /*48110*/  LOP3.LUT P0, RZ, R3, 0x7, RZ, 0xc0, !PT ;  /* 0x0000000703ff7812 */ /* 0x000fe4000780c0ff */
[----:B------:R-:W-:-:S04]  /*48120*/  LOP3.LUT P1, RZ, R6, 0x7, RZ, 0xc0, !PT ;  /* 0x0000000706ff7812 */ /* 0x000fc8000782c0ff */
[----:B------:R-:W-:-:S04]  /*48130*/  PLOP3.LUT P0, PT, P0, P1, PT, 0x20, 0x2 ;  /* 0x000000000002781c */ /* 0x000fc80000702470 */
[----:B------:R-:W-:Y:S02]  /*48140*/  SEL R8, R6, R3, P0 ;  /* 0x0000000306087207 */ /* 0x000fe40000000000 */
[----:B------:R-:W-:Y:S02]  /*48150*/  SEL R9, R3, R6, P0 ;  /* 0x0000000603097207 */ /* 0x000fe40000000000 */
[----:B------:R-:W-:-:S13]  /*48160*/  LOP3.LUT P1, RZ, R8, 0x7, RZ, 0xc0, !PT ;  /* 0x0000000708ff7812 */ /* 0x000fda000782c0ff */
[----:B------:R-:W-:Y:S05]  /*48170*/  @!P1 BRA `(.L_x_1230) ;  /* 0xfffffff8008c9947 */ /* 0x000fea000383ffff */
.L_x_1212:
[----:B------:R-:W-:Y:S02]  /*48180*/  IMAD.SHL.U32 R3, R8, 0x8, RZ ;  /* 0x0000000808037824 */ /* 0x000fe400078e00ff */
[----:B-123--:R-:W-:Y:S02]  /*48190*/  IMAD.MOV.U32 R5, RZ, RZ, -0x203a400 ;  /* 0xfdfc5c00ff057424 */ /* 0x00efe400078e00ff */
[----:B0-----:R-:W-:Y:S01]  /*481a0*/  IMAD.MOV.U32 R7, RZ, RZ, -0x40000000 ;  /* 0xc0000000ff077424 */ /* 0x001fe200078e00ff */
        /* <DEDUP_REMOVED lines=22> */
[C---:B------:R-:W-:Y:S01]  /*48310*/  @P0 IADD3 R5, PT, PT, R1.reuse, R6, RZ ;  /* 0x0000000601050210 */ /* 0x040fe20007ffe0ff */
[----:B------:R2:W-:Y:S02]  /*48320*/  @P0 STL [R1+0x118], R18 ;  /* 0x0001181201000387 */ /* 0x0005e40000100800 */
[----:B------:R-:W-:-:S02]  /*48330*/  @!P0 IMAD.IADD R3, R1, 0x1, R4 ;  /* 0x0000000101038824 */ /* 0x000fc400078e0204 */
[----:B------:R2:W-:Y:S04]  /*48340*/  @P0 STL.64 [R5+0x120], R8 ;  /* 0x0001200805000387 */ /* 0x0005e80000100a00 */
[----:B------:R2:W-:Y:S04]  /*48350*/  @!P0 STL [R1+0x920], R0 ;  /* 0x0009200001008387 */ /* 0x0005e80000100800 */
[----:B------:R2:W-:Y:S01]  /*48360*/  @!P0 STL.64 [R3+0x928], R8 ;  /* 0x0009280803008387 */ /* 0x0005e20000100a00 */
[----:B------:R-:W-:Y:S05]  /*48370*/  BRA `(.L_x_1229) ;  /* 0x0000000000547947 */ /* 0x000fea0003800000 */
.L_x_1227:
        /* <DEDUP_REMOVED lines=15> */
.L_x_1226:
[C---:B------:R-:W-:Y:S02]  /*48470*/  IMAD.SHL.U32 R0, R18.reuse, 0x8, RZ ;  /* 0x0000000812007824 */ /* 0x040fe400078e00ff */
[----:B------:R-:W-:-:S03]  /*48480*/  VIADD R18, R18, 0x1 ;  /* 0x0000000112127836 */ /* 0x000fc60000000000 */
[----:B------:R-:W-:Y:S02]  /*48490*/  LOP3.LUT R0, R0, 0x7f8, RZ, 0xc0, !PT ;  /* 0x000007f800007812 */ /* 0x000fe400078ec0ff */
[----:B------:R0:W-:Y:S03]  /*484a0*/  STL [R1+0x118], R18 ;  /* 0x0001181201007387 */ /* 0x0001e60000100800 */
[----:B------:R-:W-:-:S05]  /*484b0*/  IMAD.IADD R3, R1, 0x1, R0 ;  /* 0x0000000101037824 */ /* 0x000fca00078e0200 */
[----:B------:R0:W-:Y:S02]  /*484c0*/  STL.64 [R3+0x120], R8 ;  /* 0x0001200803007387 */ /* 0x0001e40000100a00 */
.L_x_1229:
[----:B------:R-:W-:Y:S05]  /*484d0*/  BSYNC B0 ;  /* 0x0000000000007941 */ /* 0x000fea0003800000 */
.L_x_1211:
[----:B------:R-:W-:Y:S05]  /*484e0*/  BRA `(.L_x_807) ;  /* 0x000000ac00887947 */ /* 0x000fea0003800000 */
.L_x_1058:
        /* <DEDUP_REMOVED lines=13> */
.L_x_1237:
        /* <DEDUP_REMOVED lines=33> */
.L_x_1236:
[----:B------:R-:W-:Y:S05]  /*487d0*/  BSYNC.RECONVERGENT B8 ;  /* 0x0000000000087941 */ /* 0x000fea0003800200 */
.L_x_1235:
[----:B------:R-:W-:-:S13]  /*487e0*/  ISETP.GE.U32.AND P0, PT, R22, 0x2, PT ;  /* 0x000000021600780c */ /* 0x000fda0003f06070 */
[----:B------:R-:W-:Y:S05]  /*487f0*/  @!P0 BRA `(.L_x_1237) ;  /* 0xfffffffc00708947 */ /* 0x000fea000383ffff */
[----:B------:R-:W-:Y:S05]  /*48800*/  BSYNC.RECONVERGENT B7 ;  /* 0x0000000000077941 */ /* 0x000fea0003800200 */
.L_x_1234:
[----:B------:R-:W-:Y:S01]  /*48810*/  PLOP3.LUT P0, PT, PT, PT, PT, 0x80, 0x8 ;  /* 0x000000000008781c */ /* 0x000fe20003f0f070 */
[----:B------:R-:W-:-:S12]  /*48820*/  BRA `(.L_x_1238) ;  /* 0x0000004400347947 */ /* 0x000fd80003800000 */
.L_x_1233:
[----:B------:R-:W2:Y:S01]  /*48830*/  LDL R9, [R1+0x4] ;  /* 0x0000040001097983 */ /* 0x000ea20000100800 */
[----:B------:R-:W-:Y:S01]  /*48840*/  BSSY.RECONVERGENT B0, `(.L_x_1239) ;  /* 0x000044a000007945 */ /* 0x000fe20003800200 */
[C---:B--2---:R-:W-:Y:S02]  /*48850*/  IMAD.SHL.U32 R0, R9.reuse, 0x80, RZ ;  /* 0x0000008009007824 */ /* 0x044fe400078e00ff */
[----:B------:R-:W-:-:S03]  /*48860*/  IMAD.SHL.U32 R3, R9, 0x400, RZ ;  /* 0x0000040009037824 */ /* 0x000fc600078e00ff */
[----:B------:R-:W-:Y:S02]  /*48870*/  IADD3 R8, PT, PT, R0, 0x80, RZ ;  /* 0x0000008000087810 */ /* 0x000fe40007ffe0ff */
[----:B------:R-:W-:-:S03]  /*48880*/  LOP3.LUT R3, R3, 0xfc00, RZ, 0xc0, !PT ;  /* 0x0000fc0003037812 */ /* 0x000fc600078ec0ff */
[C---:B------:R-:W-:Y:S01]  /*48890*/  IMAD.SHL.U32 R4, R8.reuse, 0x8, RZ ;  /* 0x0000000808047824 */ /* 0x040fe200078e00ff */
[----:B------:R-:W-:Y:S01]  /*488a0*/  LOP3.LUT R8, R8, 0x1f80, RZ, 0xc0, !PT ;  /* 0x00001f8008087812 */ /* 0x000fe200078ec0ff */
[----:B------:R-:W-:-:S03]  /*488b0*/  IMAD.IADD R3, R36, 0x1, R3 ;  /* 0x0000000124037824 */ /* 0x000fc600078e0203 */
[----:B------:R-:W-:Y:S01]  /*488c0*/  LOP3.LUT R5, R4, 0xfc00, RZ, 0xc0, !PT ;  /* 0x0000fc0004057812 */ /* 0x000fe200078ec0ff */
[----:B------:R-:W-:Y:S01]  /*488d0*/  IMAD.IADD R8, R8, 0x1, R37 ;  /* 0x0000000108087824 */ /* 0x000fe200078e0225 */
[----:B------:R-:W0:Y:S03]  /*488e0*/  LDS.64 R6, [R3] ;  /* 0x0000000003067984 */ /* 0x000e260000000a00 */
[----:B------:R-:W-:-:S06]  /*488f0*/  IMAD.IADD R5, R36, 0x1, R5 ;  /* 0x0000000124057824 */ /* 0x000fcc00078e0205 */
[----:B------:R-:W1:Y:S01]  /*48900*/  LDS.64 R4, [R5] ;  /* 0x0000000005047984 */ /* 0x000e620000000a00 */
[----:B0-----:R-:W-:Y:S02]  /*48910*/  ISETP.NE.U32.AND P0, PT, R6, RZ, PT ;  /* 0x000000ff0600720c */ /* 0x001fe40003f05070 */
[----:B------:R-:W-:Y:S01]  /*48920*/  LOP3.LUT R6, R0, 0x1f80, RZ, 0xc0, !PT ;  /* 0x00001f8000067812 */ /* 0x000fe200078ec0ff */
[----:B------:R-:W-:Y:S01]  /*48930*/  IMAD.MOV.U32 R0, RZ, RZ, RZ ;  /* 0x000000ffff007224 */ /* 0x000fe200078e00ff */
[----:B------:R-:W-:-:S03]  /*48940*/  ISETP.NE.AND.EX P0, PT, R7, RZ, PT, P0 ;  /* 0x000000ff0700720c */ /* 0x000fc60003f05300 */
[----:B------:R-:W-:Y:S01]  /*48950*/  IMAD.IADD R6, R6, 0x1, R37 ;  /* 0x0000000106067824 */ /* 0x000fe200078e0225 */
[----:B-1----:R-:W-:Y:S01]  /*48960*/  ISETP.NE.U32.AND P1, PT, R4, RZ, PT ;  /* 0x000000ff0400720c */ /* 0x002fe20003f25070 */
[----:B------:R-:W-:-:S03]  /*48970*/  VIADD R4, R9, 0x2 ;  /* 0x0000000209047836 */ /* 0x000fc60000000000 */
[----:B------:R-:W-:Y:S02]  /*48980*/  ISETP.EQ.OR P0, PT, R6, RZ, P0 ;  /* 0x000000ff0600720c */ /* 0x000fe40000702670 */
        /* <DEDUP_REMOVED lines=16> */
[----:B------:R-:W-:-:S03]  /*48a90*/  IMAD.IADD R5, R4, 0x1, R37 ;  /* 0x0000000104057824 */ /* 0x000fc600078e0225 */
[----:B------:R0:W1:Y:S02]  /*48aa0*/  LDS.64 R6, [R3] ;  /* 0x0000000003067984 */ /* 0x0000640000000a00 */
[----:B0-----:R-:W-:Y:S01]  /*48ab0*/  VIADD R3, R9, 0x3 ;  /* 0x0000000309037836 */ /* 0x001fe20000000000 */
[----:B-1----:R-:W-:-:S04]  /*48ac0*/  ISETP.NE.U32.AND P1, PT, R6, RZ, PT ;  /* 0x000000ff0600720c */ /* 0x002fc80003f25070 */
        /* <DEDUP_REMOVED lines=16> */
[----:B0-----:R-:W-:Y:S01]  /*48bd0*/  ISETP.NE.U32.AND P1, PT, R4, RZ, PT ;  /* 0x000000ff0400720c */ /* 0x001fe20003f25070 */
        /* <DEDUP_REMOVED lines=119> */
[----:B------:R-:W-:Y:S02]  /*49350*/  IMAD.IADD R5, R4, 0x1, R37 ;  /* 0x0000000104057824 */ /* 0x000fe400078e0225 */
        /* <DEDUP_REMOVED lines=211> */
[----:B0-----:R-:W-:Y:S02]  /*4a090*/  IADD3 R3, PT, PT, R9, 0x17, RZ ;  /* 0x0000001709037810 */ /* 0x001fe40007ffe0ff */
        /* <DEDUP_REMOVED lines=172> */
[----:B------:R-:W-:-:S04]  /*4ab60*/  IADD3 R5, PT, PT, R4, R37, RZ ;  /* 0x0000002504057210 */ /* 0x000fc80007ffe0ff */
        /* <DEDUP_REMOVED lines=159> */
[----:B0-----:R-:W-:Y:S02]  /*4b560*/  ISETP.NE.U32.AND P1, PT, R4, RZ, PT ;  /* 0x000000ff0400720c */ /* 0x001fe40003f25070 */
        /* <DEDUP_REMOVED lines=375> */
.L_x_1240:
[----:B------:R-:W-:Y:S05]  /*4cce0*/  BSYNC.RECONVERGENT B0 ;  /* 0x0000000000007941 */ /* 0x000fea0003800200 */
.L_x_1239:
[----:B------:R1:W-:Y:S02]  /*4ccf0*/  STL [R1+0x4], R4 ;  /* 0x0000040401007387 */ /* 0x0003e40000100800 */
.L_x_1238:
[----:B------:R-:W-:Y:S05]  /*4cd00*/  BSYNC.RECONVERGENT B6 ;  /* 0x0000000000067941 */ /* 0x000fea0003800200 */
.L_x_1232:
[----:B------:R-:W-:-:S13]  /*4cd10*/  ISETP.EQ.OR P0, PT, R18, RZ, !P0 ;  /* 0x000000ff1200720c */ /* 0x000fda0004702670 */
[----:B------:R-:W-:Y:S05]  /*4cd20*/  @!P0 BREAK.RELIABLE B9 ;  /* 0x0000000000098942 */ /* 0x000fea0003800100 */
[----:B------:R-:W-:Y:S05]  /*4cd30*/  @P0 BRA `(.L_x_763) ;  /* 0x0000006400840947 */ /* 0x000fea0003800000 */
        /* <DEDUP_REMOVED lines=8> */
[----:B0-----:R-:W-:-:S06]  /*4cdc0*/  LEA R6, R45, UR4, 0x3 ;  /* 0x000000042d067c11 */ /* 0x001fcc000f8e18ff */
[----:B------:R-:W0:Y:S01]  /*4cdd0*/  ATOMS.EXCH.64 R6, [R6], RZ ;  /* 0x000000ff0606738c */ /* 0x000e220004000400 */
[----:B------:R-:W-:Y:S05]  /*4cde0*/  BRA `(.L_x_1243) ;  /* 0x0000000000147947 */ /* 0x000fea0003800000 */
.L_x_1242:
[----:B01----:R-:W0:Y:S02]  /*4cdf0*/  LDC.64 R4, c[0x0][0x380] ;  /* 0x0000e000ff047b82 */ /* 0x003e240000000a00 */
[----:B0-----:R-:W-:-:S03]  /*4ce00*/  IMAD.WIDE.U32 R4, R45, 0x8, R4 ;  /* 0x000000082d047825 */ /* 0x001fc600078e0004 */
[----:B------:R-:W-:-:S05]  /*4ce10*/  IADD3 R6, P0, PT, R4, 0xc000000, RZ ;  /* 0x0c00000004067810 */ /* 0x000fca0007f1e0ff */
[----:B------:R-:W-:-:S06]  /*4ce20*/  IMAD.X R7, RZ, RZ, R5, P0 ;  /* 0x000000ffff077224 */ /* 0x000fcc00000e0605 */
[----:B------:R-:W5:Y:S02]  /*4ce30*/  ATOMG.E.EXCH.64.STRONG.GPU PT, R6, desc[UR36][R6.64+0x8], RZ ;  /* 0x800008ff060679a8 */ /* 0x000f64000c1ef524 */
.L_x_1243:
[----:B------:R-:W-:Y:S05]  /*4ce40*/  BSYNC.RECONVERGENT B0 ;  /* 0x0000000000007941 */ /* 0x000fea0003800200 */
.L_x_1241:
[----:B------:R-:W-:Y:S01]  /*4ce50*/  LOP3.LUT P0, RZ, R33, 0x7fffff80, RZ, 0xc0, !PT ;  /* 0x7fffff8021ff7812 */ /* 0x000fe2000780c0ff */
[----:B------:R-:W-:-:S12]  /*4ce60*/  BSSY B0, `(.L_x_1244) ;  /* 0x0000178000007945 */ /* 0x000fd80003800000 */
[----:B------:R-:W-:Y:S05]  /*4ce70*/  @P0 BRA `(.L_x_1245) ;  /* 0x0000000800c40947 */ /* 0x000fea0003800000 */
[----:B------:R-:W2:Y:S01]  /*4ce80*/  LDL R3, [R1+0x18] ;  /* 0x0000180001037983 */ /* 0x000ea20000100800 */
[----:B------:R-:W-:Y:S01]  /*4ce90*/  BSSY.RECONVERGENT B1, `(.L_x_1246) ;  /* 0x0000011000017945 */ /* 0x000fe20003800200 */
[----:B01---5:R-:W-:Y:S02]  /*4cea0*/  IMAD.MOV.U32 R4, RZ, RZ, R7 ;  /* 0x000000ffff047224 */ /* 0x023fe400078e0007 */
[----:B------:R-:W-:Y:S01]  /*4ceb0*/  IMAD.MOV.U32 R5, RZ, RZ, 0x2 ;  /* 0x00000002ff057424 */ /* 0x000fe200078e00ff */
        /* <DEDUP_REMOVED lines=9> */
.L_x_1247:
[----:B------:R-:W0:Y:S02]  /*4cf50*/  LDC.64 R8, c[0x0][0x380] ;  /* 0x0000e000ff087b82 */ /* 0x000e240000000a00 */
[----:B0-----:R-:W-:-:S03]  /*4cf60*/  IMAD.WIDE.U32 R8, R3, 0x8, R8 ;  /* 0x0000000803087825 */ /* 0x001fc600078e0008 */
[----:B------:R-:W-:-:S05]  /*4cf70*/  IADD3 R8, P0, PT, R8, 0xc000000, RZ ;  /* 0x0c00000008087810 */ /* 0x000fca0007f1e0ff */
[----:B------:R-:W-:-:S05]  /*4cf80*/  IMAD.X R9, RZ, RZ, R9, P0 ;  /* 0x000000ffff097224 */ /* 0x000fca00000e0609 */
[----:B------:R0:W5:Y:S03]  /*4cf90*/  ATOMG.E.EXCH.64.STRONG.GPU PT, RZ, desc[UR36][R8.64+0x8], R4 ;  /* 0x8000080408ff79a8 */ /* 0x000166000c1ef524 */
.L_x_1248:
[----:B------:R-:W-:Y:S05]  /*4cfa0*/  BSYNC.RECONVERGENT B1 ;  /* 0x0000000000017941 */ /* 0x000fea0003800200 */
.L_x_1246:
[----:B------:R-:W-:Y:S02]  /*4cfb0*/  LEA R3, R3, 0x4, 0x3 ;  /* 0x0000000403037811 */ /* 0x000fe400078e18ff */
[----:B------:R-:W-:-:S04]  /*4cfc0*/  LOP3.LUT P1, RZ, R6, 0x7, RZ, 0xc0, !PT ;  /* 0x0000000706ff7812 */ /* 0x000fc8000782c0ff */
[----:B0-----:R-:W-:Y:S02]  /*4cfd0*/  SEL R8, R6, R3, !P1 ;  /* 0x0000000306087207 */ /* 0x001fe40004800000 */
[----:B-1----:R-:W-:Y:S02]  /*4cfe0*/  SEL R9, R3, R6, !P1 ;  /* 0x0000000603097207 */ /* 0x002fe40004800000 */
[----:B------:R-:W-:-:S13]  /*4cff0*/  LOP3.LUT P0, RZ, R8, 0x7, RZ, 0xc0, !PT ;  /* 0x0000000708ff7812 */ /* 0x000fda000780c0ff */
[----:B------:R-:W-:Y:S05]  /*4d000*/  @P0 BRA `(.L_x_1249) ;  /* 0x0000000400740947 */ /* 0x000fea0003800000 */
.L_x_1267:
[----:B------:R-:W-:Y:S01]  /*4d010*/  LOP3.LUT P0, RZ, R9, 0x7, RZ, 0xc0, !PT ;  /* 0x0000000709ff7812 */ /* 0x000fe2000780c0ff */
[----:B------:R-:W-:Y:S05]  /*4d020*/  YIELD ;  /* 0x0000000000007946 */ /* 0x000fea0003800000 */
[----:B------:R-:W-:Y:S07]  /*4d030*/  BSSY B1, `(.L_x_1250) ;  /* 0x000001f000017945 */ /* 0x000fee0003800000 */
[----:B--23--:R-:W-:Y:S05]  /*4d040*/  @P0 BRA `(.L_x_1251) ;  /* 0x0000000000740947 */ /* 0x00cfea0003800000 */
[----:B------:R-:W0:Y:S01]  /*4d050*/  S2R R3, SR_CgaCtaId ;  /* 0x0000000000037919 */ /* 0x000e220000008800 */
[----:B------:R-:W-:-:S05]  /*4d060*/  MOV R0, 0x400 ;  /* 0x0000040000007802 */ /* 0x000fca0000000f00 */
[----:B------:R-:W-:-:S05]  /*4d070*/  VIADD R0, R0, 0x410 ;  /* 0x0000041000007836 */ /* 0x000fca0000000000 */
[----:B0-----:R-:W-:-:S07]  /*4d080*/  LEA R6, R3, R0, 0x18 ;  /* 0x0000000003067211 */ /* 0x001fce00078ec0ff */
.L_x_1258:
        /* <DEDUP_REMOVED lines=10> */
.L_x_1253:
[----:B------:R-:W-:-:S05]  /*4d130*/  IMAD.MOV.U32 R7, RZ, RZ, -0x1 ;  /* 0xffffffffff077424 */ /* 0x000fca00078e00ff */
[----:B------:R2:W5:Y:S02]  /*4d140*/  ATOMG.E.EXCH.STRONG.GPU PT, R0, desc[UR36][R4.64], R7 ;  /* 0x80000007040079a8 */ /* 0x000564000c1ef124 */
.L_x_1254:
[----:B------:R-:W-:Y:S05]  /*4d150*/  BSYNC.RECONVERGENT B2 ;  /* 0x0000000000027941 */ /* 0x000fea0003800200 */
.L_x_1252:
[----:B-12--5:R-:W-:-:S05]  /*4d160*/  VIADD R7, R0, 0x1 ;  /* 0x0000000100077836 */ /* 0x026fca0000000000 */
[----:B------:R-:W-:-:S13]  /*4d170*/  ISETP.GE.U32.AND P1, PT, R7, 0x2, PT ;  /* 0x000000020700780c */ /* 0x000fda0003f26070 */
[----:B------:R-:W-:Y:S05]  /*4d180*/  @!P1 BRA `(.L_x_1251) ;  /* 0x0000000000249947 */ /* 0x000fea0003800000 */
[----:B------:R-:W-:Y:S04]  /*4d190*/  BSSY.RECONVERGENT B2, `(.L_x_1255) ;  /* 0x0000005000027945 */ /* 0x000fe80003800200 */
[----:B------:R-:W-:Y:S05]  /*4d1a0*/  @P0 BRA `(.L_x_1256) ;  /* 0x0000000000080947 */ /* 0x000fea0003800000 */
[----:B------:R1:W-:Y:S01]  /*4d1b0*/  ATOMS.EXCH RZ, [R3+0x10000], RZ ;  /* 0x010000ff03ff738c */ /* 0x0003e20004000000 */
[----:B------:R-:W-:Y:S05]  /*4d1c0*/  BRA `(.L_x_1257) ;  /* 0x0000000000047947 */ /* 0x000fea0003800000 */
.L_x_1256:
[----:B------:R2:W5:Y:S02]  /*4d1d0*/  ATOMG.E.EXCH.STRONG.GPU PT, RZ, desc[UR36][R4.64], RZ ;  /* 0x800000ff04ff79a8 */ /* 0x000564000c1ef124 */
.L_x_1257:
[----:B------:R-:W-:Y:S05]  /*4d1e0*/  BSYNC.RECONVERGENT B2 ;  /* 0x0000000000027941 */ /* 0x000fea0003800200 */
.L_x_1255:
[----:B------:R-:W-:Y:S01]  /*4d1f0*/  LOP3.LUT P0, RZ, R0, 0x7, RZ, 0xc0, !PT ;  /* 0x0000000700ff7812 */ /* 0x000fe2000780c0ff */
[----:B------:R-:W-:-:S12]  /*4d200*/  IMAD.MOV.U32 R9, RZ, RZ, R0 ;  /* 0x000000ffff097224 */ /* 0x000fd800078e0000 */
[----:B------:R-:W-:Y:S05]  /*4d210*/  @!P0 BRA `(.L_x_1258) ;  /* 0xfffffffc009c8947 */ /* 0x000fea000383ffff */
.L_x_1251:
[----:B------:R-:W-:Y:S05]  /*4d220*/  BSYNC B1 ;  /* 0x0000000000017941 */ /* 0x000fea0003800000 */
.L_x_1250:
        /* <DEDUP_REMOVED lines=10> */
[----:B01----:R-:W-:-:S10]  /*4d2d0*/  IMAD.MOV.U32 R3, RZ, RZ, R8 ;  /* 0x000000ffff037224 */ /* 0x003fd400078e0008 */
[----:B------:R-:W-:Y:S05]  /*4d2e0*/  @!P0 BRA `(.L_x_1262) ;  /* 0x00000000009c8947 */ /* 0x000fea0003800000 */
[----:B------:R-:W-:-:S13]  /*4d2f0*/  ISETP.NE.AND P0, PT, R4, RZ, PT ;  /* 0x000000ff0400720c */ /* 0x000fda0003f05270 */
[----:B------:R-:W-:Y:S05]  /*4d300*/  @P0 BREAK.RELIABLE B1 ;  /* 0x0000000000010942 */ /* 0x000fea0003800100 */
[----:B------:R-:W-:Y:S05]  /*4d310*/  @P0 BRA `(.L_x_1263) ;  /* 0x00000004007c0947 */ /* 0x000fea0003800000 */
.L_x_1261:
[----:B------:R-:W-:Y:S02]  /*4d320*/  ISETP.GT.U32.AND P1, PT, R8, 0xffff, PT ;  /* 0x0000ffff0800780c */ /* 0x000fe40003f24070 */
[----:B01----:R-:W-:-:S11]  /*4d330*/  SHF.R.U32.HI R3, RZ, 0x3, R8 ;  /* 0x00000003ff037819 */ /* 0x003fd60000011608 */
[----:B------:R-:W-:-:S06]  /*4d340*/  @P1 IMAD.WIDE.U32 R4, R3, 0x4, R28 ;  /* 0x0000000403041825 */ /* 0x000fcc00078e001c */
[----:B------:R-:W2:Y:S01]  /*4d350*/  @P1 LDG.E R4, desc[UR36][R4.64] ;  /* 0x0000002404041981 */ /* 0x000ea2000c1e1900 */
[----:B------:R-:W-:Y:S01]  /*4d360*/  @!P1 MOV R0, 0x400 ;  /* 0x0000040000009802 */ /* 0x000fe20000000f00 */
[----:B------:R-:W0:Y:S03]  /*4d370*/  @!P1 S2R R7, SR_CgaCtaId ;  /* 0x0000000000079919 */ /* 0x000e260000008800 */
[----:B------:R-:W-:-:S04]  /*4d380*/  @!P1 IADD3 R0, PT, PT, R0, 0x410, RZ ;  /* 0x0000041000009810 */ /* 0x000fc80007ffe0ff */
[----:B0-----:R-:W-:-:S05]  /*4d390*/  @!P1 LEA R0, R7, R0, 0x18 ;  /* 0x0000000007009211 */ /* 0x001fca00078ec0ff */
[----:B------:R-:W-:-:S06]  /*4d3a0*/  @!P1 IMAD R0, R3, 0x4, R0 ;  /* 0x0000000403009824 */ /* 0x000fcc00078e0200 */
[----:B------:R-:W0:Y:S02]  /*4d3b0*/  @!P1 LDS R0, [R0+0x10000] ;  /* 0x0100000000009984 */ /* 0x000e240000000800 */
[----:B0-----:R-:W-:Y:S02]  /*4d3c0*/  @!P1 ISETP.NE.AND P0, PT, R0, RZ, PT ;  /* 0x000000ff0000920c */ /* 0x001fe40003f05270 */
[----:B--2---:R-:W-:-:S13]  /*4d3d0*/  @P1 ISETP.NE.AND P0, PT, R4, RZ, PT ;  /* 0x000000ff0400120c */ /* 0x004fda0003f05270 */
[----:B------:R-:W-:Y:S05]  /*4d3e0*/  @!P0 BREAK.RELIABLE B1 ;  /* 0x0000000000018942 */ /* 0x000fea0003800100 */
[----:B------:R-:W-:Y:S05]  /*4d3f0*/  @!P0 BRA `(.L_x_1264) ;  /* 0x0000000400008947 */ /* 0x000fea0003800000 */
.L_x_1260:
        /* <DEDUP_REMOVED lines=15> */
.L_x_1265:
[----:B------:R-:W-:-:S05]  /*4d4f0*/  IMAD.WIDE.U32 R4, R5, 0x4, R28 ;  /* 0x0000000405047825 */ /* 0x000fca00078e001c */
[----:B------:R-:W2:Y:S02]  /*4d500*/  ATOMG.E.EXCH.STRONG.GPU PT, R0, desc[UR36][R4.64], R9 ;  /* 0x80000009040079a8 */ /* 0x000ea4000c1ef124 */
[----:B--2---:R-:W-:-:S13]  /*4d510*/  ISETP.NE.AND P0, PT, R0, -0x1, PT ;  /* 0xffffffff0000780c */ /* 0x004fda0003f05270 */
[----:B------:R-:W-:Y:S05]  /*4d520*/  @!P0 BREAK.RELIABLE B1 ;  /* 0x0000000000018942 */ /* 0x000fea0003800100 */
[----:B------:R-:W-:Y:S05]  /*4d530*/  @!P0 BRA `(.L_x_1266) ;  /* 0x0000001000288947 */ /* 0x000fea0003800000 */
[----:B------:R2:W5:Y:S01]  /*4d540*/  ATOMG.E.EXCH.STRONG.GPU PT, RZ, desc[UR36][R4.64], RZ ;  /* 0x800000ff04ff79a8 */ /* 0x000562000c1ef124 */
[----:B01----:R-:W-:-:S07]  /*4d550*/  IMAD.MOV.U32 R3, RZ, RZ, R9 ;  /* 0x000000ffff037224 */ /* 0x003fce00078e0009 */
.L_x_1262:
[----:B------:R-:W-:Y:S05]  /*4d560*/  BSYNC.RELIABLE B1 ;  /* 0x0000000000017941 */ /* 0x000fea0003800100 */
.L_x_1259:
[----:B------:R-:W-:Y:S02]  /*4d570*/  LOP3.LUT P0, RZ, R0, 0x7, RZ, 0xc0, !PT ;  /* 0x0000000700ff7812 */ /* 0x000fe4000780c0ff */
[----:B------:R-:W-:-:S04]  /*4d580*/  LOP3.LUT P1, RZ, R3, 0x7, RZ, 0xc0, !PT ;  /* 0x0000000703ff7812 */ /* 0x000fc8000782c0ff */
[----:B------:R-:W-:-:S04]  /*4d590*/  PLOP3.LUT P0, PT, P0, P1, PT, 0x20, 0x2 ;  /* 0x000000000002781c */ /* 0x000fc80000702470 */
[----:B------:R-:W-:Y:S02]  /*4d5a0*/  SEL R8, R3, R0, P0 ;  /* 0x0000000003087207 */ /* 0x000fe40000000000 */
[----:B------:R-:W-:Y:S02]  /*4d5b0*/  SEL R9, R0, R3, P0 ;  /* 0x0000000300097207 */ /* 0x000fe40000000000 */
[----:B------:R-:W-:-:S13]  /*4d5c0*/  LOP3.LUT P1, RZ, R8, 0x7, RZ, 0xc0, !PT ;  /* 0x0000000708ff7812 */ /* 0x000fda000782c0ff */
[----:B------:R-:W-:Y:S05]  /*4d5d0*/  @!P1 BRA `(.L_x_1267) ;  /* 0xfffffff8008c9947 */ /* 0x000fea000383ffff */
.L_x_1249:
[----:B------:R-:W-:Y:S02]  /*4d5e0*/  IMAD.SHL.U32 R0, R8, 0x8, RZ ;  /* 0x0000000808007824 */ /* 0x000fe400078e00ff */
[----:B------:R-:W-:Y:S02]  /*4d5f0*/  IMAD.MOV.U32 R3, RZ, RZ, -0x4f0f0efe ;  /* 0xb0f0f102ff037424 */ /* 0x000fe400078e00ff */
[----:B------:R-:W-:Y:S01]  /*4d600*/  IMAD.MOV.U32 R7, RZ, RZ, -0x40000000 ;  /* 0xc0000000ff077424 */ /* 0x000fe200078e00ff */
[----:B------:R-:W-:Y:S01]  /*4d610*/  LOP3.LUT R0, R0, 0x38, RZ, 0xc0, !PT ;  /* 0x0000003800007812 */ /* 0x000fe200078ec0ff */
[----:B--2---:R-:W-:-:S03]  /*4d620*/  IMAD.MOV.U32 R5, RZ, RZ, -0x203a400 ;  /* 0xfdfc5c00ff057424 */ /* 0x004fc600078e00ff */
        /* <DEDUP_REMOVED lines=29> */
.L_x_1264:
        /* <DEDUP_REMOVED lines=17> */
.L_x_1263:
[----:B------:R-:W2:Y:S02]  /*4d910*/  LDL R3, [R1+0x118] ;  /* 0x0001180001037983 */ /* 0x000ea40000100800 */
[----:B--2---:R-:W-:-:S05]  /*4d920*/  IMAD.SHL.U32 R0, R3, 0x8, RZ ;  /* 0x0000000803007824 */ /* 0x004fca00078e00ff */
[----:B------:R-:W-:Y:S01]  /*4d930*/  LOP3.LUT R4, R0, 0x7f8, RZ, 0xc0, !PT ;  /* 0x000007f800047812 */ /* 0x000fe200078ec0ff */
[----:B------:R-:W-:-:S04]  /*4d940*/  VIADD R0, R3, 0x1 ;  /* 0x0000000103007836 */ /* 0x000fc80000000000 */
[----:B------:R-:W-:Y:S01]  /*4d950*/  IMAD.IADD R3, R1, 0x1, R4 ;  /* 0x0000000101037824 */ /* 0x000fe200078e0204 */
[----:B------:R0:W-:Y:S04]  /*4d960*/  STL [R1+0x118], R0 ;  /* 0x0001180001007387 */ /* 0x0001e80000100800 */
[----:B------:R0:W-:Y:S01]  /*4d970*/  STL.64 [R3+0x120], R8 ;  /* 0x0001200803007387 */ /* 0x0001e20000100a00 */
[----:B------:R-:W-:Y:S05]  /*4d980*/  BRA `(.L_x_1266) ;  /* 0x0000000c00147947 */ /* 0x000fea0003800000 */
.L_x_1245:
[----:B------:R-:W2:Y:S01]  /*4d990*/  LDL.64 R8, [R1+0x18] ;  /* 0x0000180001087983 */ /* 0x000ea20000100a00 */
[----:B------:R-:W-:Y:S01]  /*4d9a0*/  BSSY.RECONVERGENT B1, `(.L_x_1268) ;  /* 0x0000012000017945 */ /* 0x000fe20003800200 */
[----:B--2---:R-:W-:Y:S01]  /*4d9b0*/  ISETP.GT.U32.AND P0, PT, R8, 0x1fff, PT ;  /* 0x00001fff0800780c */ /* 0x004fe20003f04070 */
[----:B-1----:R-:W-:-:S05]  /*4d9c0*/  IMAD.SHL.U32 R4, R9, 0x8, RZ ;  /* 0x0000000809047824 */ /* 0x002fca00078e00ff */
[----:B------:R-:W-:Y:S01]  /*4d9d0*/  LOP3.LUT R5, R4, 0x4, RZ, 0xfc, !PT ;  /* 0x0000000404057812 */ /* 0x000fe200078efcff */
[----:B------:R-:W-:-:S06]  /*4d9e0*/  IMAD.MOV.U32 R4, RZ, RZ, 0x2 ;  /* 0x00000002ff047424 */ /* 0x000fcc00078e00ff */
        /* <DEDUP_REMOVED lines=8> */
.L_x_1269:
[----:B------:R-:W1:Y:S02]  /*4da70*/  LDC.64 R10, c[0x0][0x380] ;  /* 0x0000e000ff0a7b82 */ /* 0x000e640000000a00 */
[----:B-1----:R-:W-:-:S03]  /*4da80*/  IMAD.WIDE.U32 R10, R8, 0x8, R10 ;  /* 0x00000008080a7825 */ /* 0x002fc600078e000a */
[----:B------:R-:W-:-:S04]  /*4da90*/  IADD3 R10, P0, PT, R10, 0xc000000, RZ ;  /* 0x0c0000000a0a7810 */ /* 0x000fc80007f1e0ff */
[----:B------:R-:W-:-:S05]  /*4daa0*/  IADD3.X R11, PT, PT, RZ, R11, RZ, P0, !PT ;  /* 0x0000000bff0b7210 */ /* 0x000fca00007fe4ff */
[----:B------:R2:W5:Y:S04]  /*4dab0*/  ATOMG.E.EXCH.64.STRONG.GPU PT, RZ, desc[UR36][R10.64+0x8], R4 ;  /* 0x800008040aff79a8 */ /* 0x000568000c1ef524 */
.L_x_1270:
[----:B------:R-:W-:Y:S05]  /*4dac0*/  BSYNC.RECONVERGENT B1 ;  /* 0x0000000000017941 */ /* 0x000fea0003800200 */
.L_x_1268:
[----:B------:R-:W-:Y:S01]  /*4dad0*/  ISETP.GT.U32.AND P0, PT, R9, 0x1fff, PT ;  /* 0x00001fff0900780c */ /* 0x000fe20003f04070 */
[----:B------:R-:W-:Y:S01]  /*4dae0*/  VIADD R33, R33, 0x7fffff80 ;  /* 0x7fffff8021217836 */ /* 0x000fe20000000000 */
[----:B------:R-:W-:Y:S01]  /*4daf0*/  BSSY.RECONVERGENT B1, `(.L_x_1271) ;  /* 0x0000011000017945 */ /* 0x000fe20003800200 */
[----:B0-2--5:R-:W-:-:S03]  /*4db00*/  IMAD.MOV.U32 R11, RZ, RZ, R7 ;  /* 0x000000ffff0b7224 */ /* 0x025fc600078e0007 */
[----:B------:R-:W-:-:S04]  /*4db10*/  LOP3.LUT R33, R33, 0x7fffff80, RZ, 0xc0, !PT ;  /* 0x7fffff8021217812 */ /* 0x000fc800078ec0ff */
[----:B------:R-:W-:-:S03]  /*4db20*/  LOP3.LUT R10, R33, 0xb, RZ, 0xfc, !PT ;  /* 0x0000000b210a7812 */ /* 0x000fc600078efcff */
        /* <DEDUP_REMOVED lines=8> */
.L_x_1272:
[----:B-1----:R-:W0:Y:S02]  /*4dbb0*/  LDC.64 R4, c[0x0][0x380] ;  /* 0x0000e000ff047b82 */ /* 0x002e240000000a00 */
[----:B0-----:R-:W-:-:S03]  /*4dbc0*/  IMAD.WIDE.U32 R4, R9, 0x8, R4 ;  /* 0x0000000809047825 */ /* 0x001fc600078e0004 */
[----:B------:R-:W-:-:S05]  /*4dbd0*/  IADD3 R4, P0, PT, R4, 0xc000000, RZ ;  /* 0x0c00000004047810 */ /* 0x000fca0007f1e0ff */
[----:B------:R-:W-:-:S05]  /*4dbe0*/  IMAD.X R5, RZ, RZ, R5, P0 ;  /* 0x000000ffff057224 */ /* 0x000fca00000e0605 */
[----:B------:R0:W5:Y:S03]  /*4dbf0*/  ATOMG.E.EXCH.64.STRONG.GPU PT, RZ, desc[UR36][R4.64+0x8], R10 ;  /* 0x8000080a04ff79a8 */ /* 0x000166000c1ef524 */
.L_x_1273:
[----:B------:R-:W-:Y:S05]  /*4dc00*/  BSYNC.RECONVERGENT B1 ;  /* 0x0000000000017941 */ /* 0x000fea0003800200 */
.L_x_1271:
[----:B--2---:R-:W-:Y:S02]  /*4dc10*/  LEA R9, R8, 0x4, 0x3 ;  /* 0x0000000408097811 */ /* 0x004fe400078e18ff */
[----:B------:R-:W-:-:S04]  /*4dc20*/  LOP3.LUT P1, RZ, R6, 0x7, RZ, 0xc0, !PT ;  /* 0x0000000706ff7812 */ /* 0x000fc8000782c0ff */
[----:B------:R-:W-:Y:S02]  /*4dc30*/  SEL R8, R6, R9, !P1 ;  /* 0x0000000906087207 */ /* 0x000fe40004800000 */
[----:B------:R-:W-:Y:S02]  /*4dc40*/  SEL R9, R9, R6, !P1 ;  /* 0x0000000609097207 */ /* 0x000fe40004800000 */
[----:B------:R-:W-:-:S13]  /*4dc50*/  LOP3.LUT P0, RZ, R8, 0x7, RZ, 0xc0, !PT ;  /* 0x0000000708ff7812 */ /* 0x000fda000780c0ff */
[----:B------:R-:W-:Y:S05]  /*4dc60*/  @P0 BRA `(.L_x_1274) ;  /* 0x0000000400740947 */ /* 0x000fea0003800000 */
.L_x_1291:
[----:B------:R-:W-:Y:S01]  /*4dc70*/  LOP3.LUT P0, RZ, R9, 0x7, RZ, 0xc0, !PT ;  /* 0x0000000709ff7812 */ /* 0x000fe2000780c0ff */
[----:B------:R-:W-:Y:S05]  /*4dc80*/  YIELD ;  /* 0x0000000000007946 */ /* 0x000fea0003800000 */
[----:B------:R-:W-:Y:S07]  /*4dc90*/  BSSY B1, `(.L_x_1275) ;  /* 0x000001f000017945 */ /* 0x000fee0003800000 */
[----:B------:R-:W-:Y:S05]  /*4dca0*/  @P0 BRA `(.L_x_1276) ;  /* 0x0000000000740947 */ /* 0x000fea0003800000 */
[----:B-1----:R-:W1:Y:S01]  /*4dcb0*/  S2R R3, SR_CgaCtaId ;  /* 0x0000000000037919 */ /* 0x002e620000008800 */
[----:B------:R-:W-:-:S05]  /*4dcc0*/  MOV R0, 0x400 ;  /* 0x0000040000007802 */ /* 0x000fca0000000f00 */
[----:B------:R-:W-:-:S05]  /*4dcd0*/  VIADD R0, R0, 0x410 ;  /* 0x0000041000007836 */ /* 0x000fca0000000000 */
[----:B-1----:R-:W-:-:S07]  /*4dce0*/  LEA R6, R3, R0, 0x18 ;  /* 0x0000000003067211 */ /* 0x002fce00078ec0ff */
.L_x_1283:
[C---:B------:R-:W-:Y:S01]  /*4dcf0*/  ISETP.GT.U32.AND P0, PT, R9.reuse, 0xffff, PT ;  /* 0x0000ffff0900780c */ /* 0x040fe20003f04070 */
[----:B------:R-:W-:Y:S05]  /*4dd00*/  YIELD ;  /* 0x0000000000007946 */ /* 0x000fea0003800000 */
[----:B0-2---:R-:W-:Y:S01]  /*4dd10*/  SHF.R.U32.HI R5, RZ, 0x3, R9 ;  /* 0x00000003ff057819 */ /* 0x005fe20000011609 */
[----:B------:R-:W-:Y:S01]  /*4dd20*/  BSSY.RECONVERGENT B2, `(.L_x_1277) ;  /* 0x0000009000027945 */ /* 0x000fe20003800200 */
[----:B-1----:R-:W-:-:S03]  /*4dd30*/  LEA.HI R3, R9, R6, RZ, 0x1f ;  /* 0x0000000609037211 */ /* 0x002fc600078ff8ff */
[----:B------:R-:W-:Y:S02]  /*4dd40*/  IMAD.WIDE.U32 R4, R5, 0x4, R28 ;  /* 0x0000000405047825 */ /* 0x000fe400078e001c */
[----:B------:R-:W-:Y:S05]  /*4dd50*/  @P0 BRA `(.L_x_1278) ;  /* 0x00000000000c0947 */ /* 0x000fea0003800000 */
[----:B------:R-:W-:-:S06]  /*4dd60*/  IMAD.MOV.U32 R0, RZ, RZ, -0x1 ;  /* 0xffffffffff007424 */ /* 0x000fcc00078e00ff */
[----:B------:R0:W1:Y:S01]  /*4dd70*/  ATOMS.EXCH R0, [R3+0x10000], R0 ;  /* 0x010000000300738c */ /* 0x0000620004000000 */
[----:B------:R-:W-:Y:S05]  /*4dd80*/  BRA `(.L_x_1279) ;  /* 0x0000000000087947 */ /* 0x000fea0003800000 */
.L_x_1278:
[----:B------:R-:W-:-:S05]  /*4dd90*/  IMAD.MOV.U32 R7, RZ, RZ, -0x1 ;  /* 0xffffffffff077424 */ /* 0x000fca00078e00ff */
[----:B------:R2:W5:Y:S02]  /*4dda0*/  ATOMG.E.EXCH.STRONG.GPU PT, R0, desc[UR36][R4.64], R7 ;  /* 0x80000007040079a8 */ /* 0x000564000c1ef124 */
.L_x_1279:
[----:B------:R-:W-:Y:S05]  /*4ddb0*/  BSYNC.RECONVERGENT B2 ;  /* 0x0000000000027941 */ /* 0x000fea0003800200 */
.L_x_1277:
[----:B-12--5:R-:W-:-:S05]  /*4ddc0*/  VIADD R7, R0, 0x1 ;  /* 0x0000000100077836 */ /* 0x026fca0000000000 */
[----:B------:R-:W-:-:S13]  /*4ddd0*/  ISETP.GE.U32.AND P1, PT, R7, 0x2, PT ;  /* 0x000000020700780c */ /* 0x000fda0003f26070 */
[----:B------:R-:W-:Y:S05]  /*4dde0*/  @!P1 BRA `(.L_x_1276) ;  /* 0x0000000000249947 */ /* 0x000fea0003800000 */
[----:B------:R-:W-:Y:S04]  /*4ddf0*/  BSSY.RECONVERGENT B2, `(.L_x_1280) ;  /* 0x0000005000027945 */ /* 0x000fe80003800200 */
[----:B------:R-:W-:Y:S05]  /*4de00*/  @P0 BRA `(.L_x_1281) ;  /* 0x0000000000080947 */ /* 0x000fea0003800000 */
[----:B------:R1:W-:Y:S01]  /*4de10*/  ATOMS.EXCH RZ, [R3+0x10000], RZ ;  /* 0x010000ff03ff738c */ /* 0x0003e20004000000 */
[----:B------:R-:W-:Y:S05]  /*4de20*/  BRA `(.L_x_1282) ;  /* 0x0000000000047947 */ /* 0x000fea0003800000 */
.L_x_1281:
[----:B------:R2:W5:Y:S02]  /*4de30*/  ATOMG.E.EXCH.STRONG.GPU PT, RZ, desc[UR36][R4.64], RZ ;  /* 0x800000ff04ff79a8 */ /* 0x000564000c1ef124 */
.L_x_1282:
[----:B------:R-:W-:Y:S05]  /*4de40*/  BSYNC.RECONVERGENT B2 ;  /* 0x0000000000027941 */ /* 0x000fea0003800200 */
.L_x_1280:
[----:B------:R-:W-:Y:S01]  /*4de50*/  LOP3.LUT P0, RZ, R0, 0x7, RZ, 0xc0, !PT ;  /* 0x0000000700ff7812 */ /* 0x000fe2000780c0ff */
[----:B------:R-:W-:-:S12]  /*4de60*/  IMAD.MOV.U32 R9, RZ, RZ, R0 ;  /* 0x000000ffff097224 */ /* 0x000fd800078e0000 */
[----:B------:R-:W-:Y:S05]  /*4de70*/  @!P0 BRA `(.L_x_1283) ;  /* 0xfffffffc009c8947 */ /* 0x000fea000383ffff */
.L_x_1276:
[----:B------:R-:W-:Y:S05]  /*4de80*/  BSYNC B1 ;  /* 0x0000000000017941 */ /* 0x000fea0003800000 */
.L_x_1275:
        /* <DEDUP_REMOVED lines=15> */
.L_x_1286:
        /* <DEDUP_REMOVED lines=14> */
.L_x_1285:
        /* <DEDUP_REMOVED lines=15> */
.L_x_1290:
[----:B------:R-:W-:-:S05]  /*4e150*/  IMAD.WIDE.U32 R4, R5, 0x4, R28 ;  /* 0x0000000405047825 */ /* 0x000fca00078e001c */
[----:B------:R-:W2:Y:S02]  /*4e160*/  ATOMG.E.EXCH.STRONG.GPU PT, R0, desc[UR36][R4.64], R9 ;  /* 0x80000009040079a8 */ /* 0x000ea4000c1ef124 */
[----:B--2---:R-:W-:-:S13]  /*4e170*/  ISETP.NE.AND P0, PT, R0, -0x1, PT ;  /* 0xffffffff0000780c */ /* 0x004fda0003f05270 */
[----:B------:R-:W-:Y:S05]  /*4e180*/  @!P0 BREAK.RELIABLE B1 ;  /* 0x0000000000018942 */ /* 0x000fea0003800100 */
[----:B------:R-:W-:Y:S05]  /*4e190*/  @!P0 BRA `(.L_x_1266) ;  /* 0x0000000400108947 */ /* 0x000fea0003800000 */
[----:B------:R0:W5:Y:S01]  /*4e1a0*/  ATOMG.E.EXCH.STRONG.GPU PT, RZ, desc[UR36][R4.64], RZ ;  /* 0x800000ff04ff79a8 */ /* 0x000162000c1ef124 */
[----:B------:R-:W-:-:S07]  /*4e1b0*/  IMAD.MOV.U32 R3, RZ, RZ, R9 ;  /* 0x000000ffff037224 */ /* 0x000fce00078e0009 */
.L_x_1287:
[----:B------:R-:W-:Y:S05]  /*4e1c0*/  BSYNC.RELIABLE B1 ;  /* 0x0000000000017941 */ /* 0x000fea0003800100 */
.L_x_1284:
[----:B------:R-:W-:Y:S02]  /*4e1d0*/  LOP3.LUT P0, RZ, R0, 0x7, RZ, 0xc0, !PT ;  /* 0x0000000700ff7812 */ /* 0x000fe4000780c0ff */
[----:B------:R-:W-:-:S04]  /*4e1e0*/  LOP3.LUT P1, RZ, R3, 0x7, RZ, 0xc0, !PT ;  /* 0x0000000703ff7812 */ /* 0x000fc8000782c0ff */
[----:B------:R-:W-:-:S04]  /*4e1f0*/  PLOP3.LUT P0, PT, P0, P1, PT, 0x20, 0x2 ;  /* 0x000000000002781c */ /* 0x000fc80000702470 */
[----:B------:R-:W-:Y:S02]  /*4e200*/  SEL R8, R3, R0, P0 ;  /* 0x0000000003087207 */ /* 0x000fe40000000000 */
[----:B------:R-:W-:Y:S02]  /*4e210*/  SEL R9, R0, R3, P0 ;  /* 0x0000000300097207 */ /* 0x000fe40000000000 */
[----:B------:R-:W-:-:S13]  /*4e220*/  LOP3.LUT P1, RZ, R8, 0x7, RZ, 0xc0, !PT ;  /* 0x0000000708ff7812 */ /* 0x000fda000782c0ff */
[----:B------:R-:W-:Y:S05]  /*4e230*/  @!P1 BRA `(.L_x_1291) ;  /* 0xfffffff8008c9947 */ /* 0x000fea000383ffff */
.L_x_1274:
[----:B------:R-:W-:Y:S02]  /*4e240*/  IMAD.SHL.U32 R0, R8, 0x8, RZ ;  /* 0x0000000808007824 */ /* 0x000fe400078e00ff */
[----:B-1----:R-:W-:Y:S02]  /*4e250*/  IMAD.MOV.U32 R3, RZ, RZ, -0x4f0f0efe ;  /* 0xb0f0f102ff037424 */ /* 0x002fe400078e00ff */
[----:B------:R-:W-:Y:S01]  /*4e260*/  IMAD.MOV.U32 R7, RZ, RZ, -0x40000000 ;  /* 0xc0000000ff077424 */ /* 0x000fe200078e00ff */
[----:B------:R-:W-:Y:S01]  /*4e270*/  LOP3.LUT R0, R0, 0x38, RZ, 0xc0, !PT ;  /* 0x0000003800007812 */ /* 0x000fe200078ec0ff */
[----:B0-----:R-:W-:-:S03]  /*4e280*/  IMAD.MOV.U32 R5, RZ, RZ, -0x203a400 ;  /* 0xfdfc5c00ff057424 */ /* 0x001fc600078e00ff */
        /* <DEDUP_REMOVED lines=29> */
.L_x_1289:
[----:B------:R-:W-:-:S04]  /*4e460*/  LOP3.LUT R0, R9, 0x7, RZ, 0xc0, !PT ;  /* 0x0000000709007812 */ /* 0x000fc800078ec0ff */
[----:B------:R-:W-:-:S13]  /*4e470*/  ISETP.NE.AND P0, PT, R0, 0x1, PT ;  /* 0x000000010000780c */ /* 0x000fda0003f05270 */
[----:B------:R-:W2:Y:S02]  /*4e480*/  @P0 LDL R3, [R1+0x118] ;  /* 0x0001180001030983 */ /* 0x000ea40000100800 */
[----:B--2---:R-:W-:-:S04]  /*4e490*/  @P0 SHF.L.U32 R0, R3, 0x3, RZ ;  /* 0x0000000303000819 */ /* 0x004fc800000006ff */
        /* <DEDUP_REMOVED lines=13> */
.L_x_1288:
[----:B------:R-:W2:Y:S02]  /*4e570*/  LDL R3, [R1+0x118] ;  /* 0x0001180001037983 */ /* 0x000ea40000100800 */
[----:B--2---:R-:W-:-:S05]  /*4e580*/  IMAD.SHL.U32 R0, R3, 0x8, RZ ;  /* 0x0000000803007824 */ /* 0x004fca00078e00ff */
[----:B------:R-:W-:Y:S01]  /*4e590*/  LOP3.LUT R4, R0, 0x7f8, RZ, 0xc0, !PT ;  /* 0x000007f800047812 */ /* 0x000fe200078ec0ff */
[----:B------:R-:W-:-:S04]  /*4e5a0*/  VIADD R0, R3, 0x1 ;  /* 0x0000000103007836 */ /* 0x000fc80000000000 */
[----:B------:R-:W-:Y:S01]  /*4e5b0*/  IMAD.IADD R3, R1, 0x1, R4 ;  /* 0x0000000101037824 */ /* 0x000fe200078e0204 */
[----:B------:R3:W-:Y:S04]  /*4e5c0*/  STL [R1+0x118], R0 ;  /* 0x0001180001007387 */ /* 0x0007e80000100800 */
[----:B------:R3:W-:Y:S02]  /*4e5d0*/  STL.64 [R3+0x120], R8 ;  /* 0x0001200803007387 */ /* 0x0007e40000100a00 */
.L_x_1266:
[----:B------:R-:W-:Y:S05]  /*4e5e0*/  BSYNC B0 ;  /* 0x0000000000007941 */ /* 0x000fea0003800000 */
.L_x_1244:
[----:B------:R-:W-:Y:S05]  /*4e5f0*/  BRA `(.L_x_807) ;  /* 0x0000004c00447947 */ /* 0x000fea0003800000 */
.L_x_1231:
[----:B------:R-:W2:Y:S04]  /*4e600*/  LDL R0, [R1+0xc] ;  /* 0x00000c0001007983 */ /* 0x000ea80000100800 */
[----:B------:R0:W5:Y:S01]  /*4e610*/  LDL R18, [R1+0x920] ;  /* 0x0009200001127983 */ /* 0x0001620000100800 */
[----:B------:R-:W-:Y:S01]  /*4e620*/  BSSY.RECONVERGENT B6, `(.L_x_1292) ;  /* 0x000009c000067945 */ /* 0x000fe20003800200 */
[----:B--2---:R-:W-:-:S13]  /*4e630*/  ISETP.NE.AND P0, PT, R0, 0x2, PT ;  /* 0x000000020000780c */ /* 0x004fda0003f05270 */
[----:B0-----:R-:W-:Y:S05]  /*4e640*/  @!P0 BRA `(.L_x_1293) ;  /* 0x0000000000988947 */ /* 0x001fea0003800000 */
[----:B------:R-:W-:Y:S01]  /*4e650*/  BSSY.RECONVERGENT B7, `(.L_x_1294) ;  /* 0x0000023000077945 */ /* 0x000fe20003800200 */
[----:B------:R-:W-:-:S07]  /*4e660*/  IMAD.MOV.U32 R44, RZ, RZ, RZ ;  /* 0x000000ffff2c7224 */ /* 0x000fce00078e00ff */
.L_x_1297:
[----:B------:R-:W-:Y:S01]  /*4e670*/  IADD3 R6, P0, PT, R24, -0x80000000, RZ ;  /* 0x8000000018067810 */ /* 0x000fe20007f1e0ff */
        /* <DEDUP_REMOVED lines=20> */
[----:B0-----:R-:W-:Y:S08]  /*4e7c0*/  @!P1 BRA `(.L_x_1296) ;  /* 0x0000000000209947 */ /* 0x001ff00003800000 */
        /* <DEDUP_REMOVED lines=8> */
.L_x_1296:
[----:B------:R-:W-:Y:S05]  /*4e850*/  BSYNC.RECONVERGENT B8 ;  /* 0x0000000000087941 */ /* 0x000fea0003800200 */
.L_x_1295:
[----:B------:R-:W-:-:S13]  /*4e860*/  ISETP.NE.AND P6, PT, R47, RZ, PT ;  /* 0x000000ff2f00720c */ /* 0x000fda0003fc5270 */
[----:B------:R-:W-:Y:S05]  /*4e870*/  @P6 BRA `(.L_x_1297) ;  /* 0xfffffffc007c6947 */ /* 0x000fea000383ffff */
[----:B------:R-:W-:Y:S05]  /*4e880*/  BSYNC.RECONVERGENT B7 ;  /* 0x0000000000077941 */ /* 0x000fea0003800200 */
.L_x_1294:
[----:B------:R-:W-:Y:S01]  /*4e890*/  PLOP3.LUT P0, PT, PT, PT, PT, 0x80, 0x8 ;  /* 0x000000000008781c */ /* 0x000fe20003f0f070 */
[----:B------:R-:W-:-:S12]  /*4e8a0*/  BRA `(.L_x_1298) ;  /* 0x0000000400cc7947 */ /* 0x000fd80003800000 */
.L_x_1293:
[----:B------:R-:W2:Y:S04]  /*4e8b0*/  LDL R7, [R1+0x4] ;  /* 0x0000040001077983 */ /* 0x000ea80000100800 */
[----:B------:R0:W5:Y:S01]  /*4e8c0*/  LDL R0, [R1+0x18] ;  /* 0x0000180001007983 */ /* 0x0001620000100800 */
[----:B------:R-:W-:Y:S01]  /*4e8d0*/  BSSY.RECONVERGENT B0, `(.L_x_1299) ;  /* 0x000006f000007945 */ /* 0x000fe20003800200 */
[----:B------:R-:W-:Y:S02]  /*4e8e0*/  IMAD.MOV.U32 R3, RZ, RZ, RZ ;  /* 0x000000ffff037224 */ /* 0x000fe400078e00ff */
[----:B0-2---:R-:W-:-:S07]  /*4e8f0*/  VIADD R6, R7, 0x40 ;  /* 0x0000004007067836 */ /* 0x005fce0000000000 */
.L_x_1301:
        /* <DEDUP_REMOVED lines=8> */
[----:B------:R-:W0:Y:S01]  /*4e980*/  LDS.64 R4, [R5] ;  /* 0x0000000005047984 */ /* 0x000e220000000a00 */
[----:B------:R-:W-:Y:S02]  /*4e990*/  ISETP.NE.AND P2, PT, R34, RZ, PT ;  /* 0x000000ff2200720c */ /* 0x000fe40003f45270 */
[----:B0-----:R-:W-:-:S04]  /*4e9a0*/  ISETP.NE.U32.AND P1, PT, R4, RZ, PT ;  /* 0x000000ff0400720c */ /* 0x001fc80003f25070 */
[----:B------:R-:W-:-:S13]  /*4e9b0*/  ISETP.NE.AND.EX P1, PT, R5, RZ, PT, P1 ;  /* 0x000000ff0500720c */ /* 0x000fda0003f25310 */
[----:B------:R-:W-:Y:S05]  /*4e9c0*/  @!P1 BRA P2, `(.L_x_1300) ;  /* 0x00000004007c9947 */ /* 0x000fea0001000000 */
[C---:B------:R-:W-:Y:S02]  /*4e9d0*/  IMAD.SHL.U32 R4, R8.reuse, 0x400, RZ ;  /* 0x0000040008047824 */ /* 0x040fe400078e00ff */
[----:B------:R-:W-:-:S03]  /*4e9e0*/  IMAD.SHL.U32 R8, R8, 0x80, RZ ;  /* 0x0000008008087824 */ /* 0x000fc600078e00ff */
[----:B------:R-:W-:Y:S02]  /*4e9f0*/  LOP3.LUT R5, R4, 0xfc00, RZ, 0xc0, !PT ;  /* 0x0000fc0004057812 */ /* 0x000fe400078ec0ff */
[----:B------:R-:W-:-:S03]  /*4ea00*/  LOP3.LUT R8, R8, 0x1f80, RZ, 0xc0, !PT ;  /* 0x00001f8008087812 */ /* 0x000fc600078ec0ff */
[----:B------:R-:W-:Y:S01]  /*4ea10*/  IMAD.IADD R5, R36, 0x1, R5 ;  /* 0x0000000124057824 */ /* 0x000fe200078e0205 */
[----:B------:R-:W-:Y:S01]  /*4ea20*/  IADD3 R34, PT, PT, R8, R37, RZ ;  /* 0x0000002508227210 */ /* 0x000fe20007ffe0ff */
[----:B------:R-:W-:-:S03]  /*4ea30*/  VIADD R8, R7, 0x2 ;  /* 0x0000000207087836 */ /* 0x000fc60000000000 */
[----:B------:R-:W-:Y:S01]  /*4ea40*/  ISETP.NE.AND P2, PT, R34, RZ, PT ;  /* 0x000000ff2200720c */ /* 0x000fe20003f45270 */
[----:B------:R-:W0:Y:S02]  /*4ea50*/  LDS.64 R4, [R5] ;  /* 0x0000000005047984 */ /* 0x000e240000000a00 */
[----:B0-----:R-:W-:-:S04]  /*4ea60*/  ISETP.NE.U32.AND P1, PT, R4, RZ, PT ;  /* 0x000000ff0400720c */ /* 0x001fc80003f25070 */
        /* <DEDUP_REMOVED lines=67> */
[----:B------:R-:W-:Y:S01]  /*4eea0*/  ISETP.NE.AND P1, PT, R3, 0x38, PT ;  /* 0x000000380300780c */ /* 0x000fe20003f25270 */
[----:B-----5:R-:W-:Y:S01]  /*4eeb0*/  IMAD.MOV.U32 R34, RZ, RZ, R0 ;  /* 0x000000ffff227224 */ /* 0x020fe200078e0000 */
[----:B------:R-:W-:Y:S01]  /*4eec0*/  SHF.L.U32 R4, R8, 0x7, RZ ;  /* 0x0000000708047819 */ /* 0x000fe200000006ff */
[----:B------:R-:W-:Y:S01]  /*4eed0*/  IMAD.MOV.U32 R8, RZ, RZ, R6 ;  /* 0x000000ffff087224 */ /* 0x000fe200078e0006 */
[----:B------:R-:W-:-:S09]  /*4eee0*/  PLOP3.LUT P0, PT, PT, PT, PT, 0x8, 0x80 ;  /* 0x000000000080781c */ /* 0x000fd20003f0e170 */
[----:B------:R-:W-:Y:S05]  /*4eef0*/  @!P1 BRA `(.L_x_1300) ;  /* 0x0000000000309947 */ /* 0x000fea0003800000 */
[----:B------:R-:W-:Y:S01]  /*4ef00*/  LOP3.LUT R34, R4, 0x1f80, RZ, 0xc0, !PT ;  /* 0x00001f8004227812 */ /* 0x000fe200078ec0ff */
[----:B------:R-:W-:Y:S02]  /*4ef10*/  VIADD R7, R7, 0x8 ;  /* 0x0000000807077836 */ /* 0x000fe40000000000 */
[----:B------:R-:W-:Y:S02]  /*4ef20*/  VIADD R3, R3, 0x8 ;  /* 0x0000000803037836 */ /* 0x000fe40000000000 */
[C---:B------:R-:W-:Y:S02]  /*4ef30*/  IMAD R4, R34.reuse, 0x8, R36 ;  /* 0x0000000822047824 */ /* 0x040fe400078e0224 */
[----:B------:R-:W-:-:S04]  /*4ef40*/  IMAD.IADD R34, R34, 0x1, R37 ;  /* 0x0000000122227824 */ /* 0x000fc800078e0225 */
[----:B------:R-:W0:Y:S02]  /*4ef50*/  LDS.64 R4, [R4] ;  /* 0x0000000004047984 */ /* 0x000e240000000a00 */
[----:B0-----:R-:W-:-:S04]  /*4ef60*/  ISETP.NE.U32.AND P0, PT, R4, RZ, PT ;  /* 0x000000ff0400720c */ /* 0x001fc80003f05070 */
[----:B------:R-:W-:-:S04]  /*4ef70*/  ISETP.NE.AND.EX P0, PT, R5, RZ, PT, P0 ;  /* 0x000000ff0500720c */ /* 0x000fc80003f05300 */
[----:B------:R-:W-:-:S13]  /*4ef80*/  ISETP.EQ.OR P0, PT, R34, RZ, P0 ;  /* 0x000000ff2200720c */ /* 0x000fda0000702670 */
[----:B------:R-:W-:Y:S05]  /*4ef90*/  @P0 BRA `(.L_x_1301) ;  /* 0xfffffff800580947 */ /* 0x000fea000383ffff */
[----:B------:R-:W-:Y:S01]  /*4efa0*/  PLOP3.LUT P0, PT, PT, PT, PT, 0x80, 0x8 ;  /* 0x000000000008781c */ /* 0x000fe20003f0f070 */
[----:B------:R-:W-:-:S12]  /*4efb0*/  IMAD.MOV.U32 R8, RZ, RZ, R7 ;  /* 0x000000ffff087224 */ /* 0x000fd800078e0007 */
.L_x_1300:
[----:B------:R-:W-:Y:S05]  /*4efc0*/  BSYNC.RECONVERGENT B0 ;  /* 0x0000000000007941 */ /* 0x000fea0003800200 */
.L_x_1299:
[----:B------:R0:W-:Y:S02]  /*4efd0*/  STL [R1+0x4], R8 ;  /* 0x0000040801007387 */ /* 0x0001e40000100800 */
.L_x_1298:
[----:B------:R-:W-:Y:S05]  /*4efe0*/  BSYNC.RECONVERGENT B6 ;  /* 0x0000000000067941 */ /* 0x000fea0003800200 */
.L_x_1292:
        /* <DEDUP_REMOVED lines=19> */
.L_x_1303:
[----:B------:R-:W1:Y:S02]  /*4f120*/  LDC.64 R4, c[0x0][0x380] ;  /* 0x0000e000ff047b82 */ /* 0x000e640000000a00 */
[----:B-1----:R-:W-:-:S03]  /*4f130*/  IMAD.WIDE.U32 R4, R45, 0x8, R4 ;  /* 0x000000082d047825 */ /* 0x002fc600078e0004 */
[----:B------:R-:W-:-:S05]  /*4f140*/  IADD3 R4, P0, PT, R4, 0xc000000, RZ ;  /* 0x0c00000004047810 */ /* 0x000fca0007f1e0ff */
[----:B------:R-:W-:-:S06]  /*4f150*/  IMAD.X R5, RZ, RZ, R5, P0 ;  /* 0x000000ffff057224 */ /* 0x000fcc00000e0605 */
[----:B------:R-:W5:Y:S02]  /*4f160*/  ATOMG.E.EXCH.64.STRONG.GPU PT, R4, desc[UR36][R4.64+0x8], RZ ;  /* 0x800008ff040479a8 */ /* 0x000f64000c1ef524 */
.L_x_1304:
[----:B------:R-:W-:Y:S05]  /*4f170*/  BSYNC.RECONVERGENT B0 ;  /* 0x0000000000007941 */ /* 0x000fea0003800200 */
.L_x_1302:
[----:B-1---5:R-:W-:Y:S01]  /*4f180*/  LOP3.LUT P0, RZ, R5, 0x7, RZ, 0xc0, !PT ;  /* 0x0000000705ff7812 */ /* 0x022fe2000780c0ff */
[----:B------:R-:W-:Y:S01]  /*4f190*/  BSSY B0, `(.L_x_1305) ;  /* 0x0000021000007945 */ /* 0x000fe20003800000 */
[----:B0-----:R-:W-:Y:S02]  /*4f1a0*/  IMAD.MOV.U32 R8, RZ, RZ, R4 ;  /* 0x000000ffff087224 */ /* 0x001fe400078e0004 */
[----:B------:R-:W-:-:S09]  /*4f1b0*/  IMAD.MOV.U32 R12, RZ, RZ, R5 ;  /* 0x000000ffff0c7224 */ /* 0x000fd200078e0005 */
[----:B------:R-:W-:Y:S05]  /*4f1c0*/  @P0 BRA `(.L_x_1306) ;  /* 0x0000000000740947 */ /* 0x000fea0003800000 */
[----:B------:R-:W0:Y:S01]  /*4f1d0*/  S2R R7, SR_CgaCtaId ;  /* 0x0000000000077919 */ /* 0x000e220000008800 */
[----:B------:R-:W-:-:S05]  /*4f1e0*/  MOV R0, 0x400 ;  /* 0x0000040000007802 */ /* 0x000fca0000000f00 */
[----:B------:R-:W-:-:S05]  /*4f1f0*/  VIADD R0, R0, 0x410 ;  /* 0x0000041000007836 */ /* 0x000fca0000000000 */
[----:B0-----:R-:W-:-:S07]  /*4f200*/  LEA R11, R7, R0, 0x18 ;  /* 0x00000000070b7211 */ /* 0x001fce00078ec0ff */
.L_x_1313:
        /* <DEDUP_REMOVED lines=10> */
.L_x_1308:
[----:B------:R-:W-:-:S05]  /*4f2b0*/  IMAD.MOV.U32 R13, RZ, RZ, -0x1 ;  /* 0xffffffffff0d7424 */ /* 0x000fca00078e00ff */
[----:B------:R2:W5:Y:S02]  /*4f2c0*/  ATOMG.E.EXCH.STRONG.GPU PT, R0, desc[UR36][R6.64], R13 ;  /* 0x8000000d060079a8 */ /* 0x000564000c1ef124 */
.L_x_1309:
[----:B------:R-:W-:Y:S05]  /*4f2d0*/  BSYNC.RECONVERGENT B1 ;  /* 0x0000000000017941 */ /* 0x000fea0003800200 */
.L_x_1307:
[----:B-1---5:R-:W-:-:S05]  /*4f2e0*/  VIADD R10, R0, 0x1 ;  /* 0x00000001000a7836 */ /* 0x022fca0000000000 */
[----:B------:R-:W-:-:S13]  /*4f2f0*/  ISETP.GE.U32.AND P0, PT, R10, 0x2, PT ;  /* 0x000000020a00780c */ /* 0x000fda0003f06070 */
[----:B------:R-:W-:Y:S05]  /*4f300*/  @!P0 BRA `(.L_x_1306) ;  /* 0x0000000000248947 */ /* 0x000fea0003800000 */
[----:B------:R-:W-:Y:S04]  /*4f310*/  BSSY.RECONVERGENT B1, `(.L_x_1310) ;  /* 0x0000005000017945 */ /* 0x000fe80003800200 */
[----:B------:R-:W-:Y:S05]  /*4f320*/  @P1 BRA `(.L_x_1311) ;  /* 0x0000000000081947 */ /* 0x000fea0003800000 */
[----:B------:R3:W-:Y:S01]  /*4f330*/  ATOMS.EXCH RZ, [R9+0x10000], RZ ;  /* 0x010000ff09ff738c */ /* 0x0007e20004000000 */
[----:B------:R-:W-:Y:S05]  /*4f340*/  BRA `(.L_x_1312) ;  /* 0x0000000000047947 */ /* 0x000fea0003800000 */
.L_x_1311:
[----:B------:R1:W5:Y:S02]  /*4f350*/  ATOMG.E.EXCH.STRONG.GPU PT, RZ, desc[UR36][R6.64], RZ ;  /* 0x800000ff06ff79a8 */ /* 0x000364000c1ef124 */
.L_x_1312:
[----:B------:R-:W-:Y:S05]  /*4f360*/  BSYNC.RECONVERGENT B1 ;  /* 0x0000000000017941 */ /* 0x000fea0003800200 */
.L_x_1310:
[----:B------:R-:W-:Y:S01]  /*4f370*/  LOP3.LUT P0, RZ, R0, 0x7, RZ, 0xc0, !PT ;  /* 0x0000000700ff7812 */ /* 0x000fe2000780c0ff */
[----:B------:R-:W-:-:S12]  /*4f380*/  IMAD.MOV.U32 R12, RZ, RZ, R0 ;  /* 0x000000ffff0c7224 */ /* 0x000fd800078e0000 */
[----:B------:R-:W-:Y:S05]  /*4f390*/  @!P0 BRA `(.L_x_1313) ;  /* 0xfffffffc009c8947 */ /* 0x000fea000383ffff */
.L_x_1306:
[----:B------:R-:W-:Y:S05]  /*4f3a0*/  BSYNC B0 ;  /* 0x0000000000007941 */ /* 0x000fea0003800000 */
.L_x_1305:
        /* <DEDUP_REMOVED lines=14> */
[----:B-12---:R-:W-:Y:S02]  /*4f490*/  @!P0 LOP3.LUT R6, R14, 0x1ffffff0, RZ, 0xc0, !PT ;  /* 0x1ffffff00e068812 */ /* 0x006fe400078ec0ff */
[----:B------:R-:W-:-:S04]  /*4f4a0*/  @!P0 SHF.R.U32.HI R7, RZ, 0x7, R33 ;  /* 0x00000007ff078819 */ /* 0x000fc80000011621 */
        /* <DEDUP_REMOVED lines=17> */
[----:B0--3--:R-:W-:Y:S02]  /*4f5c0*/  SEL R9, R4, R0, P0 ;  /* 0x0000000004097207 */ /* 0x009fe40000000000 */
        /* <DEDUP_REMOVED lines=27> */
.L_x_1322:
[----:B------:R-:W-:-:S04]  /*4f780*/  IMAD.IADD R0, R9, 0x1, -R0 ;  /* 0x0000000109007824 */ /* 0x000fc800078e0a00 */
[----:B------:R-:W-:-:S05]  /*4f790*/  IMAD.SHL.U32 R0, R0, 0x10, RZ ;  /* 0x0000001000007824 */ /* 0x000fca00078e00ff */
[----:B------:R-:W-:-:S04]  /*4f7a0*/  LOP3.LUT R0, R0, 0xffffff0, RZ, 0xc0, !PT ;  /* 0x0ffffff000007812 */ /* 0x000fc800078ec0ff */
[----:B------:R-:W-:Y:S01]  /*4f7b0*/  LOP3.LUT R5, R0, 0x1, RZ, 0xfc, !PT ;  /* 0x0000000100057812 */ /* 0x000fe200078efcff */
[----:B------:R-:W-:Y:S06]  /*4f7c0*/  BRA `(.L_x_1316) ;  /* 0x00000028001c7947 */ /* 0x000fec0003800000 */
.L_x_1321:
[----:B------:R-:W-:-:S04]  /*4f7d0*/  IMAD.IADD R0, R9, 0x1, R0 ;  /* 0x0000000109007824 */ /* 0x000fc800078e0200 */
[----:B------:R-:W-:-:S05]  /*4f7e0*/  IMAD.SHL.U32 R0, R0, 0x10, RZ ;  /* 0x0000001000007824 */ /* 0x000fca00078e00ff */
[----:B------:R-:W-:-:S04]  /*4f7f0*/  LOP3.LUT R0, R0, 0xffffff0, RZ, 0xc0, !PT ;  /* 0x0ffffff000007812 */ /* 0x000fc800078ec0ff */
[----:B------:R-:W-:Y:S01]  /*4f800*/  LOP3.LUT R5, R0, 0x1, RZ, 0xfc, !PT ;  /* 0x0000000100057812 */ /* 0x000fe200078efcff */
[----:B------:R-:W-:Y:S06]  /*4f810*/  BRA `(.L_x_1316) ;  /* 0x0000002800087947 */ /* 0x000fec0003800000 */
.L_x_1320:
        /* <DEDUP_REMOVED lines=10> */
.L_x_1324:
[----:B------:R-:W0:Y:S01]  /*4f8c0*/  I2F.U32.RP R3, R0 ;  /* 0x0000000000037306 */ /* 0x000e220000209000 */
[----:B------:R-:W-:Y:S01]  /*4f8d0*/  IMAD.MOV R7, RZ, RZ, -R0 ;  /* 0x000000ffff077224 */ /* 0x000fe200078e0a00 */
[----:B------:R-:W-:-:S06]  /*4f8e0*/  ISETP.NE.U32.AND P1, PT, R0, RZ, PT ;  /* 0x000000ff0000720c */ /* 0x000fcc0003f25070 */
[----:B0-----:R-:W0:Y:S02]  /*4f8f0*/  MUFU.RCP R3, R3 ;  /* 0x0000000300037308 */ /* 0x001e240000001000 */
[----:B0-----:R-:W-:-:S06]  /*4f900*/  VIADD R4, R3, 0xffffffe ;  /* 0x0ffffffe03047836 */ /* 0x001fcc0000000000 */
[----:B------:R0:W1:Y:S02]  /*4f910*/  F2I.FTZ.U32.TRUNC.NTZ R5, R4 ;  /* 0x0000000400057305 */ /* 0x000064000021f000 */
[----:B0-----:R-:W-:Y:S02]  /*4f920*/  IMAD.MOV.U32 R4, RZ, RZ, RZ ;  /* 0x000000ffff047224 */ /* 0x001fe400078e00ff */
[----:B-1----:R-:W-:-:S04]  /*4f930*/  IMAD R7, R7, R5, RZ ;  /* 0x0000000507077224 */ /* 0x002fc800078e02ff */
[----:B------:R-:W-:-:S06]  /*4f940*/  IMAD.HI.U32 R5, R5, R7, R4 ;  /* 0x0000000705057227 */ /* 0x000fcc00078e0004 */
[----:B------:R-:W-:-:S05]  /*4f950*/  IMAD.HI.U32 R5, R5, R9, RZ ;  /* 0x0000000905057227 */ /* 0x000fca00078e00ff */
[----:B------:R-:W-:-:S05]  /*4f960*/  IADD3 R5, PT, PT, -R5, RZ, RZ ;  /* 0x000000ff05057210 */ /* 0x000fca0007ffe1ff */
        /* <DEDUP_REMOVED lines=8> */
.L_x_1323:
        /* <DEDUP_REMOVED lines=20> */
.L_x_1319:
        /* <DEDUP_REMOVED lines=12> */
.L_x_1327:
[----:B------:R-:W-:Y:S01]  /*4fbf0*/  IMAD.MOV.U32 R5, RZ, RZ, 0x1 ;  /* 0x00000001ff057424 */ /* 0x000fe200078e00ff */
[----:B------:R-:W-:-:S04]  /*4fc00*/  ISETP.GE.U32.AND P0, PT, R9, R0, PT ;  /* 0x000000000900720c */ /* 0x000fc80003f06070 */
[----:B------:R-:W-:Y:S01]  /*4fc10*/  SEL R5, R5, 0x11, P0 ;  /* 0x0000001105057807 */ /* 0x000fe20000000000 */
[----:B------:R-:W-:Y:S08]  /*4fc20*/  BRA `(.L_x_1316) ;  /* 0x0000002400047947 */ /* 0x000ff00003800000 */
.L_x_1326:
[----:B------:R-:W-:Y:S01]  /*4fc30*/  IMAD.MOV.U32 R5, RZ, RZ, 0x1 ;  /* 0x00000001ff057424 */ /* 0x000fe200078e00ff */
[----:B------:R-:W-:-:S04]  /*4fc40*/  ISETP.NE.AND P0, PT, R9, R0, PT ;  /* 0x000000000900720c */ /* 0x000fc80003f05270 */
[----:B------:R-:W-:Y:S01]  /*4fc50*/  SEL R5, R5, 0x11, !P0 ;  /* 0x0000001105057807 */ /* 0x000fe20004000000 */
[----:B------:R-:W-:Y:S08]  /*4fc60*/  BRA `(.L_x_1316) ;  /* 0x0000002000f47947 */ /* 0x000ff00003800000 */
.L_x_1325:
        /* <DEDUP_REMOVED lines=11> */
.L_x_1329:
[----:B------:R-:W-:-:S05]  /*4fd20*/  LOP3.LUT R0, R8, R33, RZ, 0xfc, !PT ;  /* 0x0000002108007212 */ /* 0x000fca00078efcff */
[----:B------:R-:W-:-:S05]  /*4fd30*/  IMAD.SHL.U32 R0, R0, 0x10, RZ ;  /* 0x0000001000007824 */ /* 0x000fca00078e00ff */
[----:B------:R-:W-:-:S04]  /*4fd40*/  LOP3.LUT R0, R0, 0xffffff0, RZ, 0xc0, !PT ;  /* 0x0ffffff000007812 */ /* 0x000fc800078ec0ff */
[----:B------:R-:W-:Y:S01]  /*4fd50*/  LOP3.LUT R5, R0, 0x1, RZ, 0xfc, !PT ;  /* 0x0000000100057812 */ /* 0x000fe200078efcff */
[----:B------:R-:W-:Y:S06]  /*4fd60*/  BRA `(.L_x_1316) ;  /* 0x0000002000b47947 */ /* 0x000fec0003800000 */
.L_x_1328:
[----:B------:R-:W-:-:S05]  /*4fd70*/  LOP3.LUT R0, R8, R33, RZ, 0xc0, !PT ;  /* 0x0000002108007212 */ /* 0x000fca00078ec0ff */
[----:B------:R-:W-:-:S05]  /*4fd80*/  IMAD.SHL.U32 R0, R0, 0x10, RZ ;  /* 0x0000001000007824 */ /* 0x000fca00078e00ff */
[----:B------:R-:W-:-:S04]  /*4fd90*/  LOP3.LUT R0, R0, 0xffffff0, RZ, 0xc0, !PT ;  /* 0x0ffffff000007812 */ /* 0x000fc800078ec0ff */
[----:B------:R-:W-:Y:S01]  /*4fda0*/  LOP3.LUT R5, R0, 0x1, RZ, 0xfc, !PT ;  /* 0x0000000100057812 */ /* 0x000fe200078efcff */
[----:B------:R-:W-:Y:S06]  /*4fdb0*/  BRA `(.L_x_1316) ;  /* 0x0000002000a07947 */ /* 0x000fec0003800000 */
.L_x_1318:
        /* <DEDUP_REMOVED lines=21> */
.L_x_1333:
[----:B------:R-:W-:-:S04]  /*4ff10*/  IMAD.IADD R0, R9, 0x1, -R0 ;  /* 0x0000000109007824 */ /* 0x000fc800078e0a00 */
[----:B------:R-:W-:-:S05]  /*4ff20*/  IMAD.SHL.U32 R0, R0, 0x10, RZ ;  /* 0x0000001000007824 */ /* 0x000fca00078e00ff */
[----:B------:R-:W-:-:S04]  /*4ff30*/  LOP3.LUT R0, R0, 0xfffff0, RZ, 0xc0, !PT ;  /* 0x00fffff000007812 */ /* 0x000fc800078ec0ff */
[----:B------:R-:W-:Y:S01]  /*4ff40*/  LOP3.LUT R5, R0, 0x2, RZ, 0xfc, !PT ;  /* 0x0000000200057812 */ /* 0x000fe200078efcff */
[----:B------:R-:W-:Y:S06]  /*4ff50*/  BRA `(.L_x_1316) ;  /* 0x0000002000387947 */ /* 0x000fec0003800000 */
.L_x_1332:
[----:B------:R-:W-:-:S04]  /*4ff60*/  IMAD.IADD R0, R9, 0x1, R0 ;  /* 0x0000000109007824 */ /* 0x000fc800078e0200 */
[----:B------:R-:W-:-:S05]  /*4ff70*/  IMAD.SHL.U32 R0, R0, 0x10, RZ ;  /* 0x0000001000007824 */ /* 0x000fca00078e00ff */
[----:B------:R-:W-:-:S04]  /*4ff80*/  LOP3.LUT R0, R0, 0xfffff0, RZ, 0xc0, !PT ;  /* 0x00fffff000007812 */ /* 0x000fc800078ec0ff */
[----:B------:R-:W-:Y:S01]  /*4ff90*/  LOP3.LUT R5, R0, 0x2, RZ, 0xfc, !PT ;  /* 0x0000000200057812 */ /* 0x000fe200078efcff */
[----:B------:R-:W-:Y:S06]  /*4ffa0*/  BRA `(.L_x_1316) ;  /* 0x0000002000247947 */ /* 0x000fec0003800000 */
.L_x_1331:
        /* <DEDUP_REMOVED lines=10> */
.L_x_1335:
        /* <DEDUP_REMOVED lines=13> */
[----:B------:R-:W-:-:S04]  /*50120*/  @P0 IADD3 R5, PT, PT, -R0, R5, RZ ;  /* 0x0000000500050210 */ /* 0x000fc80007ffe1ff */
[----:B------:R-:W-:-:S13]  /*50130*/  ISETP.GE.U32.AND P0, PT, R5, R0, PT ;  /* 0x000000000500720c */ /* 0x000fda0003f06070 */
[----:B------:R-:W-:Y:S01]  /*50140*/  @P0 IMAD.IADD R5, R5, 0x1, -R0 ;  /* 0x0000000105050824 */ /* 0x000fe200078e0a00 */
[----:B------:R-:W-:-:S05]  /*50150*/  @!P1 LOP3.LUT R5, RZ, R0, RZ, 0x33, !PT ;  /* 0x00000000ff059212 */ /* 0x000fca00078e33ff */
[----:B------:R-:W-:-:S05]  /*50160*/  IMAD.SHL.U32 R5, R5, 0x10, RZ ;  /* 0x0000001005057824 */ /* 0x000fca00078e00ff */
[----:B------:R-:W-:-:S04]  /*50170*/  LOP3.LUT R5, R5, 0xfffff0, RZ, 0xc0, !PT ;  /* 0x00fffff005057812 */ /* 0x000fc800078ec0ff */
[----:B------:R-:W-:Y:S01]  /*50180*/  LOP3.LUT R5, R5, 0x2, RZ, 0xfc, !PT ;  /* 0x0000000205057812 */ /* 0x000fe200078efcff */
[----:B------:R-:W-:Y:S06]  /*50190*/  BRA `(.L_x_1316) ;  /* 0x0000001c00a87947 */ /* 0x000fec0003800000 */
.L_x_1334:
        /* <DEDUP_REMOVED lines=22> */
.L_x_1330:
        /* <DEDUP_REMOVED lines=12> */
.L_x_1338:
[----:B------:R-:W-:Y:S01]  /*503c0*/  IMAD.MOV.U32 R5, RZ, RZ, 0x2 ;  /* 0x00000002ff057424 */ /* 0x000fe200078e00ff */
[----:B------:R-:W-:-:S04]  /*503d0*/  ISETP.GE.U32.AND P0, PT, R9, R0, PT ;  /* 0x000000000900720c */ /* 0x000fc80003f06070 */
[----:B------:R-:W-:Y:S01]  /*503e0*/  SEL R5, R5, 0x12, P0 ;  /* 0x0000001205057807 */ /* 0x000fe20000000000 */
[----:B------:R-:W-:Y:S08]  /*503f0*/  BRA `(.L_x_1316) ;  /* 0x0000001c00107947 */ /* 0x000ff00003800000 */
.L_x_1337:
[----:B------:R-:W-:Y:S01]  /*50400*/  IMAD.MOV.U32 R5, RZ, RZ, 0x2 ;  /* 0x00000002ff057424 */ /* 0x000fe200078e00ff */
[----:B------:R-:W-:-:S04]  /*50410*/  ISETP.NE.AND P0, PT, R9, R0, PT ;  /* 0x000000000900720c */ /* 0x000fc80003f05270 */
[----:B------:R-:W-:Y:S01]  /*50420*/  SEL R5, R5, 0x12, !P0 ;  /* 0x0000001205057807 */ /* 0x000fe20004000000 */
[----:B------:R-:W-:Y:S08]  /*50430*/  BRA `(.L_x_1316) ;  /* 0x0000001c00007947 */ /* 0x000ff00003800000 */
.L_x_1336:
        /* <DEDUP_REMOVED lines=11> */
.L_x_1340:
[----:B------:R-:W-:-:S05]  /*504f0*/  LOP3.LUT R0, R8, R33, RZ, 0xfc, !PT ;  /* 0x0000002108007212 */ /* 0x000fca00078efcff */
[----:B------:R-:W-:-:S05]  /*50500*/  IMAD.SHL.U32 R0, R0, 0x10, RZ ;  /* 0x0000001000007824 */ /* 0x000fca00078e00ff */
[----:B------:R-:W-:-:S04]  /*50510*/  LOP3.LUT R0, R0, 0xfffff0, RZ, 0xc0, !PT ;  /* 0x00fffff000007812 */ /* 0x000fc800078ec0ff */
[----:B------:R-:W-:Y:S01]  /*50520*/  LOP3.LUT R5, R0, 0x2, RZ, 0xfc, !PT ;  /* 0x0000000200057812 */ /* 0x000fe200078efcff */
[----:B------:R-:W-:Y:S06]  /*50530*/  BRA `(.L_x_1316) ;  /* 0x0000001800c07947 */ /* 0x000fec0003800000 */
.L_x_1339:
[----:B------:R-:W-:-:S05]  /*50540*/  LOP3.LUT R0, R8, R33, RZ, 0xc0, !PT ;  /* 0x0000002108007212 */ /* 0x000fca00078ec0ff */
[----:B------:R-:W-:-:S05]  /*50550*/  IMAD.SHL.U32 R0, R0, 0x10, RZ ;  /* 0x0000001000007824 */ /* 0x000fca00078e00ff */
[----:B------:R-:W-:-:S04]  /*50560*/  LOP3.LUT R0, R0, 0xfffff0, RZ, 0xc0, !PT ;  /* 0x00fffff000007812 */ /* 0x000fc800078ec0ff */
[----:B------:R-:W-:Y:S01]  /*50570*/  LOP3.LUT R5, R0, 0x2, RZ, 0xfc, !PT ;  /* 0x0000000200057812 */ /* 0x000fe200078efcff */
[----:B------:R-:W-:Y:S06]  /*50580*/  BRA `(.L_x_1316) ;  /* 0x0000001800ac7947 */ /* 0x000fec0003800000 */
.L_x_1317:
[--C-:B------:R-:W-:Y:S01]  /*50590*/  SHF.R.U32.HI R7, RZ, 0x7, R8.reuse ;  /* 0x00000007ff077819 */ /* 0x100fe20000011608 */
[----:B------:R-:W-:Y:S01]  /*505a0*/  IMAD.SHL.U32 R3, R3, 0x10, RZ ;  /* 0x0000001003037824 */ /* 0x000fe200078e00ff */
[----:B------:R-:W-:Y:S01]  /*505b0*/  SHF.R.U32.HI R4, RZ, 0x17, R8 ;  /* 0x00000017ff047819 */ /* 0x000fe20000011608 */
[----:B------:R-:W-:Y:S01]  /*505c0*/  IMAD.SHL.U32 R14, R14, 0x10, RZ ;  /* 0x000000100e0e7824 */ /* 0x000fe200078e00ff */
[----:B------:R-:W-:Y:S02]  /*505d0*/  LOP3.LUT R7, R7, 0xffff, RZ, 0xc0, !PT ;  /* 0x0000ffff07077812 */ /* 0x000fe400078ec0ff */
[----:B------:R-:W-:Y:S02]  /*505e0*/  PRMT R9, R9, 0x9910, RZ ;  /* 0x0000991009097816 */ /* 0x000fe400000000ff */
[----:B------:R-:W-:Y:S02]  /*505f0*/  LOP3.LUT P1, RZ, R7, 0x7f, R4, 0xf8, !PT ;  /* 0x0000007f07ff7812 */ /* 0x000fe4000782f804 */
[----:B------:R-:W-:Y:S01]  /*50600*/  SHF.R.U32.HI R5, RZ, 0x7, R33 ;  /* 0x00000007ff057819 */ /* 0x000fe20000011621 */
[----:B------:R-:W-:Y:S01]  /*50610*/  IMAD.MOV.U32 R4, RZ, RZ, R9 ;  /* 0x000000ffff047224 */ /* 0x000fe200078e0009 */
[----:B------:R-:W-:-:S02]  /*50620*/  SHF.R.U32.HI R0, RZ, 0x17, R33 ;  /* 0x00000017ff007819 */ /* 0x000fc40000011621 */
[----:B------:R-:W-:Y:S02]  /*50630*/  LOP3.LUT R33, R33, 0x3fffff80, RZ, 0xc0, !PT ;  /* 0x3fffff8021217812 */ /* 0x000fe400078ec0ff */
[----:B------:R-:W-:Y:S02]  /*50640*/  ISETP.GT.AND P2, PT, R4, 0x9, PT ;  /* 0x000000090400780c */ /* 0x000fe40003f44270 */
[----:B------:R-:W-:Y:S01]  /*50650*/  LOP3.LUT R8, R8, 0x3fffff80, RZ, 0xc0, !PT ;  /* 0x3fffff8008087812 */ /* 0x000fe200078ec0ff */
[----:B------:R-:W-:Y:S01]  /*50660*/  VIADD R33, R33, 0x20000000 ;  /* 0x2000000021217836 */ /* 0x000fe20000000000 */
[----:B------:R-:W-:-:S03]  /*50670*/  LOP3.LUT R5, R5, 0xffff, RZ, 0xc0, !PT ;  /* 0x0000ffff05057812 */ /* 0x000fc600078ec0ff */
[----:B------:R-:W-:Y:S01]  /*50680*/  VIADD R8, R8, 0x20000000 ;  /* 0x2000000008087836 */ /* 0x000fe20000000000 */
[----:B------:R-:W-:Y:S01]  /*50690*/  LOP3.LUT P0, RZ, R5, 0x7f, R0, 0xf8, !PT ;  /* 0x0000007f05ff7812 */ /* 0x000fe2000780f800 */
[----:B------:R-:W-:-:S03]  /*506a0*/  IMAD.MOV.U32 R5, RZ, RZ, -0x3fffffd ;  /* 0xfc000003ff057424 */ /* 0x000fc600078e00ff */
        /* <DEDUP_REMOVED lines=22> */
.L_x_1344:
        /* <DEDUP_REMOVED lines=9> */
.L_x_1343:
        /* <DEDUP_REMOVED lines=9> */
.L_x_1342:
        /* <DEDUP_REMOVED lines=10> */
.L_x_1346:
        /* <DEDUP_REMOVED lines=14> */
[----:B------:R-:W0:Y:S02]  /*50ab0*/  MUFU.RCP R4, R4 ;  /* 0x0000000400047308 */ /* 0x000e240000001000 */
[----:B0-----:R-:W-:-:S06]  /*50ac0*/  FMUL R5, R4, R5 ;  /* 0x0000000504057220 */ /* 0x001fcc0000400000 */
[----:B------:R-:W0:Y:S02]  /*50ad0*/  FRND.TRUNC R5, R5 ;  /* 0x0000000500057307 */ /* 0x000e24000020d000 */
[----:B0-----:R-:W-:-:S05]  /*50ae0*/  FFMA R8, -|R13|, R5, R0 ;  /* 0x000000050d087223 */ /* 0x001fca0000000300 */
[----:B------:R-:W-:-:S13]  /*50af0*/  ISETP.GE.U32.AND P0, PT, R8, R6, PT ;  /* 0x000000060800720c */ /* 0x000fda0003f06070 */
[----:B------:R-:W-:Y:S05]  /*50b00*/  @!P0 BRA `(.L_x_1351) ;  /* 0x0000000000388947 */ /* 0x000fea0003800000 */
[----:B------:R-:W-:-:S04]  /*50b10*/  ISETP.GE.U32.AND P0, PT, R8, -0x7fffffff, PT ;  /* 0x800000010800780c */ /* 0x000fc80003f06070 */
[----:B------:R-:W-:-:S09]  /*50b20*/  FSETP.GEU.OR P1, PT, R8, -|R13|, !P0 ;  /* 0xc000000d0800720b */ /* 0x000fd2000472e400 */
[----:B------:R-:W-:-:S04]  /*50b30*/  @P0 FADD R4, R5, -1 ;  /* 0xbf80000005040421 */ /* 0x000fc80000000000 */
[----:B------:R-:W-:-:S05]  /*50b40*/  @!P1 FADD R4, R4, -1 ;  /* 0xbf80000004049421 */ /* 0x000fca0000000000 */
[----:B------:R-:W-:Y:S01]  /*50b50*/  @P0 MOV R5, R4 ;  /* 0x0000000400050202 */ /* 0x000fe20000000f00 */
        /* <DEDUP_REMOVED lines=9> */
.L_x_1351:
[----:B------:R-:W-:Y:S05]  /*50bf0*/  BSYNC.RECONVERGENT B1 ;  /* 0x0000000000017941 */ /* 0x000fea0003800200 */
.L_x_1350:
[----:B------:R-:W-:Y:S01]  /*50c00*/  FFMA R0, -|R13|, R5, R0 ;  /* 0x000000050d007223 */ /* 0x000fe20000000300 */
[----:B------:R-:W-:Y:S06]  /*50c10*/  BRA `(.L_x_1348) ;  /* 0x0000000000787947 */ /* 0x000fec0003800000 */
.L_x_1349:
        /* <DEDUP_REMOVED lines=13> */
[----:B------:R0:W1:Y:S03]  /*50cf0*/  MUFU.RCP R10, R9 ;  /* 0x00000009000a7308 */ /* 0x0000660000001000 */
.L_x_1354:
[----:B------:R-:W-:-:S05]  /*50d00*/  VIMNMX.U32 R0, PT, PT, R5, 0xb800000, PT ;  /* 0x0b80000005007848 */ /* 0x000fca0003fe0000 */
[----:B------:R-:W-:Y:S02]  /*50d10*/  IMAD.IADD R4, R0, 0x1, R4 ;  /* 0x0000000100047824 */ /* 0x000fe400078e0204 */
[----:B------:R-:W-:Y:S02]  /*50d20*/  IMAD.IADD R5, R5, 0x1, -R0 ;  /* 0x0000000105057824 */ /* 0x000fe400078e0a00 */
[----:B-1----:R-:W-:-:S03]  /*50d30*/  FMUL R7, R10, R4 ;  /* 0x000000040a077220 */ /* 0x002fc60000400000 */
[----:B------:R-:W-:Y:S01]  /*50d40*/  ISETP.NE.AND P1, PT, R5, RZ, PT ;  /* 0x000000ff0500720c */ /* 0x000fe20003f25270 */
[----:B------:R-:W-:-:S04]  /*50d50*/  FFMA R6, -R9, R7, R4 ;  /* 0x0000000709067223 */ /* 0x000fc80000000104 */
[----:B------:R-:W-:-:S04]  /*50d60*/  FFMA R7, R10, R6, R7 ;  /* 0x000000060a077223 */ /* 0x000fc80000000007 */
[----:B------:R-:W-:-:S04]  /*50d70*/  FFMA R6, -R9, R7, R4 ;  /* 0x0000000709067223 */ /* 0x000fc80000000104 */
[----:B------:R-:W-:-:S04]  /*50d80*/  FFMA.RZ R6, R10, R6, R7 ;  /* 0x000000060a067223 */ /* 0x000fc8000000c007 */
[----:B------:R-:W1:Y:S02]  /*50d90*/  FRND.TRUNC R7, R6 ;  /* 0x0000000600077307 */ /* 0x000e64000020d000 */
[----:B-1----:R-:W-:-:S05]  /*50da0*/  FFMA R4, -R9, R7, R4 ;  /* 0x0000000709047223 */ /* 0x002fca0000000104 */
[----:B------:R-:W-:-:S13]  /*50db0*/  ISETP.NE.AND P0, PT, R4, RZ, PT ;  /* 0x000000ff0400720c */ /* 0x000fda0003f05270 */
[----:B------:R-:W-:Y:S05]  /*50dc0*/  @P0 BRA P1, `(.L_x_1354) ;  /* 0xfffffffc00cc0947 */ /* 0x000fea000083ffff */
.L_x_1353:
[----:B------:R-:W-:Y:S05]  /*50dd0*/  BSYNC.RECONVERGENT B1 ;  /* 0x0000000000017941 */ /* 0x000fea0003800200 */
.L_x_1352:
[----:B------:R-:W-:-:S04]  /*50de0*/  FMUL R5, R4, 1.1920928955078125e-07 ;  /* 0x3400000004057820 */ /* 0x000fc80000400000 */
[----:B------:R-:W-:-:S07]  /*50df0*/  FMUL R0, R8, R5 ;  /* 0x0000000508007220 */ /* 0x000fce0000400000 */
.L_x_1348:
[----:B------:R-:W-:Y:S05]  /*50e00*/  BSYNC.RECONVERGENT B0 ;  /* 0x0000000000007941 */ /* 0x000fea0003800200 */
.L_x_1347:
        /* <DEDUP_REMOVED lines=11> */
.L_x_1345:
[----:B------:R-:W0:Y:S01]  /*50ec0*/  MUFU.RCP R0, R13 ;  /* 0x0000000d00007308 */ /* 0x000e220000001000 */
[----:B------:R-:W-:Y:S07]  /*50ed0*/  BSSY.RECONVERGENT B4, `(.L_x_1355) ;  /* 0x000000c000047945 */ /* 0x000fee0003800200 */
[----:B------:R-:W1:Y:S01]  /*50ee0*/  FCHK P0, R3, R13 ;  /* 0x0000000d03007302 */ /* 0x000e620000000000 */
[----:B0-----:R-:W-:-:S04]  /*50ef0*/  FFMA R5, -R13, R0, 1 ;  /* 0x3f8000000d057423 */ /* 0x001fc80000000100 */
[----:B------:R-:W-:-:S04]  /*50f00*/  FFMA R0, R0, R5, R0 ;  /* 0x0000000500007223 */ /* 0x000fc80000000000 */
[----:B------:R-:W-:-:S04]  /*50f10*/  FFMA R5, R3, R0, RZ ;  /* 0x0000000003057223 */ /* 0x000fc800000000ff */
[----:B------:R-:W-:-:S04]  /*50f20*/  FFMA R4, -R13, R5, R3 ;  /* 0x000000050d047223 */ /* 0x000fc80000000103 */
[----:B------:R-:W-:Y:S01]  /*50f30*/  FFMA R0, R0, R4, R5 ;  /* 0x0000000400007223 */ /* 0x000fe20000000005 */
[----:B-1----:R-:W-:Y:S06]  /*50f40*/  @!P0 BRA `(.L_x_1356) ;  /* 0x0000000000108947 */ /* 0x002fec0003800000 */
[----:B------:R-:W-:Y:S01]  /*50f50*/  IMAD.MOV.U32 R0, RZ, RZ, R3 ;  /* 0x000000ffff007224 */ /* 0x000fe200078e0003 */
[----:B------:R-:W-:Y:S01]  /*50f60*/  MOV R5, 0x50f90 ;  /* 0x00050f9000057802 */ /* 0x000fe20000000f00 */
[----:B------:R-:W-:-:S07]  /*50f70*/  IMAD.MOV.U32 R4, RZ, RZ, R13 ;  /* 0x000000ffff047224 */ /* 0x000fce00078e000d */
[----:B-----5:R-:W-:Y:S05]  /*50f80*/  CALL.REL.NOINC `($__internal_0_$__cuda_sm3x_div_rn_noftz_f32_slowpath) ;  /* 0x000007fc00907944 */ /* 0x020fea0003c00000 */
.L_x_1356:
[----:B------:R-:W-:Y:S05]  /*50f90*/  BSYNC.RECONVERGENT B4 ;  /* 0x0000000000047941 */ /* 0x000fea0003800200 */
.L_x_1355:
        /* <DEDUP_REMOVED lines=8> */
.L_x_1341:
        /* <DEDUP_REMOVED lines=12> */
.L_x_1359:
[----:B------:R-:W-:Y:S01]  /*510e0*/  IMAD.MOV.U32 R5, RZ, RZ, 0x1 ;  /* 0x00000001ff057424 */ /* 0x000fe200078e00ff */
[----:B------:R-:W-:-:S04]  /*510f0*/  FSETP.GEU.AND P0, PT, R3, R13, PT ;  /* 0x0000000d0300720b */ /* 0x000fc80003f0e000 */
[----:B------:R-:W-:Y:S01]  /*51100*/  SEL R5, R5, 0x11, P0 ;  /* 0x0000001105057807 */ /* 0x000fe20000000000 */
[----:B------:R-:W-:Y:S08]  /*51110*/  BRA `(.L_x_1316) ;  /* 0x0000000c00c87947 */ /* 0x000ff00003800000 */
.L_x_1358:
[----:B------:R-:W-:Y:S01]  /*51120*/  IMAD.MOV.U32 R5, RZ, RZ, 0x1 ;  /* 0x00000001ff057424 */ /* 0x000fe200078e00ff */
[----:B------:R-:W-:-:S04]  /*51130*/  FSETP.NEU.AND P0, PT, R3, R13, PT ;  /* 0x0000000d0300720b */ /* 0x000fc80003f0d000 */
[----:B------:R-:W-:Y:S01]  /*51140*/  SEL R5, R5, 0x11, !P0 ;  /* 0x0000001105057807 */ /* 0x000fe20004000000 */
[----:B------:R-:W-:Y:S08]  /*51150*/  BRA `(.L_x_1316) ;  /* 0x0000000c00b87947 */ /* 0x000ff00003800000 */
.L_x_1357:
        /* <DEDUP_REMOVED lines=19> */
[----:B------:R-:W0:Y:S01]  /*51290*/  MUFU.RCP R6, R6 ;  /* 0x0000000600067308 */ /* 0x000e220000001000 */
[----:B------:R-:W-:Y:S02]  /*512a0*/  FFMA R0, R5, 1.1920928955078125e-07, R0 ;  /* 0x3400000005007823 */ /* 0x000fe40000000000 */
[----:B0-----:R-:W-:-:S04]  /*512b0*/  FMUL R7, R6, R7 ;  /* 0x0000000706077220 */ /* 0x001fc80000400000 */
        /* <DEDUP_REMOVED lines=19> */
[----:B------:R-:W0:Y:S01]  /*513f0*/  FRND.TRUNC R4, R4 ;  /* 0x0000000400047307 */ /* 0x000e22000020d000 */
[----:B------:R-:W-:-:S04]  /*51400*/  FADD R0, R11, R8 ;  /* 0x000000080b007221 */ /* 0x000fc80000000000 */
[----:B------:R-:W-:Y:S01]  /*51410*/  FMUL R6, R13, R0 ;  /* 0x000000000d067220 */ /* 0x000fe20000400000 */
[----:B------:R-:W-:-:S03]  /*51420*/  FADD R11, -R11, R0 ;  /* 0x000000000b0b7221 */ /* 0x000fc60000000100 */
[----:B------:R-:W1:Y:S01]  /*51430*/  FRND R7, R6 ;  /* 0x0000000600077307 */ /* 0x000e620000201000 */
[----:B------:R-:W-:Y:S01]  /*51440*/  FADD R8, R8, -R11 ;  /* 0x8000000b08087221 */ /* 0x000fe20000000000 */
[C---:B------:R-:W-:Y:S01]  /*51450*/  FFMA R5, R13.reuse, R0, -R6 ;  /* 0x000000000d057223 */ /* 0x040fe20000000806 */
[C---:B------:R-:W-:Y:S02]  /*51460*/  FSETP.GT.AND P1, PT, |R6|.reuse, 152, PT ;  /* 0x431800000600780b */ /* 0x040fe40003f24200 */
[----:B------:R-:W-:Y:S01]  /*51470*/  FSETP.GEU.AND P2, PT, R6, RZ, PT ;  /* 0x000000ff0600720b */ /* 0x000fe20003f4e000 */
[----:B------:R-:W-:Y:S01]  /*51480*/  FFMA R5, R13, R8, R5 ;  /* 0x000000080d057223 */ /* 0x000fe20000000005 */
[----:B0-----:R-:W-:Y:S01]  /*51490*/  FADD R4, R4, R4 ;  /* 0x0000000404047221 */ /* 0x001fe20000000000 */
[----:B------:R-:W0:Y:S01]  /*514a0*/  F2I.NTZ R8, R6 ;  /* 0x0000000600087305 */ /* 0x000e220000203100 */
[----:B-1----:R-:W-:Y:S01]  /*514b0*/  FADD R0, R6, -R7 ;  /* 0x8000000706007221 */ /* 0x002fe20000000000 */
        /* <DEDUP_REMOVED lines=12> */
[----:B0-----:R-:W-:Y:S02]  /*51580*/  IMAD R7, R8, 0x800000, -R7 ;  /* 0x0080000008077824 */ /* 0x001fe400078e0a07 */
        /* <DEDUP_REMOVED lines=23> */
[----:B------:R-:W0:Y:S01]  /*51700*/  @!P1 FRND.FLOOR R0, R13 ;  /* 0x0000000d00009307 */ /* 0x000e220000205000 */
[----:B------:R-:W-:-:S04]  /*51710*/  @!P1 FSETP.NEU.AND P2, PT, |R4|, 1, PT ;  /* 0x3f8000000400980b */ /* 0x000fc80003f4d200 */
[----:B------:R-:W-:Y:S02]  /*51720*/  @!P1 FSEL R3, R7, -R7, P2 ;  /* 0x8000000707039208 */ /* 0x000fe40001000000 */
[----:B0-----:R-:W-:Y:S01]  /*51730*/  @!P1 FSETP.NEU.AND P0, PT, R0, R13, PT ;  /* 0x0000000d0000920b */ /* 0x001fe20003f0d000 */
[----:B------:R-:W-:-:S03]  /*51740*/  IMAD.MOV.U32 R0, RZ, RZ, R7 ;  /* 0x000000ffff007224 */ /* 0x000fc600078e0007 */
[----:B------:R-:W-:-:S09]  /*51750*/  @!P1 FSEL R0, R3, +QNAN , !P0 ;  /* 0x7fffffff03009808 */ /* 0x000fd20004000000 */
.L_x_1363:
[----:B------:R-:W-:Y:S05]  /*51760*/  BSYNC.RECONVERGENT B0 ;  /* 0x0000000000007941 */ /* 0x000fea0003800200 */
.L_x_1362:
        /* <DEDUP_REMOVED lines=8> */
.L_x_1361:
[C---:B------:R-:W-:Y:S01]  /*517f0*/  FMUL R0, R3.reuse, 8388608 ;  /* 0x4b00000003007820 */ /* 0x040fe20000400000 */
[----:B------:R-:W-:Y:S01]  /*51800*/  FSETP.GEU.AND P0, PT, R3, 1.175494350822287508e-38, PT ;  /* 0x008000000300780b */ /* 0x000fe20003f0e000 */
[----:B------:R-:W-:Y:S01]  /*51810*/  IMAD.MOV.U32 R5, RZ, RZ, 0x3e055027 ;  /* 0x3e055027ff057424 */ /* 0x000fe200078e00ff */
[----:B------:R-:W-:Y:S01]  /*51820*/  FSETP.GEU.AND P1, PT, R13, 1.175494350822287508e-38, PT ;  /* 0x008000000d00780b */ /* 0x000fe20003f2e000 */
[----:B------:R-:W-:Y:S01]  /*51830*/  BSSY.RECONVERGENT B4, `(.L_x_1364) ;  /* 0x000003d000047945 */ /* 0x000fe20003800200 */
[----:B------:R-:W-:-:S05]  /*51840*/  FSEL R3, R0, R3, !P0 ;  /* 0x0000000300037208 */ /* 0x000fca0004000000 */
        /* <DEDUP_REMOVED lines=41> */
[----:B------:R-:W0:Y:S02]  /*51ae0*/  MUFU.RCP R6, R7 ;  /* 0x0000000700067308 */ /* 0x000e240000001000 */
[----:B------:R-:W-:-:S04]  /*51af0*/  FMUL R5, R0, R5 ;  /* 0x0000000500057220 */ /* 0x000fc80000400000 */
[----:B------:R-:W-:-:S04]  /*51b00*/  FFMA R0, R0, R5, R0 ;  /* 0x0000000500007223 */ /* 0x000fc80000000000 */
[----:B------:R-:W-:Y:S01]  /*51b10*/  FFMA R0, R3, 0.69314718246459960938, R0 ;  /* 0x3f31721803007823 */ /* 0x000fe20000000000 */
[C---:B------:R-:W-:Y:S01]  /*51b20*/  @P0 FFMA R0, R13.reuse, R8, +INF ;  /* 0x7f8000000d000423 */ /* 0x040fe20000000008 */
[----:B------:R-:W-:-:S04]  /*51b30*/  FSETP.NEU.AND P0, PT, R13, RZ, PT ;  /* 0x000000ff0d00720b */ /* 0x000fc80003f0d000 */
[----:B------:R-:W-:Y:S01]  /*51b40*/  FSEL R0, R0, -INF , P0 ;  /* 0xff80000000007808 */ /* 0x000fe20000000000 */
[----:B0-----:R-:W-:-:S04]  /*51b50*/  FFMA R3, -R7, R6, 1 ;  /* 0x3f80000007037423 */ /* 0x001fc80000000106 */
[----:B------:R-:W-:-:S03]  /*51b60*/  FFMA R3, R6, R3, R6 ;  /* 0x0000000306037223 */ /* 0x000fc60000000006 */
[----:B------:R-:W0:Y:S01]  /*51b70*/  FCHK P0, R0, R7 ;  /* 0x0000000700007302 */ /* 0x000e220000000000 */
[----:B------:R-:W-:-:S04]  /*51b80*/  FFMA R4, R0, R3, RZ ;  /* 0x0000000300047223 */ /* 0x000fc800000000ff */
[----:B------:R-:W-:-:S04]  /*51b90*/  FFMA R5, -R7, R4, R0 ;  /* 0x0000000407057223 */ /* 0x000fc80000000100 */
[----:B------:R-:W-:Y:S01]  /*51ba0*/  FFMA R3, R3, R5, R4 ;  /* 0x0000000503037223 */ /* 0x000fe20000000004 */
[----:B0-----:R-:W-:Y:S06]  /*51bb0*/  @!P0 BRA `(.L_x_1365) ;  /* 0x0000000000108947 */ /* 0x001fec0003800000 */
[----:B------:R-:W-:Y:S02]  /*51bc0*/  MOV R4, R7 ;  /* 0x0000000700047202 */ /* 0x000fe40000000f00 */
[----:B------:R-:W-:-:S07]  /*51bd0*/  MOV R5, 0x51bf0 ;  /* 0x00051bf000057802 */ /* 0x000fce0000000f00 */
[----:B-----5:R-:W-:Y:S05]  /*51be0*/  CALL.REL.NOINC `($__internal_0_$__cuda_sm3x_div_rn_noftz_f32_slowpath) ;  /* 0x000007f000787944 */ /* 0x020fea0003c00000 */
[----:B------:R-:W-:-:S07]  /*51bf0*/  IMAD.MOV.U32 R3, RZ, RZ, R0 ;  /* 0x000000ffff037224 */ /* 0x000fce00078e0000 */
.L_x_1365:
[----:B------:R-:W-:Y:S05]  /*51c00*/  BSYNC.RECONVERGENT B4 ;  /* 0x0000000000047941 */ /* 0x000fea0003800200 */
.L_x_1364:
        /* <DEDUP_REMOVED lines=8> */
.L_x_1360:
[CC--:B------:R-:W-:Y:S01]  /*51c90*/  FSETP.GT.AND P4, PT, |R3|.reuse, |R13|.reuse, PT ;  /* 0x4000000d0300720b */ /* 0x0c0fe20003f84200 */
[----:B------:R-:W-:Y:S03]  /*51ca0*/  BSSY.RECONVERGENT B4, `(.L_x_1366) ;  /* 0x000000f000047945 */ /* 0x000fe60003800200 */
[----:B------:R-:W-:Y:S02]  /*51cb0*/  FSEL R15, |R3|, |R13|, P4 ;  /* 0x4000000d030f7208 */ /* 0x000fe40002000200 */
[----:B------:R-:W-:Y:S02]  /*51cc0*/  FSEL R0, |R13|, |R3|, P4 ;  /* 0x400000030d007208 */ /* 0x000fe40002000200 */
[----:B------:R-:W0:Y:S08]  /*51cd0*/  MUFU.RCP R4, R15 ;  /* 0x0000000f00047308 */ /* 0x000e300000001000 */
        /* <DEDUP_REMOVED lines=8> */
[----:B------:R-:W-:-:S07]  /*51d60*/  MOV R5, 0x51d80 ;  /* 0x00051d8000057802 */ /* 0x000fce0000000f00 */
[----:B-----5:R-:W-:Y:S05]  /*51d70*/  CALL.REL.NOINC `($__internal_0_$__cuda_sm3x_div_rn_noftz_f32_slowpath) ;  /* 0x000007f000147944 */ /* 0x020fea0003c00000 */
[----:B------:R-:W-:-:S07]  /*51d80*/  IMAD.MOV.U32 R4, RZ, RZ, R0 ;  /* 0x000000ffff047224 */ /* 0x000fce00078e0000 */
.L_x_1367:
[----:B------:R-:W-:Y:S05]  /*51d90*/  BSYNC.RECONVERGENT B4 ;  /* 0x0000000000047941 */ /* 0x000fea0003800200 */
.L_x_1366:
        /* <DEDUP_REMOVED lines=42> */
.L_x_1316:
[----:B------:R-:W-:Y:S05]  /*52040*/  BSYNC.RECONVERGENT B2 ;  /* 0x0000000000027941 */ /* 0x000fea0003800200 */
.L_x_1315:
[----:B------:R-:W-:Y:S02]  /*52050*/  LEA R5, R5, 0x3, 0x3 ;  /* 0x0000000305057811 */ /* 0x000fe400078e18ff */
[----:B------:R-:W-:-:S04]  /*52060*/  LOP3.LUT P1, RZ, R12, 0x7, RZ, 0xc0, !PT ;  /* 0x000000070cff7812 */ /* 0x000fc8000782c0ff */
[----:B------:R-:W-:Y:S02]  /*52070*/  SEL R4, R12, R5, !P1 ;  /* 0x000000050c047207 */ /* 0x000fe40004800000 */
[----:B------:R-:W-:Y:S02]  /*52080*/  SEL R3, R5, R12, !P1 ;  /* 0x0000000c05037207 */ /* 0x000fe40004800000 */
[----:B------:R-:W-:-:S13]  /*52090*/  LOP3.LUT P0, RZ, R4, 0x7, RZ, 0xc0, !PT ;  /* 0x0000000704ff7812 */ /* 0x000fda000780c0ff */
[----:B------:R-:W-:Y:S05]  /*520a0*/  @P0 BRA `(.L_x_1368) ;  /* 0x0000000400740947 */ /* 0x000fea0003800000 */
.L_x_1386:
[----:B------:R-:W-:Y:S01]  /*520b0*/  LOP3.LUT P0, RZ, R3, 0x7, RZ, 0xc0, !PT ;  /* 0x0000000703ff7812 */ /* 0x000fe2000780c0ff */
[----:B------:R-:W-:Y:S05]  /*520c0*/  YIELD ;  /* 0x0000000000007946 */ /* 0x000fea0003800000 */
[----:B------:R-:W-:Y:S07]  /*520d0*/  BSSY B0, `(.L_x_1369) ;  /* 0x000001f000007945 */ /* 0x000fee0003800000 */
[----:B------:R-:W-:Y:S05]  /*520e0*/  @P0 BRA `(.L_x_1370) ;  /* 0x0000000000740947 */ /* 0x000fea0003800000 */
[----:B------:R-:W4:Y:S01]  /*520f0*/  S2R R5, SR_CgaCtaId ;  /* 0x0000000000057919 */ /* 0x000f220000008800 */
[----:B------:R-:W-:-:S05]  /*52100*/  MOV R0, 0x400 ;  /* 0x0000040000007802 */ /* 0x000fca0000000f00 */
[----:B------:R-:W-:-:S05]  /*52110*/  VIADD R0, R0, 0x410 ;  /* 0x0000041000007836 */ /* 0x000fca0000000000 */
[----:B----4-:R-:W-:-:S07]  /*52120*/  LEA R8, R5, R0, 0x18 ;  /* 0x0000000005087211 */ /* 0x010fce00078ec0ff */
.L_x_1377:
[C---:B------:R-:W-:Y:S01]  /*52130*/  ISETP.GT.U32.AND P1, PT, R3.reuse, 0xffff, PT ;  /* 0x0000ffff0300780c */ /* 0x040fe20003f24070 */
[----:B------:R-:W-:Y:S05]  /*52140*/  YIELD ;  /* 0x0000000000007946 */ /* 0x000fea0003800000 */
[----:B-12---:R-:W-:Y:S01]  /*52150*/  SHF.R.U32.HI R7, RZ, 0x3, R3 ;  /* 0x00000003ff077819 */ /* 0x006fe20000011603 */
[----:B------:R-:W-:Y:S01]  /*52160*/  BSSY.RECONVERGENT B1, `(.L_x_1371) ;  /* 0x0000009000017945 */ /* 0x000fe20003800200 */
[----:B0-----:R-:W-:-:S03]  /*52170*/  LEA.HI R5, R3, R8, RZ, 0x1f ;  /* 0x0000000803057211 */ /* 0x001fc600078ff8ff */
[----:B------:R-:W-:Y:S02]  /*52180*/  IMAD.WIDE.U32 R6, R7, 0x4, R28 ;  /* 0x0000000407067825 */ /* 0x000fe400078e001c */
[----:B------:R-:W-:Y:S05]  /*52190*/  @P1 BRA `(.L_x_1372) ;  /* 0x00000000000c1947 */ /* 0x000fea0003800000 */
[----:B------:R-:W-:-:S06]  /*521a0*/  IMAD.MOV.U32 R0, RZ, RZ, -0x1 ;  /* 0xffffffffff007424 */ /* 0x000fcc00078e00ff */
[----:B------:R1:W2:Y:S01]  /*521b0*/  ATOMS.EXCH R0, [R5+0x10000], R0 ;  /* 0x010000000500738c */ /* 0x0002a20004000000 */
[----:B------:R-:W-:Y:S05]  /*521c0*/  BRA `(.L_x_1373) ;  /* 0x0000000000087947 */ /* 0x000fea0003800000 */
.L_x_1372:
[----:B0--3--:R-:W-:-:S05]  /*521d0*/  IMAD.MOV.U32 R9, RZ, RZ, -0x1 ;  /* 0xffffffffff097424 */ /* 0x009fca00078e00ff */
[----:B------:R0:W5:Y:S02]  /*521e0*/  ATOMG.E.EXCH.STRONG.GPU PT, R0, desc[UR36][R6.64], R9 ;  /* 0x80000009060079a8 */ /* 0x000164000c1ef124 */
.L_x_1373:
[----:B------:R-:W-:Y:S05]  /*521f0*/  BSYNC.RECONVERGENT B1 ;  /* 0x0000000000017941 */ /* 0x000fea0003800200 */
.L_x_1371:
[----:B0-23-5:R-:W-:-:S05]  /*52200*/  VIADD R9, R0, 0x1 ;  /* 0x0000000100097836 */ /* 0x02dfca0000000000 */
[----:B------:R-:W-:-:S13]  /*52210*/  ISETP.GE.U32.AND P0, PT, R9, 0x2, PT ;  /* 0x000000020900780c */ /* 0x000fda0003f06070 */
[----:B------:R-:W-:Y:S05]  /*52220*/  @!P0 BRA `(.L_x_1370) ;  /* 0x0000000000248947 */ /* 0x000fea0003800000 */
[----:B------:R-:W-:Y:S04]  /*52230*/  BSSY.RECONVERGENT B1, `(.L_x_1374) ;  /* 0x0000005000017945 */ /* 0x000fe80003800200 */
[----:B------:R-:W-:Y:S05]  /*52240*/  @P1 BRA `(.L_x_1375) ;  /* 0x0000000000081947 */ /* 0x000fea0003800000 */
[----:B------:R0:W-:Y:S01]  /*52250*/  ATOMS.EXCH RZ, [R5+0x10000], RZ ;  /* 0x010000ff05ff738c */ /* 0x0001e20004000000 */
[----:B------:R-:W-:Y:S05]  /*52260*/  BRA `(.L_x_1376) ;  /* 0x0000000000047947 */ /* 0x000fea0003800000 */
.L_x_1375:
[----:B------:R2:W5:Y:S02]  /*52270*/  ATOMG.E.EXCH.STRONG.GPU PT, RZ, desc[UR36][R6.64], RZ ;  /* 0x800000ff06ff79a8 */ /* 0x000564000c1ef124 */
.L_x_1376:
[----:B------:R-:W-:Y:S05]  /*52280*/  BSYNC.RECONVERGENT B1 ;  /* 0x0000000000017941 */ /* 0x000fea0003800200 */
.L_x_1374:
[----:B------:R-:W-:Y:S01]  /*52290*/  LOP3.LUT P0, RZ, R0, 0x7, RZ, 0xc0, !PT ;  /* 0x0000000700ff7812 */ /* 0x000fe2000780c0ff */
[----:B------:R-:W-:-:S12]  /*522a0*/  IMAD.MOV.U32 R3, RZ, RZ, R0 ;  /* 0x000000ffff037224 */ /* 0x000fd800078e0000 */
[----:B------:R-:W-:Y:S05]  /*522b0*/  @!P0 BRA `(.L_x_1377) ;  /* 0xfffffffc009c8947 */ /* 0x000fea000383ffff */
.L_x_1370:
[----:B------:R-:W-:Y:S05]  /*522c0*/  BSYNC B0 ;  /* 0x0000000000007941 */ /* 0x000fea0003800000 */
.L_x_1369:
[----:B------:R-:W-:Y:S01]  /*522d0*/  ISETP.GE.U32.AND P0, PT, R4, 0xfff9, PT ;  /* 0x0000fff90400780c */ /* 0x000fe20003f06070 */
[----:B------:R-:W-:-:S12]  /*522e0*/  BSSY.RELIABLE B0, `(.L_x_1378) ;  /* 0x0000032000007945 */ /* 0x000fd80003800100 */
[----:B------:R-:W-:Y:S05]  /*522f0*/  @!P0 BRA `(.L_x_1379) ;  /* 0x0000000000688947 */ /* 0x000fea0003800000 */
[C---:B------:R-:W-:Y:S02]  /*52300*/  LOP3.LUT P0, RZ, R3.reuse, 0x3, RZ, 0xc0, !PT ;  /* 0x0000000303ff7812 */ /* 0x040fe4000780c0ff */
[----:B01----:R-:W-:-:S04]  /*52310*/  LOP3.LUT P1, R5, R3, 0x4, RZ, 0xc0, !PT ;  /* 0x0000000403057812 */ /* 0x003fc8000782c0ff */
[----:B------:R-:W-:-:S04]  /*52320*/  PLOP3.LUT P0, PT, P1, P0, PT, 0x8, 0x80 ;  /* 0x000000000080781c */ /* 0x000fc80000f00170 */
[----:B------:R-:W-:-:S13]  /*52330*/  ISETP.GT.U32.OR P0, PT, R3, 0xffff, P0 ;  /* 0x0000ffff0300780c */ /* 0x000fda0000704470 */
[----:B------:R-:W-:Y:S05]  /*52340*/  @P0 BRA `(.L_x_1380) ;  /* 0x00000000001c0947 */ /* 0x000fea0003800000 */
[----:B------:R-:W-:Y:S01]  /*52350*/  LOP3.LUT P0, RZ, R3, 0x7, RZ, 0xc0, !PT ;  /* 0x0000000703ff7812 */ /* 0x000fe2000780c0ff */
[----:B------:R-:W-:Y:S02]  /*52360*/  IMAD.MOV.U32 R0, RZ, RZ, R3 ;  /* 0x000000ffff007224 */ /* 0x000fe400078e0003 */
[----:B--2---:R-:W-:-:S10]  /*52370*/  IMAD.MOV.U32 R7, RZ, RZ, R4 ;  /* 0x000000ffff077224 */ /* 0x004fd400078e0004 */
[----:B------:R-:W-:Y:S05]  /*52380*/  @!P0 BRA `(.L_x_1381) ;  /* 0x00000000009c8947 */ /* 0x000fea0003800000 */
[----:B------:R-:W-:-:S13]  /*52390*/  ISETP.NE.AND P0, PT, R5, RZ, PT ;  /* 0x000000ff0500720c */ /* 0x000fda0003f05270 */
[----:B------:R-:W-:Y:S05]  /*523a0*/  @P0 BREAK.RELIABLE B0 ;  /* 0x0000000000000942 */ /* 0x000fea0003800100 */
[----:B------:R-:W-:Y:S05]  /*523b0*/  @P0 BRA `(.L_x_1382) ;  /* 0x0000000400540947 */ /* 0x000fea0003800000 */
.L_x_1380:
[----:B------:R-:W-:Y:S02]  /*523c0*/  ISETP.GT.U32.AND P1, PT, R4, 0xffff, PT ;  /* 0x0000ffff0400780c */ /* 0x000fe40003f24070 */
[----:B------:R-:W-:-:S11]  /*523d0*/  SHF.R.U32.HI R5, RZ, 0x3, R4 ;  /* 0x00000003ff057819 */ /* 0x000fd60000011604 */
[----:B--2---:R-:W-:-:S06]  /*523e0*/  @P1 IMAD.WIDE.U32 R6, R5, 0x4, R28 ;  /* 0x0000000405061825 */ /* 0x004fcc00078e001c */
        /* <DEDUP_REMOVED lines=11> */
.L_x_1379:
        /* <DEDUP_REMOVED lines=13> */
[----:B--2---:R-:W-:Y:S01]  /*52570*/  IMAD.MOV.U32 R7, RZ, RZ, R3 ;  /* 0x000000ffff077224 */ /* 0x004fe200078e0003 */
[----:B------:R-:W-:Y:S06]  /*52580*/  BRA `(.L_x_1381) ;  /* 0x00000000001c7947 */ /* 0x000fec0003800000 */
.L_x_1384:
[----:B------:R-:W-:-:S05]  /*52590*/  IMAD.WIDE.U32 R4, R5, 0x4, R28 ;  /* 0x0000000405047825 */ /* 0x000fca00078e001c */
[----:B------:R-:W4:Y:S02]  /*525a0*/  ATOMG.E.EXCH.STRONG.GPU PT, R0, desc[UR36][R4.64], R3 ;  /* 0x80000003040079a8 */ /* 0x000f24000c1ef124 */
[----:B----4-:R-:W-:-:S13]  /*525b0*/  ISETP.NE.AND P0, PT, R0, -0x1, PT ;  /* 0xffffffff0000780c */ /* 0x010fda0003f05270 */
[----:B------:R-:W-:Y:S05]  /*525c0*/  @!P0 BREAK.RELIABLE B0 ;  /* 0x0000000000008942 */ /* 0x000fea0003800100 */
[----:B------:R-:W-:Y:S05]  /*525d0*/  @!P0 BRA `(.L_x_1385) ;  /* 0x0000000c00488947 */ /* 0x000fea0003800000 */
[----:B------:R0:W5:Y:S01]  /*525e0*/  ATOMG.E.EXCH.STRONG.GPU PT, RZ, desc[UR36][R4.64], RZ ;  /* 0x800000ff04ff79a8 */ /* 0x000162000c1ef124 */
[----:B--2---:R-:W-:-:S07]  /*525f0*/  IMAD.MOV.U32 R7, RZ, RZ, R3 ;  /* 0x000000ffff077224 */ /* 0x004fce00078e0003 */
.L_x_1381:
[----:B------:R-:W-:Y:S05]  /*52600*/  BSYNC.RELIABLE B0 ;  /* 0x0000000000007941 */ /* 0x000fea0003800100 */
.L_x_1378:
[----:B------:R-:W-:Y:S02]  /*52610*/  LOP3.LUT P0, RZ, R0, 0x7, RZ, 0xc0, !PT ;  /* 0x0000000700ff7812 */ /* 0x000fe4000780c0ff */
[----:B------:R-:W-:-:S04]  /*52620*/  LOP3.LUT P1, RZ, R7, 0x7, RZ, 0xc0, !PT ;  /* 0x0000000707ff7812 */ /* 0x000fc8000782c0ff */
[----:B------:R-:W-:-:S04]  /*52630*/  PLOP3.LUT P0, PT, P0, P1, PT, 0x20, 0x2 ;  /* 0x000000000002781c */ /* 0x000fc80000702470 */
[----:B01----:R-:W-:Y:S02]  /*52640*/  SEL R4, R7, R0, P0 ;  /* 0x0000000007047207 */ /* 0x003fe40000000000 */
[----:B------:R-:W-:Y:S02]  /*52650*/  SEL R3, R0, R7, P0 ;  /* 0x0000000700037207 */ /* 0x000fe40000000000 */
[----:B------:R-:W-:-:S13]  /*52660*/  LOP3.LUT P1, RZ, R4, 0x7, RZ, 0xc0, !PT ;  /* 0x0000000704ff7812 */ /* 0x000fda000782c0ff */
[----:B------:R-:W-:Y:S05]  /*52670*/  @!P1 BRA `(.L_x_1386) ;  /* 0xfffffff8008c9947 */ /* 0x000fea000383ffff */
.L_x_1368:
[----:B------:R-:W-:Y:S02]  /*52680*/  IMAD.SHL.U32 R0, R4, 0x8, RZ ;  /* 0x0000000804007824 */ /* 0x000fe400078e00ff */
[----:B0--3--:R-:W-:Y:S02]  /*52690*/  HFMA2 R9, -RZ, RZ, -2, 0 ;  /* 0xc0000000ff097431 */ /* 0x009fe400000001ff */
[----:B------:R-:W-:Y:S02]  /*526a0*/  IMAD.MOV.U32 R5, RZ, RZ, -0x4f0f0efe ;  /* 0xb0f0f102ff057424 */ /* 0x000fe400078e00ff */
[----:B-12---:R-:W-:Y:S01]  /*526b0*/  IMAD.MOV.U32 R7, RZ, RZ, -0x203a400 ;  /* 0xfdfc5c00ff077424 */ /* 0x006fe200078e00ff */
        /* <DEDUP_REMOVED lines=25> */
.L_x_1383:
        /* <DEDUP_REMOVED lines=12> */
.L_x_1382:
[----:B------:R-:W-:Y:S01]  /*52910*/  IMAD.MOV.U32 R5, RZ, RZ, R3 ;  /* 0x000000ffff057224 */ /* 0x000fe200078e0003 */
[----:B------:R0:W-:Y:S04]  /*52920*/  STL [R1+0x118], R22 ;  /* 0x0001181601007387 */ /* 0x0001e80000100800 */
[----:B------:R0:W-:Y:S01]  /*52930*/  STL.64 [R19+0x120], R4 ;  /* 0x0001200413007387 */ /* 0x0001e20000100a00 */
[----:B------:R-:W-:Y:S05]  /*52940*/  BRA `(.L_x_1385) ;  /* 0x00000008006c7947 */ /* 0x000fea0003800000 */
.L_x_1314:
[----:B------:R-:W-:Y:S01]  /*52950*/  ISETP.GT.U32.AND P0, PT, R34, 0x1fff, PT ;  /* 0x00001fff2200780c */ /* 0x000fe20003f04070 */
[----:B------:R-:W-:Y:S01]  /*52960*/  BSSY.RECONVERGENT B0, `(.L_x_1387) ;  /* 0x0000010000007945 */ /* 0x000fe20003800200 */
[----:B------:R-:W-:Y:S01]  /*52970*/  LOP3.LUT R4, R33, 0x80000000, RZ, 0x3c, !PT ;  /* 0x8000000021047812 */ /* 0x000fe200078e3cff */
[----:B------:R-:W-:-:S10]  /*52980*/  IMAD.MOV.U32 R5, RZ, RZ, R12 ;  /* 0x000000ffff057224 */ /* 0x000fd400078e000c */
[----:B------:R-:W-:Y:S05]  /*52990*/  @P0 BRA `(.L_x_1388) ;  /* 0x00000000001c0947 */ /* 0x000fea0003800000 */
[----:B------:R-:W4:Y:S01]  /*529a0*/  S2UR UR5, SR_CgaCtaId ;  /* 0x00000000000579c3 */ /* 0x000f220000008800 */
[----:B------:R-:W-:Y:S02]  /*529b0*/  UMOV UR4, 0x400 ;  /* 0x0000040000047882 */ /* 0x000fe40000000000 */
[----:B------:R-:W-:-:S04]  /*529c0*/  UIADD3 UR4, UPT, UPT, UR4, 0x410, URZ ;  /* 0x0000041004047890 */ /* 0x000fc8000fffe0ff */
[----:B----4-:R-:W-:-:S06]  /*529d0*/  ULEA UR4, UR5, UR4, 0x18 ;  /* 0x0000000405047291 */ /* 0x010fcc000f8ec0ff */
[----:B------:R-:W-:-:S05]  /*529e0*/  LEA R3, R34, UR4, 0x3 ;  /* 0x0000000422037c11 */ /* 0x000fca000f8e18ff */
[----:B------:R4:W-:Y:S01]  /*529f0*/  ATOMS.EXCH.64 RZ, [R3], R4 ;  /* 0x0000000403ff738c */ /* 0x0009e20004000400 */
[----:B------:R-:W-:Y:S05]  /*52a00*/  BRA `(.L_x_1389) ;  /* 0x0000000000147947 */ /* 0x000fea0003800000 */
.L_x_1388:
[----:B-12---:R-:W1:Y:S02]  /*52a10*/  LDC.64 R6, c[0x0][0x380] ;  /* 0x0000e000ff067b82 */ /* 0x006e640000000a00 */
[----:B-1----:R-:W-:-:S03]  /*52a20*/  IMAD.WIDE.U32 R6, R34, 0x8, R6 ;  /* 0x0000000822067825 */ /* 0x002fc600078e0006 */
[----:B------:R-:W-:-:S05]  /*52a30*/  IADD3 R6, P0, PT, R6, 0xc000000, RZ ;  /* 0x0c00000006067810 */ /* 0x000fca0007f1e0ff */
[----:B------:R-:W-:-:S05]  /*52a40*/  IMAD.X R7, RZ, RZ, R7, P0 ;  /* 0x000000ffff077224 */ /* 0x000fca00000e0607 */
[----:B------:R1:W5:Y:S03]  /*52a50*/  ATOMG.E.EXCH.64.STRONG.GPU PT, RZ, desc[UR36][R6.64+0x8], R4 ;  /* 0x8000080406ff79a8 */ /* 0x000366000c1ef524 */
.L_x_1389:
[----:B------:R-:W-:Y:S05]  /*52a60*/  BSYNC.RECONVERGENT B0 ;  /* 0x0000000000007941 */ /* 0x000fea0003800200 */
.L_x_1387:
[----:B------:R-:W-:Y:S02]  /*52a70*/  LOP3.LUT P0, RZ, R8, 0x7, RZ, 0xc0, !PT ;  /* 0x0000000708ff7812 */ /* 0x000fe4000780c0ff */
[----:B0--3--:R-:W-:-:S11]  /*52a80*/  LEA R9, R34, 0x6, 0x3 ;  /* 0x0000000622097811 */ /* 0x009fd600078e18ff */
[----:B------:R-:W-:Y:S05]  /*52a90*/  @P0 BRA `(.L_x_1390) ;  /* 0x0000000400740947 */ /* 0x000fea0003800000 */
.L_x_1407:
[----:B------:R-:W-:Y:S01]  /*52aa0*/  LOP3.LUT P0, RZ, R9, 0x7, RZ, 0xc0, !PT ;  /* 0x0000000709ff7812 */ /* 0x000fe2000780c0ff */
[----:B------:R-:W-:Y:S05]  /*52ab0*/  YIELD ;  /* 0x0000000000007946 */ /* 0x000fea0003800000 */
[----:B------:R-:W-:Y:S07]  /*52ac0*/  BSSY B0, `(.L_x_1391) ;  /* 0x000001f000007945 */ /* 0x000fee0003800000 */
[----:B0-----:R-:W-:Y:S05]  /*52ad0*/  @P0 BRA `(.L_x_1392) ;  /* 0x0000000000740947 */ /* 0x001fea0003800000 */
[----:B----4-:R-:W1:Y:S01]  /*52ae0*/  S2R R3, SR_CgaCtaId ;  /* 0x0000000000037919 */ /* 0x010e620000008800 */
[----:B------:R-:W-:-:S05]  /*52af0*/  MOV R0, 0x400 ;  /* 0x0000040000007802 */ /* 0x000fca0000000f00 */
[----:B------:R-:W-:-:S05]  /*52b00*/  VIADD R0, R0, 0x410 ;  /* 0x0000041000007836 */ /* 0x000fca0000000000 */
[----:B-12---:R-:W-:-:S07]  /*52b10*/  LEA R6, R3, R0, 0x18 ;  /* 0x0000000003067211 */ /* 0x006fce00078ec0ff */
.L_x_1399:
        /* <DEDUP_REMOVED lines=10> */
.L_x_1394:
[----:B------:R-:W-:-:S05]  /*52bc0*/  IMAD.MOV.U32 R7, RZ, RZ, -0x1 ;  /* 0xffffffffff077424 */ /* 0x000fca00078e00ff */
[----:B------:R0:W5:Y:S02]  /*52bd0*/  ATOMG.E.EXCH.STRONG.GPU PT, R0, desc[UR36][R4.64], R7 ;  /* 0x80000007040079a8 */ /* 0x000164000c1ef124 */
.L_x_1395:
[----:B------:R-:W-:Y:S05]  /*52be0*/  BSYNC.RECONVERGENT B1 ;  /* 0x0000000000017941 */ /* 0x000fea0003800200 */
.L_x_1393:
[----:B0-2--5:R-:W-:-:S05]  /*52bf0*/  VIADD R7, R0, 0x1 ;  /* 0x0000000100077836 */ /* 0x025fca0000000000 */
[----:B------:R-:W-:-:S13]  /*52c00*/  ISETP.GE.U32.AND P0, PT, R7, 0x2, PT ;  /* 0x000000020700780c */ /* 0x000fda0003f06070 */
[----:B------:R-:W-:Y:S05]  /*52c10*/  @!P0 BRA `(.L_x_1392) ;  /* 0x0000000000248947 */ /* 0x000fea0003800000 */
[----:B------:R-:W-:Y:S04]  /*52c20*/  BSSY.RECONVERGENT B1, `(.L_x_1396) ;  /* 0x0000005000017945 */ /* 0x000fe80003800200 */
[----:B------:R-:W-:Y:S05]  /*52c30*/  @P1 BRA `(.L_x_1397) ;  /* 0x0000000000081947 */ /* 0x000fea0003800000 */
[----:B------:R2:W-:Y:S01]  /*52c40*/  ATOMS.EXCH RZ, [R3+0x10000], RZ ;  /* 0x010000ff03ff738c */ /* 0x0005e20004000000 */
[----:B------:R-:W-:Y:S05]  /*52c50*/  BRA `(.L_x_1398) ;  /* 0x0000000000047947 */ /* 0x000fea0003800000 */
.L_x_1397:
[----:B------:R0:W5:Y:S02]  /*52c60*/  ATOMG.E.EXCH.STRONG.GPU PT, RZ, desc[UR36][R4.64], RZ ;  /* 0x800000ff04ff79a8 */ /* 0x000164000c1ef124 */
.L_x_1398:
[----:B------:R-:W-:Y:S05]  /*52c70*/  BSYNC.RECONVERGENT B1 ;  /* 0x0000000000017941 */ /* 0x000fea0003800200 */
.L_x_1396:
[----:B------:R-:W-:Y:S01]  /*52c80*/  LOP3.LUT P0, RZ, R0, 0x7, RZ, 0xc0, !PT ;  /* 0x0000000700ff7812 */ /* 0x000fe2000780c0ff */
[----:B------:R-:W-:-:S12]  /*52c90*/  IMAD.MOV.U32 R9, RZ, RZ, R0 ;  /* 0x000000ffff097224 */ /* 0x000fd800078e0000 */
[----:B------:R-:W-:Y:S05]  /*52ca0*/  @!P0 BRA `(.L_x_1399) ;  /* 0xfffffffc009c8947 */ /* 0x000fea000383ffff */
.L_x_1392:
[----:B------:R-:W-:Y:S05]  /*52cb0*/  BSYNC B0 ;  /* 0x0000000000007941 */ /* 0x000fea0003800000 */
.L_x_1391:
        /* <DEDUP_REMOVED lines=15> */
.L_x_1402:
[----:B------:R-:W-:Y:S02]  /*52db0*/  ISETP.GT.U32.AND P1, PT, R8, 0xffff, PT ;  /* 0x0000ffff0800780c */ /* 0x000fe40003f24070 */
[----:B--2---:R-:W-:-:S11]  /*52dc0*/  SHF.R.U32.HI R3, RZ, 0x3, R8 ;  /* 0x00000003ff037819 */ /* 0x004fd60000011608 */
        /* <DEDUP_REMOVED lines=12> */
.L_x_1401:
        /* <DEDUP_REMOVED lines=15> */
.L_x_1406:
[----:B------:R-:W-:-:S05]  /*52f80*/  IMAD.WIDE.U32 R4, R5, 0x4, R28 ;  /* 0x0000000405047825 */ /* 0x000fca00078e001c */
[----:B------:R-:W3:Y:S02]  /*52f90*/  ATOMG.E.EXCH.STRONG.GPU PT, R0, desc[UR36][R4.64], R9 ;  /* 0x80000009040079a8 */ /* 0x000ee4000c1ef124 */
[----:B---3--:R-:W-:-:S13]  /*52fa0*/  ISETP.NE.AND P0, PT, R0, -0x1, PT ;  /* 0xffffffff0000780c */ /* 0x008fda0003f05270 */
[----:B------:R-:W-:Y:S05]  /*52fb0*/  @!P0 BREAK.RELIABLE B0 ;  /* 0x0000000000008942 */ /* 0x000fea0003800100 */
[----:B------:R-:W-:Y:S05]  /*52fc0*/  @!P0 BRA `(.L_x_1385) ;  /* 0x0000000000cc8947 */ /* 0x000fea0003800000 */
[----:B------:R1:W5:Y:S01]  /*52fd0*/  ATOMG.E.EXCH.STRONG.GPU PT, RZ, desc[UR36][R4.64], RZ ;  /* 0x800000ff04ff79a8 */ /* 0x000362000c1ef124 */
[----:B--2---:R-:W-:-:S07]  /*52fe0*/  IMAD.MOV.U32 R3, RZ, RZ, R9 ;  /* 0x000000ffff037224 */ /* 0x004fce00078e0009 */
.L_x_1403:
[----:B------:R-:W-:Y:S05]  /*52ff0*/  BSYNC.RELIABLE B0 ;  /* 0x0000000000007941 */ /* 0x000fea0003800100 */
.L_x_1400:
[----:B------:R-:W-:Y:S02]  /*53000*/  LOP3.LUT P0, RZ, R0, 0x7, RZ, 0xc0, !PT ;  /* 0x0000000700ff7812 */ /* 0x000fe4000780c0ff */
[----:B------:R-:W-:-:S04]  /*53010*/  LOP3.LUT P1, RZ, R3, 0x7, RZ, 0xc0, !PT ;  /* 0x0000000703ff7812 */ /* 0x000fc8000782c0ff */
[----:B------:R-:W-:-:S04]  /*53020*/  PLOP3.LUT P0, PT, P0, P1, PT, 0x20, 0x2 ;  /* 0x000000000002781c */ /* 0x000fc80000702470 */
[----:B------:R-:W-:Y:S02]  /*53030*/  SEL R8, R3, R0, P0 ;  /* 0x0000000003087207 */ /* 0x000fe40000000000 */
[----:B------:R-:W-:Y:S02]  /*53040*/  SEL R9, R0, R3, P0 ;  /* 0x0000000300097207 */ /* 0x000fe40000000000 */
[----:B------:R-:W-:-:S13]  /*53050*/  LOP3.LUT P1, RZ, R8, 0x7, RZ, 0xc0, !PT ;  /* 0x0000000708ff7812 */ /* 0x000fda000782c0ff */
[----:B------:R-:W-:Y:S05]  /*53060*/  @!P1 BRA `(.L_x_1407) ;  /* 0xfffffff8008c9947 */ /* 0x000fea000383ffff */
.L_x_1390:
[----:B------:R-:W-:Y:S01]  /*53070*/  IMAD.SHL.U32 R0, R8, 0x8, RZ ;  /* 0x0000000808007824 */ /* 0x000fe200078e00ff */
[----:B-1--4-:R-:W-:Y:S01]  /*53080*/  MOV R5, 0xfdfc5c00 ;  /* 0xfdfc5c0000057802 */ /* 0x012fe20000000f00 */
[----:B------:R-:W-:Y:S02]  /*53090*/  IMAD.MOV.U32 R3, RZ, RZ, -0x4f0f0efe ;  /* 0xb0f0f102ff037424 */ /* 0x000fe400078e00ff */
[----:B--2---:R-:W-:Y:S01]  /*530a0*/  IMAD.MOV.U32 R7, RZ, RZ, -0x40000000 ;  /* 0xc0000000ff077424 */ /* 0x004fe200078e00ff */
[----:B------:R-:W-:-:S04]  /*530b0*/  LOP3.LUT R0, R0, 0x38, RZ, 0xc0, !PT ;  /* 0x0000003800007812 */ /* 0x000fc800078ec0ff */
[----:B------:R-:W-:-:S04]  /*530c0*/  LOP3.LUT R0, R0, 0x7, R9, 0xf8, !PT ;  /* 0x0000000700007812 */ /* 0x000fc800078ef809 */
[-C--:B0-----:R-:W-:Y:S02]  /*530d0*/  SHF.R.U64 R4, R3, R0.reuse, 0x7eb6deee ;  /* 0x7eb6deee03047419 */ /* 0x081fe40000001200 */
        /* <DEDUP_REMOVED lines=21> */
.L_x_1405:
[----:B------:R-:W-:-:S04]  /*53230*/  LOP3.LUT R0, R9, 0x7, RZ, 0xc0, !PT ;  /* 0x0000000709007812 */ /* 0x000fc800078ec0ff */
        /* <DEDUP_REMOVED lines=10> */
.L_x_1404:
[----:B------:R0:W-:Y:S04]  /*532e0*/  STL [R1+0x118], R22 ;  /* 0x0001181601007387 */ /* 0x0001e80000100800 */
[----:B------:R0:W-:Y:S02]  /*532f0*/  STL.64 [R19+0x120], R8 ;  /* 0x0001200813007387 */ /* 0x0001e40000100a00 */
.L_x_1385:
[----:B------:R-:W-:Y:S05]  /*53300*/  BSYNC B3 ;  /* 0x0000000000037941 */ /* 0x000fea0003800000 */
.L_x_807:
[----:B01234-:R-:W2:Y:S02]  /*53310*/  LDL R0, [R1+0x10] ;  /* 0x0000100001007983 */ /* 0x01fea40000100800 */
[----:B--2---:R-:W-:-:S05]  /*53320*/  VIADD R0, R0, 0x1 ;  /* 0x0000000100007836 */ /* 0x004fca0000000000 */
[----:B------:R0:W-:Y:S01]  /*53330*/  STL [R1+0x10], R0 ;  /* 0x0000100001007387 */ /* 0x0001e20000100800 */
[----:B------:R-:W-:Y:S05]  /*53340*/  BRA `(.L_x_756) ;  /* 0x0000000000607947 */ /* 0x000fea0003800000 */
.L_x_763:
[----:B------:R-:W-:Y:S05]  /*53350*/  BSYNC.RELIABLE B9 ;  /* 0x0000000000097941 */ /* 0x000fea0003800100 */
.L_x_757:
[----:B------:R-:W-:Y:S01]  /*53360*/  LOP3.LUT R46, R46, 0xffff, RZ, 0xc0, !PT ;  /* 0x0000ffff2e2e7812 */ /* 0x000fe200078ec0ff */
[----:B0-----:R-:W-:-:S03]  /*53370*/  IMAD.MOV.U32 R3, RZ, RZ, 0x1 ;  /* 0x00000001ff037424 */ /* 0x001fc600078e00ff */
[----:B------:R-:W-:-:S04]  /*53380*/  ISETP.GT.U32.AND P0, PT, R46, 0xffff, PT ;  /* 0x0000ffff2e00780c */ /* 0x000fc80003f04070 */
[----:B------:R-:W-:-:S04]  /*53390*/  SEL R46, R46, 0xffff, !P0 ;  /* 0x0000ffff2e2e7807 */ /* 0x000fc80004000000 */
[----:B-1----:R-:W-:-:S04]  /*533a0*/  LOP3.LUT R0, R46, 0xffff, RZ, 0xc0, !PT ;  /* 0x0000ffff2e007812 */ /* 0x002fc800078ec0ff */
        /* <DEDUP_REMOVED lines=16> */
[----:B------:R-:W-:-:S04]  /*534b0*/  PLOP3.LUT P0, PT, PT, PT, PT, 0x8, 0x80 ;  /* 0x000000000080781c */ /* 0x000fc80003f0e170 */
[----:B------:R-:W-:-:S09]  /*534c0*/  P2R R23, PR, RZ, 0x1 ;  /* 0x00000001ff177803 */ /* 0x000fd20000000000 */
.L_x_756:
[----:B------:R-:W-:Y:S05]  /*534d0*/  BSYNC B10 ;  /* 0x00000000000a7941 */ /* 0x000fea0003800000 */
.L_x_755:
[----:B0--34-:R-:W3:Y:S01]  /*534e0*/  LDL R22, [R1+0x118] ;  /* 0x0001180001167983 */ /* 0x019ee20000100800 */
[----:B------:R-:W-:Y:S02]  /*534f0*/  ISETP.NE.AND P1, PT, R23, RZ, PT ;  /* 0x000000ff1700720c */ /* 0x000fe40003f25270 */
[----:B---3--:R-:W-:-:S13]  /*53500*/  ISETP.NE.AND P0, PT, R22, RZ, PT ;  /* 0x000000ff1600720c */ /* 0x008fda0003f05270 */
[----:B------:R-:W-:Y:S05]  /*53510*/  @P1 BRA P0, `(.L_x_1408) ;  /* 0xfffffd7000b41947 */ /* 0x000fea000003ffff */
.L_x_754:
[----:B------:R-:W-:Y:S05]  /*53520*/  BSYNC B11 ;  /* 0x00000000000b7941 */ /* 0x000fea0003800000 */
.L_x_753:
[----:B-123--:R-:W2:Y:S01]  /*53530*/  LDL R3, [R1+0x920] ;  /* 0x0009200001037983 */ /* 0x00eea20000100800 */
[C---:B------:R-:W-:Y:S01]  /*53540*/  ISETP.LT.U32.AND P2, PT, R17.reuse, 0x3f, PT ;  /* 0x0000003f1100780c */ /* 0x040fe20003f41070 */
[----:B------:R-:W-:Y:S01]  /*53550*/  VIADD R17, R17, 0x1 ;  /* 0x0000000111117836 */ /* 0x000fe20000000000 */
[----:B------:R-:W-:Y:S01]  /*53560*/  ISETP.NE.AND P1, PT, R22, RZ, PT ;  /* 0x000000ff1600720c */ /* 0x000fe20003f25270 */
[----:B------:R-:W-:Y:S01]  /*53570*/  IMAD.MOV.U32 R34, RZ, RZ, R22 ;  /* 0x000000ffff227224 */ /* 0x000fe200078e0016 */
[----:B------:R-:W-:Y:S02]  /*53580*/  CS2R R18, SRZ ;  /* 0x0000000000127805 */ /* 0x000fe4000001ff00 */
[----:B--2---:R-:W-:Y:S01]  /*53590*/  ISETP.GE.U32.AND P0, PT, R3, R32, PT ;  /* 0x000000200300720c */ /* 0x004fe20003f06070 */
[----:B------:R-:W-:-:S12]  /*535a0*/  IMAD.MOV.U32 R33, RZ, RZ, R3 ;  /* 0x000000ffff217224 */ /* 0x000fd800078e0003 */
[----:B------:R-:W-:Y:S05]  /*535b0*/  @P0 BRA P2, `(.L_x_1409) ;  /* 0xfffffadc00d00947 */ /* 0x000fea000103ffff */
.L_x_94:
[----:B------:R-:W-:Y:S01]  /*535c0*/  ISETP.NE.U32.AND P0, PT, R18, RZ, PT ;  /* 0x000000ff1200720c */ /* 0x000fe20003f05070 */
[----:B------:R-:W-:Y:S02]  /*535d0*/  IMAD.MOV.U32 R5, RZ, RZ, RZ ;  /* 0x000000ffff057224 */ /* 0x000fe400078e00ff */
[----:B------:R-:W-:Y:S01]  /*535e0*/  IMAD.MOV.U32 R7, RZ, RZ, RZ ;  /* 0x000000ffff077224 */ /* 0x000fe200078e00ff */
[----:B------:R-:W-:-:S13]  /*535f0*/  ISETP.NE.AND.EX P0, PT, R19, RZ, PT, P0 ;  /* 0x000000ff1300720c */ /* 0x000fda0003f05300 */
[----:B------:R-:W-:Y:S05]  /*53600*/  @!P0 BRA `(.L_x_93) ;  /* 0x0000000000348947 */ /* 0x000fea0003800000 */
.L_x_97:
[----:B------:R-:W-:Y:S01]  /*53610*/  LOP3.LUT R0, R18, 0x80000007, RZ, 0xc0, !PT ;  /* 0x8000000712007812 */ /* 0x000fe200078ec0ff */
[----:B------:R-:W-:Y:S02]  /*53620*/  IMAD.MOV.U32 R5, RZ, RZ, R18 ;  /* 0x000000ffff057224 */ /* 0x000fe400078e0012 */
[----:B------:R-:W-:Y:S01]  /*53630*/  IMAD.MOV.U32 R7, RZ, RZ, R19 ;  /* 0x000000ffff077224 */ /* 0x000fe200078e0013 */
[----:B------:R-:W-:-:S04]  /*53640*/  ISETP.NE.U32.AND P0, PT, R0, -0x7fffffff, PT ;  /* 0x800000010000780c */ /* 0x000fc80003f05070 */
[----:B------:R-:W-:-:S04]  /*53650*/  ISETP.NE.AND.EX P0, PT, RZ, RZ, PT, P0 ;  /* 0x000000ffff00720c */ /* 0x000fc80003f05300 */
[----:B-----5:R-:W-:-:S09]  /*53660*/  ISETP.NE.OR P2, PT, R40, RZ, P0 ;  /* 0x000000ff2800720c */ /* 0x020fd20000745670 */
[----:B------:R-:W-:Y:S01]  /*53670*/  @!P0 LOP3.LUT R8, R18, 0x7ffffff9, RZ, 0xc0, !PT ;  /* 0x7ffffff912088812 */ /* 0x000fe200078ec0ff */
[--C-:B------:R-:W-:Y:S01]  /*53680*/  @!P0 IMAD.MOV.U32 R9, RZ, RZ, R19.reuse ;  /* 0x000000ffff098224 */ /* 0x100fe200078e0013 */
[----:B------:R-:W-:Y:S01]  /*53690*/  @!P0 MOV R5, R18 ;  /* 0x0000001200058202 */ /* 0x000fe20000000f00 */
[----:B------:R-:W-:Y:S02]  /*536a0*/  @!P0 IMAD.MOV.U32 R7, RZ, RZ, R19 ;  /* 0x000000ffff078224 */ /* 0x000fe400078e0013 */
[----:B------:R-:W-:Y:S01]  /*536b0*/  @!P2 VIADD R32, R33, 0xffffffff ;  /* 0xffffffff2120a836 */ /* 0x000fe20000000000 */
[----:B------:R3:W-:Y:S01]  /*536c0*/  @!P0 STS.64 [R39], R8 ;  /* 0x0000000827008388 */ /* 0x0007e20000000a00 */
[----:B------:R-:W-:-:S07]  /*536d0*/  @!P0 IMAD.MOV.U32 R3, RZ, RZ, R33 ;  /* 0x000000ffff038224 */ /* 0x000fce00078e0021 */
.L_x_93:
[----:B------:R-:W-:Y:S05]  /*536e0*/  WARPSYNC.ALL ;  /* 0x0000000000007948 */ /* 0x000fea0003800000 */
[----:B------:R-:W-:Y:S01]  /*536f0*/  UMOV UR4, 0x2 ;  /* 0x0000000200047882 */ /* 0x000fe20000000000 */
[----:B------:R-:W-:Y:S01]  /*53700*/  BAR.SYNC.DEFER_BLOCKING 0x0 ;  /* 0x0000000000007b1d */ /* 0x000fe20000010000 */
[----:B------:R-:W-:-:S05]  /*53710*/  USHF.L.U32 UR4, UR4, UR38, URZ ;  /* 0x0000002604047299 */ /* 0x000fca00080006ff */
[----:B------:R-:W-:Y:S01]  /*53720*/  BSSY.RECONVERGENT B0, `(.L_x_1410) ;  /* 0x0000032000007945 */ /* 0x000fe20003800200 */
[----:B------:R-:W-:-:S04]  /*53730*/  ISETP.GE.U32.AND P0, PT, R37, UR4, PT ;  /* 0x0000000425007c0c */ /* 0x000fc8000bf06070 */
[----:B------:R-:W-:-:S13]  /*53740*/  ISETP.LT.U32.OR P0, PT, R37, UR39, P0 ;  /* 0x0000002725007c0c */ /* 0x000fda0008701470 */
[----:B------:R-:W-:Y:S05]  /*53750*/  @P0 BRA `(.L_x_1411) ;  /* 0x0000000000b80947 */ /* 0x000fea0003800000 */
[----:B---3--:R-:W1:Y:S02]  /*53760*/  LDS.64 R8, [R41] ;  /* 0x0000000029087984 */ /* 0x008e640000000a00 */
[----:B-12---:R-:W-:-:S05]  /*53770*/  IADD3 R0, P0, PT, R8, 0x1, RZ ;  /* 0x0000000108007810 */ /* 0x006fca0007f1e0ff */
[----:B------:R-:W-:Y:S01]  /*53780*/  IMAD.X R8, RZ, RZ, R9, P0 ;  /* 0x000000ffff087224 */ /* 0x000fe200000e0609 */
[----:B------:R-:W-:-:S04]  /*53790*/  ISETP.GE.U32.AND P0, PT, R0, 0x2, PT ;  /* 0x000000020000780c */ /* 0x000fc80003f06070 */
[----:B------:R-:W-:-:S13]  /*537a0*/  ISETP.GE.U32.AND.EX P0, PT, R8, RZ, PT, P0 ;  /* 0x000000ff0800720c */ /* 0x000fda0003f06100 */
[----:B------:R-:W-:Y:S05]  /*537b0*/  @!P0 BRA `(.L_x_1411) ;  /* 0x0000000000a08947 */ /* 0x000fea0003800000 */
[----:B------:R-:W-:Y:S02]  /*537c0*/  IMAD.MOV.U32 R8, RZ, RZ, -0x1 ;  /* 0xffffffffff087424 */ /* 0x000fe400078e00ff */
[----:B------:R-:W-:Y:S02]  /*537d0*/  IMAD.MOV.U32 R9, RZ, RZ, -0x1 ;  /* 0xffffffffff097424 */ /* 0x000fe400078e00ff */
[----:B------:R-:W-:Y:S02]  /*537e0*/  IMAD.MOV.U32 R0, RZ, RZ, -0x4f0f0efe ;  /* 0xb0f0f102ff007424 */ /* 0x000fe400078e00ff */
[----:B------:R-:W-:Y:S02]  /*537f0*/  IMAD.MOV.U32 R4, RZ, RZ, -0x203a400 ;  /* 0xfdfc5c00ff047424 */ /* 0x000fe400078e00ff */
[----:B------:R-:W1:Y:S01]  /*53800*/  ATOMS.EXCH.64 R8, [R41], R8 ;  /* 0x000000082908738c */ /* 0x000e620004000400 */
[----:B------:R-:W-:Y:S02]  /*53810*/  IMAD.MOV.U32 R6, RZ, RZ, -0x40000000 ;  /* 0xc0000000ff067424 */ /* 0x000fe400078e00ff */
[----:B------:R-:W-:-:S02]  /*53820*/  IMAD.MOV.U32 R32, RZ, RZ, RZ ;  /* 0x000000ffff207224 */ /* 0x000fc400078e00ff */
[----:B-1----:R-:W-:-:S05]  /*53830*/  IMAD.SHL.U32 R11, R8, 0x8, RZ ;  /* 0x00000008080b7824 */ /* 0x002fca00078e00ff */
[----:B------:R-:W-:-:S04]  /*53840*/  LOP3.LUT R11, R11, 0x38, RZ, 0xc0, !PT ;  /* 0x000000380b0b7812 */ /* 0x000fc800078ec0ff */
        /* <DEDUP_REMOVED lines=21> */
[----:B------:R-:W-:Y:S01]  /*539a0*/  @P0 IMAD.IADD R11, R1, 0x1, R4 ;  /* 0x00000001010b0824 */ /* 0x000fe200078e0204 */
[----:B------:R-:W-:Y:S01]  /*539b0*/  @P0 ISETP.NE.AND P1, PT, R0, RZ, PT ;  /* 0x000000ff0000020c */ /* 0x000fe20003f25270 */
[----:B------:R-:W-:-:S02]  /*539c0*/  @!P0 VIADD R4, R33, 0x1 ;  /* 0x0000000121048836 */ /* 0x000fc40000000000 */
[----:B------:R-:W-:Y:S01]  /*539d0*/  @!P0 IMAD.IADD R13, R1, 0x1, R6 ;  /* 0x00000001010d8824 */ /* 0x000fe200078e0206 */
[----:B------:R4:W-:Y:S01]  /*539e0*/  @P0 STL.64 [R11+0x120], R8 ;  /* 0x000120080b000387 */ /* 0x0009e20000100a00 */
[----:B------:R-:W-:Y:S02]  /*539f0*/  @P0 IMAD.MOV.U32 R22, RZ, RZ, R0 ;  /* 0x000000ffff160224 */ /* 0x000fe400078e0000 */
[--C-:B------:R-:W-:Y:S01]  /*53a00*/  @!P0 IMAD.MOV.U32 R3, RZ, RZ, R4.reuse ;  /* 0x000000ffff038224 */ /* 0x100fe200078e0004 */
[----:B------:R4:W-:Y:S01]  /*53a10*/  @!P0 STL [R1+0x920], R4 ;  /* 0x0009200401008387 */ /* 0x0009e20000100800 */
[----:B------:R-:W-:-:S03]  /*53a20*/  @!P0 IMAD.MOV.U32 R33, RZ, RZ, R4 ;  /* 0x000000ffff218224 */ /* 0x000fc600078e0004 */
[----:B------:R4:W-:Y:S04]  /*53a30*/  @!P0 STL.64 [R13+0x928], R8 ;  /* 0x000928080d008387 */ /* 0x0009e80000100a00 */
.L_x_1411:
[----:B------:R-:W-:Y:S05]  /*53a40*/  BSYNC.RECONVERGENT B0 ;  /* 0x0000000000007941 */ /* 0x000fea0003800200 */
.L_x_1410:
[----:B------:R-:W-:Y:S01]  /*53a50*/  BAR.SYNC.DEFER_BLOCKING 0x0 ;  /* 0x0000000000007b1d */ /* 0x000fe20000010000 */
[----:B------:R-:W-:-:S04]  /*53a60*/  UIADD3 UR38, UPT, UPT, UR38, 0x1, URZ ;  /* 0x0000000126267890 */ /* 0x000fc8000fffe0ff */
[----:B------:R-:W-:-:S09]  /*53a70*/  UISETP.NE.AND UP0, UPT, UR38, 0x7, UPT ;  /* 0x000000072600788c */ /* 0x000fd2000bf05270 */
[----:B------:R-:W-:Y:S05]  /*53a80*/  BRA.U UP0, `(.L_x_1412) ;  /* 0xfffffad900547547 */ /* 0x000fea000b83ffff */
[----:B-1--4-:R-:W-:-:S04]  /*53a90*/  IADD3 R4, P0, PT, R26, -0x80000000, RZ ;  /* 0x800000001a047810 */ /* 0x012fc80007f1e0ff */
[----:B------:R-:W-:Y:S02]  /*53aa0*/  IADD3.X R26, PT, PT, R27, 0x1, RZ, P0, !PT ;  /* 0x000000011b1a7810 */ /* 0x000fe400007fe4ff */
[----:B------:R-:W-:-:S05]  /*53ab0*/  IADD3 R4, P0, PT, R4, 0xc000000, RZ ;  /* 0x0c00000004047810 */ /* 0x000fca0007f1e0ff */
[----:B------:R-:W-:-:S05]  /*53ac0*/  IMAD.X R5, RZ, RZ, R26, P0 ;  /* 0x000000ffff057224 */ /* 0x000fca00000e061a */
[----:B------:R1:W-:Y:S03]  /*53ad0*/  STG.E desc[UR36][R4.64+0x20008], R32 ;  /* 0x0200082004007986 */ /* 0x0003e6000c101924 */
.L_x_92:
[----:B--2---:R-:W2:Y:S02]  /*53ae0*/  LDL R0, [R1+0xc] ;  /* 0x00000c0001007983 */ /* 0x004ea40000100800 */
[----:B--2---:R-:W-:-:S13]  /*53af0*/  ISETP.NE.AND P0, PT, R0, 0x2, PT ;  /* 0x000000020000780c */ /* 0x004fda0003f05270 */
[----:B------:R-:W-:Y:S05]  /*53b00*/  @P0 BRA `(.L_x_1413) ;  /* 0x0000052400280947 */ /* 0x000fea0003800000 */
[----:B-1----:R-:W-:-:S04]  /*53b10*/  IADD3 R4, P0, PT, R24, -0x80000000, RZ ;  /* 0x8000000018047810 */ /* 0x002fc80007f1e0ff */
[----:B------:R-:W-:Y:S02]  /*53b20*/  IADD3 R4, P1, PT, R4, 0xc000000, RZ ;  /* 0x0c00000004047810 */ /* 0x000fe40007f3e0ff */
[----:B------:R-:W-:-:S05]  /*53b30*/  IADD3.X R0, PT, PT, R25, 0x1, RZ, P0, !PT ;  /* 0x0000000119007810 */ /* 0x000fca00007fe4ff */
[----:B------:R-:W-:-:S05]  /*53b40*/  IMAD.X R5, RZ, RZ, R0, P1 ;  /* 0x000000ffff057224 */ /* 0x000fca00008e0600 */
[----:B------:R1:W5:Y:S01]  /*53b50*/  LDG.E R23, desc[UR36][R4.64+0x20008] ;  /* 0x0200082404177981 */ /* 0x000362000c1e1900 */
[----:B------:R-:W-:Y:S01]  /*53b60*/  BSSY B7, `(.L_x_1414) ;  /* 0x0005243000077945 */ /* 0x000fe20003800000 */
[----:B------:R-:W-:-:S07]  /*53b70*/  IMAD.MOV.U32 R17, RZ, RZ, RZ ;  /* 0x000000ffff117224 */ /* 0x000fce00078e00ff */
.L_x_2741:
[----:B-----5:R-:W-:Y:S01]  /*53b80*/  ISETP.GT.U32.AND P0, PT, R33, R23, PT ;  /* 0x000000172100720c */ /* 0x020fe20003f04070 */
[----:B------:R-:W-:Y:S05]  /*53b90*/  YIELD ;  /* 0x0000000000007946 */ /* 0x000fea0003800000 */
[----:B------:R-:W-:Y:S04]  /*53ba0*/  BSSY B0, `(.L_x_1415) ;  /* 0x0005237000007945 */ /* 0x000fe80003800000 */
[----:B--2---:R-:W2:Y:S05]  /*53bb0*/  BMOV.32.CLEAR R26, B0 ;  /* 0x00000000001a7355 */ /* 0x004eaa0000100000 */
[----:B0-----:R-:W-:Y:S05]  /*53bc0*/  @!P0 BRA `(.L_x_1416) ;  /* 0x0000052000cc8947 */ /* 0x001fea0003800000 */
[----:B------:R-:W-:-:S13]  /*53bd0*/  ISETP.NE.AND P1, PT, R22, RZ, PT ;  /* 0x000000ff1600720c */ /* 0x000fda0003f25270 */
[----:B------:R-:W-:-:S05]  /*53be0*/  @P1 VIADD R22, R22, 0xffffffff ;  /* 0xffffffff16161836 */ /* 0x000fca0000000000 */
[----:B------:R-:W-:Y:S01]  /*53bf0*/  @P1 SHF.L.U32 R0, R22, 0x3, RZ ;  /* 0x0000000316001819 */ /* 0x000fe200000006ff */
[----:B------:R4:W-:Y:S03]  /*53c00*/  @P1 STL [R1+0x118], R22 ;  /* 0x0001181601001387 */ /* 0x0009e60000100800 */
[----:B------:R-:W-:-:S05]  /*53c10*/  @P1 LOP3.LUT R0, R0, 0x7f8, RZ, 0xc0, !PT ;  /* 0x000007f800001812 */ /* 0x000fca00078ec0ff */
[----:B------:R-:W-:-:S05]  /*53c20*/  @P1 IMAD.IADD R6, R1, 0x1, R0 ;  /* 0x0000000101061824 */ /* 0x000fca00078e0200 */
[----:B------:R5:W2:Y:S01]  /*53c30*/  @P1 LDL.64 R44, [R6+0x120] ;  /* 0x00012000062c1983 */ /* 0x000aa20000100a00 */
[----:B------:R-:W-:-:S04]  /*53c40*/  @!P1 VIADD R33, R33, 0xffffffff ;  /* 0xffffffff21219836 */ /* 0x000fc80000000000 */
[----:B------:R-:W-:Y:S01]  /*53c50*/  @!P1 IMAD.SHL.U32 R0, R33, 0x8, RZ ;  /* 0x0000000821009824 */ /* 0x000fe200078e00ff */
[----:B------:R4:W-:Y:S04]  /*53c60*/  @!P1 STL [R1+0x920], R33 ;  /* 0x0009202101009387 */ /* 0x0009e80000100800 */
[----:B------:R-:W-:-:S05]  /*53c70*/  @!P1 LOP3.LUT R0, R0, 0x7f8, RZ, 0xc0, !PT ;  /* 0x000007f800009812 */ /* 0x000fca00078ec0ff */
[----:B-1----:R-:W-:-:S05]  /*53c80*/  @!P1 IMAD.IADD R5, R1, 0x1, R0 ;  /* 0x0000000101059824 */ /* 0x002fca00078e0200 */
[----:B------:R-:W2:Y:S01]  /*53c90*/  @!P1 LDL.64 R44, [R5+0x928] ;  /* 0x00092800052c9983 */ /* 0x000ea20000100a00 */
[----:B------:R-:W-:Y:S02]  /*53ca0*/  IMAD.MOV.U32 R4, RZ, RZ, -0x4f0f0efe ;  /* 0xb0f0f102ff047424 */ /* 0x000fe400078e00ff */
[----:B------:R-:W-:Y:S02]  /*53cb0*/  IMAD.MOV.U32 R0, RZ, RZ, -0x203a400 ;  /* 0xfdfc5c00ff007424 */ /* 0x000fe400078e00ff */
[----:B-----5:R-:W-:Y:S02]  /*53cc0*/  IMAD.MOV.U32 R6, RZ, RZ, -0x40000000 ;  /* 0xc0000000ff067424 */ /* 0x020fe400078e00ff */
[----:B------:R-:W-:Y:S02]  /*53cd0*/  @!P1 IMAD.MOV.U32 R22, RZ, RZ, RZ ;  /* 0x000000ffff169224 */ /* 0x000fe400078e00ff */
[C---:B--2---:R-:W-:Y:S01]  /*53ce0*/  IMAD.SHL.U32 R3, R44.reuse, 0x8, RZ ;  /* 0x000000082c037824 */ /* 0x044fe200078e00ff */
[----:B------:R-:W-:Y:S01]  /*53cf0*/  ISETP.NE.U32.AND P0, PT, R44, RZ, PT ;  /* 0x000000ff2c00720c */ /* 0x000fe20003f05070 */
[----:B------:R-:W-:-:S03]  /*53d00*/  IMAD.MOV.U32 R5, RZ, RZ, R45 ;  /* 0x000000ffff057224 */ /* 0x000fc600078e002d */
[----:B------:R-:W-:Y:S02]  /*53d10*/  LOP3.LUT R3, R3, 0x38, RZ, 0xc0, !PT ;  /* 0x0000003803037812 */ /* 0x000fe400078ec0ff */
[----:B------:R-:W-:Y:S02]  /*53d20*/  ISETP.NE.AND.EX P0, PT, R45, RZ, PT, P0 ;  /* 0x000000ff2d00720c */ /* 0x000fe40003f05300 */
[----:B------:R-:W-:-:S04]  /*53d30*/  LOP3.LUT R3, R3, 0x7, R45, 0xf8, !PT ;  /* 0x0000000703037812 */ /* 0x000fc800078ef82d */
[-C--:B------:R-:W-:Y:S02]  /*53d40*/  SHF.R.U64 R4, R4, R3.reuse, 0x7eb6deee ;  /* 0x7eb6deee04047419 */ /* 0x080fe40000001203 */
[-C--:B------:R-:W-:Y:S02]  /*53d50*/  SHF.R.U64 R0, R0, R3.reuse, 0x18181c19 ;  /* 0x18181c1900007419 */ /* 0x080fe40000001203 */
[----:B------:R-:W-:Y:S02]  /*53d60*/  SHF.R.U64 R3, R6, R3, 0xf8f8f0f0 ;  /* 0xf8f8f0f006037419 */ /* 0x000fe40000001203 */
[----:B------:R-:W-:Y:S01]  /*53d70*/  LOP3.LUT R7, R4, 0x1, RZ, 0xc0, !PT ;  /* 0x0000000104077812 */ /* 0x000fe200078ec0ff */
[----:B------:R-:W-:Y:S02]  /*53d80*/  IMAD.MOV.U32 R4, RZ, RZ, R44 ;  /* 0x000000ffff047224 */ /* 0x000fe400078e002c */
[----:B------:R-:W-:Y:S01]  /*53d90*/  IMAD.SHL.U32 R3, R3, 0x4, RZ ;  /* 0x0000000403037824 */ /* 0x000fe200078e00ff */
[----:B------:R-:W-:-:S04]  /*53da0*/  LOP3.LUT R0, R7, 0x2, R0, 0xf8, !PT ;  /* 0x0000000207007812 */ /* 0x000fc800078ef800 */
[--C-:B---3--:R-:W-:Y:S02]  /*53db0*/  LOP3.LUT R39, R0, 0x4, R3.reuse, 0xf8, !PT ;  /* 0x0000000400277812 */ /* 0x108fe400078ef803 */
[----:B------:R-:W-:Y:S02]  /*53dc0*/  PRMT R3, R4, 0x7610, R3 ;  /* 0x0000761004037816 */ /* 0x000fe40000000003 */
[----:B------:R-:W-:Y:S01]  /*53dd0*/  PRMT R0, R5, 0x7610, R0 ;  /* 0x0000761005007816 */ /* 0x000fe20000000000 */
[----:B----4-:R-:W-:Y:S06]  /*53de0*/  @!P0 BRA `(.L_x_1417) ;  /* 0x0000028c00c08947 */ /* 0x010fec0003800000 */
[----:B------:R-:W-:Y:S01]  /*53df0*/  LOP3.LUT R4, R44, 0x7, RZ, 0xc0, !PT ;  /* 0x000000072c047812 */ /* 0x000fe200078ec0ff */
[----:B------:R-:W-:Y:S01]  /*53e00*/  BSSY.RELIABLE B6, `(.L_x_1418) ;  /* 0x00051fa000067945 */ /* 0x000fe20003800100 */
[----:B------:R-:W-:Y:S01]  /*53e10*/  ISETP.NE.U32.AND P0, PT, R45, -0x8, PT ;  /* 0xfffffff82d00780c */ /* 0x000fe20003f05070 */
[----:B------:R-:W-:Y:S01]  /*53e20*/  IMAD.MOV.U32 R27, RZ, RZ, R44 ;  /* 0x000000ffff1b7224 */ /* 0x000fe200078e002c */
[----:B------:R-:W-:Y:S01]  /*53e30*/  ISETP.EQ.U32.AND P1, PT, R4, 0x1, PT ;  /* 0x000000010400780c */ /* 0x000fe20003f22070 */
[----:B------:R-:W-:Y:S01]  /*53e40*/  IMAD.MOV.U32 R34, RZ, RZ, -0x8 ;  /* 0xfffffff8ff227424 */ /* 0x000fe200078e00ff */
[----:B------:R-:W-:Y:S02]  /*53e50*/  ISETP.NE.AND.EX P0, PT, RZ, RZ, PT, P0 ;  /* 0x000000ffff00720c */ /* 0x000fe40003f05300 */
[----:B------:R-:W-:-:S13]  /*53e60*/  ISETP.EQ.AND.EX P1, PT, RZ, RZ, PT, P1 ;  /* 0x000000ffff00720c */ /* 0x000fda0003f22310 */
[----:B------:R-:W-:Y:S05]  /*53e70*/  @!P0 BRA P1, `(.L_x_1419) ;  /* 0x0000000000308947 */ /* 0x000fea0000800000 */
        /* <DEDUP_REMOVED lines=12> */
.L_x_1419:
        /* <DEDUP_REMOVED lines=28> */
.L_x_1426:
[----:B------:R-:W1:Y:S02]  /*54100*/  LDC.64 R4, c[0x0][0x380] ;  /* 0x0000e000ff047b82 */ /* 0x000e640000000a00 */
[----:B-1----:R-:W-:-:S03]  /*54110*/  IMAD.WIDE.U32 R4, R3, 0x8, R4 ;  /* 0x0000000803047825 */ /* 0x002fc600078e0004 */
[----:B------:R-:W-:-:S05]  /*54120*/  IADD3 R8, P0, PT, R4, 0xc000000, RZ ;  /* 0x0c00000004087810 */ /* 0x000fca0007f1e0ff */
[----:B------:R-:W-:-:S06]  /*54130*/  IMAD.X R9, RZ, RZ, R5, P0 ;  /* 0x000000ffff097224 */ /* 0x000fcc00000e0605 */
[----:B------:R-:W5:Y:S02]  /*54140*/  ATOMG.E.EXCH.64.STRONG.GPU PT, R8, desc[UR36][R8.64+0x8], RZ ;  /* 0x800008ff080879a8 */ /* 0x000f64000c1ef524 */
.L_x_1427:
[----:B------:R-:W-:Y:S05]  /*54150*/  BSYNC.RECONVERGENT B0 ;  /* 0x0000000000007941 */ /* 0x000fea0003800200 */
.L_x_1425:
        /* <DEDUP_REMOVED lines=8> */
.L_x_1447:
[----:B------:R-:W-:Y:S01]  /*541e0*/  LOP3.LUT P0, RZ, R3, 0x7, RZ, 0xc0, !PT ;  /* 0x0000000703ff7812 */ /* 0x000fe2000780c0ff */
[----:B------:R-:W-:Y:S05]  /*541f0*/  YIELD ;  /* 0x0000000000007946 */ /* 0x000fea0003800000 */
[----:B------:R-:W-:Y:S07]  /*54200*/  BSSY B1, `(.L_x_1430) ;  /* 0x000001f000017945 */ /* 0x000fee0003800000 */
[----:B-123-5:R-:W-:Y:S05]  /*54210*/  @P0 BRA `(.L_x_1431) ;  /* 0x0000000000740947 */ /* 0x02efea0003800000 */
[----:B------:R-:W1:Y:S01]  /*54220*/  S2R R5, SR_CgaCtaId ;  /* 0x0000000000057919 */ /* 0x000e620000008800 */
[----:B------:R-:W-:-:S05]  /*54230*/  MOV R0, 0x400 ;  /* 0x0000040000007802 */ /* 0x000fca0000000f00 */
[----:B------:R-:W-:-:S05]  /*54240*/  VIADD R0, R0, 0x410 ;  /* 0x0000041000007836 */ /* 0x000fca0000000000 */
[----:B-1----:R-:W-:-:S07]  /*54250*/  LEA R12, R5, R0, 0x18 ;  /* 0x00000000050c7211 */ /* 0x002fce00078ec0ff */
.L_x_1438:
[C---:B------:R-:W-:Y:S01]  /*54260*/  ISETP.GT.U32.AND P0, PT, R3.reuse, 0xffff, PT ;  /* 0x0000ffff0300780c */ /* 0x040fe20003f04070 */
[----:B------:R-:W-:Y:S05]  /*54270*/  YIELD ;  /* 0x0000000000007946 */ /* 0x000fea0003800000 */
[----:B-1----:R-:W-:Y:S01]  /*54280*/  SHF.R.U32.HI R5, RZ, 0x3, R3 ;  /* 0x00000003ff057819 */ /* 0x002fe20000011603 */
[----:B------:R-:W-:Y:S01]  /*54290*/  BSSY.RECONVERGENT B2, `(.L_x_1432) ;  /* 0x0000009000027945 */ /* 0x000fe20003800200 */
[----:B--2---:R-:W-:-:S03]  /*542a0*/  LEA.HI R6, R3, R12, RZ, 0x1f ;  /* 0x0000000c03067211 */ /* 0x004fc600078ff8ff */
[----:B------:R-:W-:Y:S02]  /*542b0*/  IMAD.WIDE.U32 R4, R5, 0x4, R28 ;  /* 0x0000000405047825 */ /* 0x000fe400078e001c */
[----:B-----5:R-:W-:Y:S05]  /*542c0*/  @P0 BRA `(.L_x_1433) ;  /* 0x00000000000c0947 */ /* 0x020fea0003800000 */
[----:B------:R-:W-:-:S05]  /*542d0*/  IMAD.MOV.U32 R11, RZ, RZ, -0x1 ;  /* 0xffffffffff0b7424 */ /* 0x000fca00078e00ff */
[----:B------:R2:W3:Y:S01]  /*542e0*/  ATOMS.EXCH R0, [R6+0x10000], R11 ;  /* 0x0100000b0600738c */ /* 0x0004e20004000000 */
[----:B------:R-:W-:Y:S05]  /*542f0*/  BRA `(.L_x_1434) ;  /* 0x0000000000087947 */ /* 0x000fea0003800000 */
.L_x_1433:
[----:B------:R-:W-:-:S05]  /*54300*/  IMAD.MOV.U32 R11, RZ, RZ, -0x1 ;  /* 0xffffffffff0b7424 */ /* 0x000fca00078e00ff */
[----:B------:R1:W5:Y:S02]  /*54310*/  ATOMG.E.EXCH.STRONG.GPU PT, R0, desc[UR36][R4.64], R11 ;  /* 0x8000000b040079a8 */ /* 0x000364000c1ef124 */
.L_x_1434:
[----:B------:R-:W-:Y:S05]  /*54320*/  BSYNC.RECONVERGENT B2 ;  /* 0x0000000000027941 */ /* 0x000fea0003800200 */
.L_x_1432:
[----:B-123-5:R-:W-:-:S05]  /*54330*/  VIADD R11, R0, 0x1 ;  /* 0x00000001000b7836 */ /* 0x02efca0000000000 */
[----:B------:R-:W-:-:S13]  /*54340*/  ISETP.GE.U32.AND P1, PT, R11, 0x2, PT ;  /* 0x000000020b00780c */ /* 0x000fda0003f26070 */
[----:B------:R-:W-:Y:S05]  /*54350*/  @!P1 BRA `(.L_x_1431) ;  /* 0x0000000000249947 */ /* 0x000fea0003800000 */
[----:B------:R-:W-:Y:S04]  /*54360*/  BSSY.RECONVERGENT B2, `(.L_x_1435) ;  /* 0x0000005000027945 */ /* 0x000fe80003800200 */
[----:B------:R-:W-:Y:S05]  /*54370*/  @P0 BRA `(.L_x_1436) ;  /* 0x0000000000080947 */ /* 0x000fea0003800000 */
[----:B------:R2:W-:Y:S01]  /*54380*/  ATOMS.EXCH RZ, [R6+0x10000], RZ ;  /* 0x010000ff06ff738c */ /* 0x0005e20004000000 */
[----:B------:R-:W-:Y:S05]  /*54390*/  BRA `(.L_x_1437) ;  /* 0x0000000000047947 */ /* 0x000fea0003800000 */
.L_x_1436:
[----:B------:R1:W5:Y:S02]  /*543a0*/  ATOMG.E.EXCH.STRONG.GPU PT, RZ, desc[UR36][R4.64], RZ ;  /* 0x800000ff04ff79a8 */ /* 0x000364000c1ef124 */
.L_x_1437:
[----:B------:R-:W-:Y:S05]  /*543b0*/  BSYNC.RECONVERGENT B2 ;  /* 0x0000000000027941 */ /* 0x000fea0003800200 */
.L_x_1435:
[----:B------:R-:W-:Y:S01]  /*543c0*/  LOP3.LUT P0, RZ, R0, 0x7, RZ, 0xc0, !PT ;  /* 0x0000000700ff7812 */ /* 0x000fe2000780c0ff */
[----:B------:R-:W-:-:S12]  /*543d0*/  IMAD.MOV.U32 R3, RZ, RZ, R0 ;  /* 0x000000ffff037224 */ /* 0x000fd800078e0000 */
[----:B------:R-:W-:Y:S05]  /*543e0*/  @!P0 BRA `(.L_x_1438) ;  /* 0xfffffffc009c8947 */ /* 0x000fea000383ffff */
.L_x_1431:
[----:B------:R-:W-:Y:S05]  /*543f0*/  BSYNC B1 ;  /* 0x0000000000017941 */ /* 0x000fea0003800000 */
.L_x_1430:
        /* <DEDUP_REMOVED lines=15> */
.L_x_1441:
[----:B------:R-:W-:Y:S02]  /*544f0*/  ISETP.GT.U32.AND P1, PT, R10, 0xffff, PT ;  /* 0x0000ffff0a00780c */ /* 0x000fe40003f24070 */
[----:B------:R-:W-:-:S11]  /*54500*/  SHF.R.U32.HI R11, RZ, 0x3, R10 ;  /* 0x00000003ff0b7819 */ /* 0x000fd6000001160a */
[----:B------:R-:W-:-:S06]  /*54510*/  @P1 IMAD.WIDE.U32 R4, R11, 0x4, R28 ;  /* 0x000000040b041825 */ /* 0x000fcc00078e001c */
        /* <DEDUP_REMOVED lines=11> */
.L_x_1440:
        /* <DEDUP_REMOVED lines=13> */
[----:B------:R-:W-:Y:S01]  /*546a0*/  MOV R11, R3 ;  /* 0x00000003000b7202 */ /* 0x000fe20000000f00 */
[----:B------:R-:W-:Y:S06]  /*546b0*/  BRA `(.L_x_1442) ;  /* 0x00000000001c7947 */ /* 0x000fec0003800000 */
.L_x_1445:
[----:B------:R-:W-:-:S05]  /*546c0*/  IMAD.WIDE.U32 R4, R5, 0x4, R28 ;  /* 0x0000000405047825 */ /* 0x000fca00078e001c */
[----:B------:R-:W3:Y:S02]  /*546d0*/  ATOMG.E.EXCH.STRONG.GPU PT, R0, desc[UR36][R4.64], R3 ;  /* 0x80000003040079a8 */ /* 0x000ee4000c1ef124 */
[----:B---3--:R-:W-:-:S13]  /*546e0*/  ISETP.NE.AND P0, PT, R0, -0x1, PT ;  /* 0xffffffff0000780c */ /* 0x008fda0003f05270 */
[----:B------:R-:W-:Y:S05]  /*546f0*/  @!P0 BREAK.RELIABLE B1 ;  /* 0x0000000000018942 */ /* 0x000fea0003800100 */
[----:B------:R-:W-:Y:S05]  /*54700*/  @!P0 BRA `(.L_x_1446) ;  /* 0x00000004001c8947 */ /* 0x000fea0003800000 */
[----:B------:R3:W5:Y:S01]  /*54710*/  ATOMG.E.EXCH.STRONG.GPU PT, RZ, desc[UR36][R4.64], RZ ;  /* 0x800000ff04ff79a8 */ /* 0x000762000c1ef124 */
[----:B------:R-:W-:-:S07]  /*54720*/  IMAD.MOV.U32 R11, RZ, RZ, R3 ;  /* 0x000000ffff0b7224 */ /* 0x000fce00078e0003 */
.L_x_1442:
[----:B------:R-:W-:Y:S05]  /*54730*/  BSYNC.RELIABLE B1 ;  /* 0x0000000000017941 */ /* 0x000fea0003800100 */
.L_x_1439:
[----:B------:R-:W-:Y:S02]  /*54740*/  LOP3.LUT P0, RZ, R0, 0x7, RZ, 0xc0, !PT ;  /* 0x0000000700ff7812 */ /* 0x000fe4000780c0ff */
[----:B------:R-:W-:-:S04]  /*54750*/  LOP3.LUT P1, RZ, R11, 0x7, RZ, 0xc0, !PT ;  /* 0x000000070bff7812 */ /* 0x000fc8000782c0ff */
[----:B------:R-:W-:-:S04]  /*54760*/  PLOP3.LUT P0, PT, P0, P1, PT, 0x20, 0x2 ;  /* 0x000000000002781c */ /* 0x000fc80000702470 */
[----:B------:R-:W-:Y:S02]  /*54770*/  SEL R10, R11, R0, P0 ;  /* 0x000000000b0a7207 */ /* 0x000fe40000000000 */
[----:B------:R-:W-:Y:S02]  /*54780*/  SEL R3, R0, R11, P0 ;  /* 0x0000000b00037207 */ /* 0x000fe40000000000 */
[----:B------:R-:W-:-:S13]  /*54790*/  LOP3.LUT P1, RZ, R10, 0x7, RZ, 0xc0, !PT ;  /* 0x000000070aff7812 */ /* 0x000fda000782c0ff */
[----:B------:R-:W-:Y:S05]  /*547a0*/  @!P1 BRA `(.L_x_1447) ;  /* 0xfffffff8008c9947 */ /* 0x000fea000383ffff */
.L_x_1429:
[----:B------:R-:W-:Y:S02]  /*547b0*/  IMAD.SHL.U32 R0, R10, 0x8, RZ ;  /* 0x000000080a007824 */ /* 0x000fe400078e00ff */
[----:B---3--:R-:W-:Y:S02]  /*547c0*/  IMAD.MOV.U32 R5, RZ, RZ, -0x4f0f0efe ;  /* 0xb0f0f102ff057424 */ /* 0x008fe400078e00ff */
        /* <DEDUP_REMOVED lines=33> */
.L_x_1444:
[----:B------:R-:W-:Y:S01]  /*549e0*/  LOP3.LUT R0, R3, 0x7, RZ, 0xc0, !PT ;  /* 0x0000000703007812 */ /* 0x000fe200078ec0ff */
[----:B------:R-:W-:-:S03]  /*549f0*/  IMAD.MOV.U32 R11, RZ, RZ, R3 ;  /* 0x000000ffff0b7224 */ /* 0x000fc600078e0003 */
[----:B------:R-:W-:-:S13]  /*54a00*/  ISETP.NE.AND P0, PT, R0, 0x1, PT ;  /* 0x000000010000780c */ /* 0x000fda0003f05270 */
        /* <DEDUP_REMOVED lines=15> */
.L_x_1443:
[C---:B------:R-:W-:Y:S01]  /*54b00*/  IMAD.SHL.U32 R4, R22.reuse, 0x8, RZ ;  /* 0x0000000816047824 */ /* 0x040fe200078e00ff */
[----:B------:R-:W-:Y:S01]  /*54b10*/  IADD3 R0, PT, PT, R22, 0x1, RZ ;  /* 0x0000000116007810 */ /* 0x000fe20007ffe0ff */
[----:B------:R-:W-:-:S03]  /*54b20*/  IMAD.MOV.U32 R11, RZ, RZ, R3 ;  /* 0x000000ffff0b7224 */ /* 0x000fc600078e0003 */
[----:B------:R-:W-:Y:S01]  /*54b30*/  LOP3.LUT R4, R4, 0x7f8, RZ, 0xc0, !PT ;  /* 0x000007f804047812 */ /* 0x000fe200078ec0ff */
[----:B------:R3:W-:Y:S01]  /*54b40*/  STL [R1+0x118], R0 ;  /* 0x0001180001007387 */ /* 0x0007e20000100800 */
[----:B------:R-:W-:-:S03]  /*54b50*/  IMAD.MOV.U32 R22, RZ, RZ, R0 ;  /* 0x000000ffff167224 */ /* 0x000fc600078e0000 */
[----:B------:R-:W-:-:S05]  /*54b60*/  IMAD.IADD R5, R1, 0x1, R4 ;  /* 0x0000000101057824 */ /* 0x000fca00078e0204 */
[----:B------:R3:W-:Y:S02]  /*54b70*/  STL.64 [R5+0x120], R10 ;  /* 0x0001200a05007387 */ /* 0x0007e40000100a00 */
.L_x_1446:
[----:B------:R-:W-:Y:S05]  /*54b80*/  BSYNC B0 ;  /* 0x0000000000007941 */ /* 0x000fea0003800000 */
.L_x_1428:
[----:B------:R-:W-:Y:S01]  /*54b90*/  LOP3.LUT P0, RZ, R9, 0x7, RZ, 0xc0, !PT ;  /* 0x0000000709ff7812 */ /* 0x000fe2000780c0ff */
[----:B------:R-:W-:Y:S03]  /*54ba0*/  BSSY B0, `(.L_x_1448) ;  /* 0x0000098000007945 */ /* 0x000fe60003800000 */
[----:B------:R-:W-:-:S04]  /*54bb0*/  ISETP.NE.AND P0, PT, R7, RZ, !P0 ;  /* 0x000000ff0700720c */ /* 0x000fc80004705270 */
[----:B------:R-:W-:Y:S02]  /*54bc0*/  SEL R8, R9, R27, P0 ;  /* 0x0000001b09087207 */ /* 0x000fe40000000000 */
[----:B------:R-:W-:Y:S02]  /*54bd0*/  SEL R9, R27, R9, P0 ;  /* 0x000000091b097207 */ /* 0x000fe40000000000 */
[----:B------:R-:W-:-:S13]  /*54be0*/  LOP3.LUT P1, RZ, R8, 0x7, RZ, 0xc0, !PT ;  /* 0x0000000708ff7812 */ /* 0x000fda000782c0ff */
[----:B------:R-:W-:Y:S05]  /*54bf0*/  @P1 BRA `(.L_x_1449) ;  /* 0x0000000400741947 */ /* 0x000fea0003800000 */
.L_x_1467:
[----:B------:R-:W-:Y:S01]  /*54c00*/  LOP3.LUT P0, RZ, R9, 0x7, RZ, 0xc0, !PT ;  /* 0x0000000709ff7812 */ /* 0x000fe2000780c0ff */
[----:B------:R-:W-:Y:S05]  /*54c10*/  YIELD ;  /* 0x0000000000007946 */ /* 0x000fea0003800000 */
[----:B------:R-:W-:Y:S07]  /*54c20*/  BSSY B1, `(.L_x_1450) ;  /* 0x000001f000017945 */ /* 0x000fee0003800000 */
[----:B--2---:R-:W-:Y:S05]  /*54c30*/  @P0 BRA `(.L_x_1451) ;  /* 0x0000000000740947 */ /* 0x004fea0003800000 */
[----:B------:R-:W2:Y:S01]  /*54c40*/  S2R R3, SR_CgaCtaId ;  /* 0x0000000000037919 */ /* 0x000ea20000008800 */
[----:B-1-34-:R-:W-:-:S05]  /*54c50*/  MOV R0, 0x400 ;  /* 0x0000040000007802 */ /* 0x01afca0000000f00 */
[----:B------:R-:W-:-:S05]  /*54c60*/  VIADD R0, R0, 0x410 ;  /* 0x0000041000007836 */ /* 0x000fca0000000000 */
[----:B--2---:R-:W-:-:S07]  /*54c70*/  LEA R6, R3, R0, 0x18 ;  /* 0x0000000003067211 */ /* 0x004fce00078ec0ff */
.L_x_1458:
        /* <DEDUP_REMOVED lines=10> */
.L_x_1453:
[----:B------:R-:W-:-:S05]  /*54d20*/  IMAD.MOV.U32 R7, RZ, RZ, -0x1 ;  /* 0xffffffffff077424 */ /* 0x000fca00078e00ff */
[----:B------:R3:W5:Y:S02]  /*54d30*/  ATOMG.E.EXCH.STRONG.GPU PT, R0, desc[UR36][R4.64], R7 ;  /* 0x80000007040079a8 */ /* 0x000764000c1ef124 */
.L_x_1454:
[----:B------:R-:W-:Y:S05]  /*54d40*/  BSYNC.RECONVERGENT B2 ;  /* 0x0000000000027941 */ /* 0x000fea0003800200 */
.L_x_1452:
[----:B--23-5:R-:W-:-:S05]  /*54d50*/  VIADD R7, R0, 0x1 ;  /* 0x0000000100077836 */ /* 0x02cfca0000000000 */
[----:B------:R-:W-:-:S13]  /*54d60*/  ISETP.GE.U32.AND P1, PT, R7, 0x2, PT ;  /* 0x000000020700780c */ /* 0x000fda0003f26070 */
[----:B------:R-:W-:Y:S05]  /*54d70*/  @!P1 BRA `(.L_x_1451) ;  /* 0x0000000000249947 */ /* 0x000fea0003800000 */
[----:B------:R-:W-:Y:S04]  /*54d80*/  BSSY.RECONVERGENT B2, `(.L_x_1455) ;  /* 0x0000005000027945 */ /* 0x000fe80003800200 */
[----:B------:R-:W-:Y:S05]  /*54d90*/  @P0 BRA `(.L_x_1456) ;  /* 0x0000000000080947 */ /* 0x000fea0003800000 */
[----:B------:R3:W-:Y:S01]  /*54da0*/  ATOMS.EXCH RZ, [R3+0x10000], RZ ;  /* 0x010000ff03ff738c */ /* 0x0007e20004000000 */
[----:B------:R-:W-:Y:S05]  /*54db0*/  BRA `(.L_x_1457) ;  /* 0x0000000000047947 */ /* 0x000fea0003800000 */
.L_x_1456:
[----:B------:R2:W5:Y:S02]  /*54dc0*/  ATOMG.E.EXCH.STRONG.GPU PT, RZ, desc[UR36][R4.64], RZ ;  /* 0x800000ff04ff79a8 */ /* 0x000564000c1ef124 */
.L_x_1457:
[----:B------:R-:W-:Y:S05]  /*54dd0*/  BSYNC.RECONVERGENT B2 ;  /* 0x0000000000027941 */ /* 0x000fea0003800200 */
.L_x_1455:
[----:B------:R-:W-:Y:S01]  /*54de0*/  LOP3.LUT P0, RZ, R0, 0x7, RZ, 0xc0, !PT ;  /* 0x0000000700ff7812 */ /* 0x000fe2000780c0ff */
[----:B------:R-:W-:-:S12]  /*54df0*/  IMAD.MOV.U32 R9, RZ, RZ, R0 ;  /* 0x000000ffff097224 */ /* 0x000fd800078e0000 */
[----:B------:R-:W-:Y:S05]  /*54e00*/  @!P0 BRA `(.L_x_1458) ;  /* 0xfffffffc009c8947 */ /* 0x000fea000383ffff */
.L_x_1451:
[----:B------:R-:W-:Y:S05]  /*54e10*/  BSYNC B1 ;  /* 0x0000000000017941 */ /* 0x000fea0003800000 */
.L_x_1450:
        /* <DEDUP_REMOVED lines=9> */
[----:B---3--:R-:W-:Y:S02]  /*54eb0*/  IMAD.MOV.U32 R0, RZ, RZ, R9 ;  /* 0x000000ffff007224 */ /* 0x008fe400078e0009 */
[----:B------:R-:W-:-:S10]  /*54ec0*/  IMAD.MOV.U32 R3, RZ, RZ, R8 ;  /* 0x000000ffff037224 */ /* 0x000fd400078e0008 */
[----:B------:R-:W-:Y:S05]  /*54ed0*/  @!P0 BRA `(.L_x_1462) ;  /* 0x00000000009c8947 */ /* 0x000fea0003800000 */
[----:B------:R-:W-:-:S13]  /*54ee0*/  ISETP.NE.AND P0, PT, R4, RZ, PT ;  /* 0x000000ff0400720c */ /* 0x000fda0003f05270 */
[----:B------:R-:W-:Y:S05]  /*54ef0*/  @P0 BREAK.RELIABLE B1 ;  /* 0x0000000000010942 */ /* 0x000fea0003800100 */
[----:B------:R-:W-:Y:S05]  /*54f00*/  @P0 BRA `(.L_x_1463) ;  /* 0x00000004006c0947 */ /* 0x000fea0003800000 */
.L_x_1461:
        /* <DEDUP_REMOVED lines=14> */
.L_x_1460:
        /* <DEDUP_REMOVED lines=15> */
.L_x_1465:
[----:B------:R-:W-:-:S05]  /*550e0*/  IMAD.WIDE.U32 R4, R5, 0x4, R28 ;  /* 0x0000000405047825 */ /* 0x000fca00078e001c */
[----:B------:R-:W2:Y:S02]  /*550f0*/  ATOMG.E.EXCH.STRONG.GPU PT, R0, desc[UR36][R4.64], R9 ;  /* 0x80000009040079a8 */ /* 0x000ea4000c1ef124 */
[----:B--2---:R-:W-:-:S13]  /*55100*/  ISETP.NE.AND P0, PT, R0, -0x1, PT ;  /* 0xffffffff0000780c */ /* 0x004fda0003f05270 */
[----:B------:R-:W-:Y:S05]  /*55110*/  @!P0 BREAK.RELIABLE B1 ;  /* 0x0000000000018942 */ /* 0x000fea0003800100 */
[----:B------:R-:W-:Y:S05]  /*55120*/  @!P0 BRA `(.L_x_1466) ;  /* 0x0000000000fc8947 */ /* 0x000fea0003800000 */
[----:B------:R1:W5:Y:S01]  /*55130*/  ATOMG.E.EXCH.STRONG.GPU PT, RZ, desc[UR36][R4.64], RZ ;  /* 0x800000ff04ff79a8 */ /* 0x000362000c1ef124 */
[----:B------:R-:W-:-:S07]  /*55140*/  IMAD.MOV.U32 R3, RZ, RZ, R9 ;  /* 0x000000ffff037224 */ /* 0x000fce00078e0009 */
.L_x_1462:
[----:B------:R-:W-:Y:S05]  /*55150*/  BSYNC.RELIABLE B1 ;  /* 0x0000000000017941 */ /* 0x000fea0003800100 */
.L_x_1459:
[----:B------:R-:W-:Y:S02]  /*55160*/  LOP3.LUT P0, RZ, R0, 0x7, RZ, 0xc0, !PT ;  /* 0x0000000700ff7812 */ /* 0x000fe4000780c0ff */
[----:B------:R-:W-:-:S04]  /*55170*/  LOP3.LUT P1, RZ, R3, 0x7, RZ, 0xc0, !PT ;  /* 0x0000000703ff7812 */ /* 0x000fc8000782c0ff */
[----:B------:R-:W-:-:S04]  /*55180*/  PLOP3.LUT P0, PT, P0, P1, PT, 0x20, 0x2 ;  /* 0x000000000002781c */ /* 0x000fc80000702470 */
[----:B------:R-:W-:Y:S02]  /*55190*/  SEL R8, R3, R0, P0 ;  /* 0x0000000003087207 */ /* 0x000fe40000000000 */
[----:B------:R-:W-:Y:S02]  /*551a0*/  SEL R9, R0, R3, P0 ;  /* 0x0000000300097207 */ /* 0x000fe40000000000 */
[----:B------:R-:W-:-:S13]  /*551b0*/  LOP3.LUT P1, RZ, R8, 0x7, RZ, 0xc0, !PT ;  /* 0x0000000708ff7812 */ /* 0x000fda000782c0ff */
[----:B------:R-:W-:Y:S05]  /*551c0*/  @!P1 BRA `(.L_x_1467) ;  /* 0xfffffff8008c9947 */ /* 0x000fea000383ffff */
.L_x_1449:
[----:B-1-34-:R-:W-:Y:S02]  /*551d0*/  IMAD.SHL.U32 R0, R8, 0x8, RZ ;  /* 0x0000000808007824 */ /* 0x01afe400078e00ff */
[----:B------:R-:W-:Y:S02]  /*551e0*/  IMAD.MOV.U32 R3, RZ, RZ, -0x4f0f0efe ;  /* 0xb0f0f102ff037424 */ /* 0x000fe400078e00ff */
[----:B------:R-:W-:Y:S01]  /*551f0*/  IMAD.MOV.U32 R7, RZ, RZ, -0x40000000 ;  /* 0xc0000000ff077424 */ /* 0x000fe200078e00ff */
[----:B------:R-:W-:Y:S01]  /*55200*/  LOP3.LUT R0, R0, 0x38, RZ, 0xc0, !PT ;  /* 0x0000003800007812 */ /* 0x000fe200078ec0ff */
[----:B------:R-:W-:-:S03]  /*55210*/  IMAD.MOV.U32 R5, RZ, RZ, -0x203a400 ;  /* 0xfdfc5c00ff057424 */ /* 0x000fc600078e00ff */
        /* <DEDUP_REMOVED lines=27> */
.L_x_1464:
[----:B------:R-:W-:-:S04]  /*553d0*/  LOP3.LUT R0, R9, 0x7, RZ, 0xc0, !PT ;  /* 0x0000000709007812 */ /* 0x000fc800078ec0ff */
[----:B------:R-:W-:-:S13]  /*553e0*/  ISETP.NE.AND P0, PT, R0, 0x1, PT ;  /* 0x000000010000780c */ /* 0x000fda0003f05270 */
[C---:B------:R-:W-:Y:S01]  /*553f0*/  @P0 SHF.L.U32 R0, R22.reuse, 0x3, RZ ;  /* 0x0000000316000819 */ /* 0x040fe200000006ff */
[----:B------:R-:W-:Y:S02]  /*55400*/  @!P0 IMAD.SHL.U32 R4, R33, 0x8, RZ ;  /* 0x0000000821048824 */ /* 0x000fe400078e00ff */
[----:B------:R-:W-:Y:S01]  /*55410*/  @P0 VIADD R22, R22, 0x1 ;  /* 0x0000000116160836 */ /* 0x000fe20000000000 */
[----:B------:R-:W-:Y:S02]  /*55420*/  @P0 LOP3.LUT R0, R0, 0x7f8, RZ, 0xc0, !PT ;  /* 0x000007f800000812 */ /* 0x000fe400078ec0ff */
[----:B------:R-:W-:Y:S02]  /*55430*/  @!P0 LOP3.LUT R4, R4, 0x7f8, RZ, 0xc0, !PT ;  /* 0x000007f804048812 */ /* 0x000fe400078ec0ff */
[----:B------:R2:W-:Y:S01]  /*55440*/  @P0 STL [R1+0x118], R22 ;  /* 0x0001181601000387 */ /* 0x0005e20000100800 */
[----:B------:R-:W-:Y:S02]  /*55450*/  @P0 IMAD.IADD R3, R1, 0x1, R0 ;  /* 0x0000000101030824 */ /* 0x000fe400078e0200 */
[----:B------:R-:W-:-:S02]  /*55460*/  @!P0 VIADD R0, R33, 0x1 ;  /* 0x0000000121008836 */ /* 0x000fc40000000000 */
[----:B------:R-:W-:Y:S01]  /*55470*/  @!P0 IMAD.IADD R5, R1, 0x1, R4 ;  /* 0x0000000101058824 */ /* 0x000fe200078e0204 */
[----:B------:R2:W-:Y:S04]  /*55480*/  @P0 STL.64 [R3+0x120], R8 ;  /* 0x0001200803000387 */ /* 0x0005e80000100a00 */
[----:B------:R2:W-:Y:S04]  /*55490*/  @!P0 STL [R1+0x920], R0 ;  /* 0x0009200001008387 */ /* 0x0005e80000100800 */
[----:B------:R2:W-:Y:S01]  /*554a0*/  @!P0 STL.64 [R5+0x928], R8 ;  /* 0x0009280805008387 */ /* 0x0005e20000100a00 */
[----:B------:R-:W-:Y:S05]  /*554b0*/  BRA `(.L_x_1466) ;  /* 0x0000000000187947 */ /* 0x000fea0003800000 */
.L_x_1463:
[C---:B------:R-:W-:Y:S02]  /*554c0*/  IMAD.SHL.U32 R0, R22.reuse, 0x8, RZ ;  /* 0x0000000816007824 */ /* 0x040fe400078e00ff */
[----:B------:R-:W-:-:S03]  /*554d0*/  VIADD R22, R22, 0x1 ;  /* 0x0000000116167836 */ /* 0x000fc60000000000 */
[----:B------:R-:W-:Y:S02]  /*554e0*/  LOP3.LUT R0, R0, 0x7f8, RZ, 0xc0, !PT ;  /* 0x000007f800007812 */ /* 0x000fe400078ec0ff */
[----:B------:R1:W-:Y:S03]  /*554f0*/  STL [R1+0x118], R22 ;  /* 0x0001181601007387 */ /* 0x0003e60000100800 */
[----:B------:R-:W-:-:S05]  /*55500*/  IMAD.IADD R3, R1, 0x1, R0 ;  /* 0x0000000101037824 */ /* 0x000fca00078e0200 */
[----:B------:R1:W-:Y:S02]  /*55510*/  STL.64 [R3+0x120], R8 ;  /* 0x0001200803007387 */ /* 0x0003e40000100a00 */
.L_x_1466:
[----:B------:R-:W-:Y:S05]  /*55520*/  BSYNC B0 ;  /* 0x0000000000007941 */ /* 0x000fea0003800000 */
.L_x_1448:
[----:B------:R-:W-:Y:S05]  /*55530*/  BRA `(.L_x_1468) ;  /* 0x0000027400e07947 */ /* 0x000fea0003800000 */
.L_x_1423:
        /* <DEDUP_REMOVED lines=15> */
.L_x_1475:
        /* <DEDUP_REMOVED lines=33> */
.L_x_1474:
[----:B------:R-:W-:Y:S05]  /*55840*/  BSYNC.RECONVERGENT B10 ;  /* 0x00000000000a7941 */ /* 0x000fea0003800200 */
.L_x_1473:
[----:B------:R-:W-:-:S13]  /*55850*/  ISETP.GE.U32.AND P0, PT, R22, R46, PT ;  /* 0x0000002e1600720c */ /* 0x000fda0003f06070 */
[----:B------:R-:W-:Y:S05]  /*55860*/  @!P0 BRA `(.L_x_1475) ;  /* 0xfffffffc00708947 */ /* 0x000fea000383ffff */
.L_x_1472:
[----:B------:R-:W-:Y:S05]  /*55870*/  BSYNC.RECONVERGENT B9 ;  /* 0x0000000000097941 */ /* 0x000fea0003800200 */
.L_x_1471:
[----:B------:R-:W-:Y:S01]  /*55880*/  LOP3.LUT P0, R47, R41, 0xff, RZ, 0xc0, !PT ;  /* 0x000000ff292f7812 */ /* 0x000fe2000780c0ff */
[----:B------:R-:W-:Y:S01]  /*55890*/  BSSY.RECONVERGENT B9, `(.L_x_1476) ;  /* 0x0000025000097945 */ /* 0x000fe20003800200 */
[----:B------:R-:W-:-:S11]  /*558a0*/  IMAD.MOV.U32 R46, RZ, RZ, RZ ;  /* 0x000000ffff2e7224 */ /* 0x000fd600078e00ff */
[----:B------:R-:W-:Y:S05]  /*558b0*/  @!P0 BRA `(.L_x_1477) ;  /* 0x0000000000888947 */ /* 0x000fea0003800000 */
[----:B------:R-:W-:Y:S02]  /*558c0*/  IMAD.MOV.U32 R48, RZ, RZ, RZ ;  /* 0x000000ffff307224 */ /* 0x000fe400078e00ff */
[----:B------:R-:W-:-:S07]  /*558d0*/  IMAD.MOV.U32 R46, RZ, RZ, RZ ;  /* 0x000000ffff2e7224 */ /* 0x000fce00078e00ff */
.L_x_1480:
[----:B-1----:R-:W-:-:S04]  /*558e0*/  IADD3 R4, P0, PT, R24, -0x80000000, RZ ;  /* 0x8000000018047810 */ /* 0x002fc80007f1e0ff */
[----:B------:R-:W-:Y:S02]  /*558f0*/  IADD3 R4, P1, PT, R4, 0xc000000, RZ ;  /* 0x0c00000004047810 */ /* 0x000fe40007f3e0ff */
[----:B------:R-:W-:-:S05]  /*55900*/  IADD3.X R0, PT, PT, R25, 0x1, RZ, P0, !PT ;  /* 0x0000000119007810 */ /* 0x000fca00007fe4ff */
[----:B------:R-:W-:-:S05]  /*55910*/  IMAD.X R5, RZ, RZ, R0, P1 ;  /* 0x000000ffff057224 */ /* 0x000fca00008e0600 */
[----:B------:R-:W1:Y:S02]  /*55920*/  LDG.E R0, desc[UR36][R4.64+0x10008] ;  /* 0x0100082404007981 */ /* 0x000e64000c1e1900 */
[----:B-1----:R-:W-:-:S04]  /*55930*/  LOP3.LUT R3, R0, 0x7fff, RZ, 0xc0, !PT ;  /* 0x00007fff00037812 */ /* 0x002fc800078ec0ff */
[----:B------:R-:W-:-:S05]  /*55940*/  LEA R3, R2, R3, 0xf ;  /* 0x0000000302037211 */ /* 0x000fca00078e78ff */
        /* <DEDUP_REMOVED lines=22> */
.L_x_1479:
[----:B------:R-:W-:Y:S05]  /*55ab0*/  BSYNC.RECONVERGENT B10 ;  /* 0x00000000000a7941 */ /* 0x000fea0003800200 */
.L_x_1478:
[----:B------:R-:W-:-:S13]  /*55ac0*/  ISETP.GE.U32.AND P0, PT, R46, R47, PT ;  /* 0x0000002f2e00720c */ /* 0x000fda0003f06070 */
[----:B------:R-:W-:Y:S05]  /*55ad0*/  @!P0 BRA `(.L_x_1480) ;  /* 0xfffffffc00808947 */ /* 0x000fea000383ffff */
.L_x_1477:
[----:B------:R-:W-:Y:S05]  /*55ae0*/  BSYNC.RECONVERGENT B9 ;  /* 0x0000000000097941 */ /* 0x000fea0003800200 */
.L_x_1476:
[----:B------:R-:W-:Y:S05]  /*55af0*/  BRA `(.L_x_1481) ;  /* 0x0000008000bc7947 */ /* 0x000fea0003800000 */
.L_x_1470:
        /* <DEDUP_REMOVED lines=1076> */
[----:B-1----:R-:W-:-:S07]  /*59e40*/  @P0 IADD3 R0, PT, PT, R6, 0x3f, RZ ;  /* 0x0000003f06000810 */ /* 0x002fce0007ffe0ff */
.L_x_1485:
[----:B------:R-:W-:Y:S05]  /*59e50*/  BSYNC.RECONVERGENT B1 ;  /* 0x0000000000017941 */ /* 0x000fea0003800200 */
.L_x_1484:
[----:B------:R1:W-:Y:S02]  /*59e60*/  STL [R1+0x4], R0 ;  /* 0x0000040001007387 */ /* 0x0003e40000100800 */
.L_x_1483:
[----:B------:R-:W-:Y:S05]  /*59e70*/  BSYNC.RECONVERGENT B0 ;  /* 0x0000000000007941 */ /* 0x000fea0003800200 */
.L_x_1482:
        /* <DEDUP_REMOVED lines=1013> */
.L_x_1487:
[----:B------:R-:W-:Y:S05]  /*5ddd0*/  BSYNC.RECONVERGENT B0 ;  /* 0x0000000000007941 */ /* 0x000fea0003800200 */
.L_x_1486:
[----:B------:R2:W-:Y:S02]  /*5dde0*/  STL [R1+0x8], R0 ;  /* 0x0000080001007387 */ /* 0x0005e40000100800 */
.L_x_1481:
[----:B------:R-:W-:Y:S05]  /*5ddf0*/  BSYNC.RECONVERGENT B8 ;  /* 0x0000000000087941 */ /* 0x000fea0003800200 */
.L_x_1469:
[----:B------:R-:W-:Y:S01]  /*5de00*/  VIADD R27, R27, 0x1 ;  /* 0x000000011b1b7836 */ /* 0x000fe20000000000 */
[----:B-1----:R-:W-:Y:S02]  /*5de10*/  LOP3.LUT R3, R40, 0xff, RZ, 0xc0, !PT ;  /* 0x000000ff28037812 */ /* 0x002fe400078ec0ff */
[----:B------:R-:W-:Y:S02]  /*5de20*/  LOP3.LUT R41, R41, 0xff, RZ, 0xc0, !PT ;  /* 0x000000ff29297812 */ /* 0x000fe400078ec0ff */
[----:B------:R-:W-:Y:S02]  /*5de30*/  ISETP.GE.U32.AND P0, PT, R22, R3, PT ;  /* 0x000000031600720c */ /* 0x000fe40003f06070 */
[----:B--2---:R-:W-:-:S04]  /*5de40*/  LOP3.LUT R0, R27, 0xff, RZ, 0xc0, !PT ;  /* 0x000000ff1b007812 */ /* 0x004fc800078ec0ff */
[----:B------:R-:W-:-:S04]  /*5de50*/  ISETP.LT.U32.OR P0, PT, R33, R0, !P0 ;  /* 0x000000002100720c */ /* 0x000fc80004701470 */
[----:B------:R-:W-:-:S13]  /*5de60*/  ISETP.LT.U32.OR P0, PT, R46, R41, P0 ;  /* 0x000000292e00720c */ /* 0x000fda0000701470 */
[----:B------:R-:W-:Y:S05]  /*5de70*/  @!P0 BREAK.RELIABLE B6 ;  /* 0x0000000000068942 */ /* 0x000fea0003800100 */
[----:B------:R-:W-:Y:S05]  /*5de80*/  @P0 BRA `(.L_x_1424) ;  /* 0x0000047c00c40947 */ /* 0x000fea0003800000 */
[----:B------:R-:W2:Y:S01]  /*5de90*/  LDG.E R0, desc[UR36][R42.64+0x34] ;  /* 0x000034242a007981 */ /* 0x000ea2000c1e1900 */
[----:B------:R-:W-:Y:S01]  /*5dea0*/  BSSY B0, `(.L_x_1488) ;  /* 0x000001a000007945 */ /* 0x000fe20003800000 */
[----:B--2---:R-:W-:-:S13]  /*5deb0*/  ISETP.NE.AND P0, PT, R0, RZ, PT ;  /* 0x000000ff0000720c */ /* 0x004fda0003f05270 */
[----:B------:R-:W-:Y:S05]  /*5dec0*/  @!P0 BRA `(.L_x_1489) ;  /* 0x00000000005c8947 */ /* 0x000fea0003800000 */
[----:B------:R-:W-:-:S07]  /*5ded0*/  IMAD.MOV.U32 R3, RZ, RZ, RZ ;  /* 0x000000ffff037224 */ /* 0x000fce00078e00ff */
.L_x_1493:
        /* <DEDUP_REMOVED lines=14> */
.L_x_1491:
[----:B------:R-:W-:-:S04]  /*5dfc0*/  IMAD.WIDE.U32 R4, R5, 0x4, R28 ;  /* 0x0000000405047825 */ /* 0x000fc800078e001c */
[----:B------:R-:W-:-:S05]  /*5dfd0*/  IMAD.MOV.U32 R7, RZ, RZ, -0x1 ;  /* 0xffffffffff077424 */ /* 0x000fca00078e00ff */
[----:B------:R1:W5:Y:S04]  /*5dfe0*/  ATOMG.E.EXCH.STRONG.GPU PT, RZ, desc[UR36][R4.64], R7 ;  /* 0x8000000704ff79a8 */ /* 0x000368000c1ef124 */
[----:B------:R1:W5:Y:S02]  /*5dff0*/  LDG.E R0, desc[UR36][R42.64+0x34] ;  /* 0x000034242a007981 */ /* 0x000364000c1e1900 */
.L_x_1492:
[----:B------:R-:W-:Y:S05]  /*5e000*/  BSYNC.RECONVERGENT B1 ;  /* 0x0000000000017941 */ /* 0x000fea0003800200 */
.L_x_1490:
[----:B------:R-:W-:-:S05]  /*5e010*/  VIADD R3, R3, 0x1 ;  /* 0x0000000103037836 */ /* 0x000fca0000000000 */
[----:B-----5:R-:W-:-:S13]  /*5e020*/  ISETP.GE.U32.AND P0, PT, R3, R0, PT ;  /* 0x000000000300720c */ /* 0x020fda0003f06070 */
[----:B------:R-:W-:Y:S05]  /*5e030*/  @!P0 BRA `(.L_x_1493) ;  /* 0xfffffffc00a88947 */ /* 0x000fea000383ffff */
.L_x_1489:
[----:B------:R-:W-:Y:S05]  /*5e040*/  BSYNC B0 ;  /* 0x0000000000007941 */ /* 0x000fea0003800000 */
.L_x_1488:
[----:B------:R-:W3:Y:S01]  /*5e050*/  LDG.E R0, desc[UR36][R42.64+0x30] ;  /* 0x000030242a007981 */ /* 0x000ee2000c1e1900 */
[----:B------:R-:W-:Y:S01]  /*5e060*/  BSSY B0, `(.L_x_1494) ;  /* 0x0000039000007945 */ /* 0x000fe20003800000 */
[----:B---3--:R-:W-:-:S13]  /*5e070*/  ISETP.NE.AND P0, PT, R0, RZ, PT ;  /* 0x000000ff0000720c */ /* 0x008fda0003f05270 */
[----:B------:R-:W-:Y:S05]  /*5e080*/  @!P0 BRA `(.L_x_1495) ;  /* 0x0000000000d88947 */ /* 0x000fea0003800000 */
[----:B------:R-:W-:Y:S01]  /*5e090*/  MOV R3, R0 ;  /* 0x0000000000037202 */ /* 0x000fe20000000f00 */
[----:B------:R-:W-:-:S07]  /*5e0a0*/  IMAD.MOV.U32 R8, RZ, RZ, RZ ;  /* 0x000000ffff087224 */ /* 0x000fce00078e00ff */
.L_x_1504:
        /* <DEDUP_REMOVED lines=17> */
.L_x_1497:
[----:B------:R-:W-:Y:S05]  /*5e1c0*/  BSYNC.RECONVERGENT B1 ;  /* 0x0000000000017941 */ /* 0x000fea0003800200 */
.L_x_1496:
[----:B------:R-:W-:Y:S01]  /*5e1d0*/  BSSY.RECONVERGENT B1, `(.L_x_1498) ;  /* 0x000000b000017945 */ /* 0x000fe20003800200 */
[----:B-----5:R-:W-:Y:S01]  /*5e1e0*/  IMAD R6, R6, 0x8, R9 ;  /* 0x0000000806067824 */ /* 0x020fe200078e0209 */
[----:B-1----:R-:W-:Y:S02]  /*5e1f0*/  SHF.R.U32.HI R0, RZ, 0x3, R5 ;  /* 0x00000003ff007819 */ /* 0x002fe40000011605 */
[----:B------:R-:W-:Y:S05]  /*5e200*/  @!P1 BRA `(.L_x_1499) ;  /* 0x00000000000c9947 */ /* 0x000fea0003800000 */
[----:B------:R-:W-:-:S06]  /*5e210*/  IMAD.U32 R0, R0, 0x4, R1 ;  /* 0x0000000400007824 */ /* 0x000fcc00078e0001 */
[----:B------:R-:W5:Y:S01]  /*5e220*/  LDL R0, [R0+0x18] ;  /* 0x0000180000007983 */ /* 0x000f620000100800 */
[----:B------:R-:W-:Y:S05]  /*5e230*/  BRA `(.L_x_1500) ;  /* 0x0000000000107947 */ /* 0x000fea0003800000 */
.L_x_1499:
[----:B------:R-:W-:-:S13]  /*5e240*/  LOP3.LUT P0, RZ, R5, 0x3, RZ, 0xc0, !PT ;  /* 0x0000000305ff7812 */ /* 0x000fda000780c0ff */
[----:B------:R-:W-:Y:S05]  /*5e250*/  @P0 BRA `(.L_x_1500) ;  /* 0x0000000000080947 */ /* 0x000fea0003800000 */
[----:B------:R-:W-:-:S06]  /*5e260*/  IMAD.U32 R0, R0, 0x4, R1 ;  /* 0x0000000400007824 */ /* 0x000fcc00078e0001 */
[----:B------:R-:W5:Y:S02]  /*5e270*/  LDL R0, [R0+0x98] ;  /* 0x0000980000007983 */ /* 0x000f640000100800 */
.L_x_1500:
[----:B------:R-:W-:Y:S05]  /*5e280*/  BSYNC.RECONVERGENT B1 ;  /* 0x0000000000017941 */ /* 0x000fea0003800200 */
.L_x_1498:
        /* <DEDUP_REMOVED lines=12> */
.L_x_1502:
[----:B------:R-:W1:Y:S02]  /*5e350*/  LDC.64 R4, c[0x0][0x380] ;  /* 0x0000e000ff047b82 */ /* 0x000e640000000a00 */
[----:B-1----:R-:W-:-:S03]  /*5e360*/  IMAD.WIDE.U32 R4, R11, 0x8, R4 ;  /* 0x000000080b047825 */ /* 0x002fc600078e0004 */
[----:B------:R-:W-:-:S05]  /*5e370*/  IADD3 R4, P0, PT, R4, 0xc000000, RZ ;  /* 0x0c00000004047810 */ /* 0x000fca0007f1e0ff */
[----:B------:R-:W-:-:S05]  /*5e380*/  IMAD.X R5, RZ, RZ, R5, P0 ;  /* 0x000000ffff057224 */ /* 0x000fca00000e0605 */
[----:B------:R2:W5:Y:S04]  /*5e390*/  ATOMG.E.EXCH.64.STRONG.GPU PT, RZ, desc[UR36][R4.64+0x8], R6 ;  /* 0x8000080604ff79a8 */ /* 0x000568000c1ef524 */
[----:B------:R2:W5:Y:S02]  /*5e3a0*/  LDG.E R3, desc[UR36][R42.64+0x30] ;  /* 0x000030242a037981 */ /* 0x000564000c1e1900 */
.L_x_1503:
[----:B------:R-:W-:Y:S05]  /*5e3b0*/  BSYNC.RECONVERGENT B1 ;  /* 0x0000000000017941 */ /* 0x000fea0003800200 */
.L_x_1501:
[----:B------:R-:W-:-:S05]  /*5e3c0*/  VIADD R8, R8, 0x1 ;  /* 0x0000000108087836 */ /* 0x000fca0000000000 */
[----:B-----5:R-:W-:-:S13]  /*5e3d0*/  ISETP.GE.U32.AND P0, PT, R8, R3, PT ;  /* 0x000000030800720c */ /* 0x020fda0003f06070 */
[----:B------:R-:W-:Y:S05]  /*5e3e0*/  @!P0 BRA `(.L_x_1504) ;  /* 0xfffffffc00308947 */ /* 0x000fea000383ffff */
.L_x_1495:
[----:B------:R-:W-:Y:S05]  /*5e3f0*/  BSYNC B0 ;  /* 0x0000000000007941 */ /* 0x000fea0003800000 */
.L_x_1494:
[----:B------:R-:W3:Y:S01]  /*5e400*/  LDG.E R0, desc[UR36][R42.64+0x2c] ;  /* 0x00002c242a007981 */ /* 0x000ee2000c1e1900 */
[----:B------:R-:W-:Y:S01]  /*5e410*/  BSSY B0, `(.L_x_1505) ;  /* 0x00000cb000007945 */ /* 0x000fe20003800000 */
[----:B---3--:R-:W-:-:S13]  /*5e420*/  ISETP.NE.AND P0, PT, R0, RZ, PT ;  /* 0x000000ff0000720c */ /* 0x008fda0003f05270 */
[----:B------:R-:W-:Y:S05]  /*5e430*/  @!P0 BRA `(.L_x_1506) ;  /* 0x0000000c00208947 */ /* 0x000fea0003800000 */
[----:B-12---:R1:W5:Y:S04]  /*5e440*/  LDL R4, [R1+0x118] ;  /* 0x0001180001047983 */ /* 0x0063680000100800 */
[----:B------:R1:W5:Y:S01]  /*5e450*/  LDL R0, [R1+0x920] ;  /* 0x0009200001007983 */ /* 0x0003620000100800 */
[----:B------:R-:W-:-:S07]  /*5e460*/  IMAD.MOV.U32 R3, RZ, RZ, RZ ;  /* 0x000000ffff037224 */ /* 0x000fce00078e00ff */
.L_x_1533:
        /* <DEDUP_REMOVED lines=9> */
.L_x_1508:
[----:B------:R-:W-:-:S13]  /*5e500*/  LOP3.LUT P0, RZ, R8, 0x3, RZ, 0xc0, !PT ;  /* 0x0000000308ff7812 */ /* 0x000fda000780c0ff */
[----:B------:R-:W-:Y:S05]  /*5e510*/  @P0 BRA `(.L_x_1509) ;  /* 0x0000000000080947 */ /* 0x000fea0003800000 */
[----:B------:R-:W-:-:S06]  /*5e520*/  IMAD R10, R10, 0x4, R1 ;  /* 0x000000040a0a7824 */ /* 0x000fcc00078e0201 */
[----:B------:R-:W5:Y:S02]  /*5e530*/  LDL R10, [R10+0x98] ;  /* 0x000098000a0a7983 */ /* 0x000f640000100800 */
.L_x_1509:
[----:B------:R-:W-:Y:S05]  /*5e540*/  BSYNC.RECONVERGENT B1 ;  /* 0x0000000000017941 */ /* 0x000fea0003800200 */
.L_x_1507:
[----:B------:R-:W-:Y:S01]  /*5e550*/  LOP3.LUT P0, RZ, R9, 0x4, RZ, 0xc0, !PT ;  /* 0x0000000409ff7812 */ /* 0x000fe2000780c0ff */
[----:B------:R-:W-:Y:S01]  /*5e560*/  BSSY.RECONVERGENT B1, `(.L_x_1510) ;  /* 0x000000a000017945 */ /* 0x000fe20003800200 */
[----:B------:R-:W-:-:S11]  /*5e570*/  SHF.R.U32.HI R6, RZ, 0x3, R9 ;  /* 0x00000003ff067819 */ /* 0x000fd60000011609 */
[----:B------:R-:W-:Y:S05]  /*5e580*/  @!P0 BRA `(.L_x_1511) ;  /* 0x00000000000c8947 */ /* 0x000fea0003800000 */
[----:B------:R-:W-:-:S06]  /*5e590*/  IMAD.U32 R6, R6, 0x4, R1 ;  /* 0x0000000406067824 */ /* 0x000fcc00078e0001 */
[----:B------:R-:W5:Y:S01]  /*5e5a0*/  LDL R6, [R6+0x18] ;  /* 0x0000180006067983 */ /* 0x000f620000100800 */
[----:B------:R-:W-:Y:S05]  /*5e5b0*/  BRA `(.L_x_1512) ;  /* 0x0000000000107947 */ /* 0x000fea0003800000 */
.L_x_1511:
[----:B------:R-:W-:-:S13]  /*5e5c0*/  LOP3.LUT P0, RZ, R9, 0x3, RZ, 0xc0, !PT ;  /* 0x0000000309ff7812 */ /* 0x000fda000780c0ff */
[----:B------:R-:W-:Y:S05]  /*5e5d0*/  @P0 BRA `(.L_x_1512) ;  /* 0x0000000000080947 */ /* 0x000fea0003800000 */
[----:B------:R-:W-:-:S06]  /*5e5e0*/  IMAD.U32 R6, R6, 0x4, R1 ;  /* 0x0000000406067824 */ /* 0x000fcc00078e0001 */
[----:B------:R-:W5:Y:S02]  /*5e5f0*/  LDL R6, [R6+0x98] ;  /* 0x0000980006067983 */ /* 0x000f640000100800 */
.L_x_1512:
[----:B------:R-:W-:Y:S05]  /*5e600*/  BSYNC.RECONVERGENT B1 ;  /* 0x0000000000017941 */ /* 0x000fea0003800200 */
.L_x_1510:
        /* <DEDUP_REMOVED lines=12> */
.L_x_1532:
        /* <DEDUP_REMOVED lines=8> */
.L_x_1523:
        /* <DEDUP_REMOVED lines=10> */
.L_x_1518:
[----:B------:R-:W-:-:S05]  /*5e7f0*/  IMAD.MOV.U32 R11, RZ, RZ, -0x1 ;  /* 0xffffffffff0b7424 */ /* 0x000fca00078e00ff */
[----:B------:R2:W5:Y:S02]  /*5e800*/  ATOMG.E.EXCH.STRONG.GPU PT, R8, desc[UR36][R6.64], R11 ;  /* 0x8000000b060879a8 */ /* 0x000564000c1ef124 */
.L_x_1519:
[----:B------:R-:W-:Y:S05]  /*5e810*/  BSYNC.RECONVERGENT B3 ;  /* 0x0000000000037941 */ /* 0x000fea0003800200 */
.L_x_1517:
[----:B--2-45:R-:W-:-:S05]  /*5e820*/  VIADD R11, R8, 0x1 ;  /* 0x00000001080b7836 */ /* 0x034fca0000000000 */
[----:B------:R-:W-:-:S13]  /*5e830*/  ISETP.GE.U32.AND P1, PT, R11, 0x2, PT ;  /* 0x000000020b00780c */ /* 0x000fda0003f26070 */
[----:B------:R-:W-:Y:S05]  /*5e840*/  @!P1 BRA `(.L_x_1516) ;  /* 0x0000000000249947 */ /* 0x000fea0003800000 */
[----:B------:R-:W-:Y:S04]  /*5e850*/  BSSY.RECONVERGENT B3, `(.L_x_1520) ;  /* 0x0000005000037945 */ /* 0x000fe80003800200 */
[----:B------:R-:W-:Y:S05]  /*5e860*/  @P0 BRA `(.L_x_1521) ;  /* 0x0000000000080947 */ /* 0x000fea0003800000 */
[----:B------:R2:W-:Y:S01]  /*5e870*/  ATOMS.EXCH RZ, [R9+0x10000], RZ ;  /* 0x010000ff09ff738c */ /* 0x0005e20004000000 */
[----:B------:R-:W-:Y:S05]  /*5e880*/  BRA `(.L_x_1522) ;  /* 0x0000000000047947 */ /* 0x000fea0003800000 */
.L_x_1521:
[----:B------:R4:W5:Y:S02]  /*5e890*/  ATOMG.E.EXCH.STRONG.GPU PT, RZ, desc[UR36][R6.64], RZ ;  /* 0x800000ff06ff79a8 */ /* 0x000964000c1ef124 */
.L_x_1522:
[----:B------:R-:W-:Y:S05]  /*5e8a0*/  BSYNC.RECONVERGENT B3 ;  /* 0x0000000000037941 */ /* 0x000fea0003800200 */
.L_x_1520:
[----:B------:R-:W-:Y:S01]  /*5e8b0*/  LOP3.LUT P0, RZ, R8, 0x7, RZ, 0xc0, !PT ;  /* 0x0000000708ff7812 */ /* 0x000fe2000780c0ff */
[----:B------:R-:W-:-:S12]  /*5e8c0*/  IMAD.MOV.U32 R5, RZ, RZ, R8 ;  /* 0x000000ffff057224 */ /* 0x000fd800078e0008 */
[----:B------:R-:W-:Y:S05]  /*5e8d0*/  @!P0 BRA `(.L_x_1523) ;  /* 0xfffffffc009c8947 */ /* 0x000fea000383ffff */
.L_x_1516:
[----:B------:R-:W-:Y:S05]  /*5e8e0*/  BSYNC B2 ;  /* 0x0000000000027941 */ /* 0x000fea0003800000 */
.L_x_1515:
[----:B------:R-:W-:Y:S01]  /*5e8f0*/  ISETP.GE.U32.AND P0, PT, R12, 0xfff9, PT ;  /* 0x0000fff90c00780c */ /* 0x000fe20003f06070 */
[----:B------:R-:W-:-:S12]  /*5e900*/  BSSY.RELIABLE B2, `(.L_x_1524) ;  /* 0x0000032000027945 */ /* 0x000fd80003800100 */
[----:B------:R-:W-:Y:S05]  /*5e910*/  @!P0 BRA `(.L_x_1525) ;  /* 0x0000000000688947 */ /* 0x000fea0003800000 */
[C---:B------:R-:W-:Y:S02]  /*5e920*/  LOP3.LUT P0, RZ, R5.reuse, 0x3, RZ, 0xc0, !PT ;  /* 0x0000000305ff7812 */ /* 0x040fe4000780c0ff */
[----:B----4-:R-:W-:-:S04]  /*5e930*/  LOP3.LUT P1, R6, R5, 0x4, RZ, 0xc0, !PT ;  /* 0x0000000405067812 */ /* 0x010fc8000782c0ff */
        /* <DEDUP_REMOVED lines=10> */
.L_x_1526:
[----:B------:R-:W-:Y:S02]  /*5e9e0*/  ISETP.GT.U32.AND P1, PT, R12, 0xffff, PT ;  /* 0x0000ffff0c00780c */ /* 0x000fe40003f24070 */
[----:B--23--:R-:W-:-:S11]  /*5e9f0*/  SHF.R.U32.HI R9, RZ, 0x3, R12 ;  /* 0x00000003ff097819 */ /* 0x00cfd6000001160c */
[----:B------:R-:W-:-:S06]  /*5ea00*/  @P1 IMAD.WIDE.U32 R6, R9, 0x4, R28 ;  /* 0x0000000409061825 */ /* 0x000fcc00078e001c */
        /* <DEDUP_REMOVED lines=11> */
.L_x_1525:
        /* <DEDUP_REMOVED lines=13> */
[----:B--23--:R-:W-:Y:S01]  /*5eb90*/  MOV R9, R5 ;  /* 0x0000000500097202 */ /* 0x00cfe20000000f00 */
[----:B------:R-:W-:Y:S06]  /*5eba0*/  BRA `(.L_x_1527) ;  /* 0x00000000001c7947 */ /* 0x000fec0003800000 */
.L_x_1530:
[----:B------:R-:W-:-:S05]  /*5ebb0*/  IMAD.WIDE.U32 R6, R7, 0x4, R28 ;  /* 0x0000000407067825 */ /* 0x000fca00078e001c */
[----:B------:R-:W4:Y:S02]  /*5ebc0*/  ATOMG.E.EXCH.STRONG.GPU PT, R8, desc[UR36][R6.64], R5 ;  /* 0x80000005060879a8 */ /* 0x000f24000c1ef124 */
[----:B----4-:R-:W-:-:S13]  /*5ebd0*/  ISETP.NE.AND P0, PT, R8, -0x1, PT ;  /* 0xffffffff0800780c */ /* 0x010fda0003f05270 */
[----:B------:R-:W-:Y:S05]  /*5ebe0*/  @!P0 BREAK.RELIABLE B2 ;  /* 0x0000000000028942 */ /* 0x000fea0003800100 */
[----:B------:R-:W-:Y:S05]  /*5ebf0*/  @!P0 BRA `(.L_x_1531) ;  /* 0x00000004001c8947 */ /* 0x000fea0003800000 */
[----:B------:R4:W5:Y:S01]  /*5ec00*/  ATOMG.E.EXCH.STRONG.GPU PT, RZ, desc[UR36][R6.64], RZ ;  /* 0x800000ff06ff79a8 */ /* 0x000962000c1ef124 */
[----:B--23--:R-:W-:-:S07]  /*5ec10*/  IMAD.MOV.U32 R9, RZ, RZ, R5 ;  /* 0x000000ffff097224 */ /* 0x00cfce00078e0005 */
.L_x_1527:
[----:B------:R-:W-:Y:S05]  /*5ec20*/  BSYNC.RELIABLE B2 ;  /* 0x0000000000027941 */ /* 0x000fea0003800100 */
.L_x_1524:
[----:B------:R-:W-:Y:S02]  /*5ec30*/  LOP3.LUT P0, RZ, R8, 0x7, RZ, 0xc0, !PT ;  /* 0x0000000708ff7812 */ /* 0x000fe4000780c0ff */
[----:B------:R-:W-:-:S04]  /*5ec40*/  LOP3.LUT P1, RZ, R9, 0x7, RZ, 0xc0, !PT ;  /* 0x0000000709ff7812 */ /* 0x000fc8000782c0ff */
[----:B------:R-:W-:-:S04]  /*5ec50*/  PLOP3.LUT P0, PT, P0, P1, PT, 0x20, 0x2 ;  /* 0x000000000002781c */ /* 0x000fc80000702470 */
[----:B------:R-:W-:Y:S02]  /*5ec60*/  SEL R12, R9, R8, P0 ;  /* 0x00000008090c7207 */ /* 0x000fe40000000000 */
[----:B------:R-:W-:Y:S02]  /*5ec70*/  SEL R5, R8, R9, P0 ;  /* 0x0000000908057207 */ /* 0x000fe40000000000 */
[----:B------:R-:W-:-:S13]  /*5ec80*/  LOP3.LUT P1, RZ, R12, 0x7, RZ, 0xc0, !PT ;  /* 0x000000070cff7812 */ /* 0x000fda000782c0ff */
[----:B------:R-:W-:Y:S05]  /*5ec90*/  @!P1 BRA `(.L_x_1532) ;  /* 0xfffffff8008c9947 */ /* 0x000fea000383ffff */
.L_x_1514:
        /* <DEDUP_REMOVED lines=35> */
.L_x_1529:
[----:B------:R-:W-:Y:S01]  /*5eed0*/  LOP3.LUT R6, R5, 0x7, RZ, 0xc0, !PT ;  /* 0x0000000705067812 */ /* 0x000fe200078ec0ff */
[----:B------:R-:W-:-:S03]  /*5eee0*/  IMAD.MOV.U32 R13, RZ, RZ, R5 ;  /* 0x000000ffff0d7224 */ /* 0x000fc600078e0005 */
        /* <DEDUP_REMOVED lines=16> */
.L_x_1528:
        /* <DEDUP_REMOVED lines=8> */
.L_x_1531:
[----:B------:R-:W-:Y:S05]  /*5f070*/  BSYNC B1 ;  /* 0x0000000000017941 */ /* 0x000fea0003800000 */
.L_x_1513:
[----:B--234-:R-:W2:Y:S01]  /*5f080*/  LDG.E R6, desc[UR36][R42.64+0x2c] ;  /* 0x00002c242a067981 */ /* 0x01cea2000c1e1900 */
[----:B------:R-:W-:-:S05]  /*5f090*/  VIADD R3, R3, 0x1 ;  /* 0x0000000103037836 */ /* 0x000fca0000000000 */
[----:B--2---:R-:W-:-:S13]  /*5f0a0*/  ISETP.GE.U32.AND P0, PT, R3, R6, PT ;  /* 0x000000060300720c */ /* 0x004fda0003f06070 */
[----:B------:R-:W-:Y:S05]  /*5f0b0*/  @!P0 BRA `(.L_x_1533) ;  /* 0xfffffff000ec8947 */ /* 0x000fea000383ffff */
.L_x_1506:
[----:B------:R-:W-:Y:S05]  /*5f0c0*/  BSYNC B0 ;  /* 0x0000000000007941 */ /* 0x000fea0003800000 */
.L_x_1505:
        /* <DEDUP_REMOVED lines=8> */
.L_x_1535:
[----:B------:R-:W-:-:S13]  /*5f150*/  LOP3.LUT P0, RZ, R3, 0x3, RZ, 0xc0, !PT ;  /* 0x0000000303ff7812 */ /* 0x000fda000780c0ff */
[----:B------:R-:W-:Y:S05]  /*5f160*/  @P0 BRA `(.L_x_1536) ;  /* 0x0000000000080947 */ /* 0x000fea0003800000 */
[----:B------:R-:W-:-:S06]  /*5f170*/  IMAD R0, R0, 0x4, R1 ;  /* 0x0000000400007824 */ /* 0x000fcc00078e0201 */
[----:B------:R-:W5:Y:S02]  /*5f180*/  LDL R0, [R0+0x98] ;  /* 0x0000980000007983 */ /* 0x000f640000100800 */
.L_x_1536:
[----:B------:R-:W-:Y:S05]  /*5f190*/  BSYNC.RECONVERGENT B0 ;  /* 0x0000000000007941 */ /* 0x000fea0003800200 */
.L_x_1534:
[----:B------:R-:W-:Y:S01]  /*5f1a0*/  LOP3.LUT P0, R3, R3, 0x7, RZ, 0xc0, !PT ;  /* 0x0000000703037812 */ /* 0x000fe2000780c0ff */
[----:B------:R-:W-:Y:S03]  /*5f1b0*/  BSSY B0, `(.L_x_1537) ;  /* 0x00000a2000007945 */ /* 0x000fe60003800000 */
[----:B------:R-:W-:Y:S01]  /*5f1c0*/  ISETP.EQ.AND P0, PT, R32, RZ, P0 ;  /* 0x000000ff2000720c */ /* 0x000fe20000702270 */
[----:B-----5:R-:W-:-:S05]  /*5f1d0*/  IMAD R3, R0, 0x8, R3 ;  /* 0x0000000800037824 */ /* 0x020fca00078e0203 */
[----:B-12---:R-:W-:Y:S02]  /*5f1e0*/  SEL R6, R34, R3, P0 ;  /* 0x0000000322067207 */ /* 0x006fe40000000000 */
[----:B------:R-:W-:Y:S02]  /*5f1f0*/  SEL R7, R3, R34, P0 ;  /* 0x0000002203077207 */ /* 0x000fe40000000000 */
[----:B------:R-:W-:-:S13]  /*5f200*/  LOP3.LUT P1, RZ, R6, 0x7, RZ, 0xc0, !PT ;  /* 0x0000000706ff7812 */ /* 0x000fda000782c0ff */
[----:B------:R-:W-:Y:S05]  /*5f210*/  @P1 BRA `(.L_x_1538) ;  /* 0x0000000400741947 */ /* 0x000fea0003800000 */
.L_x_1556:
        /* <DEDUP_REMOVED lines=8> */
.L_x_1547:
        /* <DEDUP_REMOVED lines=8> */
[----:B------:R2:W3:Y:S01]  /*5f320*/  ATOMS.EXCH R0, [R3+0x10000], R0 ;  /* 0x010000000300738c */ /* 0x0004e20004000000 */
[----:B------:R-:W-:Y:S05]  /*5f330*/  BRA `(.L_x_1543) ;  /* 0x0000000000087947 */ /* 0x000fea0003800000 */
.L_x_1542:
[----:B------:R-:W-:-:S05]  /*5f340*/  IMAD.MOV.U32 R9, RZ, RZ, -0x1 ;  /* 0xffffffffff097424 */ /* 0x000fca00078e00ff */
[----:B------:R1:W5:Y:S02]  /*5f350*/  ATOMG.E.EXCH.STRONG.GPU PT, R0, desc[UR36][R4.64], R9 ;  /* 0x80000009040079a8 */ /* 0x000364000c1ef124 */
.L_x_1543:
[----:B------:R-:W-:Y:S05]  /*5f360*/  BSYNC.RECONVERGENT B2 ;  /* 0x0000000000027941 */ /* 0x000fea0003800200 */
.L_x_1541:
[----:B-1-3-5:R-:W-:-:S05]  /*5f370*/  VIADD R9, R0, 0x1 ;  /* 0x0000000100097836 */ /* 0x02afca0000000000 */
[----:B------:R-:W-:-:S13]  /*5f380*/  ISETP.GE.U32.AND P1, PT, R9, 0x2, PT ;  /* 0x000000020900780c */ /* 0x000fda0003f26070 */
[----:B------:R-:W-:Y:S05]  /*5f390*/  @!P1 BRA `(.L_x_1540) ;  /* 0x0000000000249947 */ /* 0x000fea0003800000 */
[----:B------:R-:W-:Y:S04]  /*5f3a0*/  BSSY.RECONVERGENT B2, `(.L_x_1544) ;  /* 0x0000005000027945 */ /* 0x000fe80003800200 */
[----:B------:R-:W-:Y:S05]  /*5f3b0*/  @P0 BRA `(.L_x_1545) ;  /* 0x0000000000080947 */ /* 0x000fea0003800000 */
[----:B------:R1:W-:Y:S01]  /*5f3c0*/  ATOMS.EXCH RZ, [R3+0x10000], RZ ;  /* 0x010000ff03ff738c */ /* 0x0003e20004000000 */
[----:B------:R-:W-:Y:S05]  /*5f3d0*/  BRA `(.L_x_1546) ;  /* 0x0000000000047947 */ /* 0x000fea0003800000 */
.L_x_1545:
[----:B------:R3:W5:Y:S02]  /*5f3e0*/  ATOMG.E.EXCH.STRONG.GPU PT, RZ, desc[UR36][R4.64], RZ ;  /* 0x800000ff04ff79a8 */ /* 0x000764000c1ef124 */
.L_x_1546:
[----:B------:R-:W-:Y:S05]  /*5f3f0*/  BSYNC.RECONVERGENT B2 ;  /* 0x0000000000027941 */ /* 0x000fea0003800200 */
.L_x_1544:
[----:B------:R-:W-:Y:S01]  /*5f400*/  LOP3.LUT P0, RZ, R0, 0x7, RZ, 0xc0, !PT ;  /* 0x0000000700ff7812 */ /* 0x000fe2000780c0ff */
[----:B------:R-:W-:-:S12]  /*5f410*/  IMAD.MOV.U32 R7, RZ, RZ, R0 ;  /* 0x000000ffff077224 */ /* 0x000fd800078e0000 */
[----:B------:R-:W-:Y:S05]  /*5f420*/  @!P0 BRA `(.L_x_1547) ;  /* 0xfffffffc009c8947 */ /* 0x000fea000383ffff */
.L_x_1540:
[----:B------:R-:W-:Y:S05]  /*5f430*/  BSYNC B1 ;  /* 0x0000000000017941 */ /* 0x000fea0003800000 */
.L_x_1539:
        /* <DEDUP_REMOVED lines=15> */
.L_x_1550:
        /* <DEDUP_REMOVED lines=14> */
.L_x_1549:
        /* <DEDUP_REMOVED lines=15> */
.L_x_1554:
[----:B------:R-:W-:-:S05]  /*5f700*/  IMAD.WIDE.U32 R4, R5, 0x4, R28 ;  /* 0x0000000405047825 */ /* 0x000fca00078e001c */
[----:B------:R-:W3:Y:S02]  /*5f710*/  ATOMG.E.EXCH.STRONG.GPU PT, R0, desc[UR36][R4.64], R7 ;  /* 0x80000007040079a8 */ /* 0x000ee4000c1ef124 */
[----:B---3--:R-:W-:-:S13]  /*5f720*/  ISETP.NE.AND P0, PT, R0, -0x1, PT ;  /* 0xffffffff0000780c */ /* 0x008fda0003f05270 */
[----:B------:R-:W-:Y:S05]  /*5f730*/  @!P0 BREAK.RELIABLE B1 ;  /* 0x0000000000018942 */ /* 0x000fea0003800100 */
[----:B------:R-:W-:Y:S05]  /*5f740*/  @!P0 BRA `(.L_x_1555) ;  /* 0x0000000400208947 */ /* 0x000fea0003800000 */
[----:B------:R3:W5:Y:S01]  /*5f750*/  ATOMG.E.EXCH.STRONG.GPU PT, RZ, desc[UR36][R4.64], RZ ;  /* 0x800000ff04ff79a8 */ /* 0x000762000c1ef124 */
[----:B-12---:R-:W-:-:S07]  /*5f760*/  IMAD.MOV.U32 R3, RZ, RZ, R7 ;  /* 0x000000ffff037224 */ /* 0x006fce00078e0007 */
.L_x_1551:
[----:B------:R-:W-:Y:S05]  /*5f770*/  BSYNC.RELIABLE B1 ;  /* 0x0000000000017941 */ /* 0x000fea0003800100 */
.L_x_1548:
[----:B------:R-:W-:Y:S02]  /*5f780*/  LOP3.LUT P0, RZ, R0, 0x7, RZ, 0xc0, !PT ;  /* 0x0000000700ff7812 */ /* 0x000fe4000780c0ff */
[----:B------:R-:W-:-:S04]  /*5f790*/  LOP3.LUT P1, RZ, R3, 0x7, RZ, 0xc0, !PT ;  /* 0x0000000703ff7812 */ /* 0x000fc8000782c0ff */
[----:B------:R-:W-:-:S04]  /*5f7a0*/  PLOP3.LUT P0, PT, P0, P1, PT, 0x20, 0x2 ;  /* 0x000000000002781c */ /* 0x000fc80000702470 */
[----:B------:R-:W-:Y:S02]  /*5f7b0*/  SEL R6, R3, R0, P0 ;  /* 0x0000000003067207 */ /* 0x000fe40000000000 */
[----:B------:R-:W-:Y:S02]  /*5f7c0*/  SEL R7, R0, R3, P0 ;  /* 0x0000000300077207 */ /* 0x000fe40000000000 */
[----:B------:R-:W-:-:S13]  /*5f7d0*/  LOP3.LUT P1, RZ, R6, 0x7, RZ, 0xc0, !PT ;  /* 0x0000000706ff7812 */ /* 0x000fda000782c0ff */
[----:B------:R-:W-:Y:S05]  /*5f7e0*/  @!P1 BRA `(.L_x_1556) ;  /* 0xfffffff8008c9947 */ /* 0x000fea000383ffff */
.L_x_1538:
        /* <DEDUP_REMOVED lines=36> */
.L_x_1553:
        /* <DEDUP_REMOVED lines=19> */
.L_x_1552:
[----:B------:R-:W2:Y:S02]  /*5fb60*/  LDL R3, [R1+0x118] ;  /* 0x0001180001037983 */ /* 0x000ea40000100800 */
[----:B--2---:R-:W-:-:S05]  /*5fb70*/  IMAD.SHL.U32 R0, R3, 0x8, RZ ;  /* 0x0000000803007824 */ /* 0x004fca00078e00ff */
[----:B------:R-:W-:Y:S01]  /*5fb80*/  LOP3.LUT R4, R0, 0x7f8, RZ, 0xc0, !PT ;  /* 0x000007f800047812 */ /* 0x000fe200078ec0ff */
[----:B------:R-:W-:-:S04]  /*5fb90*/  VIADD R0, R3, 0x1 ;  /* 0x0000000103007836 */ /* 0x000fc80000000000 */
[----:B------:R-:W-:Y:S01]  /*5fba0*/  IMAD.IADD R3, R1, 0x1, R4 ;  /* 0x0000000101037824 */ /* 0x000fe200078e0204 */
[----:B------:R2:W-:Y:S04]  /*5fbb0*/  STL [R1+0x118], R0 ;  /* 0x0001180001007387 */ /* 0x0005e80000100800 */
[----:B------:R2:W-:Y:S02]  /*5fbc0*/  STL.64 [R3+0x120], R6 ;  /* 0x0001200603007387 */ /* 0x0005e40000100a00 */
.L_x_1555:
[----:B------:R-:W-:Y:S05]  /*5fbd0*/  BSYNC B0 ;  /* 0x0000000000007941 */ /* 0x000fea0003800000 */
.L_x_1537:
[----:B------:R-:W-:Y:S05]  /*5fbe0*/  BRA `(.L_x_1468) ;  /* 0x000001d000347947 */ /* 0x000fea0003800000 */
.L_x_1422:
[----:B------:R-:W-:Y:S02]  /*5fbf0*/  LOP3.LUT R0, R34, 0xffff0004, RZ, 0xc0, !PT ;  /* 0xffff000422007812 */ /* 0x000fe400078ec0ff */
[C---:B------:R-:W-:Y:S02]  /*5fc00*/  LOP3.LUT P2, RZ, R27.reuse, 0x4, RZ, 0xc0, !PT ;  /* 0x000000041bff7812 */ /* 0x040fe4000784c0ff */
        /* <DEDUP_REMOVED lines=25> */
.L_x_1566:
[C---:B------:R-:W-:Y:S01]  /*5fda0*/  ISETP.GT.U32.AND P0, PT, R19.reuse, 0xffff, PT ;  /* 0x0000ffff1300780c */ /* 0x040fe20003f04070 */
[----:B------:R-:W-:Y:S05]  /*5fdb0*/  YIELD ;  /* 0x0000000000007946 */ /* 0x000fea0003800000 */
[----:B--23--:R-:W-:Y:S01]  /*5fdc0*/  SHF.R.U32.HI R7, RZ, 0x3, R19 ;  /* 0x00000003ff077819 */ /* 0x00cfe20000011613 */
[----:B------:R-:W-:Y:S01]  /*5fdd0*/  BSSY.RECONVERGENT B1, `(.L_x_1560) ;  /* 0x0000009000017945 */ /* 0x000fe20003800200 */
[----:B-1--4-:R-:W-:-:S03]  /*5fde0*/  LEA.HI R3, R19, R18, RZ, 0x1f ;  /* 0x0000001213037211 */ /* 0x012fc600078ff8ff */
[----:B------:R-:W-:Y:S02]  /*5fdf0*/  IMAD.WIDE.U32 R6, R7, 0x4, R28 ;  /* 0x0000000407067825 */ /* 0x000fe400078e001c */
[----:B-----5:R-:W-:Y:S05]  /*5fe00*/  @P0 BRA `(.L_x_1561) ;  /* 0x00000000000c0947 */ /* 0x020fea0003800000 */
[----:B-1----:R-:W-:-:S06]  /*5fe10*/  IMAD.MOV.U32 R0, RZ, RZ, -0x1 ;  /* 0xffffffffff007424 */ /* 0x002fcc00078e00ff */
[----:B------:R1:W2:Y:S01]  /*5fe20*/  ATOMS.EXCH R0, [R3+0x10000], R0 ;  /* 0x010000000300738c */ /* 0x0002a20004000000 */
[----:B------:R-:W-:Y:S05]  /*5fe30*/  BRA `(.L_x_1562) ;  /* 0x0000000000087947 */ /* 0x000fea0003800000 */
.L_x_1561:
[----:B------:R-:W-:-:S05]  /*5fe40*/  IMAD.MOV.U32 R9, RZ, RZ, -0x1 ;  /* 0xffffffffff097424 */ /* 0x000fca00078e00ff */
[----:B-1----:R3:W5:Y:S02]  /*5fe50*/  ATOMG.E.EXCH.STRONG.GPU PT, R0, desc[UR36][R6.64], R9 ;  /* 0x80000009060079a8 */ /* 0x002764000c1ef124 */
.L_x_1562:
[----:B------:R-:W-:Y:S05]  /*5fe60*/  BSYNC.RECONVERGENT B1 ;  /* 0x0000000000017941 */ /* 0x000fea0003800200 */
.L_x_1560:
[----:B--2--5:R-:W-:-:S05]  /*5fe70*/  VIADD R8, R0, 0x1 ;  /* 0x0000000100087836 */ /* 0x024fca0000000000 */
[----:B------:R-:W-:-:S13]  /*5fe80*/  ISETP.GE.U32.AND P1, PT, R8, 0x2, PT ;  /* 0x000000020800780c */ /* 0x000fda0003f26070 */
[----:B------:R-:W-:Y:S05]  /*5fe90*/  @!P1 BRA `(.L_x_1559) ;  /* 0x0000000000249947 */ /* 0x000fea0003800000 */
[----:B------:R-:W-:Y:S04]  /*5fea0*/  BSSY.RECONVERGENT B1, `(.L_x_1563) ;  /* 0x0000005000017945 */ /* 0x000fe80003800200 */
[----:B------:R-:W-:Y:S05]  /*5feb0*/  @P0 BRA `(.L_x_1564) ;  /* 0x0000000000080947 */ /* 0x000fea0003800000 */
[----:B------:R4:W-:Y:S01]  /*5fec0*/  ATOMS.EXCH RZ, [R3+0x10000], RZ ;  /* 0x010000ff03ff738c */ /* 0x0009e20004000000 */
[----:B------:R-:W-:Y:S05]  /*5fed0*/  BRA `(.L_x_1565) ;  /* 0x0000000000047947 */ /* 0x000fea0003800000 */
.L_x_1564:
[----:B------:R2:W5:Y:S02]  /*5fee0*/  ATOMG.E.EXCH.STRONG.GPU PT, RZ, desc[UR36][R6.64], RZ ;  /* 0x800000ff06ff79a8 */ /* 0x000564000c1ef124 */
.L_x_1565:
[----:B------:R-:W-:Y:S05]  /*5fef0*/  BSYNC.RECONVERGENT B1 ;  /* 0x0000000000017941 */ /* 0x000fea0003800200 */
.L_x_1563:
[----:B------:R-:W-:Y:S01]  /*5ff00*/  LOP3.LUT P0, RZ, R0, 0x7, RZ, 0xc0, !PT ;  /* 0x0000000700ff7812 */ /* 0x000fe2000780c0ff */
[----:B------:R-:W-:-:S12]  /*5ff10*/  IMAD.MOV.U32 R19, RZ, RZ, R0 ;  /* 0x000000ffff137224 */ /* 0x000fd800078e0000 */
[----:B------:R-:W-:Y:S05]  /*5ff20*/  @!P0 BRA `(.L_x_1566) ;  /* 0xfffffffc009c8947 */ /* 0x000fea000383ffff */
.L_x_1559:
[----:B------:R-:W-:Y:S05]  /*5ff30*/  BSYNC B0 ;  /* 0x0000000000007941 */ /* 0x000fea0003800000 */
.L_x_1558:
[----:B------:R-:W-:Y:S01]  /*5ff40*/  LOP3.LUT P0, RZ, R5, 0x7, RZ, 0xc0, !PT ;  /* 0x0000000705ff7812 */ /* 0x000fe2000780c0ff */
[----:B------:R-:W-:Y:S01]  /*5ff50*/  BSSY B0, `(.L_x_1567) ;  /* 0x000001c000007945 */ /* 0x000fe20003800000 */
[----:B------:R-:W-:-:S11]  /*5ff60*/  IMAD.MOV.U32 R39, RZ, RZ, R5 ;  /* 0x000000ffff277224 */ /* 0x000fd600078e0005 */
[----:B------:R-:W-:Y:S05]  /*5ff70*/  @P0 BRA `(.L_x_1568) ;  /* 0x0000000000640947 */ /* 0x000fea0003800000 */
.L_x_1575:
[C---:B------:R-:W-:Y:S01]  /*5ff80*/  ISETP.GT.U32.AND P0, PT, R39.reuse, 0xffff, PT ;  /* 0x0000ffff2700780c */ /* 0x040fe20003f04070 */
[----:B------:R-:W-:Y:S05]  /*5ff90*/  YIELD ;  /* 0x0000000000007946 */ /* 0x000fea0003800000 */
[----:B-12---:R-:W-:Y:S01]  /*5ffa0*/  SHF.R.U32.HI R5, RZ, 0x3, R39 ;  /* 0x00000003ff057819 */ /* 0x006fe20000011627 */
[----:B------:R-:W-:Y:S01]  /*5ffb0*/  BSSY.RECONVERGENT B1, `(.L_x_1569) ;  /* 0x0000009000017945 */ /* 0x000fe20003800200 */
[----:B-1-34-:R-:W-:-:S03]  /*5ffc0*/  LEA.HI R3, R39, R18, RZ, 0x1f ;  /* 0x0000001227037211 */ /* 0x01afc600078ff8ff */
[----:B------:R-:W-:Y:S02]  /*5ffd0*/  IMAD.WIDE.U32 R4, R5, 0x4, R28 ;  /* 0x0000000405047825 */ /* 0x000fe400078e001c */
[----:B------:R-:W-:Y:S05]  /*5ffe0*/  @P0 BRA `(.L_x_1570) ;  /* 0x00000000000c0947 */ /* 0x000fea0003800000 */
[----:B------:R-:W-:-:S06]  /*5fff0*/  MOV R0, 0xffffffff ;  /* 0xffffffff00007802 */ /* 0x000fcc0000000f00 */
[----:B------:R1:W4:Y:S01]  /*60000*/  ATOMS.EXCH R0, [R3+0x10000], R0 ;  /* 0x010000000300738c */ /* 0x0003220004000000 */
[----:B------:R-:W-:Y:S05]  /*60010*/  BRA `(.L_x_1571) ;  /* 0x0000000000087947 */ /* 0x000fea0003800000 */
.L_x_1570:
[----:B--23--:R-:W-:-:S05]  /*60020*/  IMAD.MOV.U32 R7, RZ, RZ, -0x1 ;  /* 0xffffffffff077424 */ /* 0x00cfca00078e00ff */
[----:B------:R1:W5:Y:S02]  /*60030*/  ATOMG.E.EXCH.STRONG.GPU PT, R0, desc[UR36][R4.64], R7 ;  /* 0x80000007040079a8 */ /* 0x000364000c1ef124 */
.L_x_1571:
[----:B------:R-:W-:Y:S05]  /*60040*/  BSYNC.RECONVERGENT B1 ;  /* 0x0000000000017941 */ /* 0x000fea0003800200 */
.L_x_1569:
[----:B--2345:R-:W-:-:S05]  /*60050*/  VIADD R6, R0, 0x1 ;  /* 0x0000000100067836 */ /* 0x03cfca0000000000 */
[----:B------:R-:W-:-:S13]  /*60060*/  ISETP.GE.U32.AND P1, PT, R6, 0x2, PT ;  /* 0x000000020600780c */ /* 0x000fda0003f26070 */
[----:B------:R-:W-:Y:S05]  /*60070*/  @!P1 BRA `(.L_x_1568) ;  /* 0x0000000000249947 */ /* 0x000fea0003800000 */
[----:B------:R-:W-:Y:S04]  /*60080*/  BSSY.RECONVERGENT B1, `(.L_x_1572) ;  /* 0x0000005000017945 */ /* 0x000fe80003800200 */
[----:B------:R-:W-:Y:S05]  /*60090*/  @P0 BRA `(.L_x_1573) ;  /* 0x0000000000080947 */ /* 0x000fea0003800000 */
[----:B------:R3:W-:Y:S01]  /*600a0*/  ATOMS.EXCH RZ, [R3+0x10000], RZ ;  /* 0x010000ff03ff738c */ /* 0x0007e20004000000 */
[----:B------:R-:W-:Y:S05]  /*600b0*/  BRA `(.L_x_1574) ;  /* 0x0000000000047947 */ /* 0x000fea0003800000 */
.L_x_1573:
[----:B------:R2:W5:Y:S02]  /*600c0*/  ATOMG.E.EXCH.STRONG.GPU PT, RZ, desc[UR36][R4.64], RZ ;  /* 0x800000ff04ff79a8 */ /* 0x000564000c1ef124 */
.L_x_1574:
[----:B------:R-:W-:Y:S05]  /*600d0*/  BSYNC.RECONVERGENT B1 ;  /* 0x0000000000017941 */ /* 0x000fea0003800200 */
.L_x_1572:
[----:B------:R-:W-:Y:S01]  /*600e0*/  LOP3.LUT P0, RZ, R0, 0x7, RZ, 0xc0, !PT ;  /* 0x0000000700ff7812 */ /* 0x000fe2000780c0ff */
[----:B------:R-:W-:-:S12]  /*600f0*/  IMAD.MOV.U32 R39, RZ, RZ, R0 ;  /* 0x000000ffff277224 */ /* 0x000fd800078e0000 */
[----:B------:R-:W-:Y:S05]  /*60100*/  @!P0 BRA `(.L_x_1575) ;  /* 0xfffffffc009c8947 */ /* 0x000fea000383ffff */
.L_x_1568:
[----:B------:R-:W-:Y:S05]  /*60110*/  BSYNC B0 ;  /* 0x0000000000007941 */ /* 0x000fea0003800000 */
.L_x_1567:
[C---:B------:R-:W-:Y:S01]  /*60120*/  LOP3.LUT P1, RZ, R19.reuse, 0x4, RZ, 0xc0, !PT ;  /* 0x0000000413ff7812 */ /* 0x040fe2000782c0ff */
[----:B------:R-:W-:Y:S01]  /*60130*/  BSSY B8, `(.L_x_1576) ;  /* 0x00000da000087945 */ /* 0x000fe20003800000 */
[----:B------:R-:W-:Y:S01]  /*60140*/  LOP3.LUT P0, RZ, R19, 0x3, RZ, 0xc0, !PT ;  /* 0x0000000313ff7812 */ /* 0x000fe2000780c0ff */
[----:B------:R-:W-:-:S03]  /*60150*/  IMAD.MOV.U32 R32, RZ, RZ, R19 ;  /* 0x000000ffff207224 */ /* 0x000fc600078e0013 */
[----:B------:R-:W-:-:S04]  /*60160*/  PLOP3.LUT P0, PT, P1, P0, PT, 0x8, 0x80 ;  /* 0x000000000080781c */ /* 0x000fc80000f00170 */
[----:B------:R-:W-:-:S13]  /*60170*/  ISETP.GT.U32.OR P0, PT, R19, 0xffff, P0 ;  /* 0x0000ffff1300780c */ /* 0x000fda0000704470 */
[----:B------:R-:W-:Y:S05]  /*60180*/  @P0 BRA `(.L_x_1577) ;  /* 0x0000000c00500947 */ /* 0x000fea0003800000 */
[----:B-12---:R-:W-:-:S04]  /*60190*/  IADD3 R4, P0, PT, R24, -0x80000000, RZ ;  /* 0x8000000018047810 */ /* 0x006fc80007f1e0ff */
[----:B------:R-:W-:Y:S02]  /*601a0*/  IADD3 R4, P1, PT, R4, 0xc000000, RZ ;  /* 0x0c00000004047810 */ /* 0x000fe40007f3e0ff */
[----:B------:R-:W-:-:S05]  /*601b0*/  IADD3.X R0, PT, PT, R25, 0x1, RZ, P0, !PT ;  /* 0x0000000119007810 */ /* 0x000fca00007fe4ff */
[----:B------:R-:W-:-:S05]  /*601c0*/  IMAD.X R5, RZ, RZ, R0, P1 ;  /* 0x000000ffff057224 */ /* 0x000fca00008e0600 */
[----:B------:R-:W3:Y:S02]  /*601d0*/  LDG.E R0, desc[UR36][R4.64+0x10008] ;  /* 0x0100082404007981 */ /* 0x000ee4000c1e1900 */
[----:B---34-:R-:W-:-:S05]  /*601e0*/  LOP3.LUT R3, R0, 0x7fff, RZ, 0xc0, !PT ;  /* 0x00007fff00037812 */ /* 0x018fca00078ec0ff */
        /* <DEDUP_REMOVED lines=11> */
.L_x_1582:
[----:B------:R-:W-:Y:S01]  /*602a0*/  VIADD R32, R32, 0x1 ;  /* 0x0000000120207836 */ /* 0x000fe20000000000 */
[----:B------:R-:W-:Y:S05]  /*602b0*/  BMOV.32.CLEAR RZ, B11 ;  /* 0x000000000bff7355 */ /* 0x000fea0000100000 */
[----:B------:R-:W-:Y:S01]  /*602c0*/  ISETP.GE.U32.AND P0, PT, R32, 0x8000, PT ;  /* 0x000080002000780c */ /* 0x000fe20003f06070 */
[----:B------:R-:W-:-:S12]  /*602d0*/  BSSY.RECONVERGENT B11, `(.L_x_1580) ;  /* 0x000000a0000b7945 */ /* 0x000fd80003800200 */
        /* <DEDUP_REMOVED lines=9> */
.L_x_1581:
[----:B------:R-:W-:Y:S05]  /*60370*/  BSYNC.RECONVERGENT B11 ;  /* 0x00000000000b7941 */ /* 0x000fea0003800200 */
.L_x_1580:
        /* <DEDUP_REMOVED lines=15> */
.L_x_1579:
[----:B------:R-:W-:Y:S05]  /*60470*/  BSYNC.RECONVERGENT B9 ;  /* 0x0000000000097941 */ /* 0x000fea0003800200 */
.L_x_1578:
        /* <DEDUP_REMOVED lines=9> */
.L_x_1584:
[----:B------:R-:W-:-:S04]  /*60510*/  IMAD.WIDE.U32 R4, R5, 0x4, R28 ;  /* 0x0000000405047825 */ /* 0x000fc800078e001c */
[----:B------:R-:W-:-:S05]  /*60520*/  IMAD.MOV.U32 R3, RZ, RZ, -0x1 ;  /* 0xffffffffff037424 */ /* 0x000fca00078e00ff */
[----:B------:R2:W5:Y:S02]  /*60530*/  ATOMG.E.EXCH.STRONG.GPU PT, RZ, desc[UR36][R4.64], R3 ;  /* 0x8000000304ff79a8 */ /* 0x000564000c1ef124 */
.L_x_1585:
[----:B------:R-:W-:Y:S05]  /*60540*/  BSYNC.RECONVERGENT B0 ;  /* 0x0000000000007941 */ /* 0x000fea0003800200 */
.L_x_1583:
[----:B------:R-:W-:Y:S01]  /*60550*/  BSSY B0, `(.L_x_1586) ;  /* 0x000005a000007945 */ /* 0x000fe20003800000 */
[----:B------:R-:W-:-:S07]  /*60560*/  IMAD.MOV.U32 R8, RZ, RZ, R32 ;  /* 0x000000ffff087224 */ /* 0x000fce00078e0020 */
.L_x_1605:
[----:B------:R-:W-:Y:S01]  /*60570*/  LOP3.LUT P0, RZ, R19, 0x7, RZ, 0xc0, !PT ;  /* 0x0000000713ff7812 */ /* 0x000fe2000780c0ff */
[----:B------:R-:W-:Y:S05]  /*60580*/  YIELD ;  /* 0x0000000000007946 */ /* 0x000fea0003800000 */
[----:B------:R-:W-:Y:S07]  /*60590*/  BSSY B1, `(.L_x_1587) ;  /* 0x000001b000017945 */ /* 0x000fee0003800000 */
[----:B-1----:R-:W-:Y:S05]  /*605a0*/  @P0 BRA `(.L_x_1588) ;  /* 0x0000000000640947 */ /* 0x002fea0003800000 */
.L_x_1595:
[C---:B------:R-:W-:Y:S01]  /*605b0*/  ISETP.GT.U32.AND P1, PT, R19.reuse, 0xffff, PT ;  /* 0x0000ffff1300780c */ /* 0x040fe20003f24070 */
[----:B------:R-:W-:Y:S05]  /*605c0*/  YIELD ;  /* 0x0000000000007946 */ /* 0x000fea0003800000 */
[----:B--23--:R-:W-:Y:S01]  /*605d0*/  SHF.R.U32.HI R5, RZ, 0x3, R19 ;  /* 0x00000003ff057819 */ /* 0x00cfe20000011613 */
[----:B------:R-:W-:Y:S01]  /*605e0*/  BSSY.RECONVERGENT B2, `(.L_x_1589) ;  /* 0x0000009000027945 */ /* 0x000fe20003800200 */
[----:B-1--4-:R-:W-:-:S03]  /*605f0*/  LEA.HI R3, R19, R18, RZ, 0x1f ;  /* 0x0000001213037211 */ /* 0x012fc600078ff8ff */
[----:B------:R-:W-:Y:S02]  /*60600*/  IMAD.WIDE.U32 R4, R5, 0x4, R28 ;  /* 0x0000000405047825 */ /* 0x000fe400078e001c */
[----:B------:R-:W-:Y:S05]  /*60610*/  @P1 BRA `(.L_x_1590) ;  /* 0x00000000000c1947 */ /* 0x000fea0003800000 */
[----:B------:R-:W-:-:S06]  /*60620*/  IMAD.MOV.U32 R0, RZ, RZ, -0x1 ;  /* 0xffffffffff007424 */ /* 0x000fcc00078e00ff */
[----:B------:R1:W2:Y:S01]  /*60630*/  ATOMS.EXCH R0, [R3+0x10000], R0 ;  /* 0x010000000300738c */ /* 0x0002a20004000000 */
[----:B------:R-:W-:Y:S05]  /*60640*/  BRA `(.L_x_1591) ;  /* 0x0000000000087947 */ /* 0x000fea0003800000 */
.L_x_1590:
[----:B------:R-:W-:-:S05]  /*60650*/  IMAD.MOV.U32 R7, RZ, RZ, -0x1 ;  /* 0xffffffffff077424 */ /* 0x000fca00078e00ff */
[----:B------:R3:W5:Y:S02]  /*60660*/  ATOMG.E.EXCH.STRONG.GPU PT, R0, desc[UR36][R4.64], R7 ;  /* 0x80000007040079a8 */ /* 0x000764000c1ef124 */
.L_x_1591:
[----:B------:R-:W-:Y:S05]  /*60670*/  BSYNC.RECONVERGENT B2 ;  /* 0x0000000000027941 */ /* 0x000fea0003800200 */
.L_x_1589:
[----:B--2--5:R-:W-:-:S05]  /*60680*/  VIADD R6, R0, 0x1 ;  /* 0x0000000100067836 */ /* 0x024fca0000000000 */
[----:B------:R-:W-:-:S13]  /*60690*/  ISETP.GE.U32.AND P0, PT, R6, 0x2, PT ;  /* 0x000000020600780c */ /* 0x000fda0003f06070 */
[----:B------:R-:W-:Y:S05]  /*606a0*/  @!P0 BRA `(.L_x_1588) ;  /* 0x0000000000248947 */ /* 0x000fea0003800000 */
[----:B------:R-:W-:Y:S04]  /*606b0*/  BSSY.RECONVERGENT B2, `(.L_x_1592) ;  /* 0x0000005000027945 */ /* 0x000fe80003800200 */
[----:B------:R-:W-:Y:S05]  /*606c0*/  @P1 BRA `(.L_x_1593) ;  /* 0x0000000000081947 */ /* 0x000fea0003800000 */
[----:B------:R4:W-:Y:S01]  /*606d0*/  ATOMS.EXCH RZ, [R3+0x10000], RZ ;  /* 0x010000ff03ff738c */ /* 0x0009e20004000000 */
[----:B------:R-:W-:Y:S05]  /*606e0*/  BRA `(.L_x_1594) ;  /* 0x0000000000047947 */ /* 0x000fea0003800000 */
.L_x_1593:
[----:B------:R2:W5:Y:S02]  /*606f0*/  ATOMG.E.EXCH.STRONG.GPU PT, RZ, desc[UR36][R4.64], RZ ;  /* 0x800000ff04ff79a8 */ /* 0x000564000c1ef124 */
.L_x_1594:
[----:B------:R-:W-:Y:S05]  /*60700*/  BSYNC.RECONVERGENT B2 ;  /* 0x0000000000027941 */ /* 0x000fea0003800200 */
.L_x_1592:
[----:B------:R-:W-:Y:S01]  /*60710*/  LOP3.LUT P0, RZ, R0, 0x7, RZ, 0xc0, !PT ;  /* 0x0000000700ff7812 */ /* 0x000fe2000780c0ff */
[----:B------:R-:W-:-:S12]  /*60720*/  IMAD.MOV.U32 R19, RZ, RZ, R0 ;  /* 0x000000ffff137224 */ /* 0x000fd800078e0000 */
[----:B------:R-:W-:Y:S05]  /*60730*/  @!P0 BRA `(.L_x_1595) ;  /* 0xfffffffc009c8947 */ /* 0x000fea000383ffff */
.L_x_1588:
[----:B------:R-:W-:Y:S05]  /*60740*/  BSYNC B1 ;  /* 0x0000000000017941 */ /* 0x000fea0003800000 */
.L_x_1587:
        /* <DEDUP_REMOVED lines=9> */
[----:B-1----:R-:W-:Y:S02]  /*607e0*/  IMAD.MOV.U32 R0, RZ, RZ, R19 ;  /* 0x000000ffff007224 */ /* 0x002fe400078e0013 */
[----:B----4-:R-:W-:-:S10]  /*607f0*/  IMAD.MOV.U32 R3, RZ, RZ, R8 ;  /* 0x000000ffff037224 */ /* 0x010fd400078e0008 */
[----:B------:R-:W-:Y:S05]  /*60800*/  @!P0 BRA `(.L_x_1599) ;  /* 0x0000000000988947 */ /* 0x000fea0003800000 */
[----:B------:R-:W-:-:S13]  /*60810*/  ISETP.NE.AND P0, PT, R4, RZ, PT ;  /* 0x000000ff0400720c */ /* 0x000fda0003f05270 */
[----:B------:R-:W-:Y:S05]  /*60820*/  @P0 BREAK.RELIABLE B1 ;  /* 0x0000000000010942 */ /* 0x000fea0003800100 */
[----:B------:R-:W-:Y:S05]  /*60830*/  @P0 BREAK B0 ;  /* 0x0000000000000942 */ /* 0x000fea0003800000 */
[----:B------:R-:W-:Y:S05]  /*60840*/  @P0 BRA `(.L_x_1600) ;  /* 0x0000000400800947 */ /* 0x000fea0003800000 */
.L_x_1598:
[----:B------:R-:W-:Y:S01]  /*60850*/  ISETP.GT.U32.AND P1, PT, R8, 0xffff, PT ;  /* 0x0000ffff0800780c */ /* 0x000fe20003f24070 */
[----:B------:R-:W-:Y:S01]  /*60860*/  BSSY.RECONVERGENT B2, `(.L_x_1601) ;  /* 0x0000009000027945 */ /* 0x000fe20003800200 */
[----:B------:R-:W-:-:S11]  /*60870*/  SHF.R.U32.HI R5, RZ, 0x3, R8 ;  /* 0x00000003ff057819 */ /* 0x000fd60000011608 */
[----:B-1----:R-:W-:-:S06]  /*60880*/  @!P1 IMAD R0, R5, 0x4, R18 ;  /* 0x0000000405009824 */ /* 0x002fcc00078e0212 */
[----:B------:R-:W1:Y:S02]  /*60890*/  @!P1 LDS R0, [R0+0x10000] ;  /* 0x0100000000009984 */ /* 0x000e640000000800 */
[----:B-1----:R-:W-:Y:S01]  /*608a0*/  @!P1 ISETP.NE.AND P0, PT, R0, RZ, PT ;  /* 0x000000ff0000920c */ /* 0x002fe20003f05270 */
[----:B------:R-:W-:-:S12]  /*608b0*/  @!P1 BRA `(.L_x_1602) ;  /* 0x00000000000c9947 */ /* 0x000fd80003800000 */
[----:B------:R-:W-:-:S06]  /*608c0*/  IMAD.WIDE.U32 R4, R5, 0x4, R28 ;  /* 0x0000000405047825 */ /* 0x000fcc00078e001c */
[----:B------:R-:W2:Y:S02]  /*608d0*/  LDG.E R4, desc[UR36][R4.64] ;  /* 0x0000002404047981 */ /* 0x000ea4000c1e1900 */
[----:B--2---:R-:W-:-:S13]  /*608e0*/  ISETP.NE.AND P0, PT, R4, RZ, PT ;  /* 0x000000ff0400720c */ /* 0x004fda0003f05270 */
.L_x_1602:
[----:B------:R-:W-:Y:S05]  /*608f0*/  BSYNC.RECONVERGENT B2 ;  /* 0x0000000000027941 */ /* 0x000fea0003800200 */
.L_x_1601:
[----:B------:R-:W-:Y:S05]  /*60900*/  @!P0 BREAK.RELIABLE B1 ;  /* 0x0000000000018942 */ /* 0x000fea0003800100 */
[----:B------:R-:W-:Y:S05]  /*60910*/  @!P0 BREAK B0 ;  /* 0x0000000000008942 */ /* 0x000fea0003800000 */
[----:B------:R-:W-:Y:S05]  /*60920*/  @!P0 BRA `(.L_x_1603) ;  /* 0x0000000400008947 */ /* 0x000fea0003800000 */
.L_x_1597:
[----:B------:R-:W-:Y:S02]  /*60930*/  ISETP.GT.U32.AND P0, PT, R8, 0xffff, PT ;  /* 0x0000ffff0800780c */ /* 0x000fe40003f04070 */
[----:B--23--:R-:W-:-:S11]  /*60940*/  SHF.R.U32.HI R5, RZ, 0x3, R8 ;  /* 0x00000003ff057819 */ /* 0x00cfd60000011608 */
[----:B------:R-:W-:Y:S05]  /*60950*/  @P0 BRA `(.L_x_1604) ;  /* 0x0000000000240947 */ /* 0x000fea0003800000 */
[----:B------:R-:W-:-:S05]  /*60960*/  LEA R4, R5, R18, 0x2 ;  /* 0x0000001205047211 */ /* 0x000fca00078e10ff */
[----:B-1----:R-:W1:Y:S02]  /*60970*/  ATOMS.EXCH R0, [R4+0x10000], R19 ;  /* 0x010000130400738c */ /* 0x002e640004000000 */
[----:B-1----:R-:W-:-:S13]  /*60980*/  ISETP.NE.AND P0, PT, R0, -0x1, PT ;  /* 0xffffffff0000780c */ /* 0x002fda0003f05270 */
[----:B------:R-:W-:Y:S05]  /*60990*/  @!P0 BREAK.RELIABLE B1 ;  /* 0x0000000000018942 */ /* 0x000fea0003800100 */
[----:B------:R-:W-:Y:S05]  /*609a0*/  @!P0 BREAK B0 ;  /* 0x0000000000008942 */ /* 0x000fea0003800000 */
[----:B------:R-:W-:Y:S05]  /*609b0*/  @!P0 BRA `(.L_x_1577) ;  /* 0x0000000400448947 */ /* 0x000fea0003800000 */
[----:B------:R2:W-:Y:S01]  /*609c0*/  ATOMS.EXCH RZ, [R4+0x10000], RZ ;  /* 0x010000ff04ff738c */ /* 0x0005e20004000000 */
[----:B----4-:R-:W-:Y:S01]  /*609d0*/  IMAD.MOV.U32 R3, RZ, RZ, R19 ;  /* 0x000000ffff037224 */ /* 0x010fe200078e0013 */
[----:B------:R-:W-:Y:S06]  /*609e0*/  BRA `(.L_x_1599) ;  /* 0x0000000000207947 */ /* 0x000fec0003800000 */
.L_x_1604:
[----:B------:R-:W-:-:S05]  /*609f0*/  IMAD.WIDE.U32 R4, R5, 0x4, R28 ;  /* 0x0000000405047825 */ /* 0x000fca00078e001c */
[----:B-1----:R-:W2:Y:S02]  /*60a00*/  ATOMG.E.EXCH.STRONG.GPU PT, R0, desc[UR36][R4.64], R19 ;  /* 0x80000013040079a8 */ /* 0x002ea4000c1ef124 */
[----:B--2---:R-:W-:-:S13]  /*60a10*/  ISETP.NE.AND P0, PT, R0, -0x1, PT ;  /* 0xffffffff0000780c */ /* 0x004fda0003f05270 */
[----:B------:R-:W-:Y:S05]  /*60a20*/  @!P0 BREAK.RELIABLE B1 ;  /* 0x0000000000018942 */ /* 0x000fea0003800100 */
[----:B------:R-:W-:Y:S05]  /*60a30*/  @!P0 BREAK B0 ;  /* 0x0000000000008942 */ /* 0x000fea0003800000 */
[----:B------:R-:W-:Y:S05]  /*60a40*/  @!P0 BRA `(.L_x_1577) ;  /* 0x0000000400208947 */ /* 0x000fea0003800000 */
[----:B------:R1:W5:Y:S01]  /*60a50*/  ATOMG.E.EXCH.STRONG.GPU PT, RZ, desc[UR36][R4.64], RZ ;  /* 0x800000ff04ff79a8 */ /* 0x000362000c1ef124 */
[----:B----4-:R-:W-:-:S07]  /*60a60*/  IMAD.MOV.U32 R3, RZ, RZ, R19 ;  /* 0x000000ffff037224 */ /* 0x010fce00078e0013 */
.L_x_1599:
[----:B------:R-:W-:Y:S05]  /*60a70*/  BSYNC.RELIABLE B1 ;  /* 0x0000000000017941 */ /* 0x000fea0003800100 */
.L_x_1596:
        /* <DEDUP_REMOVED lines=8> */
.L_x_1586:
[----:B------:R-:W-:Y:S02]  /*60b00*/  IMAD.SHL.U32 R0, R8, 0x8, RZ ;  /* 0x0000000808007824 */ /* 0x000fe400078e00ff */
[----:B------:R-:W-:Y:S02]  /*60b10*/  IMAD.MOV.U32 R3, RZ, RZ, -0x4f0f0efe ;  /* 0xb0f0f102ff037424 */ /* 0x000fe400078e00ff */
[----:B------:R-:W-:Y:S01]  /*60b20*/  IMAD.MOV.U32 R7, RZ, RZ, -0x40000000 ;  /* 0xc0000000ff077424 */ /* 0x000fe200078e00ff */
[----:B------:R-:W-:Y:S01]  /*60b30*/  LOP3.LUT R0, R0, 0x38, RZ, 0xc0, !PT ;  /* 0x0000003800007812 */ /* 0x000fe200078ec0ff */
[----:B-1----:R-:W-:Y:S02]  /*60b40*/  IMAD.MOV.U32 R5, RZ, RZ, -0x203a400 ;  /* 0xfdfc5c00ff057424 */ /* 0x002fe400078e00ff */
        /* <DEDUP_REMOVED lines=30> */
.L_x_1603:
        /* <DEDUP_REMOVED lines=10> */
[----:B----4-:R-:W-:-:S02]  /*60dd0*/  @P0 IMAD.IADD R3, R1, 0x1, R4 ;  /* 0x0000000101030824 */ /* 0x010fc400078e0204 */
[----:B------:R-:W-:Y:S02]  /*60de0*/  @!P0 VIADD R4, R33, 0x1 ;  /* 0x0000000121048836 */ /* 0x000fe40000000000 */
[----:B------:R-:W-:Y:S01]  /*60df0*/  @!P0 IMAD.IADD R5, R1, 0x1, R6 ;  /* 0x0000000101058824 */ /* 0x000fe200078e0206 */
[----:B------:R1:W-:Y:S01]  /*60e00*/  @P0 STL.64 [R3+0x120], R8 ;  /* 0x0001200803000387 */ /* 0x0003e20000100a00 */
[----:B------:R-:W-:-:S03]  /*60e10*/  @!P0 IMAD.MOV.U32 R33, RZ, RZ, R4 ;  /* 0x000000ffff218224 */ /* 0x000fc600078e0004 */
[----:B------:R1:W-:Y:S04]  /*60e20*/  @!P0 STL [R1+0x920], R4 ;  /* 0x0009200401008387 */ /* 0x0003e80000100800 */
[----:B------:R1:W-:Y:S01]  /*60e30*/  @!P0 STL.64 [R5+0x928], R8 ;  /* 0x0009280805008387 */ /* 0x0003e20000100a00 */
[----:B------:R-:W-:Y:S05]  /*60e40*/  BRA `(.L_x_1577) ;  /* 0x0000000000207947 */ /* 0x000fea0003800000 */
.L_x_1600:
[C---:B------:R-:W-:Y:S01]  /*60e50*/  SHF.L.U32 R4, R22.reuse, 0x3, RZ ;  /* 0x0000000316047819 */ /* 0x040fe200000006ff */
[----:B------:R-:W-:Y:S02]  /*60e60*/  VIADD R0, R22, 0x1 ;  /* 0x0000000116007836 */ /* 0x000fe40000000000 */
[----:B------:R-:W-:Y:S01]  /*60e70*/  IMAD.MOV.U32 R9, RZ, RZ, R19 ;  /* 0x000000ffff097224 */ /* 0x000fe200078e0013 */
[----:B------:R-:W-:Y:S01]  /*60e80*/  LOP3.LUT R4, R4, 0x7f8, RZ, 0xc0, !PT ;  /* 0x000007f804047812 */ /* 0x000fe200078ec0ff */
[----:B------:R-:W-:Y:S01]  /*60e90*/  IMAD.MOV.U32 R22, RZ, RZ, R0 ;  /* 0x000000ffff167224 */ /* 0x000fe200078e0000 */
[----:B------:R1:W-:Y:S03]  /*60ea0*/  STL [R1+0x118], R0 ;  /* 0x0001180001007387 */ /* 0x0003e60000100800 */
[----:B------:R-:W-:-:S05]  /*60eb0*/  IMAD.IADD R3, R1, 0x1, R4 ;  /* 0x0000000101037824 */ /* 0x000fca00078e0204 */
[----:B------:R1:W-:Y:S02]  /*60ec0*/  STL.64 [R3+0x120], R8 ;  /* 0x0001200803007387 */ /* 0x0003e40000100a00 */
.L_x_1577:
[----:B------:R-:W-:Y:S05]  /*60ed0*/  BSYNC B8 ;  /* 0x0000000000087941 */ /* 0x000fea0003800000 */
.L_x_1576:
        /* <DEDUP_REMOVED lines=24> */
.L_x_1612:
        /* <DEDUP_REMOVED lines=13> */
.L_x_1611:
[----:B------:R-:W-:Y:S05]  /*61130*/  BSYNC.RECONVERGENT B11 ;  /* 0x00000000000b7941 */ /* 0x000fea0003800200 */
.L_x_1610:
        /* <DEDUP_REMOVED lines=15> */
.L_x_1609:
[----:B------:R-:W-:Y:S05]  /*61230*/  BSYNC.RECONVERGENT B9 ;  /* 0x0000000000097941 */ /* 0x000fea0003800200 */
.L_x_1608:
        /* <DEDUP_REMOVED lines=9> */
.L_x_1614:
[----:B------:R-:W-:-:S04]  /*612d0*/  IMAD.WIDE.U32 R4, R5, 0x4, R28 ;  /* 0x0000000405047825 */ /* 0x000fc800078e001c */
[----:B------:R-:W-:-:S05]  /*612e0*/  IMAD.MOV.U32 R3, RZ, RZ, -0x1 ;  /* 0xffffffffff037424 */ /* 0x000fca00078e00ff */
[----:B------:R2:W5:Y:S02]  /*612f0*/  ATOMG.E.EXCH.STRONG.GPU PT, RZ, desc[UR36][R4.64], R3 ;  /* 0x8000000304ff79a8 */ /* 0x000564000c1ef124 */
.L_x_1615:
[----:B------:R-:W-:Y:S05]  /*61300*/  BSYNC.RECONVERGENT B0 ;  /* 0x0000000000007941 */ /* 0x000fea0003800200 */
.L_x_1613:
[----:B------:R-:W-:Y:S01]  /*61310*/  BSSY B0, `(.L_x_1616) ;  /* 0x000005a000007945 */ /* 0x000fe20003800000 */
[----:B------:R-:W-:-:S07]  /*61320*/  IMAD.MOV.U32 R8, RZ, RZ, R19 ;  /* 0x000000ffff087224 */ /* 0x000fce00078e0013 */
.L_x_1635:
[----:B------:R-:W-:Y:S01]  /*61330*/  LOP3.LUT P0, RZ, R39, 0x7, RZ, 0xc0, !PT ;  /* 0x0000000727ff7812 */ /* 0x000fe2000780c0ff */
[----:B------:R-:W-:Y:S05]  /*61340*/  YIELD ;  /* 0x0000000000007946 */ /* 0x000fea0003800000 */
[----:B------:R-:W-:Y:S07]  /*61350*/  BSSY B1, `(.L_x_1617) ;  /* 0x000001b000017945 */ /* 0x000fee0003800000 */
[----:B-1----:R-:W-:Y:S05]  /*61360*/  @P0 BRA `(.L_x_1618) ;  /* 0x0000000000640947 */ /* 0x002fea0003800000 */
.L_x_1625:
        /* <DEDUP_REMOVED lines=10> */
.L_x_1620:
[----:B------:R-:W-:-:S05]  /*61410*/  IMAD.MOV.U32 R7, RZ, RZ, -0x1 ;  /* 0xffffffffff077424 */ /* 0x000fca00078e00ff */
[----:B------:R3:W5:Y:S02]  /*61420*/  ATOMG.E.EXCH.STRONG.GPU PT, R0, desc[UR36][R4.64], R7 ;  /* 0x80000007040079a8 */ /* 0x000764000c1ef124 */
.L_x_1621:
[----:B------:R-:W-:Y:S05]  /*61430*/  BSYNC.RECONVERGENT B2 ;  /* 0x0000000000027941 */ /* 0x000fea0003800200 */
.L_x_1619:
[----:B--2--5:R-:W-:-:S05]  /*61440*/  VIADD R6, R0, 0x1 ;  /* 0x0000000100067836 */ /* 0x024fca0000000000 */
[----:B------:R-:W-:-:S13]  /*61450*/  ISETP.GE.U32.AND P0, PT, R6, 0x2, PT ;  /* 0x000000020600780c */ /* 0x000fda0003f06070 */
[----:B------:R-:W-:Y:S05]  /*61460*/  @!P0 BRA `(.L_x_1618) ;  /* 0x0000000000248947 */ /* 0x000fea0003800000 */
[----:B------:R-:W-:Y:S04]  /*61470*/  BSSY.RECONVERGENT B2, `(.L_x_1622) ;  /* 0x0000005000027945 */ /* 0x000fe80003800200 */
[----:B------:R-:W-:Y:S05]  /*61480*/  @P1 BRA `(.L_x_1623) ;  /* 0x0000000000081947 */ /* 0x000fea0003800000 */
[----:B------:R4:W-:Y:S01]  /*61490*/  ATOMS.EXCH RZ, [R3+0x10000], RZ ;  /* 0x010000ff03ff738c */ /* 0x0009e20004000000 */
[----:B------:R-:W-:Y:S05]  /*614a0*/  BRA `(.L_x_1624) ;  /* 0x0000000000047947 */ /* 0x000fea0003800000 */
.L_x_1623:
[----:B------:R2:W5:Y:S02]  /*614b0*/  ATOMG.E.EXCH.STRONG.GPU PT, RZ, desc[UR36][R4.64], RZ ;  /* 0x800000ff04ff79a8 */ /* 0x000564000c1ef124 */
.L_x_1624:
[----:B------:R-:W-:Y:S05]  /*614c0*/  BSYNC.RECONVERGENT B2 ;  /* 0x0000000000027941 */ /* 0x000fea0003800200 */
.L_x_1622:
[----:B------:R-:W-:Y:S01]  /*614d0*/  LOP3.LUT P0, RZ, R0, 0x7, RZ, 0xc0, !PT ;  /* 0x0000000700ff7812 */ /* 0x000fe2000780c0ff */
[----:B------:R-:W-:-:S12]  /*614e0*/  IMAD.MOV.U32 R39, RZ, RZ, R0 ;  /* 0x000000ffff277224 */ /* 0x000fd800078e0000 */
[----:B------:R-:W-:Y:S05]  /*614f0*/  @!P0 BRA `(.L_x_1625) ;  /* 0xfffffffc009c8947 */ /* 0x000fea000383ffff */
.L_x_1618:
[----:B------:R-:W-:Y:S05]  /*61500*/  BSYNC B1 ;  /* 0x0000000000017941 */ /* 0x000fea0003800000 */
.L_x_1617:
        /* <DEDUP_REMOVED lines=16> */
.L_x_1628:
[----:B------:R-:W-:Y:S01]  /*61610*/  ISETP.GT.U32.AND P1, PT, R8, 0xffff, PT ;  /* 0x0000ffff0800780c */ /* 0x000fe20003f24070 */
[----:B------:R-:W-:Y:S01]  /*61620*/  BSSY.RECONVERGENT B2, `(.L_x_1631) ;  /* 0x0000009000027945 */ /* 0x000fe20003800200 */
[----:B------:R-:W-:-:S11]  /*61630*/  SHF.R.U32.HI R5, RZ, 0x3, R8 ;  /* 0x00000003ff057819 */ /* 0x000fd60000011608 */
[----:B-1----:R-:W-:-:S06]  /*61640*/  @!P1 LEA R0, R5, R18, 0x2 ;  /* 0x0000001205009211 */ /* 0x002fcc00078e10ff */
[----:B------:R-:W1:Y:S02]  /*61650*/  @!P1 LDS R0, [R0+0x10000] ;  /* 0x0100000000009984 */ /* 0x000e640000000800 */
[----:B-1----:R-:W-:Y:S01]  /*61660*/  @!P1 ISETP.NE.AND P0, PT, R0, RZ, PT ;  /* 0x000000ff0000920c */ /* 0x002fe20003f05270 */
[----:B------:R-:W-:-:S12]  /*61670*/  @!P1 BRA `(.L_x_1632) ;  /* 0x00000000000c9947 */ /* 0x000fd80003800000 */
[----:B------:R-:W-:-:S06]  /*61680*/  IMAD.WIDE.U32 R4, R5, 0x4, R28 ;  /* 0x0000000405047825 */ /* 0x000fcc00078e001c */
[----:B------:R-:W2:Y:S02]  /*61690*/  LDG.E R4, desc[UR36][R4.64] ;  /* 0x0000002404047981 */ /* 0x000ea4000c1e1900 */
[----:B--2---:R-:W-:-:S13]  /*616a0*/  ISETP.NE.AND P0, PT, R4, RZ, PT ;  /* 0x000000ff0400720c */ /* 0x004fda0003f05270 */
.L_x_1632:
[----:B------:R-:W-:Y:S05]  /*616b0*/  BSYNC.RECONVERGENT B2 ;  /* 0x0000000000027941 */ /* 0x000fea0003800200 */
.L_x_1631:
[----:B------:R-:W-:Y:S05]  /*616c0*/  @!P0 BREAK.RELIABLE B1 ;  /* 0x0000000000018942 */ /* 0x000fea0003800100 */
[----:B------:R-:W-:Y:S05]  /*616d0*/  @!P0 BREAK B0 ;  /* 0x0000000000008942 */ /* 0x000fea0003800000 */
[----:B------:R-:W-:Y:S05]  /*616e0*/  @!P0 BRA `(.L_x_1633) ;  /* 0x0000000400008947 */ /* 0x000fea0003800000 */
.L_x_1627:
[----:B------:R-:W-:Y:S02]  /*616f0*/  ISETP.GT.U32.AND P0, PT, R8, 0xffff, PT ;  /* 0x0000ffff0800780c */ /* 0x000fe40003f04070 */
[----:B--23--:R-:W-:-:S11]  /*61700*/  SHF.R.U32.HI R5, RZ, 0x3, R8 ;  /* 0x00000003ff057819 */ /* 0x00cfd60000011608 */
[----:B------:R-:W-:Y:S05]  /*61710*/  @P0 BRA `(.L_x_1634) ;  /* 0x0000000000240947 */ /* 0x000fea0003800000 */
[----:B------:R-:W-:-:S05]  /*61720*/  IMAD R4, R5, 0x4, R18 ;  /* 0x0000000405047824 */ /* 0x000fca00078e0212 */
        /* <DEDUP_REMOVED lines=8> */
.L_x_1634:
        /* <DEDUP_REMOVED lines=8> */
.L_x_1629:
[----:B------:R-:W-:Y:S05]  /*61830*/  BSYNC.RELIABLE B1 ;  /* 0x0000000000017941 */ /* 0x000fea0003800100 */
.L_x_1626:
        /* <DEDUP_REMOVED lines=8> */
.L_x_1616:
        /* <DEDUP_REMOVED lines=35> */
.L_x_1633:
        /* <DEDUP_REMOVED lines=13> */
[----:B------:R1:W-:Y:S02]  /*61bc0*/  @P0 STL.64 [R3+0x120], R8 ;  /* 0x0001200803000387 */ /* 0x0003e40000100a00 */
[----:B------:R-:W-:Y:S02]  /*61bd0*/  @!P0 MOV R33, R4 ;  /* 0x0000000400218202 */ /* 0x000fe40000000f00 */
[----:B------:R1:W-:Y:S04]  /*61be0*/  @!P0 STL [R1+0x920], R4 ;  /* 0x0009200401008387 */ /* 0x0003e80000100800 */
[----:B------:R1:W-:Y:S01]  /*61bf0*/  @!P0 STL.64 [R5+0x928], R8 ;  /* 0x0009280805008387 */ /* 0x0003e20000100a00 */
[----:B------:R-:W-:Y:S05]  /*61c00*/  BRA `(.L_x_1607) ;  /* 0x0000000000207947 */ /* 0x000fea0003800000 */
.L_x_1630:
[C---:B------:R-:W-:Y:S02]  /*61c10*/  IMAD.SHL.U32 R4, R22.reuse, 0x8, RZ ;  /* 0x0000000816047824 */ /* 0x040fe400078e00ff */
[----:B------:R-:W-:Y:S02]  /*61c20*/  VIADD R0, R22, 0x1 ;  /* 0x0000000116007836 */ /* 0x000fe40000000000 */
[----:B------:R-:W-:Y:S01]  /*61c30*/  IMAD.MOV.U32 R9, RZ, RZ, R39 ;  /* 0x000000ffff097224 */ /* 0x000fe200078e0027 */
[----:B------:R-:W-:Y:S01]  /*61c40*/  LOP3.LUT R4, R4, 0x7f8, RZ, 0xc0, !PT ;  /* 0x000007f804047812 */ /* 0x000fe200078ec0ff */
[----:B------:R-:W-:Y:S01]  /*61c50*/  IMAD.MOV.U32 R22, RZ, RZ, R0 ;  /* 0x000000ffff167224 */ /* 0x000fe200078e0000 */
[----:B------:R1:W-:Y:S03]  /*61c60*/  STL [R1+0x118], R0 ;  /* 0x0001180001007387 */ /* 0x0003e60000100800 */
[----:B------:R-:W-:-:S05]  /*61c70*/  IMAD.IADD R3, R1, 0x1, R4 ;  /* 0x0000000101037824 */ /* 0x000fca00078e0204 */
[----:B------:R1:W-:Y:S02]  /*61c80*/  STL.64 [R3+0x120], R8 ;  /* 0x0001200803007387 */ /* 0x0003e40000100a00 */
.L_x_1607:
[----:B------:R-:W-:Y:S05]  /*61c90*/  BSYNC B8 ;  /* 0x0000000000087941 */ /* 0x000fea0003800000 */
.L_x_1606:
[----:B--23--:R-:W-:Y:S01]  /*61ca0*/  IADD3 R6, P0, PT, R24, -0x80000000, RZ ;  /* 0x8000000018067810 */ /* 0x00cfe20007f1e0ff */
[----:B------:R-:W2:Y:S03]  /*61cb0*/  LDCU.64 UR4, c[0x0][0x380] ;  /* 0x00007000ff0477ac */ /* 0x000ea60008000a00 */
[----:B------:R-:W-:Y:S02]  /*61cc0*/  IADD3 R6, P1, PT, R6, 0xc000000, RZ ;  /* 0x0c00000006067810 */ /* 0x000fe40007f3e0ff */
[----:B-1----:R-:W-:-:S05]  /*61cd0*/  IADD3.X R0, PT, PT, R25, 0x1, RZ, P0, !PT ;  /* 0x0000000119007810 */ /* 0x002fca00007fe4ff */
[----:B------:R-:W-:-:S05]  /*61ce0*/  IMAD.X R7, RZ, RZ, R0, P1 ;  /* 0x000000ffff077224 */ /* 0x000fca00008e0600 */
[----:B------:R-:W4:Y:S01]  /*61cf0*/  LDG.E R0, desc[UR36][R6.64+0x8] ;  /* 0x0000082406007981 */ /* 0x000f22000c1e1900 */
[----:B--2---:R-:W-:Y:S02]  /*61d00*/  IMAD.U32 R4, RZ, RZ, UR4 ;  /* 0x00000004ff047e24 */ /* 0x004fe4000f8e00ff */
[----:B------:R-:W-:Y:S01]  /*61d10*/  IMAD.U32 R5, RZ, RZ, UR5 ;  /* 0x00000005ff057e24 */ /* 0x000fe2000f8e00ff */
[----:B----4-:R-:W-:-:S05]  /*61d20*/  LOP3.LUT R3, R0, 0x7fff, RZ, 0xc0, !PT ;  /* 0x00007fff00037812 */ /* 0x010fca00078ec0ff */
        /* <DEDUP_REMOVED lines=14> */
.L_x_1640:
        /* <DEDUP_REMOVED lines=12> */
.L_x_1639:
[----:B------:R-:W-:Y:S05]  /*61ed0*/  BSYNC.RECONVERGENT B10 ;  /* 0x00000000000a7941 */ /* 0x000fea0003800200 */
.L_x_1638:
        /* <DEDUP_REMOVED lines=21> */
.L_x_1637:
[----:B------:R-:W-:Y:S05]  /*62030*/  BSYNC.RECONVERGENT B8 ;  /* 0x0000000000087941 */ /* 0x000fea0003800200 */
.L_x_1636:
[----:B------:R-:W-:Y:S01]  /*62040*/  LOP3.LUT R9, R11, 0x1fffffff, RZ, 0xc0, !PT ;  /* 0x1fffffff0b097812 */ /* 0x000fe200078ec0ff */
[----:B------:R-:W-:Y:S01]  /*62050*/  BSSY.RECONVERGENT B0, `(.L_x_1641) ;  /* 0x000000e000007945 */ /* 0x000fe20003800200 */
[----:B------:R-:W-:Y:S01]  /*62060*/  LOP3.LUT R34, R34, 0x7, RZ, 0xc0, !PT ;  /* 0x0000000722227812 */ /* 0x000fe200078ec0ff */
[----:B------:R-:W-:Y:S01]  /*62070*/  IMAD.MOV.U32 R6, RZ, RZ, R32 ;  /* 0x000000ffff067224 */ /* 0x000fe200078e0020 */
[----:B------:R-:W-:Y:S01]  /*62080*/  ISETP.GT.U32.AND P0, PT, R9, 0x1fff, PT ;  /* 0x00001fff0900780c */ /* 0x000fe20003f04070 */
[----:B------:R-:W-:Y:S02]  /*62090*/  IMAD.MOV.U32 R7, RZ, RZ, R19 ;  /* 0x000000ffff077224 */ /* 0x000fe400078e0013 */
[----:B------:R-:W-:-:S10]  /*620a0*/  IMAD R3, R11, 0x8, R34 ;  /* 0x000000080b037824 */ /* 0x000fd400078e0222 */
[----:B------:R-:W-:Y:S05]  /*620b0*/  @P0 BRA `(.L_x_1642) ;  /* 0x00000000000c0947 */ /* 0x000fea0003800000 */
[----:B------:R-:W-:-:S05]  /*620c0*/  IMAD R5, R9, 0x8, R18 ;  /* 0x0000000809057824 */ /* 0x000fca00078e0212 */
[----:B------:R2:W-:Y:S01]  /*620d0*/  ATOMS.EXCH.64 RZ, [R5], R6 ;  /* 0x0000000605ff738c */ /* 0x0005e20004000400 */
[----:B------:R-:W-:Y:S05]  /*620e0*/  BRA `(.L_x_1643) ;  /* 0x0000000000107947 */ /* 0x000fea0003800000 */
.L_x_1642:
[----:B------:R-:W-:-:S03]  /*620f0*/  IMAD.WIDE.U32 R4, R9, 0x8, R4 ;  /* 0x0000000809047825 */ /* 0x000fc600078e0004 */
[----:B------:R-:W-:-:S05]  /*62100*/  IADD3 R4, P0, PT, R4, 0xc000000, RZ ;  /* 0x0c00000004047810 */ /* 0x000fca0007f1e0ff */
[----:B------:R-:W-:-:S05]  /*62110*/  IMAD.X R5, RZ, RZ, R5, P0 ;  /* 0x000000ffff057224 */ /* 0x000fca00000e0605 */
[----:B------:R1:W5:Y:S03]  /*62120*/  ATOMG.E.EXCH.64.STRONG.GPU PT, RZ, desc[UR36][R4.64+0x8], R6 ;  /* 0x8000080604ff79a8 */ /* 0x000366000c1ef524 */
.L_x_1643:
[----:B------:R-:W-:Y:S05]  /*62130*/  BSYNC.RECONVERGENT B0 ;  /* 0x0000000000007941 */ /* 0x000fea0003800200 */
.L_x_1641:
[----:B------:R-:W-:Y:S01]  /*62140*/  LOP3.LUT P0, RZ, R27, 0x7, RZ, 0xc0, !PT ;  /* 0x000000071bff7812 */ /* 0x000fe2000780c0ff */
[----:B------:R-:W-:-:S12]  /*62150*/  BSSY B0, `(.L_x_1644) ;  /* 0x0000091000007945 */ /* 0x000fd80003800000 */
[----:B------:R-:W-:Y:S05]  /*62160*/  @P0 BRA `(.L_x_1645) ;  /* 0x0000000400500947 */ /* 0x000fea0003800000 */
.L_x_1665:
[----:B------:R-:W-:Y:S01]  /*62170*/  LOP3.LUT P0, RZ, R3, 0x7, RZ, 0xc0, !PT ;  /* 0x0000000703ff7812 */ /* 0x000fe2000780c0ff */
[----:B------:R-:W-:Y:S05]  /*62180*/  YIELD ;  /* 0x0000000000007946 */ /* 0x000fea0003800000 */
[----:B------:R-:W-:Y:S07]  /*62190*/  BSSY B1, `(.L_x_1646) ;  /* 0x000001b000017945 */ /* 0x000fee0003800000 */
[----:B--2---:R-:W-:Y:S05]  /*621a0*/  @P0 BRA `(.L_x_1647) ;  /* 0x0000000000640947 */ /* 0x004fea0003800000 */
.L_x_1654:
[C---:B------:R-:W-:Y:S01]  /*621b0*/  ISETP.GT.U32.AND P0, PT, R3.reuse, 0xffff, PT ;  /* 0x0000ffff0300780c */ /* 0x040fe20003f04070 */
[----:B------:R-:W-:Y:S05]  /*621c0*/  YIELD ;  /* 0x0000000000007946 */ /* 0x000fea0003800000 */
[----:B-12---:R-:W-:Y:S01]  /*621d0*/  SHF.R.U32.HI R5, RZ, 0x3, R3 ;  /* 0x00000003ff057819 */ /* 0x006fe20000011603 */
[----:B------:R-:W-:Y:S01]  /*621e0*/  BSSY.RECONVERGENT B2, `(.L_x_1648) ;  /* 0x0000009000027945 */ /* 0x000fe20003800200 */
[----:B------:R-:W-:-:S03]  /*621f0*/  LEA.HI R6, R3, R18, RZ, 0x1f ;  /* 0x0000001203067211 */ /* 0x000fc600078ff8ff */
[----:B------:R-:W-:Y:S02]  /*62200*/  IMAD.WIDE.U32 R4, R5, 0x4, R28 ;  /* 0x0000000405047825 */ /* 0x000fe400078e001c */
[----:B------:R-:W-:Y:S05]  /*62210*/  @P0 BRA `(.L_x_1649) ;  /* 0x00000000000c0947 */ /* 0x000fea0003800000 */
[----:B------:R-:W-:-:S05]  /*62220*/  MOV R7, 0xffffffff ;  /* 0xffffffff00077802 */ /* 0x000fca0000000f00 */
[----:B------:R1:W2:Y:S01]  /*62230*/  ATOMS.EXCH R0, [R6+0x10000], R7 ;  /* 0x010000070600738c */ /* 0x0002a20004000000 */
[----:B------:R-:W-:Y:S05]  /*62240*/  BRA `(.L_x_1650) ;  /* 0x0000000000087947 */ /* 0x000fea0003800000 */
.L_x_1649:
[----:B------:R-:W-:-:S05]  /*62250*/  IMAD.MOV.U32 R7, RZ, RZ, -0x1 ;  /* 0xffffffffff077424 */ /* 0x000fca00078e00ff */
[----:B------:R3:W5:Y:S02]  /*62260*/  ATOMG.E.EXCH.STRONG.GPU PT, R0, desc[UR36][R4.64], R7 ;  /* 0x80000007040079a8 */ /* 0x000764000c1ef124 */
.L_x_1650:
[----:B------:R-:W-:Y:S05]  /*62270*/  BSYNC.RECONVERGENT B2 ;  /* 0x0000000000027941 */ /* 0x000fea0003800200 */
.L_x_1648:
[----:B-123-5:R-:W-:-:S05]  /*62280*/  VIADD R7, R0, 0x1 ;  /* 0x0000000100077836 */ /* 0x02efca0000000000 */
[----:B------:R-:W-:-:S13]  /*62290*/  ISETP.GE.U32.AND P1, PT, R7, 0x2, PT ;  /* 0x000000020700780c */ /* 0x000fda0003f26070 */
[----:B------:R-:W-:Y:S05]  /*622a0*/  @!P1 BRA `(.L_x_1647) ;  /* 0x0000000000249947 */ /* 0x000fea0003800000 */
[----:B------:R-:W-:Y:S04]  /*622b0*/  BSSY.RECONVERGENT B2, `(.L_x_1651) ;  /* 0x0000005000027945 */ /* 0x000fe80003800200 */
[----:B------:R-:W-:Y:S05]  /*622c0*/  @P0 BRA `(.L_x_1652) ;  /* 0x0000000000080947 */ /* 0x000fea0003800000 */
[----:B------:R1:W-:Y:S01]  /*622d0*/  ATOMS.EXCH RZ, [R6+0x10000], RZ ;  /* 0x010000ff06ff738c */ /* 0x0003e20004000000 */
[----:B------:R-:W-:Y:S05]  /*622e0*/  BRA `(.L_x_1653) ;  /* 0x0000000000047947 */ /* 0x000fea0003800000 */
.L_x_1652:
[----:B------:R2:W5:Y:S02]  /*622f0*/  ATOMG.E.EXCH.STRONG.GPU PT, RZ, desc[UR36][R4.64], RZ ;  /* 0x800000ff04ff79a8 */ /* 0x000564000c1ef124 */
.L_x_1653:
[----:B------:R-:W-:Y:S05]  /*62300*/  BSYNC.RECONVERGENT B2 ;  /* 0x0000000000027941 */ /* 0x000fea0003800200 */
.L_x_1651:
[----:B------:R-:W-:Y:S01]  /*62310*/  LOP3.LUT P0, RZ, R0, 0x7, RZ, 0xc0, !PT ;  /* 0x0000000700ff7812 */ /* 0x000fe2000780c0ff */
[----:B------:R-:W-:-:S12]  /*62320*/  IMAD.MOV.U32 R3, RZ, RZ, R0 ;  /* 0x000000ffff037224 */ /* 0x000fd800078e0000 */
[----:B------:R-:W-:Y:S05]  /*62330*/  @!P0 BRA `(.L_x_1654) ;  /* 0xfffffffc009c8947 */ /* 0x000fea000383ffff */
.L_x_1647:
[----:B------:R-:W-:Y:S05]  /*62340*/  BSYNC B1 ;  /* 0x0000000000017941 */ /* 0x000fea0003800000 */
.L_x_1646:
        /* <DEDUP_REMOVED lines=15> */
.L_x_1657:
[----:B------:R-:W-:Y:S01]  /*62440*/  ISETP.GT.U32.AND P1, PT, R27, 0xffff, PT ;  /* 0x0000ffff1b00780c */ /* 0x000fe20003f24070 */
[----:B------:R-:W-:Y:S01]  /*62450*/  BSSY.RECONVERGENT B2, `(.L_x_1660) ;  /* 0x0000009000027945 */ /* 0x000fe20003800200 */
[----:B------:R-:W-:-:S11]  /*62460*/  SHF.R.U32.HI R5, RZ, 0x3, R27 ;  /* 0x00000003ff057819 */ /* 0x000fd6000001161b */
[----:B------:R-:W-:-:S06]  /*62470*/  @!P1 IMAD R0, R5, 0x4, R18 ;  /* 0x0000000405009824 */ /* 0x000fcc00078e0212 */
[----:B------:R-:W1:Y:S02]  /*62480*/  @!P1 LDS R0, [R0+0x10000] ;  /* 0x0100000000009984 */ /* 0x000e640000000800 */
[----:B-1----:R-:W-:Y:S01]  /*62490*/  @!P1 ISETP.NE.AND P0, PT, R0, RZ, PT ;  /* 0x000000ff0000920c */ /* 0x002fe20003f05270 */
[----:B------:R-:W-:-:S12]  /*624a0*/  @!P1 BRA `(.L_x_1661) ;  /* 0x00000000000c9947 */ /* 0x000fd80003800000 */
[----:B------:R-:W-:-:S06]  /*624b0*/  IMAD.WIDE.U32 R4, R5, 0x4, R28 ;  /* 0x0000000405047825 */ /* 0x000fcc00078e001c */
[----:B------:R-:W2:Y:S02]  /*624c0*/  LDG.E R4, desc[UR36][R4.64] ;  /* 0x0000002404047981 */ /* 0x000ea4000c1e1900 */
[----:B--2---:R-:W-:-:S13]  /*624d0*/  ISETP.NE.AND P0, PT, R4, RZ, PT ;  /* 0x000000ff0400720c */ /* 0x004fda0003f05270 */
.L_x_1661:
[----:B------:R-:W-:Y:S05]  /*624e0*/  BSYNC.RECONVERGENT B2 ;  /* 0x0000000000027941 */ /* 0x000fea0003800200 */
.L_x_1660:
[----:B------:R-:W-:Y:S05]  /*624f0*/  @!P0 BREAK.RELIABLE B1 ;  /* 0x0000000000018942 */ /* 0x000fea0003800100 */
[----:B------:R-:W-:Y:S05]  /*62500*/  @!P0 BRA `(.L_x_1662) ;  /* 0x0000000000f08947 */ /* 0x000fea0003800000 */
.L_x_1656:
[----:B------:R-:W-:Y:S02]  /*62510*/  ISETP.GT.U32.AND P0, PT, R27, 0xffff, PT ;  /* 0x0000ffff1b00780c */ /* 0x000fe40003f04070 */
[----:B-12---:R-:W-:-:S11]  /*62520*/  SHF.R.U32.HI R5, RZ, 0x3, R27 ;  /* 0x00000003ff057819 */ /* 0x006fd6000001161b */
[----:B------:R-:W-:Y:S05]  /*62530*/  @P0 BRA `(.L_x_1663) ;  /* 0x0000000000200947 */ /* 0x000fea0003800000 */
[----:B------:R-:W-:-:S05]  /*62540*/  IMAD R4, R5, 0x4, R18 ;  /* 0x0000000405047824 */ /* 0x000fca00078e0212 */
[----:B------:R-:W1:Y:S02]  /*62550*/  ATOMS.EXCH R0, [R4+0x10000], R3 ;  /* 0x010000030400738c */ /* 0x000e640004000000 */
[----:B-1----:R-:W-:-:S13]  /*62560*/  ISETP.NE.AND P0, PT, R0, -0x1, PT ;  /* 0xffffffff0000780c */ /* 0x002fda0003f05270 */
[----:B------:R-:W-:Y:S05]  /*62570*/  @!P0 BREAK.RELIABLE B1 ;  /* 0x0000000000018942 */ /* 0x000fea0003800100 */
[----:B------:R-:W-:Y:S05]  /*62580*/  @!P0 BRA `(.L_x_1664) ;  /* 0x0000000400348947 */ /* 0x000fea0003800000 */
[----:B------:R2:W-:Y:S01]  /*62590*/  ATOMS.EXCH RZ, [R4+0x10000], RZ ;  /* 0x010000ff04ff738c */ /* 0x0005e20004000000 */
[----:B------:R-:W-:Y:S01]  /*625a0*/  IMAD.MOV.U32 R7, RZ, RZ, R3 ;  /* 0x000000ffff077224 */ /* 0x000fe200078e0003 */
[----:B------:R-:W-:Y:S06]  /*625b0*/  BRA `(.L_x_1658) ;  /* 0x00000000001c7947 */ /* 0x000fec0003800000 */
.L_x_1663:
[----:B------:R-:W-:-:S05]  /*625c0*/  IMAD.WIDE.U32 R4, R5, 0x4, R28 ;  /* 0x0000000405047825 */ /* 0x000fca00078e001c */
[----:B------:R-:W2:Y:S02]  /*625d0*/  ATOMG.E.EXCH.STRONG.GPU PT, R0, desc[UR36][R4.64], R3 ;  /* 0x80000003040079a8 */ /* 0x000ea4000c1ef124 */
[----:B--2---:R-:W-:-:S13]  /*625e0*/  ISETP.NE.AND P0, PT, R0, -0x1, PT ;  /* 0xffffffff0000780c */ /* 0x004fda0003f05270 */
[----:B------:R-:W-:Y:S05]  /*625f0*/  @!P0 BREAK.RELIABLE B1 ;  /* 0x0000000000018942 */ /* 0x000fea0003800100 */
[----:B------:R-:W-:Y:S05]  /*62600*/  @!P0 BRA `(.L_x_1664) ;  /* 0x0000000400148947 */ /* 0x000fea0003800000 */
[----:B------:R1:W5:Y:S01]  /*62610*/  ATOMG.E.EXCH.STRONG.GPU PT, RZ, desc[UR36][R4.64], RZ ;  /* 0x800000ff04ff79a8 */ /* 0x000362000c1ef124 */
[----:B------:R-:W-:-:S07]  /*62620*/  IMAD.MOV.U32 R7, RZ, RZ, R3 ;  /* 0x000000ffff077224 */ /* 0x000fce00078e0003 */
.L_x_1658:
[----:B------:R-:W-:Y:S05]  /*62630*/  BSYNC.RELIABLE B1 ;  /* 0x0000000000017941 */ /* 0x000fea0003800100 */
.L_x_1655:
[----:B------:R-:W-:Y:S02]  /*62640*/  LOP3.LUT P0, RZ, R0, 0x7, RZ, 0xc0, !PT ;  /* 0x0000000700ff7812 */ /* 0x000fe4000780c0ff */
[----:B------:R-:W-:-:S04]  /*62650*/  LOP3.LUT P1, RZ, R7, 0x7, RZ, 0xc0, !PT ;  /* 0x0000000707ff7812 */ /* 0x000fc8000782c0ff */
[----:B------:R-:W-:-:S04]  /*62660*/  PLOP3.LUT P0, PT, P0, P1, PT, 0x20, 0x2 ;  /* 0x000000000002781c */ /* 0x000fc80000702470 */
[----:B------:R-:W-:Y:S02]  /*62670*/  SEL R27, R7, R0, P0 ;  /* 0x00000000071b7207 */ /* 0x000fe40000000000 */
[----:B------:R-:W-:Y:S02]  /*62680*/  SEL R3, R0, R7, P0 ;  /* 0x0000000700037207 */ /* 0x000fe40000000000 */
[----:B------:R-:W-:-:S13]  /*62690*/  LOP3.LUT P1, RZ, R27, 0x7, RZ, 0xc0, !PT ;  /* 0x000000071bff7812 */ /* 0x000fda000782c0ff */
[----:B------:R-:W-:Y:S05]  /*626a0*/  @!P1 BRA `(.L_x_1665) ;  /* 0xfffffff800b09947 */ /* 0x000fea000383ffff */
.L_x_1645:
[----:B------:R-:W-:Y:S02]  /*626b0*/  IMAD.SHL.U32 R0, R27, 0x8, RZ ;  /* 0x000000081b007824 */ /* 0x000fe400078e00ff */
[----:B-12---:R-:W-:Y:S02]  /*626c0*/  IMAD.MOV.U32 R5, RZ, RZ, -0x4f0f0efe ;  /* 0xb0f0f102ff057424 */ /* 0x006fe400078e00ff */
        /* <DEDUP_REMOVED lines=18> */
[----:B------:R-:W-:Y:S02]  /*627f0*/  @!P0 IMAD.SHL.U32 R4, R33, 0x8, RZ ;  /* 0x0000000821048824 */ /* 0x000fe400078e00ff */
[C---:B------:R-:W-:Y:S02]  /*62800*/  @P0 IMAD.SHL.U32 R0, R22.reuse, 0x8, RZ ;  /* 0x0000000816000824 */ /* 0x040fe400078e00ff */
[----:B------:R-:W-:Y:S01]  /*62810*/  @P0 VIADD R22, R22, 0x1 ;  /* 0x0000000116160836 */ /* 0x000fe20000000000 */
[----:B------:R-:W-:Y:S02]  /*62820*/  @!P0 LOP3.LUT R4, R4, 0x7f8, RZ, 0xc0, !PT ;  /* 0x000007f804048812 */ /* 0x000fe400078ec0ff */
[----:B------:R-:W-:Y:S02]  /*62830*/  @P0 LOP3.LUT R0, R0, 0x7f8, RZ, 0xc0, !PT ;  /* 0x000007f800000812 */ /* 0x000fe400078ec0ff */
[----:B------:R3:W-:Y:S01]  /*62840*/  @P0 STL [R1+0x118], R22 ;  /* 0x0001181601000387 */ /* 0x0007e20000100800 */
[----:B------:R-:W-:-:S02]  /*62850*/  @!P0 IMAD.IADD R7, R1, 0x1, R4 ;  /* 0x0000000101078824 */ /* 0x000fc400078e0204 */
[----:B------:R-:W-:Y:S02]  /*62860*/  @P0 IMAD.IADD R9, R1, 0x1, R0 ;  /* 0x0000000101090824 */ /* 0x000fe400078e0200 */
[----:B------:R-:W-:Y:S02]  /*62870*/  IMAD.MOV.U32 R4, RZ, RZ, R27 ;  /* 0x000000ffff047224 */ /* 0x000fe400078e001b */
[----:B------:R-:W-:-:S03]  /*62880*/  @!P0 VIADD R0, R33, 0x1 ;  /* 0x0000000121008836 */ /* 0x000fc60000000000 */
[----:B------:R3:W-:Y:S04]  /*62890*/  @P0 STL.64 [R9+0x120], R4 ;  /* 0x0001200409000387 */ /* 0x0007e80000100a00 */
[----:B------:R3:W-:Y:S04]  /*628a0*/  @!P0 STL [R1+0x920], R0 ;  /* 0x0009200001008387 */ /* 0x0007e80000100800 */
[----:B------:R3:W-:Y:S01]  /*628b0*/  @!P0 STL.64 [R7+0x928], R4 ;  /* 0x0009280407008387 */ /* 0x0007e20000100a00 */
[----:B------:R-:W-:Y:S05]  /*628c0*/  BRA `(.L_x_1664) ;  /* 0x0000000000647947 */ /* 0x000fea0003800000 */
.L_x_1662:
[----:B------:R-:W-:Y:S01]  /*628d0*/  LOP3.LUT R0, R3, 0x7, RZ, 0xc0, !PT ;  /* 0x0000000703007812 */ /* 0x000fe200078ec0ff */
[----:B------:R-:W-:-:S03]  /*628e0*/  IMAD.MOV.U32 R5, RZ, RZ, R3 ;  /* 0x000000ffff057224 */ /* 0x000fc600078e0003 */
[----:B------:R-:W-:-:S13]  /*628f0*/  ISETP.NE.AND P0, PT, R0, 0x1, PT ;  /* 0x000000010000780c */ /* 0x000fda0003f05270 */
[----:B------:R-:W-:Y:S02]  /*62900*/  @!P0 IMAD.SHL.U32 R4, R33, 0x8, RZ ;  /* 0x0000000821048824 */ /* 0x000fe400078e00ff */
[C---:B------:R-:W-:Y:S02]  /*62910*/  @P0 IMAD.SHL.U32 R0, R22.reuse, 0x8, RZ ;  /* 0x0000000816000824 */ /* 0x040fe400078e00ff */
[----:B------:R-:W-:Y:S01]  /*62920*/  @P0 VIADD R22, R22, 0x1 ;  /* 0x0000000116160836 */ /* 0x000fe20000000000 */
[----:B------:R-:W-:Y:S02]  /*62930*/  @!P0 LOP3.LUT R4, R4, 0x7f8, RZ, 0xc0, !PT ;  /* 0x000007f804048812 */ /* 0x000fe400078ec0ff */
[----:B------:R-:W-:Y:S02]  /*62940*/  @P0 LOP3.LUT R0, R0, 0x7f8, RZ, 0xc0, !PT ;  /* 0x000007f800000812 */ /* 0x000fe400078ec0ff */
[----:B------:R1:W-:Y:S01]  /*62950*/  @P0 STL [R1+0x118], R22 ;  /* 0x0001181601000387 */ /* 0x0003e20000100800 */
[C---:B------:R-:W-:Y:S01]  /*62960*/  @!P0 IMAD.IADD R9, R1.reuse, 0x1, R4 ;  /* 0x0000000101098824 */ /* 0x040fe200078e0204 */
[----:B------:R-:W-:Y:S01]  /*62970*/  @P0 IADD3 R7, PT, PT, R1, R0, RZ ;  /* 0x0000000001070210 */ /* 0x000fe20007ffe0ff */
[----:B------:R-:W-:-:S02]  /*62980*/  IMAD.MOV.U32 R4, RZ, RZ, R27 ;  /* 0x000000ffff047224 */ /* 0x000fc400078e001b */
[----:B------:R-:W-:-:S03]  /*62990*/  @!P0 VIADD R0, R33, 0x1 ;  /* 0x0000000121008836 */ /* 0x000fc60000000000 */
[----:B------:R1:W-:Y:S04]  /*629a0*/  @P0 STL.64 [R7+0x120], R4 ;  /* 0x0001200407000387 */ /* 0x0003e80000100a00 */
[----:B------:R1:W-:Y:S04]  /*629b0*/  @!P0 STL [R1+0x920], R0 ;  /* 0x0009200001008387 */ /* 0x0003e80000100800 */
[----:B------:R1:W-:Y:S01]  /*629c0*/  @!P0 STL.64 [R9+0x928], R4 ;  /* 0x0009280409008387 */ /* 0x0003e20000100a00 */
[----:B------:R-:W-:Y:S05]  /*629d0*/  BRA `(.L_x_1664) ;  /* 0x0000000000207947 */ /* 0x000fea0003800000 */
.L_x_1659:
        /* <DEDUP_REMOVED lines=8> */
.L_x_1664:
[----:B------:R-:W-:Y:S05]  /*62a60*/  BSYNC B0 ;  /* 0x0000000000007941 */ /* 0x000fea0003800000 */
.L_x_1644:
[----:B------:R-:W-:Y:S05]  /*62a70*/  BRA `(.L_x_1417) ;  /* 0x000001a0009c7947 */ /* 0x000fea0003800000 */
.L_x_1557:
[----:B------:R-:W-:Y:S01]  /*62a80*/  IMAD.MOV R3, RZ, RZ, -R33 ;  /* 0x000000ffff037224 */ /* 0x000fe200078e0a21 */
[----:B------:R-:W-:-:S04]  /*62a90*/  IADD3 R0, PT, PT, -R22, 0x100, RZ ;  /* 0x0000010016007810 */ /* 0x000fc80007ffe1ff */
[----:B------:R-:W-:-:S04]  /*62aa0*/  VIADDMNMX.U32 R0, R3, 0x100, R0, PT ;  /* 0x0000010003007846 */ /* 0x000fc80003800000 */
[----:B------:R-:W-:-:S13]  /*62ab0*/  ISETP.NE.AND P0, PT, R0, RZ, PT ;  /* 0x000000ff0000720c */ /* 0x000fda0003f05270 */
[----:B------:R-:W-:Y:S05]  /*62ac0*/  @P0 BREAK.RELIABLE B6 ;  /* 0x0000000000060942 */ /* 0x000fea0003800100 */
[----:B------:R-:W-:Y:S05]  /*62ad0*/  @!P0 BRA `(.L_x_1424) ;  /* 0x0000043000b08947 */ /* 0x000fea0003800000 */
        /* <DEDUP_REMOVED lines=8> */
.L_x_1685:
        /* <DEDUP_REMOVED lines=8> */
.L_x_1676:
        /* <DEDUP_REMOVED lines=10> */
.L_x_1671:
[----:B------:R-:W-:-:S05]  /*62c80*/  IMAD.MOV.U32 R7, RZ, RZ, -0x1 ;  /* 0xffffffffff077424 */ /* 0x000fca00078e00ff */
[----:B------:R3:W5:Y:S02]  /*62c90*/  ATOMG.E.EXCH.STRONG.GPU PT, R0, desc[UR36][R4.64], R7 ;  /* 0x80000007040079a8 */ /* 0x000764000c1ef124 */
.L_x_1672:
[----:B------:R-:W-:Y:S05]  /*62ca0*/  BSYNC.RECONVERGENT B2 ;  /* 0x0000000000027941 */ /* 0x000fea0003800200 */
.L_x_1670:
[----:B--23-5:R-:W-:-:S05]  /*62cb0*/  VIADD R7, R0, 0x1 ;  /* 0x0000000100077836 */ /* 0x02cfca0000000000 */
[----:B------:R-:W-:-:S13]  /*62cc0*/  ISETP.GE.U32.AND P1, PT, R7, 0x2, PT ;  /* 0x000000020700780c */ /* 0x000fda0003f26070 */
[----:B------:R-:W-:Y:S05]  /*62cd0*/  @!P1 BRA `(.L_x_1669) ;  /* 0x0000000000249947 */ /* 0x000fea0003800000 */
[----:B------:R-:W-:Y:S04]  /*62ce0*/  BSSY.RECONVERGENT B2, `(.L_x_1673) ;  /* 0x0000005000027945 */ /* 0x000fe80003800200 */
[----:B------:R-:W-:Y:S05]  /*62cf0*/  @P0 BRA `(.L_x_1674) ;  /* 0x0000000000080947 */ /* 0x000fea0003800000 */
[----:B------:R2:W-:Y:S01]  /*62d00*/  ATOMS.EXCH RZ, [R3+0x10000], RZ ;  /* 0x010000ff03ff738c */ /* 0x0005e20004000000 */
[----:B------:R-:W-:Y:S05]  /*62d10*/  BRA `(.L_x_1675) ;  /* 0x0000000000047947 */ /* 0x000fea0003800000 */
.L_x_1674:
[----:B------:R3:W5:Y:S02]  /*62d20*/  ATOMG.E.EXCH.STRONG.GPU PT, RZ, desc[UR36][R4.64], RZ ;  /* 0x800000ff04ff79a8 */ /* 0x000764000c1ef124 */
.L_x_1675:
[----:B------:R-:W-:Y:S05]  /*62d30*/  BSYNC.RECONVERGENT B2 ;  /* 0x0000000000027941 */ /* 0x000fea0003800200 */
.L_x_1673:
[----:B------:R-:W-:Y:S01]  /*62d40*/  LOP3.LUT P0, RZ, R0, 0x7, RZ, 0xc0, !PT ;  /* 0x0000000700ff7812 */ /* 0x000fe2000780c0ff */
[----:B------:R-:W-:-:S12]  /*62d50*/  IMAD.MOV.U32 R27, RZ, RZ, R0 ;  /* 0x000000ffff1b7224 */ /* 0x000fd800078e0000 */
[----:B------:R-:W-:Y:S05]  /*62d60*/  @!P0 BRA `(.L_x_1676) ;  /* 0xfffffffc009c8947 */ /* 0x000fea000383ffff */
.L_x_1669:
[----:B------:R-:W-:Y:S05]  /*62d70*/  BSYNC B1 ;  /* 0x0000000000017941 */ /* 0x000fea0003800000 */
.L_x_1668:
        /* <DEDUP_REMOVED lines=15> */
.L_x_1679:
        /* <DEDUP_REMOVED lines=14> */
.L_x_1678:
        /* <DEDUP_REMOVED lines=15> */
.L_x_1683:
[----:B------:R-:W-:-:S05]  /*63040*/  IMAD.WIDE.U32 R4, R5, 0x4, R28 ;  /* 0x0000000405047825 */ /* 0x000fca00078e001c */
[----:B------:R-:W3:Y:S02]  /*63050*/  ATOMG.E.EXCH.STRONG.GPU PT, R0, desc[UR36][R4.64], R27 ;  /* 0x8000001b040079a8 */ /* 0x000ee4000c1ef124 */
[----:B---3--:R-:W-:-:S13]  /*63060*/  ISETP.NE.AND P0, PT, R0, -0x1, PT ;  /* 0xffffffff0000780c */ /* 0x008fda0003f05270 */
[----:B------:R-:W-:Y:S05]  /*63070*/  @!P0 BREAK.RELIABLE B1 ;  /* 0x0000000000018942 */ /* 0x000fea0003800100 */
[----:B------:R-:W-:Y:S05]  /*63080*/  @!P0 BRA `(.L_x_1684) ;  /* 0x0000000400088947 */ /* 0x000fea0003800000 */
[----:B------:R3:W5:Y:S01]  /*63090*/  ATOMG.E.EXCH.STRONG.GPU PT, RZ, desc[UR36][R4.64], RZ ;  /* 0x800000ff04ff79a8 */ /* 0x000762000c1ef124 */
[----:B-12---:R-:W-:-:S07]  /*630a0*/  IMAD.MOV.U32 R3, RZ, RZ, R27 ;  /* 0x000000ffff037224 */ /* 0x006fce00078e001b */
.L_x_1680:
[----:B------:R-:W-:Y:S05]  /*630b0*/  BSYNC.RELIABLE B1 ;  /* 0x0000000000017941 */ /* 0x000fea0003800100 */
.L_x_1677:
[----:B------:R-:W-:Y:S02]  /*630c0*/  LOP3.LUT P0, RZ, R0, 0x7, RZ, 0xc0, !PT ;  /* 0x0000000700ff7812 */ /* 0x000fe4000780c0ff */
[----:B------:R-:W-:-:S04]  /*630d0*/  LOP3.LUT P1, RZ, R3, 0x7, RZ, 0xc0, !PT ;  /* 0x0000000703ff7812 */ /* 0x000fc8000782c0ff */
[----:B------:R-:W-:-:S04]  /*630e0*/  PLOP3.LUT P0, PT, P0, P1, PT, 0x20, 0x2 ;  /* 0x000000000002781c */ /* 0x000fc80000702470 */
[----:B------:R-:W-:Y:S02]  /*630f0*/  SEL R6, R3, R0, P0 ;  /* 0x0000000003067207 */ /* 0x000fe40000000000 */
[----:B------:R-:W-:Y:S02]  /*63100*/  SEL R27, R0, R3, P0 ;  /* 0x00000003001b7207 */ /* 0x000fe40000000000 */
[----:B------:R-:W-:-:S13]  /*63110*/  LOP3.LUT P1, RZ, R6, 0x7, RZ, 0xc0, !PT ;  /* 0x0000000706ff7812 */ /* 0x000fda000782c0ff */
[----:B------:R-:W-:Y:S05]  /*63120*/  @!P1 BRA `(.L_x_1685) ;  /* 0xfffffff8008c9947 */ /* 0x000fea000383ffff */
.L_x_1667:
[----:B------:R-:W-:Y:S02]  /*63130*/  IMAD.SHL.U32 R0, R6, 0x8, RZ ;  /* 0x0000000806007824 */ /* 0x000fe400078e00ff */
[----:B------:R-:W-:Y:S02]  /*63140*/  IMAD.MOV.U32 R3, RZ, RZ, -0x4f0f0efe ;  /* 0xb0f0f102ff037424 */ /* 0x000fe400078e00ff */
[----:B------:R-:W-:Y:S01]  /*63150*/  IMAD.MOV.U32 R7, RZ, RZ, -0x40000000 ;  /* 0xc0000000ff077424 */ /* 0x000fe200078e00ff */
[----:B------:R-:W-:Y:S01]  /*63160*/  LOP3.LUT R0, R0, 0x38, RZ, 0xc0, !PT ;  /* 0x0000003800007812 */ /* 0x000fe200078ec0ff */
[----:B---3--:R-:W-:-:S03]  /*63170*/  IMAD.MOV.U32 R5, RZ, RZ, -0x203a400 ;  /* 0xfdfc5c00ff057424 */ /* 0x008fc600078e00ff */
[----:B------:R-:W-:-:S04]  /*63180*/  LOP3.LUT R0, R0, 0x7, R27, 0xf8, !PT ;  /* 0x0000000700007812 */ /* 0x000fc800078ef81b */
[-C--:B----4-:R-:W-:Y:S02]  /*63190*/  SHF.R.U64 R4, R3, R0.reuse, 0x7eb6deee ;  /* 0x7eb6deee03047419 */ /* 0x090fe40000001200 */
[-C--:B------:R-:W-:Y:S01]  /*631a0*/  SHF.R.U64 R3, R7, R0.reuse, 0xf8f8f0f0 ;  /* 0xf8f8f0f007037419 */ /* 0x080fe20000001200 */
[----:B------:R-:W-:Y:S01]  /*631b0*/  IMAD.MOV.U32 R7, RZ, RZ, R27 ;  /* 0x000000ffff077224 */ /* 0x000fe200078e001b */
        /* <DEDUP_REMOVED lines=24> */
.L_x_1682:
[----:B------:R-:W-:Y:S01]  /*63340*/  LOP3.LUT R0, R27, 0x7, RZ, 0xc0, !PT ;  /* 0x000000071b007812 */ /* 0x000fe200078ec0ff */
[----:B------:R-:W-:-:S03]  /*63350*/  IMAD.MOV.U32 R7, RZ, RZ, R27 ;  /* 0x000000ffff077224 */ /* 0x000fc600078e001b */
        /* <DEDUP_REMOVED lines=14> */
.L_x_1681:
[C---:B------:R-:W-:Y:S02]  /*63440*/  IMAD.SHL.U32 R0, R22.reuse, 0x8, RZ ;  /* 0x0000000816007824 */ /* 0x040fe400078e00ff */
[----:B------:R-:W-:Y:S02]  /*63450*/  VIADD R22, R22, 0x1 ;  /* 0x0000000116167836 */ /* 0x000fe40000000000 */
[----:B------:R-:W-:Y:S01]  /*63460*/  IMAD.MOV.U32 R7, RZ, RZ, R27 ;  /* 0x000000ffff077224 */ /* 0x000fe200078e001b */
[----:B------:R-:W-:Y:S02]  /*63470*/  LOP3.LUT R0, R0, 0x7f8, RZ, 0xc0, !PT ;  /* 0x000007f800007812 */ /* 0x000fe400078ec0ff */
[----:B------:R1:W-:Y:S03]  /*63480*/  STL [R1+0x118], R22 ;  /* 0x0001181601007387 */ /* 0x0003e60000100800 */
[----:B------:R-:W-:-:S05]  /*63490*/  IMAD.IADD R3, R1, 0x1, R0 ;  /* 0x0000000101037824 */ /* 0x000fca00078e0200 */
[----:B------:R1:W-:Y:S02]  /*634a0*/  STL.64 [R3+0x120], R6 ;  /* 0x0001200603007387 */ /* 0x0003e40000100a00 */
.L_x_1684:
[----:B------:R-:W-:Y:S05]  /*634b0*/  BSYNC B0 ;  /* 0x0000000000007941 */ /* 0x000fea0003800000 */
.L_x_1666:
[----:B------:R-:W-:Y:S05]  /*634c0*/  BRA `(.L_x_1417) ;  /* 0x0000019800087947 */ /* 0x000fea0003800000 */
.L_x_1421:
        /* <DEDUP_REMOVED lines=20> */
.L_x_1687:
[----:B------:R-:W1:Y:S02]  /*63610*/  LDC.64 R4, c[0x0][0x380] ;  /* 0x0000e000ff047b82 */ /* 0x000e640000000a00 */
[----:B-1----:R-:W-:-:S03]  /*63620*/  IMAD.WIDE.U32 R4, R3, 0x8, R4 ;  /* 0x0000000803047825 */ /* 0x002fc600078e0004 */
[----:B------:R-:W-:-:S05]  /*63630*/  IADD3 R8, P0, PT, R4, 0xc000000, RZ ;  /* 0x0c00000004087810 */ /* 0x000fca0007f1e0ff */
[----:B------:R-:W-:-:S06]  /*63640*/  IMAD.X R9, RZ, RZ, R5, P0 ;  /* 0x000000ffff097224 */ /* 0x000fcc00000e0605 */
[----:B------:R-:W5:Y:S02]  /*63650*/  ATOMG.E.EXCH.64.STRONG.GPU PT, R8, desc[UR36][R8.64+0x8], RZ ;  /* 0x800008ff080879a8 */ /* 0x000f64000c1ef524 */
.L_x_1688:
[----:B------:R-:W-:Y:S05]  /*63660*/  BSYNC.RECONVERGENT B0 ;  /* 0x0000000000007941 */ /* 0x000fea0003800200 */
.L_x_1686:
        /* <DEDUP_REMOVED lines=8> */
.L_x_1708:
        /* <DEDUP_REMOVED lines=8> */
.L_x_1699:
        /* <DEDUP_REMOVED lines=10> */
.L_x_1694:
[----:B------:R-:W-:-:S05]  /*63810*/  IMAD.MOV.U32 R11, RZ, RZ, -0x1 ;  /* 0xffffffffff0b7424 */ /* 0x000fca00078e00ff */
[----:B------:R3:W5:Y:S02]  /*63820*/  ATOMG.E.EXCH.STRONG.GPU PT, R0, desc[UR36][R4.64], R11 ;  /* 0x8000000b040079a8 */ /* 0x000764000c1ef124 */
.L_x_1695:
[----:B------:R-:W-:Y:S05]  /*63830*/  BSYNC.RECONVERGENT B2 ;  /* 0x0000000000027941 */ /* 0x000fea0003800200 */
.L_x_1693:
[----:B-123-5:R-:W-:-:S05]  /*63840*/  VIADD R11, R0, 0x1 ;  /* 0x00000001000b7836 */ /* 0x02efca0000000000 */
[----:B------:R-:W-:-:S13]  /*63850*/  ISETP.GE.U32.AND P1, PT, R11, 0x2, PT ;  /* 0x000000020b00780c */ /* 0x000fda0003f26070 */
[----:B------:R-:W-:Y:S05]  /*63860*/  @!P1 BRA `(.L_x_1692) ;  /* 0x0000000000249947 */ /* 0x000fea0003800000 */
[----:B------:R-:W-:Y:S04]  /*63870*/  BSSY.RECONVERGENT B2, `(.L_x_1696) ;  /* 0x0000005000027945 */ /* 0x000fe80003800200 */
[----:B------:R-:W-:Y:S05]  /*63880*/  @P0 BRA `(.L_x_1697) ;  /* 0x0000000000080947 */ /* 0x000fea0003800000 */
[----:B------:R1:W-:Y:S01]  /*63890*/  ATOMS.EXCH RZ, [R6+0x10000], RZ ;  /* 0x010000ff06ff738c */ /* 0x0003e20004000000 */
[----:B------:R-:W-:Y:S05]  /*638a0*/  BRA `(.L_x_1698) ;  /* 0x0000000000047947 */ /* 0x000fea0003800000 */
.L_x_1697:
[----:B------:R2:W5:Y:S02]  /*638b0*/  ATOMG.E.EXCH.STRONG.GPU PT, RZ, desc[UR36][R4.64], RZ ;  /* 0x800000ff04ff79a8 */ /* 0x000564000c1ef124 */
.L_x_1698:
[----:B------:R-:W-:Y:S05]  /*638c0*/  BSYNC.RECONVERGENT B2 ;  /* 0x0000000000027941 */ /* 0x000fea0003800200 */
.L_x_1696:
[----:B------:R-:W-:Y:S01]  /*638d0*/  LOP3.LUT P0, RZ, R0, 0x7, RZ, 0xc0, !PT ;  /* 0x0000000700ff7812 */ /* 0x000fe2000780c0ff */
[----:B------:R-:W-:-:S12]  /*638e0*/  IMAD.MOV.U32 R3, RZ, RZ, R0 ;  /* 0x000000ffff037224 */ /* 0x000fd800078e0000 */
[----:B------:R-:W-:Y:S05]  /*638f0*/  @!P0 BRA `(.L_x_1699) ;  /* 0xfffffffc009c8947 */ /* 0x000fea000383ffff */
.L_x_1692:
[----:B------:R-:W-:Y:S05]  /*63900*/  BSYNC B1 ;  /* 0x0000000000017941 */ /* 0x000fea0003800000 */
.L_x_1691:
        /* <DEDUP_REMOVED lines=9> */
[----:B------:R-:W-:Y:S01]  /*639a0*/  IMAD.MOV.U32 R0, RZ, RZ, R3 ;  /* 0x000000ffff007224 */ /* 0x000fe200078e0003 */
[----:B------:R-:W-:-:S11]  /*639b0*/  MOV R11, R10 ;  /* 0x0000000a000b7202 */ /* 0x000fd60000000f00 */
[----:B------:R-:W-:Y:S05]  /*639c0*/  @!P0 BRA `(.L_x_1703) ;  /* 0x00000000009c8947 */ /* 0x000fea0003800000 */
[----:B------:R-:W-:-:S13]  /*639d0*/  ISETP.NE.AND P0, PT, R4, RZ, PT ;  /* 0x000000ff0400720c */ /* 0x000fda0003f05270 */
[----:B------:R-:W-:Y:S05]  /*639e0*/  @P0 BREAK.RELIABLE B1 ;  /* 0x0000000000010942 */ /* 0x000fea0003800100 */
[----:B------:R-:W-:Y:S05]  /*639f0*/  @P0 BRA `(.L_x_1704) ;  /* 0x0000000400840947 */ /* 0x000fea0003800000 */
.L_x_1702:
[----:B------:R-:W-:Y:S02]  /*63a00*/  ISETP.GT.U32.AND P1, PT, R10, 0xffff, PT ;  /* 0x0000ffff0a00780c */ /* 0x000fe40003f24070 */
[----:B------:R-:W-:-:S11]  /*63a10*/  SHF.R.U32.HI R11, RZ, 0x3, R10 ;  /* 0x00000003ff0b7819 */ /* 0x000fd6000001160a */
        /* <DEDUP_REMOVED lines=12> */
.L_x_1701:
        /* <DEDUP_REMOVED lines=15> */
.L_x_1706:
[----:B------:R-:W-:-:S05]  /*63bd0*/  IMAD.WIDE.U32 R4, R5, 0x4, R28 ;  /* 0x0000000405047825 */ /* 0x000fca00078e001c */
[----:B------:R-:W2:Y:S02]  /*63be0*/  ATOMG.E.EXCH.STRONG.GPU PT, R0, desc[UR36][R4.64], R3 ;  /* 0x80000003040079a8 */ /* 0x000ea4000c1ef124 */
[----:B--2---:R-:W-:-:S13]  /*63bf0*/  ISETP.NE.AND P0, PT, R0, -0x1, PT ;  /* 0xffffffff0000780c */ /* 0x004fda0003f05270 */
[----:B------:R-:W-:Y:S05]  /*63c00*/  @!P0 BREAK.RELIABLE B1 ;  /* 0x0000000000018942 */ /* 0x000fea0003800100 */
[----:B------:R-:W-:Y:S05]  /*63c10*/  @!P0 BRA `(.L_x_1707) ;  /* 0x00000004001c8947 */ /* 0x000fea0003800000 */
[----:B------:R3:W5:Y:S01]  /*63c20*/  ATOMG.E.EXCH.STRONG.GPU PT, RZ, desc[UR36][R4.64], RZ ;  /* 0x800000ff04ff79a8 */ /* 0x000762000c1ef124 */
[----:B------:R-:W-:-:S07]  /*63c30*/  IMAD.MOV.U32 R11, RZ, RZ, R3 ;  /* 0x000000ffff0b7224 */ /* 0x000fce00078e0003 */
.L_x_1703:
[----:B------:R-:W-:Y:S05]  /*63c40*/  BSYNC.RELIABLE B1 ;  /* 0x0000000000017941 */ /* 0x000fea0003800100 */
.L_x_1700:
[----:B------:R-:W-:Y:S02]  /*63c50*/  LOP3.LUT P0, RZ, R0, 0x7, RZ, 0xc0, !PT ;  /* 0x0000000700ff7812 */ /* 0x000fe4000780c0ff */
[----:B------:R-:W-:-:S04]  /*63c60*/  LOP3.LUT P1, RZ, R11, 0x7, RZ, 0xc0, !PT ;  /* 0x000000070bff7812 */ /* 0x000fc8000782c0ff */
[----:B------:R-:W-:-:S04]  /*63c70*/  PLOP3.LUT P0, PT, P0, P1, PT, 0x20, 0x2 ;  /* 0x000000000002781c */ /* 0x000fc80000702470 */
[----:B------:R-:W-:Y:S02]  /*63c80*/  SEL R10, R11, R0, P0 ;  /* 0x000000000b0a7207 */ /* 0x000fe40000000000 */
[----:B------:R-:W-:Y:S02]  /*63c90*/  SEL R3, R0, R11, P0 ;  /* 0x0000000b00037207 */ /* 0x000fe40000000000 */
[----:B------:R-:W-:-:S13]  /*63ca0*/  LOP3.LUT P1, RZ, R10, 0x7, RZ, 0xc0, !PT ;  /* 0x000000070aff7812 */ /* 0x000fda000782c0ff */
[----:B------:R-:W-:Y:S05]  /*63cb0*/  @!P1 BRA `(.L_x_1708) ;  /* 0xfffffff8008c9947 */ /* 0x000fea000383ffff */
.L_x_1690:
[----:B------:R-:W-:Y:S02]  /*63cc0*/  IMAD.SHL.U32 R0, R10, 0x8, RZ ;  /* 0x000000080a007824 */ /* 0x000fe400078e00ff */
[----:B---3--:R-:W-:Y:S02]  /*63cd0*/  IMAD.MOV.U32 R5, RZ, RZ, -0x4f0f0efe ;  /* 0xb0f0f102ff057424 */ /* 0x008fe400078e00ff */
        /* <DEDUP_REMOVED lines=33> */
.L_x_1705:
        /* <DEDUP_REMOVED lines=18> */
.L_x_1704:
        /* <DEDUP_REMOVED lines=8> */
.L_x_1707:
[----:B------:R-:W-:Y:S05]  /*64090*/  BSYNC B0 ;  /* 0x0000000000007941 */ /* 0x000fea0003800000 */
.L_x_1689:
[----:B------:R-:W-:Y:S01]  /*640a0*/  LOP3.LUT P0, RZ, R9, 0x7, RZ, 0xc0, !PT ;  /* 0x0000000709ff7812 */ /* 0x000fe2000780c0ff */
[----:B------:R-:W-:Y:S03]  /*640b0*/  BSSY B0, `(.L_x_1709) ;  /* 0x0000098000007945 */ /* 0x000fe60003800000 */
[----:B------:R-:W-:-:S04]  /*640c0*/  ISETP.NE.AND P0, PT, R7, RZ, !P0 ;  /* 0x000000ff0700720c */ /* 0x000fc80004705270 */
[----:B-1----:R-:W-:Y:S02]  /*640d0*/  SEL R6, R9, R27, P0 ;  /* 0x0000001b09067207 */ /* 0x002fe40000000000 */
[----:B------:R-:W-:Y:S02]  /*640e0*/  SEL R7, R27, R9, P0 ;  /* 0x000000091b077207 */ /* 0x000fe40000000000 */
[----:B------:R-:W-:-:S13]  /*640f0*/  LOP3.LUT P1, RZ, R6, 0x7, RZ, 0xc0, !PT ;  /* 0x0000000706ff7812 */ /* 0x000fda000782c0ff */
[----:B------:R-:W-:Y:S05]  /*64100*/  @P1 BRA `(.L_x_1710) ;  /* 0x0000000400741947 */ /* 0x000fea0003800000 */
.L_x_1728:
[----:B------:R-:W-:Y:S01]  /*64110*/  LOP3.LUT P0, RZ, R7, 0x7, RZ, 0xc0, !PT ;  /* 0x0000000707ff7812 */ /* 0x000fe2000780c0ff */
[----:B------:R-:W-:Y:S05]  /*64120*/  YIELD ;  /* 0x0000000000007946 */ /* 0x000fea0003800000 */
[----:B------:R-:W-:Y:S07]  /*64130*/  BSSY B1, `(.L_x_1711) ;  /* 0x000001f000017945 */ /* 0x000fee0003800000 */
[----:B------:R-:W-:Y:S05]  /*64140*/  @P0 BRA `(.L_x_1712) ;  /* 0x0000000000740947 */ /* 0x000fea0003800000 */
[----:B------:R-:W1:Y:S01]  /*64150*/  S2R R3, SR_CgaCtaId ;  /* 0x0000000000037919 */ /* 0x000e620000008800 */
[----:B--234-:R-:W-:-:S05]  /*64160*/  MOV R0, 0x400 ;  /* 0x0000040000007802 */ /* 0x01cfca0000000f00 */
[----:B------:R-:W-:-:S05]  /*64170*/  VIADD R0, R0, 0x410 ;  /* 0x0000041000007836 */ /* 0x000fca0000000000 */
[----:B-1----:R-:W-:-:S07]  /*64180*/  LEA R8, R3, R0, 0x18 ;  /* 0x0000000003087211 */ /* 0x002fce00078ec0ff */
.L_x_1719:
        /* <DEDUP_REMOVED lines=10> */
.L_x_1714:
[----:B------:R-:W-:-:S05]  /*64230*/  IMAD.MOV.U32 R9, RZ, RZ, -0x1 ;  /* 0xffffffffff097424 */ /* 0x000fca00078e00ff */
[----:B------:R3:W5:Y:S02]  /*64240*/  ATOMG.E.EXCH.STRONG.GPU PT, R0, desc[UR36][R4.64], R9 ;  /* 0x80000009040079a8 */ /* 0x000764000c1ef124 */
.L_x_1715:
[----:B------:R-:W-:Y:S05]  /*64250*/  BSYNC.RECONVERGENT B2 ;  /* 0x0000000000027941 */ /* 0x000fea0003800200 */
.L_x_1713:
[----:B--23-5:R-:W-:-:S05]  /*64260*/  VIADD R9, R0, 0x1 ;  /* 0x0000000100097836 */ /* 0x02cfca0000000000 */
[----:B------:R-:W-:-:S13]  /*64270*/  ISETP.GE.U32.AND P1, PT, R9, 0x2, PT ;  /* 0x000000020900780c */ /* 0x000fda0003f26070 */
[----:B------:R-:W-:Y:S05]  /*64280*/  @!P1 BRA `(.L_x_1712) ;  /* 0x0000000000249947 */ /* 0x000fea0003800000 */
[----:B------:R-:W-:Y:S04]  /*64290*/  BSSY.RECONVERGENT B2, `(.L_x_1716) ;  /* 0x0000005000027945 */ /* 0x000fe80003800200 */
[----:B------:R-:W-:Y:S05]  /*642a0*/  @P0 BRA `(.L_x_1717) ;  /* 0x0000000000080947 */ /* 0x000fea0003800000 */
[----:B------:R3:W-:Y:S01]  /*642b0*/  ATOMS.EXCH RZ, [R3+0x10000], RZ ;  /* 0x010000ff03ff738c */ /* 0x0007e20004000000 */
[----:B------:R-:W-:Y:S05]  /*642c0*/  BRA `(.L_x_1718) ;  /* 0x0000000000047947 */ /* 0x000fea0003800000 */
.L_x_1717:
[----:B------:R2:W5:Y:S02]  /*642d0*/  ATOMG.E.EXCH.STRONG.GPU PT, RZ, desc[UR36][R4.64], RZ ;  /* 0x800000ff04ff79a8 */ /* 0x000564000c1ef124 */
.L_x_1718:
[----:B------:R-:W-:Y:S05]  /*642e0*/  BSYNC.RECONVERGENT B2 ;  /* 0x0000000000027941 */ /* 0x000fea0003800200 */
.L_x_1716:
[----:B------:R-:W-:Y:S01]  /*642f0*/  LOP3.LUT P0, RZ, R0, 0x7, RZ, 0xc0, !PT ;  /* 0x0000000700ff7812 */ /* 0x000fe2000780c0ff */
[----:B------:R-:W-:-:S12]  /*64300*/  IMAD.MOV.U32 R7, RZ, RZ, R0 ;  /* 0x000000ffff077224 */ /* 0x000fd800078e0000 */
[----:B------:R-:W-:Y:S05]  /*64310*/  @!P0 BRA `(.L_x_1719) ;  /* 0xfffffffc009c8947 */ /* 0x000fea000383ffff */
.L_x_1712:
[----:B------:R-:W-:Y:S05]  /*64320*/  BSYNC B1 ;  /* 0x0000000000017941 */ /* 0x000fea0003800000 */
.L_x_1711:
        /* <DEDUP_REMOVED lines=9> */
[----:B----4-:R-:W-:Y:S02]  /*643c0*/  IMAD.MOV.U32 R0, RZ, RZ, R7 ;  /* 0x000000ffff007224 */ /* 0x010fe400078e0007 */
[----:B-1----:R-:W-:-:S10]  /*643d0*/  IMAD.MOV.U32 R3, RZ, RZ, R6 ;  /* 0x000000ffff037224 */ /* 0x002fd400078e0006 */
[----:B------:R-:W-:Y:S05]  /*643e0*/  @!P0 BRA `(.L_x_1723) ;  /* 0x00000000009c8947 */ /* 0x000fea0003800000 */
[----:B------:R-:W-:-:S13]  /*643f0*/  ISETP.NE.AND P0, PT, R4, RZ, PT ;  /* 0x000000ff0400720c */ /* 0x000fda0003f05270 */
[----:B------:R-:W-:Y:S05]  /*64400*/  @P0 BREAK.RELIABLE B1 ;  /* 0x0000000000010942 */ /* 0x000fea0003800100 */
[----:B------:R-:W-:Y:S05]  /*64410*/  @P0 BRA `(.L_x_1724) ;  /* 0x00000004006c0947 */ /* 0x000fea0003800000 */
.L_x_1722:
[----:B------:R-:W-:Y:S02]  /*64420*/  ISETP.GT.U32.AND P1, PT, R6, 0xffff, PT ;  /* 0x0000ffff0600780c */ /* 0x000fe40003f24070 */
[----:B-1----:R-:W-:-:S11]  /*64430*/  SHF.R.U32.HI R3, RZ, 0x3, R6 ;  /* 0x00000003ff037819 */ /* 0x002fd60000011606 */
[----:B----4-:R-:W-:-:S06]  /*64440*/  @P1 IMAD.WIDE.U32 R4, R3, 0x4, R28 ;  /* 0x0000000403041825 */ /* 0x010fcc00078e001c */
        /* <DEDUP_REMOVED lines=11> */
.L_x_1721:
        /* <DEDUP_REMOVED lines=15> */
.L_x_1726:
[----:B------:R-:W-:-:S05]  /*645f0*/  IMAD.WIDE.U32 R4, R5, 0x4, R28 ;  /* 0x0000000405047825 */ /* 0x000fca00078e001c */
[----:B------:R-:W2:Y:S02]  /*64600*/  ATOMG.E.EXCH.STRONG.GPU PT, R0, desc[UR36][R4.64], R7 ;  /* 0x80000007040079a8 */ /* 0x000ea4000c1ef124 */
[----:B--2---:R-:W-:-:S13]  /*64610*/  ISETP.NE.AND P0, PT, R0, -0x1, PT ;  /* 0xffffffff0000780c */ /* 0x004fda0003f05270 */
[----:B------:R-:W-:Y:S05]  /*64620*/  @!P0 BREAK.RELIABLE B1 ;  /* 0x0000000000018942 */ /* 0x000fea0003800100 */
[----:B------:R-:W-:Y:S05]  /*64630*/  @!P0 BRA `(.L_x_1727) ;  /* 0x0000000000fc8947 */ /* 0x000fea0003800000 */
[----:B------:R3:W5:Y:S01]  /*64640*/  ATOMG.E.EXCH.STRONG.GPU PT, RZ, desc[UR36][R4.64], RZ ;  /* 0x800000ff04ff79a8 */ /* 0x000762000c1ef124 */
[----:B-1----:R-:W-:-:S07]  /*64650*/  IMAD.MOV.U32 R3, RZ, RZ, R7 ;  /* 0x000000ffff037224 */ /* 0x002fce00078e0007 */
.L_x_1723:
[----:B------:R-:W-:Y:S05]  /*64660*/  BSYNC.RELIABLE B1 ;  /* 0x0000000000017941 */ /* 0x000fea0003800100 */
.L_x_1720:
[----:B------:R-:W-:Y:S02]  /*64670*/  LOP3.LUT P0, RZ, R0, 0x7, RZ, 0xc0, !PT ;  /* 0x0000000700ff7812 */ /* 0x000fe4000780c0ff */
[----:B------:R-:W-:-:S04]  /*64680*/  LOP3.LUT P1, RZ, R3, 0x7, RZ, 0xc0, !PT ;  /* 0x0000000703ff7812 */ /* 0x000fc8000782c0ff */
[----:B------:R-:W-:-:S04]  /*64690*/  PLOP3.LUT P0, PT, P0, P1, PT, 0x20, 0x2 ;  /* 0x000000000002781c */ /* 0x000fc80000702470 */
[----:B------:R-:W-:Y:S02]  /*646a0*/  SEL R6, R3, R0, P0 ;  /* 0x0000000003067207 */ /* 0x000fe40000000000 */
[----:B------:R-:W-:Y:S02]  /*646b0*/  SEL R7, R0, R3, P0 ;  /* 0x0000000300077207 */ /* 0x000fe40000000000 */
[----:B------:R-:W-:-:S13]  /*646c0*/  LOP3.LUT P1, RZ, R6, 0x7, RZ, 0xc0, !PT ;  /* 0x0000000706ff7812 */ /* 0x000fda000782c0ff */
[----:B------:R-:W-:Y:S05]  /*646d0*/  @!P1 BRA `(.L_x_1728) ;  /* 0xfffffff8008c9947 */ /* 0x000fea000383ffff */
.L_x_1710:
        /* <DEDUP_REMOVED lines=32> */
.L_x_1725:
        /* <DEDUP_REMOVED lines=15> */
.L_x_1724:
[C---:B------:R-:W-:Y:S02]  /*649d0*/  IMAD.SHL.U32 R0, R22.reuse, 0x8, RZ ;  /* 0x0000000816007824 */ /* 0x040fe400078e00ff */
[----:B------:R-:W-:-:S03]  /*649e0*/  VIADD R22, R22, 0x1 ;  /* 0x0000000116167836 */ /* 0x000fc60000000000 */
[----:B------:R-:W-:Y:S02]  /*649f0*/  LOP3.LUT R0, R0, 0x7f8, RZ, 0xc0, !PT ;  /* 0x000007f800007812 */ /* 0x000fe400078ec0ff */
[----:B------:R1:W-:Y:S03]  /*64a00*/  STL [R1+0x118], R22 ;  /* 0x0001181601007387 */ /* 0x0003e60000100800 */
[----:B------:R-:W-:-:S05]  /*64a10*/  IMAD.IADD R3, R1, 0x1, R0 ;  /* 0x0000000101037824 */ /* 0x000fca00078e0200 */
[----:B------:R1:W-:Y:S02]  /*64a20*/  STL.64 [R3+0x120], R6 ;  /* 0x0001200603007387 */ /* 0x0003e40000100a00 */
.L_x_1727:
[----:B------:R-:W-:Y:S05]  /*64a30*/  BSYNC B0 ;  /* 0x0000000000007941 */ /* 0x000fea0003800000 */
.L_x_1709:
[----:B------:R-:W-:Y:S05]  /*64a40*/  BRA `(.L_x_1468) ;  /* 0x00000180009c7947 */ /* 0x000fea0003800000 */
.L_x_1420:
[----:B------:R-:W-:-:S13]  /*64a50*/  ISETP.GT.AND P0, PT, R4, 0x5, PT ;  /* 0x000000050400780c */ /* 0x000fda0003f04270 */
[----:B------:R-:W-:Y:S05]  /*64a60*/  @P0 BRA `(.L_x_1729) ;  /* 0x000000d0009c0947 */ /* 0x000fea0003800000 */
[----:B------:R-:W-:-:S13]  /*64a70*/  ISETP.NE.AND P0, PT, R4, 0x4, PT ;  /* 0x000000040400780c */ /* 0x000fda0003f05270 */
[----:B------:R-:W-:Y:S05]  /*64a80*/  @!P0 BRA `(.L_x_1730) ;  /* 0x000000b800f88947 */ /* 0x000fea0003800000 */
[----:B------:R-:W2:Y:S01]  /*64a90*/  LDL R0, [R1+0xc] ;  /* 0x00000c0001007983 */ /* 0x000ea20000100800 */
[----:B------:R-:W-:Y:S01]  /*64aa0*/  IMAD.MOV R33, RZ, RZ, -R33 ;  /* 0x000000ffff217224 */ /* 0x000fe200078e0a21 */
[----:B------:R-:W-:Y:S01]  /*64ab0*/  IADD3 R18, PT, PT, -R22, 0x100, RZ ;  /* 0x0000010016127810 */ /* 0x000fe20007ffe1ff */
[----:B------:R-:W-:Y:S03]  /*64ac0*/  BSSY.RECONVERGENT B8, `(.L_x_1731) ;  /* 0x0000883000087945 */ /* 0x000fe60003800200 */
[----:B------:R-:W-:Y:S02]  /*64ad0*/  VIADDMNMX.U32 R18, R33, 0x100, R18, PT ;  /* 0x0000010021127846 */ /* 0x000fe40003800012 */
[----:B--2---:R-:W-:-:S13]  /*64ae0*/  ISETP.NE.AND P0, PT, R0, 0x2, PT ;  /* 0x000000020000780c */ /* 0x004fda0003f05270 */
[----:B------:R-:W-:Y:S05]  /*64af0*/  @!P0 BRA `(.L_x_1732) ;  /* 0x0000000400388947 */ /* 0x000fea0003800000 */
[----:B------:R-:W-:Y:S01]  /*64b00*/  BSSY.RECONVERGENT B9, `(.L_x_1733) ;  /* 0x0000027000097945 */ /* 0x000fe20003800200 */
[----:B------:R-:W-:Y:S02]  /*64b10*/  IMAD.MOV.U32 R22, RZ, RZ, RZ ;  /* 0x000000ffff167224 */ /* 0x000fe400078e00ff */
[----:B------:R-:W-:-:S07]  /*64b20*/  IMAD.MOV.U32 R19, RZ, RZ, RZ ;  /* 0x000000ffff137224 */ /* 0x000fce00078e00ff */
.L_x_1736:
        /* <DEDUP_REMOVED lines=33> */
.L_x_1735:
[----:B------:R-:W-:Y:S05]  /*64d40*/  BSYNC.RECONVERGENT B10 ;  /* 0x00000000000a7941 */ /* 0x000fea0003800200 */
.L_x_1734:
[----:B------:R-:W-:-:S13]  /*64d50*/  ISETP.GE.U32.AND P0, PT, R19, 0x4, PT ;  /* 0x000000041300780c */ /* 0x000fda0003f06070 */
[----:B------:R-:W-:Y:S05]  /*64d60*/  @!P0 BRA `(.L_x_1736) ;  /* 0xfffffffc00708947 */ /* 0x000fea000383ffff */
[----:B------:R-:W-:Y:S05]  /*64d70*/  BSYNC.RECONVERGENT B9 ;  /* 0x0000000000097941 */ /* 0x000fea0003800200 */
.L_x_1733:
[----:B------:R-:W-:Y:S01]  /*64d80*/  BSSY.RECONVERGENT B9, `(.L_x_1737) ;  /* 0x0000023000097945 */ /* 0x000fe20003800200 */
[----:B------:R-:W-:Y:S02]  /*64d90*/  IMAD.MOV.U32 R32, RZ, RZ, RZ ;  /* 0x000000ffff207224 */ /* 0x000fe400078e00ff */
[----:B------:R-:W-:-:S07]  /*64da0*/  IMAD.MOV.U32 R22, RZ, RZ, RZ ;  /* 0x000000ffff167224 */ /* 0x000fce00078e00ff */
.L_x_1740:
[----:B-1----:R-:W-:-:S04]  /*64db0*/  IADD3 R4, P0, PT, R24, -0x80000000, RZ ;  /* 0x8000000018047810 */ /* 0x002fc80007f1e0ff */
[----:B------:R-:W-:Y:S02]  /*64dc0*/  IADD3 R4, P1, PT, R4, 0xc000000, RZ ;  /* 0x0c00000004047810 */ /* 0x000fe40007f3e0ff */
[----:B------:R-:W-:-:S04]  /*64dd0*/  IADD3.X R0, PT, PT, R25, 0x1, RZ, P0, !PT ;  /* 0x0000000119007810 */ /* 0x000fc800007fe4ff */
[----:B------:R-:W-:-:S05]  /*64de0*/  IADD3.X R5, PT, PT, RZ, R0, RZ, P1, !PT ;  /* 0x00000000ff057210 */ /* 0x000fca0000ffe4ff */
        /* <DEDUP_REMOVED lines=25> */
.L_x_1739:
[----:B------:R-:W-:Y:S05]  /*64f80*/  BSYNC.RECONVERGENT B10 ;  /* 0x00000000000a7941 */ /* 0x000fea0003800200 */
.L_x_1738:
[----:B------:R-:W-:-:S13]  /*64f90*/  ISETP.GE.U32.AND P0, PT, R22, 0x4, PT ;  /* 0x000000041600780c */ /* 0x000fda0003f06070 */
[----:B------:R-:W-:Y:S05]  /*64fa0*/  @!P0 BRA `(.L_x_1740) ;  /* 0xfffffffc00808947 */ /* 0x000fea000383ffff */
[----:B------:R-:W-:Y:S05]  /*64fb0*/  BSYNC.RECONVERGENT B9 ;  /* 0x0000000000097941 */ /* 0x000fea0003800200 */
.L_x_1737:
[----:B------:R-:W-:Y:S01]  /*64fc0*/  PLOP3.LUT P0, PT, PT, PT, PT, 0x8, 0x80 ;  /* 0x000000000080781c */ /* 0x000fe20003f0e170 */
[----:B------:R-:W-:-:S12]  /*64fd0*/  BRA `(.L_x_1741) ;  /* 0x0000008000c47947 */ /* 0x000fd80003800000 */
.L_x_1732:
[----:B------:R-:W2:Y:S01]  /*64fe0*/  LDL R20, [R1+0x4] ;  /* 0x0000040001147983 */ /* 0x000ea20000100800 */
[----:B------:R-:W-:Y:S01]  /*64ff0*/  BSSY.RECONVERGENT B0, `(.L_x_1742) ;  /* 0x0000445000007945 */ /* 0x000fe20003800200 */
[C---:B--2---:R-:W-:Y:S02]  /*65000*/  IMAD.SHL.U32 R0, R20.reuse, 0x80, RZ ;  /* 0x0000008014007824 */ /* 0x044fe400078e00ff */
[----:B------:R-:W-:Y:S02]  /*65010*/  IMAD.SHL.U32 R3, R20, 0x400, RZ ;  /* 0x0000040014037824 */ /* 0x000fe400078e00ff */
[C---:B------:R-:W-:Y:S02]  /*65020*/  VIADD R6, R0.reuse, 0x80 ;  /* 0x0000008000067836 */ /* 0x040fe40000000000 */
[----:B------:R-:W-:Y:S01]  /*65030*/  VIADD R8, R0, 0x100 ;  /* 0x0000010000087836 */ /* 0x000fe20000000000 */
[----:B------:R-:W-:Y:S01]  /*65040*/  LOP3.LUT R3, R3, 0xfc00, RZ, 0xc0, !PT ;  /* 0x0000fc0003037812 */ /* 0x000fe200078ec0ff */
[----:B------:R-:W-:-:S02]  /*65050*/  IMAD.SHL.U32 R4, R6, 0x8, RZ ;  /* 0x0000000806047824 */ /* 0x000fc400078e00ff */
[C---:B------:R-:W-:Y:S01]  /*65060*/  IMAD.SHL.U32 R9, R8.reuse, 0x8, RZ ;  /* 0x0000000808097824 */ /* 0x040fe200078e00ff */
[----:B------:R-:W-:Y:S01]  /*65070*/  LOP3.LUT R8, R8, 0x1f80, RZ, 0xc0, !PT ;  /* 0x00001f8008087812 */ /* 0x000fe200078ec0ff */
[----:B------:R-:W-:Y:S01]  /*65080*/  IMAD.IADD R3, R36, 0x1, R3 ;  /* 0x0000000124037824 */ /* 0x000fe200078e0203 */
[----:B------:R-:W-:Y:S01]  /*65090*/  LOP3.LUT R7, R4, 0xfc00, RZ, 0xc0, !PT ;  /* 0x0000fc0004077812 */ /* 0x000fe200078ec0ff */
[----:B------:R-:W-:Y:S01]  /*650a0*/  VIADD R19, R0, 0x180 ;  /* 0x0000018000137836 */ /* 0x000fe20000000000 */
[----:B------:R-:W-:Y:S02]  /*650b0*/  LOP3.LUT R9, R9, 0xfc00, RZ, 0xc0, !PT ;  /* 0x0000fc0009097812 */ /* 0x000fe400078ec0ff */
[----:B------:R-:W1:Y:S01]  /*650c0*/  LDS.64 R4, [R3] ;  /* 0x0000000003047984 */ /* 0x000e620000000a00 */
[----:B------:R-:W-:Y:S01]  /*650d0*/  IMAD.IADD R7, R36, 0x1, R7 ;  /* 0x0000000124077824 */ /* 0x000fe200078e0207 */
[----:B------:R-:W-:Y:S01]  /*650e0*/  LOP3.LUT R0, R0, 0x1f80, RZ, 0xc0, !PT ;  /* 0x00001f8000007812 */ /* 0x000fe200078ec0ff */
[----:B------:R-:W-:-:S02]  /*650f0*/  IMAD.SHL.U32 R10, R19, 0x8, RZ ;  /* 0x00000008130a7824 */ /* 0x000fc400078e00ff */
[----:B------:R-:W-:Y:S01]  /*65100*/  IMAD.IADD R9, R36, 0x1, R9 ;  /* 0x0000000124097824 */ /* 0x000fe200078e0209 */
[----:B------:R2:W3:Y:S02]  /*65110*/  LDS.64 R12, [R7] ;  /* 0x00000000070c7984 */ /* 0x0004e40000000a00 */
[----:B------:R-:W-:Y:S02]  /*65120*/  LOP3.LUT R11, R10, 0xfc00, RZ, 0xc0, !PT ;  /* 0x0000fc000a0b7812 */ /* 0x000fe400078ec0ff */
[----:B------:R-:W4:Y:S03]  /*65130*/  LDS.64 R14, [R9] ;  /* 0x00000000090e7984 */ /* 0x000f260000000a00 */
[----:B------:R-:W-:Y:S02]  /*65140*/  IMAD.IADD R11, R36, 0x1, R11 ;  /* 0x00000001240b7824 */ /* 0x000fe400078e020b */
[----:B--2---:R-:W-:-:S04]  /*65150*/  IMAD.IADD R7, R8, 0x1, R37 ;  /* 0x0000000108077824 */ /* 0x004fc800078e0225 */
[----:B------:R-:W2:Y:S01]  /*65160*/  LDS.64 R10, [R11] ;  /* 0x000000000b0a7984 */ /* 0x000ea20000000a00 */
[----:B-1----:R-:W-:Y:S02]  /*65170*/  ISETP.NE.U32.AND P0, PT, R4, RZ, PT ;  /* 0x000000ff0400720c */ /* 0x002fe40003f05070 */
[----:B------:R-:W-:Y:S01]  /*65180*/  LOP3.LUT R4, R6, 0x1f80, RZ, 0xc0, !PT ;  /* 0x00001f8006047812 */ /* 0x000fe200078ec0ff */
[--C-:B------:R-:W-:Y:S01]  /*65190*/  IMAD.IADD R6, R0, 0x1, R37.reuse ;  /* 0x0000000100067824 */ /* 0x100fe200078e0225 */
[----:B------:R-:W-:Y:S01]  /*651a0*/  ISETP.NE.AND.EX P0, PT, R5, RZ, PT, P0 ;  /* 0x000000ff0500720c */ /* 0x000fe20003f05300 */
[----:B------:R-:W-:Y:S01]  /*651b0*/  IMAD.MOV.U32 R0, RZ, RZ, RZ ;  /* 0x000000ffff007224 */ /* 0x000fe200078e00ff */
[----:B---3--:R-:W-:Y:S01]  /*651c0*/  ISETP.NE.U32.AND P1, PT, R12, RZ, PT ;  /* 0x000000ff0c00720c */ /* 0x008fe20003f25070 */
[----:B------:R-:W-:Y:S01]  /*651d0*/  IMAD.IADD R5, R4, 0x1, R37 ;  /* 0x0000000104057824 */ /* 0x000fe200078e0225 */
[----:B------:R-:W-:Y:S02]  /*651e0*/  ISETP.EQ.OR P0, PT, R6, RZ, P0 ;  /* 0x000000ff0600720c */ /* 0x000fe40000702670 */
[----:B------:R-:W-:-:S02]  /*651f0*/  ISETP.NE.AND.EX P1, PT, R13, RZ, PT, P1 ;  /* 0x000000ff0d00720c */ /* 0x000fc40003f25310 */
[----:B----4-:R-:W-:Y:S02]  /*65200*/  ISETP.NE.U32.AND P2, PT, R14, RZ, PT ;  /* 0x000000ff0e00720c */ /* 0x010fe40003f45070 */
[----:B------:R-:W-:Y:S02]  /*65210*/  ISETP.EQ.OR P1, PT, R5, RZ, P1 ;  /* 0x000000ff0500720c */ /* 0x000fe40000f22670 */
[----:B------:R-:W-:Y:S02]  /*65220*/  ISETP.NE.AND.EX P2, PT, R15, RZ, PT, P2 ;  /* 0x000000ff0f00720c */ /* 0x000fe40003f45320 */
[----:B------:R-:W-:Y:S01]  /*65230*/  LOP3.LUT R4, R19, 0x1f80, RZ, 0xc0, !PT ;  /* 0x00001f8013047812 */ /* 0x000fe200078ec0ff */
[----:B------:R-:W-:Y:S01]  /*65240*/  IMAD.MOV.U32 R19, RZ, RZ, 0x4 ;  /* 0x00000004ff137424 */ /* 0x000fe200078e00ff */
[----:B--2---:R-:W-:Y:S01]  /*65250*/  ISETP.NE.U32.AND P3, PT, R10, RZ, PT ;  /* 0x000000ff0a00720c */ /* 0x004fe20003f65070 */
[----:B------:R-:W-:Y:S01]  /*65260*/  @!P0 IMAD.MOV.U32 R0, RZ, RZ, 0x1 ;  /* 0x00000001ff008424 */ /* 0x000fe200078e00ff */
[----:B------:R-:W-:Y:S01]  /*65270*/  ISETP.EQ.OR P2, PT, R7, RZ, P2 ;  /* 0x000000ff0700720c */ /* 0x000fe20001742670 */
[----:B------:R-:W-:Y:S01]  /*65280*/  IMAD.IADD R9, R4, 0x1, R37 ;  /* 0x0000000104097824 */ /* 0x000fe200078e0225 */
[----:B------:R-:W-:Y:S01]  /*65290*/  ISETP.NE.AND.EX P3, PT, R11, RZ, PT, P3 ;  /* 0x000000ff0b00720c */ /* 0x000fe20003f65330 */
[----:B------:R1:W-:Y:S01]  /*652a0*/  @!P0 STL [R1+0x18], R6 ;  /* 0x0000180601008387 */ /* 0x0003e20000100800 */
[----:B------:R-:W-:Y:S01]  /*652b0*/  VIADD R4, R20, 0x4 ;  /* 0x0000000414047836 */ /* 0x000fe20000000000 */
[C---:B------:R-:W-:Y:S01]  /*652c0*/  @!P1 IADD3 R3, PT, PT, R0.reuse, 0x1, RZ ;  /* 0x0000000100039810 */ /* 0x040fe20007ffe0ff */
[----:B------:R-:W-:Y:S01]  /*652d0*/  @!P1 IMAD R8, R0, 0x4, R1 ;  /* 0x0000000400089824 */ /* 0x000fe200078e0201 */
[----:B------:R-:W-:-:S03]  /*652e0*/  ISETP.EQ.OR P3, PT, R9, RZ, P3 ;  /* 0x000000ff0900720c */ /* 0x000fc60001f62670 */
[----:B------:R-:W-:Y:S01]  /*652f0*/  @!P1 IMAD.MOV.U32 R0, RZ, RZ, R3 ;  /* 0x000000ffff009224 */ /* 0x000fe200078e0003 */
[----:B------:R1:W-:Y:S03]  /*65300*/  @!P1 STL [R8+0x18], R5 ;  /* 0x0000180508009387 */ /* 0x0003e60000100800 */
        /* <DEDUP_REMOVED lines=1042> */
[----:B-1----:R-:W-:-:S07]  /*69430*/  @P0 IADD3 R4, PT, PT, R20, 0x3f, RZ ;  /* 0x0000003f14040810 */ /* 0x002fce0007ffe0ff */
.L_x_1743:
[----:B------:R-:W-:Y:S05]  /*69440*/  BSYNC.RECONVERGENT B0 ;  /* 0x0000000000007941 */ /* 0x000fea0003800200 */
.L_x_1742:
        /* <DEDUP_REMOVED lines=13> */
[----:B------:R-:W-:-:S04]  /*69520*/  IMAD.SHL.U32 R3, R7, 0x4, RZ ;  /* 0x0000000407037824 */ /* 0x000fc800078e00ff */
[----:B------:R-:W-:Y:S01]  /*69530*/  IMAD.IADD R6, R35, 0x1, R6 ;  /* 0x0000000123067824 */ /* 0x000fe200078e0206 */
        /* <DEDUP_REMOVED lines=981> */
[----:B------:R-:W-:-:S05]  /*6d290*/  @!P0 IMAD R3, R0, 0x4, R1 ;  /* 0x0000000400038824 */ /* 0x000fca00078e0201 */
[----:B------:R1:W-:Y:S01]  /*6d2a0*/  @!P0 STL [R3+0x98], R4 ;  /* 0x0000980403008387 */ /* 0x0003e20000100800 */
[----:B------:R-:W-:-:S13]  /*6d2b0*/  ISETP.NE.OR P0, PT, R0, 0x3, P0 ;  /* 0x000000030000780c */ /* 0x000fda0000705670 */
[----:B-1----:R-:W-:-:S07]  /*6d2c0*/  @!P0 VIADD R6, R11, 0x3f ;  /* 0x0000003f0b068836 */ /* 0x002fce0000000000 */
.L_x_1745:
[----:B------:R-:W-:Y:S05]  /*6d2d0*/  BSYNC.RECONVERGENT B0 ;  /* 0x0000000000007941 */ /* 0x000fea0003800200 */
.L_x_1744:
[----:B------:R2:W-:Y:S02]  /*6d2e0*/  STL [R1+0x8], R6 ;  /* 0x0000080601007387 */ /* 0x0005e40000100800 */
.L_x_1741:
[----:B------:R-:W-:Y:S05]  /*6d2f0*/  BSYNC.RECONVERGENT B8 ;  /* 0x0000000000087941 */ /* 0x000fea0003800200 */
.L_x_1731:
        /* <DEDUP_REMOVED lines=12> */
[----:B--2---:R-:W-:-:S06]  /*6d3c0*/  LEA R6, R3, UR4, 0x3 ;  /* 0x0000000403067c11 */ /* 0x004fcc000f8e18ff */
[----:B------:R-:W1:Y:S01]  /*6d3d0*/  ATOMS.EXCH.64 R6, [R6], RZ ;  /* 0x000000ff0606738c */ /* 0x000e620004000400 */
[----:B------:R-:W-:Y:S05]  /*6d3e0*/  BRA `(.L_x_1748) ;  /* 0x0000000000147947 */ /* 0x000fea0003800000 */
.L_x_1747:
[----:B------:R-:W1:Y:S02]  /*6d3f0*/  LDC.64 R4, c[0x0][0x380] ;  /* 0x0000e000ff047b82 */ /* 0x000e640000000a00 */
[----:B-1----:R-:W-:-:S03]  /*6d400*/  IMAD.WIDE.U32 R4, R3, 0x8, R4 ;  /* 0x0000000803047825 */ /* 0x002fc600078e0004 */
[----:B--2---:R-:W-:-:S05]  /*6d410*/  IADD3 R6, P0, PT, R4, 0xc000000, RZ ;  /* 0x0c00000004067810 */ /* 0x004fca0007f1e0ff */
[----:B------:R-:W-:-:S06]  /*6d420*/  IMAD.X R7, RZ, RZ, R5, P0 ;  /* 0x000000ffff077224 */ /* 0x000fcc00000e0605 */
[----:B------:R-:W5:Y:S02]  /*6d430*/  ATOMG.E.EXCH.64.STRONG.GPU PT, R6, desc[UR36][R6.64+0x8], RZ ;  /* 0x800008ff060679a8 */ /* 0x000f64000c1ef524 */
.L_x_1748:
[----:B------:R-:W-:Y:S05]  /*6d440*/  BSYNC.RECONVERGENT B0 ;  /* 0x0000000000007941 */ /* 0x000fea0003800200 */
.L_x_1746:
        /* <DEDUP_REMOVED lines=11> */
.L_x_1750:
[----:B------:R-:W2:Y:S02]  /*6d500*/  LDC.64 R4, c[0x0][0x380] ;  /* 0x0000e000ff047b82 */ /* 0x000ea40000000a00 */
[----:B--2---:R-:W-:-:S03]  /*6d510*/  IMAD.WIDE.U32 R4, R3, 0x8, R4 ;  /* 0x0000000803047825 */ /* 0x004fc600078e0004 */
[----:B------:R-:W-:-:S05]  /*6d520*/  IADD3 R8, P0, PT, R4, 0xc000000, RZ ;  /* 0x0c00000004087810 */ /* 0x000fca0007f1e0ff */
[----:B------:R-:W-:-:S06]  /*6d530*/  IMAD.X R9, RZ, RZ, R5, P0 ;  /* 0x000000ffff097224 */ /* 0x000fcc00000e0605 */
[----:B------:R-:W5:Y:S02]  /*6d540*/  ATOMG.E.EXCH.64.STRONG.GPU PT, R8, desc[UR36][R8.64+0x8], RZ ;  /* 0x800008ff080879a8 */ /* 0x000f64000c1ef524 */
.L_x_1751:
[----:B------:R-:W-:Y:S05]  /*6d550*/  BSYNC.RECONVERGENT B0 ;  /* 0x0000000000007941 */ /* 0x000fea0003800200 */
.L_x_1749:
        /* <DEDUP_REMOVED lines=12> */
.L_x_1753:
[----:B------:R-:W-:-:S05]  /*6d620*/  IMAD.WIDE.U32 R4, R14, 0x4, R28 ;  /* 0x000000040e047825 */ /* 0x000fca00078e001c */
[----:B------:R3:W5:Y:S02]  /*6d630*/  ATOMG.E.EXCH.STRONG.GPU PT, RZ, desc[UR36][R4.64], R0 ;  /* 0x8000000004ff79a8 */ /* 0x000764000c1ef124 */
.L_x_1754:
[----:B------:R-:W-:Y:S05]  /*6d640*/  BSYNC.RECONVERGENT B0 ;  /* 0x0000000000007941 */ /* 0x000fea0003800200 */
.L_x_1752:
        /* <DEDUP_REMOVED lines=10> */
.L_x_1756:
[----:B---3--:R-:W-:-:S05]  /*6d6f0*/  IMAD.WIDE.U32 R4, R15, 0x4, R28 ;  /* 0x000000040f047825 */ /* 0x008fca00078e001c */
[----:B------:R3:W5:Y:S02]  /*6d700*/  ATOMG.E.EXCH.STRONG.GPU PT, RZ, desc[UR36][R4.64], R0 ;  /* 0x8000000004ff79a8 */ /* 0x000764000c1ef124 */
.L_x_1757:
[----:B------:R-:W-:Y:S05]  /*6d710*/  BSYNC.RECONVERGENT B0 ;  /* 0x0000000000007941 */ /* 0x000fea0003800200 */
.L_x_1755:
        /* <DEDUP_REMOVED lines=11> */
.L_x_1759:
[----:B---3--:R-:W-:-:S05]  /*6d7d0*/  IMAD.WIDE.U32 R4, R12, 0x4, R28 ;  /* 0x000000040c047825 */ /* 0x008fca00078e001c */
[----:B------:R2:W5:Y:S02]  /*6d7e0*/  ATOMG.E.EXCH.STRONG.GPU PT, RZ, desc[UR36][R4.64], R0 ;  /* 0x8000000004ff79a8 */ /* 0x000564000c1ef124 */
.L_x_1760:
[----:B------:R-:W-:Y:S05]  /*6d7f0*/  BSYNC.RECONVERGENT B0 ;  /* 0x0000000000007941 */ /* 0x000fea0003800200 */
.L_x_1758:
        /* <DEDUP_REMOVED lines=10> */
.L_x_1762:
[----:B--23--:R-:W-:-:S05]  /*6d8a0*/  IMAD.WIDE.U32 R4, R13, 0x4, R28 ;  /* 0x000000040d047825 */ /* 0x00cfca00078e001c */
[----:B------:R2:W5:Y:S02]  /*6d8b0*/  ATOMG.E.EXCH.STRONG.GPU PT, RZ, desc[UR36][R4.64], R0 ;  /* 0x8000000004ff79a8 */ /* 0x000564000c1ef124 */
.L_x_1763:
[----:B------:R-:W-:Y:S05]  /*6d8c0*/  BSYNC.RECONVERGENT B0 ;  /* 0x0000000000007941 */ /* 0x000fea0003800200 */
.L_x_1761:
        /* <DEDUP_REMOVED lines=14> */
.L_x_1765:
[----:B------:R-:W0:Y:S02]  /*6d9b0*/  LDC.64 R14, c[0x0][0x380] ;  /* 0x0000e000ff0e7b82 */ /* 0x000e240000000a00 */
[----:B0-----:R-:W-:-:S03]  /*6d9c0*/  IMAD.WIDE.U32 R14, R10, 0x8, R14 ;  /* 0x000000080a0e7825 */ /* 0x001fc600078e000e */
[----:B------:R-:W-:-:S05]  /*6d9d0*/  IADD3 R14, P0, PT, R14, 0xc000000, RZ ;  /* 0x0c0000000e0e7810 */ /* 0x000fca0007f1e0ff */
[----:B------:R-:W-:-:S05]  /*6d9e0*/  IMAD.X R15, RZ, RZ, R15, P0 ;  /* 0x000000ffff0f7224 */ /* 0x000fca00000e060f */
[----:B------:R0:W5:Y:S03]  /*6d9f0*/  ATOMG.E.EXCH.64.STRONG.GPU PT, RZ, desc[UR36][R14.64+0x8], R4 ;  /* 0x800008040eff79a8 */ /* 0x000166000c1ef524 */
.L_x_1766:
[----:B------:R-:W-:Y:S05]  /*6da00*/  BSYNC.RECONVERGENT B0 ;  /* 0x0000000000007941 */ /* 0x000fea0003800200 */
.L_x_1764:
        /* <DEDUP_REMOVED lines=13> */
.L_x_1768:
[----:B------:R-:W0:Y:S02]  /*6dae0*/  LDC.64 R12, c[0x0][0x380] ;  /* 0x0000e000ff0c7b82 */ /* 0x000e240000000a00 */
[----:B0-----:R-:W-:-:S03]  /*6daf0*/  IMAD.WIDE.U32 R12, R11, 0x8, R12 ;  /* 0x000000080b0c7825 */ /* 0x001fc600078e000c */
[----:B------:R-:W-:-:S05]  /*6db00*/  IADD3 R12, P0, PT, R12, 0xc000000, RZ ;  /* 0x0c0000000c0c7810 */ /* 0x000fca0007f1e0ff */
[----:B------:R-:W-:-:S05]  /*6db10*/  IMAD.X R13, RZ, RZ, R13, P0 ;  /* 0x000000ffff0d7224 */ /* 0x000fca00000e060d */
[----:B------:R3:W5:Y:S03]  /*6db20*/  ATOMG.E.EXCH.64.STRONG.GPU PT, RZ, desc[UR36][R12.64+0x8], R14 ;  /* 0x8000080e0cff79a8 */ /* 0x000766000c1ef524 */
.L_x_1769:
[----:B------:R-:W-:Y:S05]  /*6db30*/  BSYNC.RECONVERGENT B0 ;  /* 0x0000000000007941 */ /* 0x000fea0003800200 */
.L_x_1767:
[----:B---3--:R-:W3:Y:S01]  /*6db40*/  LDL.64 R12, [R1+0x20] ;  /* 0x00002000010c7983 */ /* 0x008ee20000100a00 */
[----:B------:R-:W-:Y:S01]  /*6db50*/  BSSY.RECONVERGENT B0, `(.L_x_1770) ;  /* 0x0000010000007945 */ /* 0x000fe20003800200 */
[----:B--2---:R-:W-:Y:S01]  /*6db60*/  IMAD.MOV.U32 R5, RZ, RZ, R14 ;  /* 0x000000ffff057224 */ /* 0x004fe200078e000e */
[----:B---3--:R-:W-:-:S13]  /*6db70*/  ISETP.GT.U32.AND P0, PT, R12, 0x1fff, PT ;  /* 0x00001fff0c00780c */ /* 0x008fda0003f04070 */
        /* <DEDUP_REMOVED lines=8> */
.L_x_1771:
[----:B0-----:R-:W0:Y:S02]  /*6dc00*/  LDC.64 R14, c[0x0][0x380] ;  /* 0x0000e000ff0e7b82 */ /* 0x001e240000000a00 */
[----:B0-----:R-:W-:-:S03]  /*6dc10*/  IMAD.WIDE.U32 R14, R12, 0x8, R14 ;  /* 0x000000080c0e7825 */ /* 0x001fc600078e000e */
[----:B------:R-:W-:-:S05]  /*6dc20*/  IADD3 R14, P0, PT, R14, 0xc000000, RZ ;  /* 0x0c0000000e0e7810 */ /* 0x000fca0007f1e0ff */
[----:B------:R-:W-:-:S05]  /*6dc30*/  IMAD.X R15, RZ, RZ, R15, P0 ;  /* 0x000000ffff0f7224 */ /* 0x000fca00000e060f */
[----:B------:R0:W5:Y:S03]  /*6dc40*/  ATOMG.E.EXCH.64.STRONG.GPU PT, RZ, desc[UR36][R14.64+0x8], R4 ;  /* 0x800008040eff79a8 */ /* 0x000166000c1ef524 */
.L_x_1772:
[----:B------:R-:W-:Y:S05]  /*6dc50*/  BSYNC.RECONVERGENT B0 ;  /* 0x0000000000007941 */ /* 0x000fea0003800200 */
.L_x_1770:
[----:B------:R-:W-:Y:S01]  /*6dc60*/  ISETP.GT.U32.AND P0, PT, R13, 0x1fff, PT ;  /* 0x00001fff0d00780c */ /* 0x000fe20003f04070 */
[----:B------:R-:W-:Y:S01]  /*6dc70*/  BSSY.RECONVERGENT B0, `(.L_x_1773) ;  /* 0x0000010000007945 */ /* 0x000fe20003800200 */
[----:B0-2---:R-:W-:Y:S01]  /*6dc80*/  MOV R4, R0 ;  /* 0x0000000000047202 */ /* 0x005fe20000000f00 */
        /* <DEDUP_REMOVED lines=9> */
.L_x_1774:
[----:B------:R-:W0:Y:S02]  /*6dd20*/  LDC.64 R14, c[0x0][0x380] ;  /* 0x0000e000ff0e7b82 */ /* 0x000e240000000a00 */
[----:B0-----:R-:W-:-:S03]  /*6dd30*/  IMAD.WIDE.U32 R14, R13, 0x8, R14 ;  /* 0x000000080d0e7825 */ /* 0x001fc600078e000e */
[----:B------:R-:W-:-:S05]  /*6dd40*/  IADD3 R14, P0, PT, R14, 0xc000000, RZ ;  /* 0x0c0000000e0e7810 */ /* 0x000fca0007f1e0ff */
[----:B------:R-:W-:-:S05]  /*6dd50*/  IMAD.X R15, RZ, RZ, R15, P0 ;  /* 0x000000ffff0f7224 */ /* 0x000fca00000e060f */
[----:B------:R2:W5:Y:S03]  /*6dd60*/  ATOMG.E.EXCH.64.STRONG.GPU PT, RZ, desc[UR36][R14.64+0x8], R4 ;  /* 0x800008040eff79a8 */ /* 0x000566000c1ef524 */
.L_x_1775:
[----:B------:R-:W-:Y:S05]  /*6dd70*/  BSYNC.RECONVERGENT B0 ;  /* 0x0000000000007941 */ /* 0x000fea0003800200 */
.L_x_1773:
[----:B------:R-:W-:Y:S01]  /*6dd80*/  LOP3.LUT P0, R34, R34, 0x7, RZ, 0xc0, !PT ;  /* 0x0000000722227812 */ /* 0x000fe2000780c0ff */
[----:B------:R-:W-:Y:S01]  /*6dd90*/  BSSY B0, `(.L_x_1776) ;  /* 0x000009f000007945 */ /* 0x000fe20003800000 */
[----:B-1---5:R-:W-:-:S03]  /*6dda0*/  LOP3.LUT P1, RZ, R6, 0x7, RZ, 0xc0, !PT ;  /* 0x0000000706ff7812 */ /* 0x022fc6000782c0ff */
[----:B--2---:R-:W-:Y:S01]  /*6ddb0*/  IMAD R15, R10, 0x8, R34 ;  /* 0x000000080a0f7824 */ /* 0x004fe200078e0222 */
[----:B------:R-:W-:-:S04]  /*6ddc0*/  PLOP3.LUT P0, PT, P0, P1, PT, 0x20, 0x2 ;  /* 0x000000000002781c */ /* 0x000fc80000702470 */
[----:B------:R-:W-:Y:S02]  /*6ddd0*/  SEL R14, R6, R15, P0 ;  /* 0x0000000f060e7207 */ /* 0x000fe40000000000 */
[----:B------:R-:W-:Y:S02]  /*6dde0*/  SEL R15, R15, R6, P0 ;  /* 0x000000060f0f7207 */ /* 0x000fe40000000000 */
[----:B------:R-:W-:-:S13]  /*6ddf0*/  LOP3.LUT P1, RZ, R14, 0x7, RZ, 0xc0, !PT ;  /* 0x000000070eff7812 */ /* 0x000fda000782c0ff */
[----:B------:R-:W-:Y:S05]  /*6de00*/  @P1 BRA `(.L_x_1777) ;  /* 0x0000000400741947 */ /* 0x000fea0003800000 */
.L_x_1795:
[----:B------:R-:W-:Y:S01]  /*6de10*/  LOP3.LUT P0, RZ, R15, 0x7, RZ, 0xc0, !PT ;  /* 0x000000070fff7812 */ /* 0x000fe2000780c0ff */
[----:B------:R-:W-:Y:S05]  /*6de20*/  YIELD ;  /* 0x0000000000007946 */ /* 0x000fea0003800000 */
[----:B------:R-:W-:Y:S07]  /*6de30*/  BSSY B1, `(.L_x_1778) ;  /* 0x000001f000017945 */ /* 0x000fee0003800000 */
[----:B-1---5:R-:W-:Y:S05]  /*6de40*/  @P0 BRA `(.L_x_1779) ;  /* 0x0000000000740947 */ /* 0x022fea0003800000 */
[----:B0-----:R-:W0:Y:S01]  /*6de50*/  S2R R3, SR_CgaCtaId ;  /* 0x0000000000037919 */ /* 0x001e220000008800 */
[----:B------:R-:W-:-:S05]  /*6de60*/  MOV R0, 0x400 ;  /* 0x0000040000007802 */ /* 0x000fca0000000f00 */
[----:B------:R-:W-:-:S05]  /*6de70*/  VIADD R0, R0, 0x410 ;  /* 0x0000041000007836 */ /* 0x000fca0000000000 */
[----:B0-----:R-:W-:-:S07]  /*6de80*/  LEA R10, R3, R0, 0x18 ;  /* 0x00000000030a7211 */ /* 0x001fce00078ec0ff */
.L_x_1786:
        /* <DEDUP_REMOVED lines=10> */
.L_x_1781:
[----:B------:R-:W-:-:S05]  /*6df30*/  IMAD.MOV.U32 R19, RZ, RZ, -0x1 ;  /* 0xffffffffff137424 */ /* 0x000fca00078e00ff */
[----:B------:R2:W5:Y:S02]  /*6df40*/  ATOMG.E.EXCH.STRONG.GPU PT, R0, desc[UR36][R4.64], R19 ;  /* 0x80000013040079a8 */ /* 0x000564000c1ef124 */
.L_x_1782:
[----:B------:R-:W-:Y:S05]  /*6df50*/  BSYNC.RECONVERGENT B2 ;  /* 0x0000000000027941 */ /* 0x000fea0003800200 */
.L_x_1780:
[----:B-1---5:R-:W-:-:S05]  /*6df60*/  VIADD R18, R0, 0x1 ;  /* 0x0000000100127836 */ /* 0x022fca0000000000 */
[----:B------:R-:W-:-:S13]  /*6df70*/  ISETP.GE.U32.AND P0, PT, R18, 0x2, PT ;  /* 0x000000021200780c */ /* 0x000fda0003f06070 */
[----:B------:R-:W-:Y:S05]  /*6df80*/  @!P0 BRA `(.L_x_1779) ;  /* 0x0000000000248947 */ /* 0x000fea0003800000 */
[----:B------:R-:W-:Y:S04]  /*6df90*/  BSSY.RECONVERGENT B2, `(.L_x_1783) ;  /* 0x0000005000027945 */ /* 0x000fe80003800200 */
[----:B------:R-:W-:Y:S05]  /*6dfa0*/  @P1 BRA `(.L_x_1784) ;  /* 0x0000000000081947 */ /* 0x000fea0003800000 */
[----:B------:R3:W-:Y:S01]  /*6dfb0*/  ATOMS.EXCH RZ, [R3+0x10000], RZ ;  /* 0x010000ff03ff738c */ /* 0x0007e20004000000 */
[----:B------:R-:W-:Y:S05]  /*6dfc0*/  BRA `(.L_x_1785) ;  /* 0x0000000000047947 */ /* 0x000fea0003800000 */
.L_x_1784:
[----:B------:R1:W5:Y:S02]  /*6dfd0*/  ATOMG.E.EXCH.STRONG.GPU PT, RZ, desc[UR36][R4.64], RZ ;  /* 0x800000ff04ff79a8 */ /* 0x000364000c1ef124 */
.L_x_1785:
[----:B------:R-:W-:Y:S05]  /*6dfe0*/  BSYNC.RECONVERGENT B2 ;  /* 0x0000000000027941 */ /* 0x000fea0003800200 */
.L_x_1783:
[----:B------:R-:W-:Y:S01]  /*6dff0*/  LOP3.LUT P0, RZ, R0, 0x7, RZ, 0xc0, !PT ;  /* 0x0000000700ff7812 */ /* 0x000fe2000780c0ff */
[----:B------:R-:W-:-:S12]  /*6e000*/  IMAD.MOV.U32 R15, RZ, RZ, R0 ;  /* 0x000000ffff0f7224 */ /* 0x000fd800078e0000 */
[----:B------:R-:W-:Y:S05]  /*6e010*/  @!P0 BRA `(.L_x_1786) ;  /* 0xfffffffc009c8947 */ /* 0x000fea000383ffff */
.L_x_1779:
[----:B------:R-:W-:Y:S05]  /*6e020*/  BSYNC B1 ;  /* 0x0000000000017941 */ /* 0x000fea0003800000 */
.L_x_1778:
        /* <DEDUP_REMOVED lines=15> */
.L_x_1789:
[----:B------:R-:W-:Y:S02]  /*6e120*/  ISETP.GT.U32.AND P1, PT, R14, 0xffff, PT ;  /* 0x0000ffff0e00780c */ /* 0x000fe40003f24070 */
[----:B---3--:R-:W-:-:S11]  /*6e130*/  SHF.R.U32.HI R3, RZ, 0x3, R14 ;  /* 0x00000003ff037819 */ /* 0x008fd6000001160e */
        /* <DEDUP_REMOVED lines=12> */
.L_x_1788:
        /* <DEDUP_REMOVED lines=15> */
.L_x_1793:
[----:B------:R-:W-:-:S05]  /*6e2f0*/  IMAD.WIDE.U32 R4, R5, 0x4, R28 ;  /* 0x0000000405047825 */ /* 0x000fca00078e001c */
[----:B------:R-:W2:Y:S02]  /*6e300*/  ATOMG.E.EXCH.STRONG.GPU PT, R0, desc[UR36][R4.64], R15 ;  /* 0x8000000f040079a8 */ /* 0x000ea4000c1ef124 */
[----:B--2---:R-:W-:-:S13]  /*6e310*/  ISETP.NE.AND P0, PT, R0, -0x1, PT ;  /* 0xffffffff0000780c */ /* 0x004fda0003f05270 */
[----:B------:R-:W-:Y:S05]  /*6e320*/  @!P0 BREAK.RELIABLE B1 ;  /* 0x0000000000018942 */ /* 0x000fea0003800100 */
[----:B------:R-:W-:Y:S05]  /*6e330*/  @!P0 BRA `(.L_x_1794) ;  /* 0x0000000400108947 */ /* 0x000fea0003800000 */
[----:B------:R1:W5:Y:S01]  /*6e340*/  ATOMG.E.EXCH.STRONG.GPU PT, RZ, desc[UR36][R4.64], RZ ;  /* 0x800000ff04ff79a8 */ /* 0x000362000c1ef124 */
[----:B---3--:R-:W-:-:S07]  /*6e350*/  IMAD.MOV.U32 R3, RZ, RZ, R15 ;  /* 0x000000ffff037224 */ /* 0x008fce00078e000f */
.L_x_1790:
[----:B------:R-:W-:Y:S05]  /*6e360*/  BSYNC.RELIABLE B1 ;  /* 0x0000000000017941 */ /* 0x000fea0003800100 */
.L_x_1787:
[----:B------:R-:W-:Y:S02]  /*6e370*/  LOP3.LUT P0, RZ, R0, 0x7, RZ, 0xc0, !PT ;  /* 0x0000000700ff7812 */ /* 0x000fe4000780c0ff */
[----:B------:R-:W-:-:S04]  /*6e380*/  LOP3.LUT P1, RZ, R3, 0x7, RZ, 0xc0, !PT ;  /* 0x0000000703ff7812 */ /* 0x000fc8000782c0ff */
[----:B------:R-:W-:-:S04]  /*6e390*/  PLOP3.LUT P0, PT, P0, P1, PT, 0x20, 0x2 ;  /* 0x000000000002781c */ /* 0x000fc80000702470 */
[----:B------:R-:W-:Y:S02]  /*6e3a0*/  SEL R14, R3, R0, P0 ;  /* 0x00000000030e7207 */ /* 0x000fe40000000000 */
[----:B------:R-:W-:Y:S02]  /*6e3b0*/  SEL R15, R0, R3, P0 ;  /* 0x00000003000f7207 */ /* 0x000fe40000000000 */
[----:B------:R-:W-:-:S13]  /*6e3c0*/  LOP3.LUT P1, RZ, R14, 0x7, RZ, 0xc0, !PT ;  /* 0x000000070eff7812 */ /* 0x000fda000782c0ff */
[----:B------:R-:W-:Y:S05]  /*6e3d0*/  @!P1 BRA `(.L_x_1795) ;  /* 0xfffffff8008c9947 */ /* 0x000fea000383ffff */
.L_x_1777:
[----:B------:R-:W-:Y:S02]  /*6e3e0*/  IMAD.SHL.U32 R0, R14, 0x8, RZ ;  /* 0x000000080e007824 */ /* 0x000fe400078e00ff */
[----:B0-----:R-:W-:Y:S02]  /*6e3f0*/  IMAD.MOV.U32 R3, RZ, RZ, -0x4f0f0efe ;  /* 0xb0f0f102ff037424 */ /* 0x001fe400078e00ff */
        /* <DEDUP_REMOVED lines=32> */
.L_x_1792:
        /* <DEDUP_REMOVED lines=17> */
.L_x_1791:
[----:B------:R-:W2:Y:S02]  /*6e710*/  LDL R3, [R1+0x118] ;  /* 0x0001180001037983 */ /* 0x000ea40000100800 */
[----:B--2---:R-:W-:-:S05]  /*6e720*/  IMAD.SHL.U32 R0, R3, 0x8, RZ ;  /* 0x0000000803007824 */ /* 0x004fca00078e00ff */
[----:B------:R-:W-:Y:S01]  /*6e730*/  LOP3.LUT R4, R0, 0x7f8, RZ, 0xc0, !PT ;  /* 0x000007f800047812 */ /* 0x000fe200078ec0ff */
[----:B------:R-:W-:-:S04]  /*6e740*/  VIADD R0, R3, 0x1 ;  /* 0x0000000103007836 */ /* 0x000fc80000000000 */
[----:B------:R-:W-:Y:S01]  /*6e750*/  IMAD.IADD R3, R1, 0x1, R4 ;  /* 0x0000000101037824 */ /* 0x000fe200078e0204 */
[----:B------:R0:W-:Y:S04]  /*6e760*/  STL [R1+0x118], R0 ;  /* 0x0001180001007387 */ /* 0x0001e80000100800 */
[----:B------:R0:W-:Y:S02]  /*6e770*/  STL.64 [R3+0x120], R14 ;  /* 0x0001200e03007387 */ /* 0x0001e40000100a00 */
.L_x_1794:
[----:B------:R-:W-:Y:S05]  /*6e780*/  BSYNC B0 ;  /* 0x0000000000007941 */ /* 0x000fea0003800000 */
.L_x_1776:
        /* <DEDUP_REMOVED lines=8> */
.L_x_1815:
[----:B------:R-:W-:Y:S01]  /*6e810*/  LOP3.LUT P0, RZ, R7, 0x7, RZ, 0xc0, !PT ;  /* 0x0000000707ff7812 */ /* 0x000fe2000780c0ff */
[----:B------:R-:W-:Y:S05]  /*6e820*/  YIELD ;  /* 0x0000000000007946 */ /* 0x000fea0003800000 */
[----:B------:R-:W-:Y:S07]  /*6e830*/  BSSY B1, `(.L_x_1798) ;  /* 0x000001f000017945 */ /* 0x000fee0003800000 */
[----:B0-----:R-:W-:Y:S05]  /*6e840*/  @P0 BRA `(.L_x_1799) ;  /* 0x0000000000740947 */ /* 0x001fea0003800000 */
[----:B0123--:R-:W0:Y:S01]  /*6e850*/  S2R R3, SR_CgaCtaId ;  /* 0x0000000000037919 */ /* 0x00fe220000008800 */
[----:B------:R-:W-:-:S05]  /*6e860*/  MOV R0, 0x400 ;  /* 0x0000040000007802 */ /* 0x000fca0000000f00 */
[----:B------:R-:W-:-:S05]  /*6e870*/  VIADD R0, R0, 0x410 ;  /* 0x0000041000007836 */ /* 0x000fca0000000000 */
[----:B0-----:R-:W-:-:S07]  /*6e880*/  LEA R10, R3, R0, 0x18 ;  /* 0x00000000030a7211 */ /* 0x001fce00078ec0ff */
.L_x_1806:
        /* <DEDUP_REMOVED lines=10> */
.L_x_1801:
[----:B------:R-:W-:-:S05]  /*6e930*/  IMAD.MOV.U32 R11, RZ, RZ, -0x1 ;  /* 0xffffffffff0b7424 */ /* 0x000fca00078e00ff */
[----:B------:R0:W5:Y:S02]  /*6e940*/  ATOMG.E.EXCH.STRONG.GPU PT, R0, desc[UR36][R4.64], R11 ;  /* 0x8000000b040079a8 */ /* 0x000164000c1ef124 */
.L_x_1802:
[----:B------:R-:W-:Y:S05]  /*6e950*/  BSYNC.RECONVERGENT B2 ;  /* 0x0000000000027941 */ /* 0x000fea0003800200 */
.L_x_1800:
[----:B0-2--5:R-:W-:-:S05]  /*6e960*/  VIADD R11, R0, 0x1 ;  /* 0x00000001000b7836 */ /* 0x025fca0000000000 */
[----:B------:R-:W-:-:S13]  /*6e970*/  ISETP.GE.U32.AND P1, PT, R11, 0x2, PT ;  /* 0x000000020b00780c */ /* 0x000fda0003f26070 */
[----:B------:R-:W-:Y:S05]  /*6e980*/  @!P1 BRA `(.L_x_1799) ;  /* 0x0000000000249947 */ /* 0x000fea0003800000 */
[----:B------:R-:W-:Y:S04]  /*6e990*/  BSSY.RECONVERGENT B2, `(.L_x_1803) ;  /* 0x0000005000027945 */ /* 0x000fe80003800200 */
[----:B------:R-:W-:Y:S05]  /*6e9a0*/  @P0 BRA `(.L_x_1804) ;  /* 0x0000000000080947 */ /* 0x000fea0003800000 */
[----:B------:R2:W-:Y:S01]  /*6e9b0*/  ATOMS.EXCH RZ, [R3+0x10000], RZ ;  /* 0x010000ff03ff738c */ /* 0x0005e20004000000 */
[----:B------:R-:W-:Y:S05]  /*6e9c0*/  BRA `(.L_x_1805) ;  /* 0x0000000000047947 */ /* 0x000fea0003800000 */
.L_x_1804:
[----:B------:R0:W5:Y:S02]  /*6e9d0*/  ATOMG.E.EXCH.STRONG.GPU PT, RZ, desc[UR36][R4.64], RZ ;  /* 0x800000ff04ff79a8 */ /* 0x000164000c1ef124 */
.L_x_1805:
[----:B------:R-:W-:Y:S05]  /*6e9e0*/  BSYNC.RECONVERGENT B2 ;  /* 0x0000000000027941 */ /* 0x000fea0003800200 */
.L_x_1803:
[----:B------:R-:W-:Y:S01]  /*6e9f0*/  LOP3.LUT P0, RZ, R0, 0x7, RZ, 0xc0, !PT ;  /* 0x0000000700ff7812 */ /* 0x000fe2000780c0ff */
[----:B------:R-:W-:-:S12]  /*6ea00*/  IMAD.MOV.U32 R7, RZ, RZ, R0 ;  /* 0x000000ffff077224 */ /* 0x000fd800078e0000 */
[----:B------:R-:W-:Y:S05]  /*6ea10*/  @!P0 BRA `(.L_x_1806) ;  /* 0xfffffffc009c8947 */ /* 0x000fea000383ffff */
.L_x_1799:
[----:B------:R-:W-:Y:S05]  /*6ea20*/  BSYNC B1 ;  /* 0x0000000000017941 */ /* 0x000fea0003800000 */
.L_x_1798:
        /* <DEDUP_REMOVED lines=15> */
.L_x_1809:
        /* <DEDUP_REMOVED lines=14> */
.L_x_1808:
        /* <DEDUP_REMOVED lines=15> */
.L_x_1813:
[----:B------:R-:W-:-:S05]  /*6ecf0*/  IMAD.WIDE.U32 R4, R5, 0x4, R28 ;  /* 0x0000000405047825 */ /* 0x000fca00078e001c */
[----:B------:R-:W2:Y:S02]  /*6ed00*/  ATOMG.E.EXCH.STRONG.GPU PT, R0, desc[UR36][R4.64], R7 ;  /* 0x80000007040079a8 */ /* 0x000ea4000c1ef124 */
[----:B--2---:R-:W-:-:S13]  /*6ed10*/  ISETP.NE.AND P0, PT, R0, -0x1, PT ;  /* 0xffffffff0000780c */ /* 0x004fda0003f05270 */
[----:B------:R-:W-:Y:S05]  /*6ed20*/  @!P0 BREAK.RELIABLE B1 ;  /* 0x0000000000018942 */ /* 0x000fea0003800100 */
[----:B------:R-:W-:Y:S05]  /*6ed30*/  @!P0 BRA `(.L_x_1814) ;  /* 0x0000000400208947 */ /* 0x000fea0003800000 */
[----:B------:R1:W5:Y:S01]  /*6ed40*/  ATOMG.E.EXCH.STRONG.GPU PT, RZ, desc[UR36][R4.64], RZ ;  /* 0x800000ff04ff79a8 */ /* 0x000362000c1ef124 */
[----:B---3--:R-:W-:-:S07]  /*6ed50*/  IMAD.MOV.U32 R3, RZ, RZ, R7 ;  /* 0x000000ffff037224 */ /* 0x008fce00078e0007 */
.L_x_1810:
[----:B------:R-:W-:Y:S05]  /*6ed60*/  BSYNC.RELIABLE B1 ;  /* 0x0000000000017941 */ /* 0x000fea0003800100 */
.L_x_1807:
[----:B------:R-:W-:Y:S02]  /*6ed70*/  LOP3.LUT P0, RZ, R0, 0x7, RZ, 0xc0, !PT ;  /* 0x0000000700ff7812 */ /* 0x000fe4000780c0ff */
[----:B------:R-:W-:-:S04]  /*6ed80*/  LOP3.LUT P1, RZ, R3, 0x7, RZ, 0xc0, !PT ;  /* 0x0000000703ff7812 */ /* 0x000fc8000782c0ff */
[----:B------:R-:W-:-:S04]  /*6ed90*/  PLOP3.LUT P0, PT, P0, P1, PT, 0x20, 0x2 ;  /* 0x000000000002781c */ /* 0x000fc80000702470 */
[----:B------:R-:W-:Y:S02]  /*6eda0*/  SEL R6, R3, R0, P0 ;  /* 0x0000000003067207 */ /* 0x000fe40000000000 */
[----:B------:R-:W-:Y:S02]  /*6edb0*/  SEL R7, R0, R3, P0 ;  /* 0x0000000300077207 */ /* 0x000fe40000000000 */
[----:B------:R-:W-:-:S13]  /*6edc0*/  LOP3.LUT P1, RZ, R6, 0x7, RZ, 0xc0, !PT ;  /* 0x0000000706ff7812 */ /* 0x000fda000782c0ff */
[----:B------:R-:W-:Y:S05]  /*6edd0*/  @!P1 BRA `(.L_x_1815) ;  /* 0xfffffff8008c9947 */ /* 0x000fea000383ffff */
.L_x_1797:
        /* <DEDUP_REMOVED lines=21> */
[----:B------:R-:W-:Y:S01]  /*6ef30*/  IMAD.MOV.U32 R11, RZ, RZ, R7 ;  /* 0x000000ffff0b7224 */ /* 0x000fe200078e0007 */
[----:B--2---:R-:W-:-:S04]  /*6ef40*/  @P0 SHF.L.U32 R0, R3, 0x3, RZ ;  /* 0x0000000303000819 */ /* 0x004fc800000006ff */
        /* <DEDUP_REMOVED lines=13> */
.L_x_1812:
        /* <DEDUP_REMOVED lines=19> */
.L_x_1811:
[----:B------:R-:W2:Y:S02]  /*6f150*/  LDL R3, [R1+0x118] ;  /* 0x0001180001037983 */ /* 0x000ea40000100800 */
[----:B--2---:R-:W-:-:S05]  /*6f160*/  IMAD.SHL.U32 R0, R3, 0x8, RZ ;  /* 0x0000000803007824 */ /* 0x004fca00078e00ff */
[----:B------:R-:W-:Y:S01]  /*6f170*/  LOP3.LUT R4, R0, 0x7f8, RZ, 0xc0, !PT ;  /* 0x000007f800047812 */ /* 0x000fe200078ec0ff */
[----:B------:R-:W-:-:S04]  /*6f180*/  VIADD R0, R3, 0x1 ;  /* 0x0000000103007836 */ /* 0x000fc80000000000 */
[----:B------:R-:W-:Y:S01]  /*6f190*/  IMAD.IADD R3, R1, 0x1, R4 ;  /* 0x0000000101037824 */ /* 0x000fe200078e0204 */
[----:B------:R1:W-:Y:S04]  /*6f1a0*/  STL [R1+0x118], R0 ;  /* 0x0001180001007387 */ /* 0x0003e80000100800 */
[----:B------:R1:W-:Y:S02]  /*6f1b0*/  STL.64 [R3+0x120], R6 ;  /* 0x0001200603007387 */ /* 0x0003e40000100a00 */
.L_x_1814:
[----:B------:R-:W-:Y:S05]  /*6f1c0*/  BSYNC B0 ;  /* 0x0000000000007941 */ /* 0x000fea0003800000 */
.L_x_1796:
[----:B------:R-:W-:Y:S01]  /*6f1d0*/  LOP3.LUT P1, R27, R27, 0x7, RZ, 0xc0, !PT ;  /* 0x000000071b1b7812 */ /* 0x000fe2000782c0ff */
[----:B------:R-:W-:Y:S01]  /*6f1e0*/  BSSY B0, `(.L_x_1816) ;  /* 0x00000a3000007945 */ /* 0x000fe20003800000 */
[----:B------:R-:W-:-:S03]  /*6f1f0*/  LOP3.LUT P0, RZ, R8, 0x7, RZ, 0xc0, !PT ;  /* 0x0000000708ff7812 */ /* 0x000fc6000780c0ff */
[----:B-1----:R-:W-:Y:S01]  /*6f200*/  IMAD R7, R12, 0x8, R27 ;  /* 0x000000080c077824 */ /* 0x002fe200078e021b */
[----:B------:R-:W-:-:S04]  /*6f210*/  PLOP3.LUT P0, PT, P1, P0, PT, 0x20, 0x2 ;  /* 0x000000000002781c */ /* 0x000fc80000f00470 */
[----:B------:R-:W-:Y:S02]  /*6f220*/  SEL R6, R8, R7, P0 ;  /* 0x0000000708067207 */ /* 0x000fe40000000000 */
[----:B------:R-:W-:Y:S02]  /*6f230*/  SEL R7, R7, R8, P0 ;  /* 0x0000000807077207 */ /* 0x000fe40000000000 */
[----:B------:R-:W-:-:S13]  /*6f240*/  LOP3.LUT P1, RZ, R6, 0x7, RZ, 0xc0, !PT ;  /* 0x0000000706ff7812 */ /* 0x000fda000782c0ff */
[----:B------:R-:W-:Y:S05]  /*6f250*/  @P1 BRA `(.L_x_1817) ;  /* 0x0000000400741947 */ /* 0x000fea0003800000 */
.L_x_1835:
[----:B------:R-:W-:Y:S01]  /*6f260*/  LOP3.LUT P0, RZ, R7, 0x7, RZ, 0xc0, !PT ;  /* 0x0000000707ff7812 */ /* 0x000fe2000780c0ff */
[----:B------:R-:W-:Y:S05]  /*6f270*/  YIELD ;  /* 0x0000000000007946 */ /* 0x000fea0003800000 */
[----:B------:R-:W-:Y:S07]  /*6f280*/  BSSY B1, `(.L_x_1818) ;  /* 0x000001f000017945 */ /* 0x000fee0003800000 */
[----:B------:R-:W-:Y:S05]  /*6f290*/  @P0 BRA `(.L_x_1819) ;  /* 0x0000000000740947 */ /* 0x000fea0003800000 */
[----:B0-23--:R-:W0:Y:S01]  /*6f2a0*/  S2R R3, SR_CgaCtaId ;  /* 0x0000000000037919 */ /* 0x00de220000008800 */
[----:B------:R-:W-:-:S05]  /*6f2b0*/  MOV R0, 0x400 ;  /* 0x0000040000007802 */ /* 0x000fca0000000f00 */
[----:B------:R-:W-:-:S05]  /*6f2c0*/  VIADD R0, R0, 0x410 ;  /* 0x0000041000007836 */ /* 0x000fca0000000000 */
[----:B0-----:R-:W-:-:S07]  /*6f2d0*/  LEA R10, R3, R0, 0x18 ;  /* 0x00000000030a7211 */ /* 0x001fce00078ec0ff */
.L_x_1826:
        /* <DEDUP_REMOVED lines=10> */
.L_x_1821:
[----:B------:R-:W-:-:S05]  /*6f380*/  IMAD.MOV.U32 R11, RZ, RZ, -0x1 ;  /* 0xffffffffff0b7424 */ /* 0x000fca00078e00ff */
[----:B------:R2:W5:Y:S02]  /*6f390*/  ATOMG.E.EXCH.STRONG.GPU PT, R0, desc[UR36][R4.64], R11 ;  /* 0x8000000b040079a8 */ /* 0x000564000c1ef124 */
.L_x_1822:
[----:B------:R-:W-:Y:S05]  /*6f3a0*/  BSYNC.RECONVERGENT B2 ;  /* 0x0000000000027941 */ /* 0x000fea0003800200 */
.L_x_1820:
[----:B-12--5:R-:W-:-:S05]  /*6f3b0*/  VIADD R11, R0, 0x1 ;  /* 0x00000001000b7836 */ /* 0x026fca0000000000 */
[----:B------:R-:W-:-:S13]  /*6f3c0*/  ISETP.GE.U32.AND P1, PT, R11, 0x2, PT ;  /* 0x000000020b00780c */ /* 0x000fda0003f26070 */
[----:B------:R-:W-:Y:S05]  /*6f3d0*/  @!P1 BRA `(.L_x_1819) ;  /* 0x0000000000249947 */ /* 0x000fea0003800000 */
[----:B------:R-:W-:Y:S04]  /*6f3e0*/  BSSY.RECONVERGENT B2, `(.L_x_1823) ;  /* 0x0000005000027945 */ /* 0x000fe80003800200 */
[----:B------:R-:W-:Y:S05]  /*6f3f0*/  @P0 BRA `(.L_x_1824) ;  /* 0x0000000000080947 */ /* 0x000fea0003800000 */
[----:B------:R1:W-:Y:S01]  /*6f400*/  ATOMS.EXCH RZ, [R3+0x10000], RZ ;  /* 0x010000ff03ff738c */ /* 0x0003e20004000000 */
[----:B------:R-:W-:Y:S05]  /*6f410*/  BRA `(.L_x_1825) ;  /* 0x0000000000047947 */ /* 0x000fea0003800000 */
.L_x_1824:
[----:B------:R2:W5:Y:S02]  /*6f420*/  ATOMG.E.EXCH.STRONG.GPU PT, RZ, desc[UR36][R4.64], RZ ;  /* 0x800000ff04ff79a8 */ /* 0x000564000c1ef124 */
.L_x_1825:
[----:B------:R-:W-:Y:S05]  /*6f430*/  BSYNC.RECONVERGENT B2 ;  /* 0x0000000000027941 */ /* 0x000fea0003800200 */
.L_x_1823:
[----:B------:R-:W-:Y:S01]  /*6f440*/  LOP3.LUT P0, RZ, R0, 0x7, RZ, 0xc0, !PT ;  /* 0x0000000700ff7812 */ /* 0x000fe2000780c0ff */
[----:B------:R-:W-:-:S12]  /*6f450*/  IMAD.MOV.U32 R7, RZ, RZ, R0 ;  /* 0x000000ffff077224 */ /* 0x000fd800078e0000 */
[----:B------:R-:W-:Y:S05]  /*6f460*/  @!P0 BRA `(.L_x_1826) ;  /* 0xfffffffc009c8947 */ /* 0x000fea000383ffff */
.L_x_1819:
[----:B------:R-:W-:Y:S05]  /*6f470*/  BSYNC B1 ;  /* 0x0000000000017941 */ /* 0x000fea0003800000 */
.L_x_1818:
        /* <DEDUP_REMOVED lines=15> */
.L_x_1829:
[----:B------:R-:W-:Y:S02]  /*6f570*/  ISETP.GT.U32.AND P1, PT, R6, 0xffff, PT ;  /* 0x0000ffff0600780c */ /* 0x000fe40003f24070 */
[----:B-1-3--:R-:W-:-:S11]  /*6f580*/  SHF.R.U32.HI R3, RZ, 0x3, R6 ;  /* 0x00000003ff037819 */ /* 0x00afd60000011606 */
        /* <DEDUP_REMOVED lines=12> */
.L_x_1828:
        /* <DEDUP_REMOVED lines=13> */
[----:B-1-3--:R-:W-:Y:S01]  /*6f720*/  IMAD.MOV.U32 R3, RZ, RZ, R7 ;  /* 0x000000ffff037224 */ /* 0x00afe200078e0007 */
[----:B------:R-:W-:Y:S06]  /*6f730*/  BRA `(.L_x_1830) ;  /* 0x00000000001c7947 */ /* 0x000fec0003800000 */
.L_x_1833:
[----:B------:R-:W-:-:S05]  /*6f740*/  IMAD.WIDE.U32 R4, R5, 0x4, R28 ;  /* 0x0000000405047825 */ /* 0x000fca00078e001c */
[----:B------:R-:W2:Y:S02]  /*6f750*/  ATOMG.E.EXCH.STRONG.GPU PT, R0, desc[UR36][R4.64], R7 ;  /* 0x80000007040079a8 */ /* 0x000ea4000c1ef124 */
[----:B--2---:R-:W-:-:S13]  /*6f760*/  ISETP.NE.AND P0, PT, R0, -0x1, PT ;  /* 0xffffffff0000780c */ /* 0x004fda0003f05270 */
[----:B------:R-:W-:Y:S05]  /*6f770*/  @!P0 BREAK.RELIABLE B1 ;  /* 0x0000000000018942 */ /* 0x000fea0003800100 */
[----:B------:R-:W-:Y:S05]  /*6f780*/  @!P0 BRA `(.L_x_1834) ;  /* 0x0000000400208947 */ /* 0x000fea0003800000 */
[----:B------:R2:W5:Y:S01]  /*6f790*/  ATOMG.E.EXCH.STRONG.GPU PT, RZ, desc[UR36][R4.64], RZ ;  /* 0x800000ff04ff79a8 */ /* 0x000562000c1ef124 */
[----:B-1-3--:R-:W-:-:S07]  /*6f7a0*/  IMAD.MOV.U32 R3, RZ, RZ, R7 ;  /* 0x000000ffff037224 */ /* 0x00afce00078e0007 */
.L_x_1830:
[----:B------:R-:W-:Y:S05]  /*6f7b0*/  BSYNC.RELIABLE B1 ;  /* 0x0000000000017941 */ /* 0x000fea0003800100 */
.L_x_1827:
[----:B------:R-:W-:Y:S02]  /*6f7c0*/  LOP3.LUT P0, RZ, R0, 0x7, RZ, 0xc0, !PT ;  /* 0x0000000700ff7812 */ /* 0x000fe4000780c0ff */
[----:B------:R-:W-:-:S04]  /*6f7d0*/  LOP3.LUT P1, RZ, R3, 0x7, RZ, 0xc0, !PT ;  /* 0x0000000703ff7812 */ /* 0x000fc8000782c0ff */
[----:B------:R-:W-:-:S04]  /*6f7e0*/  PLOP3.LUT P0, PT, P0, P1, PT, 0x20, 0x2 ;  /* 0x000000000002781c */ /* 0x000fc80000702470 */
[----:B------:R-:W-:Y:S02]  /*6f7f0*/  SEL R6, R3, R0, P0 ;  /* 0x0000000003067207 */ /* 0x000fe40000000000 */
[----:B------:R-:W-:Y:S02]  /*6f800*/  SEL R7, R0, R3, P0 ;  /* 0x0000000300077207 */ /* 0x000fe40000000000 */
[----:B------:R-:W-:-:S13]  /*6f810*/  LOP3.LUT P1, RZ, R6, 0x7, RZ, 0xc0, !PT ;  /* 0x0000000706ff7812 */ /* 0x000fda000782c0ff */
[----:B------:R-:W-:Y:S05]  /*6f820*/  @!P1 BRA `(.L_x_1835) ;  /* 0xfffffff8008c9947 */ /* 0x000fea000383ffff */
.L_x_1817:
[----:B0-2---:R-:W-:Y:S02]  /*6f830*/  IMAD.SHL.U32 R0, R6, 0x8, RZ ;  /* 0x0000000806007824 */ /* 0x005fe400078e00ff */
        /* <DEDUP_REMOVED lines=35> */
.L_x_1832:
        /* <DEDUP_REMOVED lines=19> */
.L_x_1831:
[----:B------:R-:W2:Y:S02]  /*6fba0*/  LDL R3, [R1+0x118] ;  /* 0x0001180001037983 */ /* 0x000ea40000100800 */
[----:B--2---:R-:W-:-:S05]  /*6fbb0*/  IMAD.SHL.U32 R0, R3, 0x8, RZ ;  /* 0x0000000803007824 */ /* 0x004fca00078e00ff */
[----:B------:R-:W-:Y:S02]  /*6fbc0*/  LOP3.LUT R4, R0, 0x7f8, RZ, 0xc0, !PT ;  /* 0x000007f800047812 */ /* 0x000fe400078ec0ff */
[----:B------:R-:W-:-:S03]  /*6fbd0*/  IADD3 R0, PT, PT, R3, 0x1, RZ ;  /* 0x0000000103007810 */ /* 0x000fc60007ffe0ff */
[----:B------:R-:W-:Y:S02]  /*6fbe0*/  IMAD.IADD R3, R1, 0x1, R4 ;  /* 0x0000000101037824 */ /* 0x000fe400078e0204 */
[----:B------:R0:W-:Y:S04]  /*6fbf0*/  STL [R1+0x118], R0 ;  /* 0x0001180001007387 */ /* 0x0001e80000100800 */
[----:B------:R0:W-:Y:S02]  /*6fc00*/  STL.64 [R3+0x120], R6 ;  /* 0x0001200603007387 */ /* 0x0001e40000100a00 */
.L_x_1834:
[----:B------:R-:W-:Y:S05]  /*6fc10*/  BSYNC B0 ;  /* 0x0000000000007941 */ /* 0x000fea0003800000 */
.L_x_1816:
[----:B------:R-:W-:Y:S01]  /*6fc20*/  LOP3.LUT P0, RZ, R9, 0x7, RZ, 0xc0, !PT ;  /* 0x0000000709ff7812 */ /* 0x000fe2000780c0ff */
[----:B0-----:R-:W-:Y:S01]  /*6fc30*/  IMAD R7, R13, 0x8, R27 ;  /* 0x000000080d077824 */ /* 0x001fe200078e021b */
[----:B------:R-:W-:Y:S02]  /*6fc40*/  BSSY B0, `(.L_x_1836) ;  /* 0x00000a1000007945 */ /* 0x000fe40003800000 */
[----:B------:R-:W-:-:S04]  /*6fc50*/  ISETP.NE.AND P0, PT, R27, RZ, !P0 ;  /* 0x000000ff1b00720c */ /* 0x000fc80004705270 */
[----:B------:R-:W-:Y:S02]  /*6fc60*/  SEL R6, R9, R7, P0 ;  /* 0x0000000709067207 */ /* 0x000fe40000000000 */
[----:B------:R-:W-:Y:S02]  /*6fc70*/  SEL R7, R7, R9, P0 ;  /* 0x0000000907077207 */ /* 0x000fe40000000000 */
[----:B------:R-:W-:-:S13]  /*6fc80*/  LOP3.LUT P1, RZ, R6, 0x7, RZ, 0xc0, !PT ;  /* 0x0000000706ff7812 */ /* 0x000fda000782c0ff */
[----:B------:R-:W-:Y:S05]  /*6fc90*/  @P1 BRA `(.L_x_1837) ;  /* 0x0000000400741947 */ /* 0x000fea0003800000 */
.L_x_1855:
        /* <DEDUP_REMOVED lines=8> */
.L_x_1846:
        /* <DEDUP_REMOVED lines=10> */
.L_x_1841:
[----:B------:R-:W-:-:S05]  /*6fdc0*/  IMAD.MOV.U32 R9, RZ, RZ, -0x1 ;  /* 0xffffffffff097424 */ /* 0x000fca00078e00ff */
[----:B------:R0:W5:Y:S02]  /*6fdd0*/  ATOMG.E.EXCH.STRONG.GPU PT, R0, desc[UR36][R4.64], R9 ;  /* 0x80000009040079a8 */ /* 0x000164000c1ef124 */
.L_x_1842:
[----:B------:R-:W-:Y:S05]  /*6fde0*/  BSYNC.RECONVERGENT B2 ;  /* 0x0000000000027941 */ /* 0x000fea0003800200 */
.L_x_1840:
[----:B0-2--5:R-:W-:-:S05]  /*6fdf0*/  VIADD R9, R0, 0x1 ;  /* 0x0000000100097836 */ /* 0x025fca0000000000 */
[----:B------:R-:W-:-:S13]  /*6fe00*/  ISETP.GE.U32.AND P1, PT, R9, 0x2, PT ;  /* 0x000000020900780c */ /* 0x000fda0003f26070 */
[----:B------:R-:W-:Y:S05]  /*6fe10*/  @!P1 BRA `(.L_x_1839) ;  /* 0x0000000000249947 */ /* 0x000fea0003800000 */
[----:B------:R-:W-:Y:S04]  /*6fe20*/  BSSY.RECONVERGENT B2, `(.L_x_1843) ;  /* 0x0000005000027945 */ /* 0x000fe80003800200 */
[----:B------:R-:W-:Y:S05]  /*6fe30*/  @P0 BRA `(.L_x_1844) ;  /* 0x0000000000080947 */ /* 0x000fea0003800000 */
[----:B------:R0:W-:Y:S01]  /*6fe40*/  ATOMS.EXCH RZ, [R3+0x10000], RZ ;  /* 0x010000ff03ff738c */ /* 0x0001e20004000000 */
[----:B------:R-:W-:Y:S05]  /*6fe50*/  BRA `(.L_x_1845) ;  /* 0x0000000000047947 */ /* 0x000fea0003800000 */
.L_x_1844:
[----:B------:R2:W5:Y:S02]  /*6fe60*/  ATOMG.E.EXCH.STRONG.GPU PT, RZ, desc[UR36][R4.64], RZ ;  /* 0x800000ff04ff79a8 */ /* 0x000564000c1ef124 */
.L_x_1845:
[----:B------:R-:W-:Y:S05]  /*6fe70*/  BSYNC.RECONVERGENT B2 ;  /* 0x0000000000027941 */ /* 0x000fea0003800200 */
.L_x_1843:
[----:B------:R-:W-:Y:S01]  /*6fe80*/  LOP3.LUT P0, RZ, R0, 0x7, RZ, 0xc0, !PT ;  /* 0x0000000700ff7812 */ /* 0x000fe2000780c0ff */
[----:B------:R-:W-:-:S12]  /*6fe90*/  IMAD.MOV.U32 R7, RZ, RZ, R0 ;  /* 0x000000ffff077224 */ /* 0x000fd800078e0000 */
[----:B------:R-:W-:Y:S05]  /*6fea0*/  @!P0 BRA `(.L_x_1846) ;  /* 0xfffffffc009c8947 */ /* 0x000fea000383ffff */
.L_x_1839:
[----:B------:R-:W-:Y:S05]  /*6feb0*/  BSYNC B1 ;  /* 0x0000000000017941 */ /* 0x000fea0003800000 */
.L_x_1838:
        /* <DEDUP_REMOVED lines=10> */
[----:B0--3--:R-:W-:-:S10]  /*6ff60*/  IMAD.MOV.U32 R3, RZ, RZ, R6 ;  /* 0x000000ffff037224 */ /* 0x009fd400078e0006 */
[----:B------:R-:W-:Y:S05]  /*6ff70*/  @!P0 BRA `(.L_x_1850) ;  /* 0x00000000009c8947 */ /* 0x000fea0003800000 */
[----:B------:R-:W-:-:S13]  /*6ff80*/  ISETP.NE.AND P0, PT, R4, RZ, PT ;  /* 0x000000ff0400720c */ /* 0x000fda0003f05270 */
[----:B------:R-:W-:Y:S05]  /*6ff90*/  @P0 BREAK.RELIABLE B1 ;  /* 0x0000000000010942 */ /* 0x000fea0003800100 */
[----:B------:R-:W-:Y:S05]  /*6ffa0*/  @P0 BRA `(.L_x_1851) ;  /* 0x00000004008c0947 */ /* 0x000fea0003800000 */
.L_x_1849:
[----:B------:R-:W-:Y:S02]  /*6ffb0*/  ISETP.GT.U32.AND P1, PT, R6, 0xffff, PT ;  /* 0x0000ffff0600780c */ /* 0x000fe40003f24070 */
[----:B0--3--:R-:W-:-:S11]  /*6ffc0*/  SHF.R.U32.HI R3, RZ, 0x3, R6 ;  /* 0x00000003ff037819 */ /* 0x009fd60000011606 */
        /* <DEDUP_REMOVED lines=12> */
.L_x_1848:
        /* <DEDUP_REMOVED lines=15> */
.L_x_1853:
[----:B------:R-:W-:-:S05]  /*70180*/  IMAD.WIDE.U32 R4, R5, 0x4, R28 ;  /* 0x0000000405047825 */ /* 0x000fca00078e001c */
[----:B------:R-:W2:Y:S02]  /*70190*/  ATOMG.E.EXCH.STRONG.GPU PT, R0, desc[UR36][R4.64], R7 ;  /* 0x80000007040079a8 */ /* 0x000ea4000c1ef124 */
[----:B--2---:R-:W-:-:S13]  /*701a0*/  ISETP.NE.AND P0, PT, R0, -0x1, PT ;  /* 0xffffffff0000780c */ /* 0x004fda0003f05270 */
[----:B------:R-:W-:Y:S05]  /*701b0*/  @!P0 BREAK.RELIABLE B1 ;  /* 0x0000000000018942 */ /* 0x000fea0003800100 */
[----:B------:R-:W-:Y:S05]  /*701c0*/  @!P0 BRA `(.L_x_1854) ;  /* 0x0000000400208947 */ /* 0x000fea0003800000 */
[----:B------:R1:W5:Y:S01]  /*701d0*/  ATOMG.E.EXCH.STRONG.GPU PT, RZ, desc[UR36][R4.64], RZ ;  /* 0x800000ff04ff79a8 */ /* 0x000362000c1ef124 */
[----:B0--3--:R-:W-:-:S07]  /*701e0*/  IMAD.MOV.U32 R3, RZ, RZ, R7 ;  /* 0x000000ffff037224 */ /* 0x009fce00078e0007 */
.L_x_1850:
[----:B------:R-:W-:Y:S05]  /*701f0*/  BSYNC.RELIABLE B1 ;  /* 0x0000000000017941 */ /* 0x000fea0003800100 */
.L_x_1847:
[----:B------:R-:W-:Y:S02]  /*70200*/  LOP3.LUT P0, RZ, R0, 0x7, RZ, 0xc0, !PT ;  /* 0x0000000700ff7812 */ /* 0x000fe4000780c0ff */
[----:B------:R-:W-:-:S04]  /*70210*/  LOP3.LUT P1, RZ, R3, 0x7, RZ, 0xc0, !PT ;  /* 0x0000000703ff7812 */ /* 0x000fc8000782c0ff */
[----:B------:R-:W-:-:S04]  /*70220*/  PLOP3.LUT P0, PT, P0, P1, PT, 0x20, 0x2 ;  /* 0x000000000002781c */ /* 0x000fc80000702470 */
[----:B------:R-:W-:Y:S02]  /*70230*/  SEL R6, R3, R0, P0 ;  /* 0x0000000003067207 */ /* 0x000fe40000000000 */
[----:B------:R-:W-:Y:S02]  /*70240*/  SEL R7, R0, R3, P0 ;  /* 0x0000000300077207 */ /* 0x000fe40000000000 */
[----:B------:R-:W-:-:S13]  /*70250*/  LOP3.LUT P1, RZ, R6, 0x7, RZ, 0xc0, !PT ;  /* 0x0000000706ff7812 */ /* 0x000fda000782c0ff */
[----:B------:R-:W-:Y:S05]  /*70260*/  @!P1 BRA `(.L_x_1855) ;  /* 0xfffffff8008c9947 */ /* 0x000fea000383ffff */
.L_x_1837:
[----:B-12---:R-:W-:Y:S02]  /*70270*/  IMAD.SHL.U32 R0, R6, 0x8, RZ ;  /* 0x0000000806007824 */ /* 0x006fe400078e00ff */
        /* <DEDUP_REMOVED lines=35> */
.L_x_1852:
        /* <DEDUP_REMOVED lines=19> */
.L_x_1851:
[----:B------:R-:W2:Y:S02]  /*705e0*/  LDL R3, [R1+0x118] ;  /* 0x0001180001037983 */ /* 0x000ea40000100800 */
[----:B--2---:R-:W-:-:S05]  /*705f0*/  IMAD.SHL.U32 R0, R3, 0x8, RZ ;  /* 0x0000000803007824 */ /* 0x004fca00078e00ff */
[----:B------:R-:W-:Y:S01]  /*70600*/  LOP3.LUT R4, R0, 0x7f8, RZ, 0xc0, !PT ;  /* 0x000007f800047812 */ /* 0x000fe200078ec0ff */
[----:B------:R-:W-:-:S04]  /*70610*/  VIADD R0, R3, 0x1 ;  /* 0x0000000103007836 */ /* 0x000fc80000000000 */
[----:B------:R-:W-:Y:S01]  /*70620*/  IMAD.IADD R3, R1, 0x1, R4 ;  /* 0x0000000101037824 */ /* 0x000fe200078e0204 */
[----:B------:R0:W-:Y:S04]  /*70630*/  STL [R1+0x118], R0 ;  /* 0x0001180001007387 */ /* 0x0001e80000100800 */
[----:B------:R0:W-:Y:S02]  /*70640*/  STL.64 [R3+0x120], R6 ;  /* 0x0001200603007387 */ /* 0x0001e40000100a00 */
.L_x_1854:
[----:B------:R-:W-:Y:S05]  /*70650*/  BSYNC B0 ;  /* 0x0000000000007941 */ /* 0x000fea0003800000 */
.L_x_1836:
[----:B------:R-:W-:Y:S05]  /*70660*/  BRA `(.L_x_1468) ;  /* 0x000000c400947947 */ /* 0x000fea0003800000 */
.L_x_1730:
        /* <DEDUP_REMOVED lines=17> */
.L_x_1857:
[----:B------:R-:W1:Y:S02]  /*70780*/  LDC.64 R4, c[0x0][0x380] ;  /* 0x0000e000ff047b82 */ /* 0x000e640000000a00 */
[----:B-1----:R-:W-:-:S03]  /*70790*/  IMAD.WIDE.U32 R4, R27, 0x8, R4 ;  /* 0x000000081b047825 */ /* 0x002fc600078e0004 */
[----:B------:R-:W-:-:S05]  /*707a0*/  IADD3 R8, P0, PT, R4, 0xc000000, RZ ;  /* 0x0c00000004087810 */ /* 0x000fca0007f1e0ff */
[----:B------:R-:W-:-:S06]  /*707b0*/  IMAD.X R9, RZ, RZ, R5, P0 ;  /* 0x000000ffff097224 */ /* 0x000fcc00000e0605 */
[----:B------:R-:W5:Y:S02]  /*707c0*/  ATOMG.E.EXCH.64.STRONG.GPU PT, R8, desc[UR36][R8.64+0x8], RZ ;  /* 0x800008ff080879a8 */ /* 0x000f64000c1ef524 */
.L_x_1858:
[----:B------:R-:W-:Y:S05]  /*707d0*/  BSYNC.RECONVERGENT B0 ;  /* 0x0000000000007941 */ /* 0x000fea0003800200 */
.L_x_1856:
        /* <DEDUP_REMOVED lines=11> */
.L_x_1860:
[----:B------:R-:W2:Y:S02]  /*70890*/  LDC.64 R4, c[0x0][0x380] ;  /* 0x0000e000ff047b82 */ /* 0x000ea40000000a00 */
[----:B--2---:R-:W-:-:S03]  /*708a0*/  IMAD.WIDE.U32 R4, R3, 0x8, R4 ;  /* 0x0000000803047825 */ /* 0x004fc600078e0004 */
[----:B------:R-:W-:-:S05]  /*708b0*/  IADD3 R10, P0, PT, R4, 0xc000000, RZ ;  /* 0x0c000000040a7810 */ /* 0x000fca0007f1e0ff */
[----:B------:R-:W-:-:S06]  /*708c0*/  IMAD.X R11, RZ, RZ, R5, P0 ;  /* 0x000000ffff0b7224 */ /* 0x000fcc00000e0605 */
[----:B------:R-:W5:Y:S02]  /*708d0*/  ATOMG.E.EXCH.64.STRONG.GPU PT, R10, desc[UR36][R10.64+0x8], RZ ;  /* 0x800008ff0a0a79a8 */ /* 0x000f64000c1ef524 */
.L_x_1861:
[----:B------:R-:W-:Y:S05]  /*708e0*/  BSYNC.RECONVERGENT B0 ;  /* 0x0000000000007941 */ /* 0x000fea0003800200 */
.L_x_1859:
        /* <DEDUP_REMOVED lines=8> */
.L_x_1881:
        /* <DEDUP_REMOVED lines=8> */
.L_x_1872:
        /* <DEDUP_REMOVED lines=10> */
.L_x_1867:
[----:B------:R-:W-:-:S05]  /*70a90*/  IMAD.MOV.U32 R7, RZ, RZ, -0x1 ;  /* 0xffffffffff077424 */ /* 0x000fca00078e00ff */
[----:B------:R1:W5:Y:S02]  /*70aa0*/  ATOMG.E.EXCH.STRONG.GPU PT, R0, desc[UR36][R4.64], R7 ;  /* 0x80000007040079a8 */ /* 0x000364000c1ef124 */
.L_x_1868:
[----:B------:R-:W-:Y:S05]  /*70ab0*/  BSYNC.RECONVERGENT B2 ;  /* 0x0000000000027941 */ /* 0x000fea0003800200 */
.L_x_1866:
[----:B-123-5:R-:W-:-:S05]  /*70ac0*/  VIADD R7, R0, 0x1 ;  /* 0x0000000100077836 */ /* 0x02efca0000000000 */
[----:B------:R-:W-:-:S13]  /*70ad0*/  ISETP.GE.U32.AND P1, PT, R7, 0x2, PT ;  /* 0x000000020700780c */ /* 0x000fda0003f26070 */
[----:B------:R-:W-:Y:S05]  /*70ae0*/  @!P1 BRA `(.L_x_1865) ;  /* 0x0000000000249947 */ /* 0x000fea0003800000 */
[----:B------:R-:W-:Y:S04]  /*70af0*/  BSSY.RECONVERGENT B2, `(.L_x_1869) ;  /* 0x0000005000027945 */ /* 0x000fe80003800200 */
[----:B------:R-:W-:Y:S05]  /*70b00*/  @P0 BRA `(.L_x_1870) ;  /* 0x0000000000080947 */ /* 0x000fea0003800000 */
[----:B------:R1:W-:Y:S01]  /*70b10*/  ATOMS.EXCH RZ, [R6+0x10000], RZ ;  /* 0x010000ff06ff738c */ /* 0x0003e20004000000 */
[----:B------:R-:W-:Y:S05]  /*70b20*/  BRA `(.L_x_1871) ;  /* 0x0000000000047947 */ /* 0x000fea0003800000 */
.L_x_1870:
[----:B------:R2:W5:Y:S02]  /*70b30*/  ATOMG.E.EXCH.STRONG.GPU PT, RZ, desc[UR36][R4.64], RZ ;  /* 0x800000ff04ff79a8 */ /* 0x000564000c1ef124 */
.L_x_1871:
[----:B------:R-:W-:Y:S05]  /*70b40*/  BSYNC.RECONVERGENT B2 ;  /* 0x0000000000027941 */ /* 0x000fea0003800200 */
.L_x_1869:
[----:B------:R-:W-:Y:S01]  /*70b50*/  LOP3.LUT P0, RZ, R0, 0x7, RZ, 0xc0, !PT ;  /* 0x0000000700ff7812 */ /* 0x000fe2000780c0ff */
[----:B------:R-:W-:-:S12]  /*70b60*/  IMAD.MOV.U32 R3, RZ, RZ, R0 ;  /* 0x000000ffff037224 */ /* 0x000fd800078e0000 */
[----:B------:R-:W-:Y:S05]  /*70b70*/  @!P0 BRA `(.L_x_1872) ;  /* 0xfffffffc009c8947 */ /* 0x000fea000383ffff */
.L_x_1865:
[----:B------:R-:W-:Y:S05]  /*70b80*/  BSYNC B1 ;  /* 0x0000000000017941 */ /* 0x000fea0003800000 */
.L_x_1864:
        /* <DEDUP_REMOVED lines=15> */
.L_x_1875:
        /* <DEDUP_REMOVED lines=14> */
.L_x_1874:
        /* <DEDUP_REMOVED lines=15> */
.L_x_1879:
[----:B------:R-:W-:-:S05]  /*70e50*/  IMAD.WIDE.U32 R4, R5, 0x4, R28 ;  /* 0x0000000405047825 */ /* 0x000fca00078e001c */
[----:B------:R-:W2:Y:S02]  /*70e60*/  ATOMG.E.EXCH.STRONG.GPU PT, R0, desc[UR36][R4.64], R3 ;  /* 0x80000003040079a8 */ /* 0x000ea4000c1ef124 */
[----:B--2---:R-:W-:-:S13]  /*70e70*/  ISETP.NE.AND P0, PT, R0, -0x1, PT ;  /* 0xffffffff0000780c */ /* 0x004fda0003f05270 */
[----:B------:R-:W-:Y:S05]  /*70e80*/  @!P0 BREAK.RELIABLE B1 ;  /* 0x0000000000018942 */ /* 0x000fea0003800100 */
[----:B------:R-:W-:Y:S05]  /*70e90*/  @!P0 BRA `(.L_x_1880) ;  /* 0x00000004001c8947 */ /* 0x000fea0003800000 */
[----:B------:R2:W5:Y:S01]  /*70ea0*/  ATOMG.E.EXCH.STRONG.GPU PT, RZ, desc[UR36][R4.64], RZ ;  /* 0x800000ff04ff79a8 */ /* 0x000562000c1ef124 */
[----:B------:R-:W-:-:S07]  /*70eb0*/  IMAD.MOV.U32 R7, RZ, RZ, R3 ;  /* 0x000000ffff077224 */ /* 0x000fce00078e0003 */
.L_x_1876:
[----:B------:R-:W-:Y:S05]  /*70ec0*/  BSYNC.RELIABLE B1 ;  /* 0x0000000000017941 */ /* 0x000fea0003800100 */
.L_x_1873:
[----:B------:R-:W-:Y:S02]  /*70ed0*/  LOP3.LUT P0, RZ, R0, 0x7, RZ, 0xc0, !PT ;  /* 0x0000000700ff7812 */ /* 0x000fe4000780c0ff */
[----:B------:R-:W-:-:S04]  /*70ee0*/  LOP3.LUT P1, RZ, R7, 0x7, RZ, 0xc0, !PT ;  /* 0x0000000707ff7812 */ /* 0x000fc8000782c0ff */
[----:B------:R-:W-:-:S04]  /*70ef0*/  PLOP3.LUT P0, PT, P0, P1, PT, 0x20, 0x2 ;  /* 0x000000000002781c */ /* 0x000fc80000702470 */
[----:B------:R-:W-:Y:S02]  /*70f00*/  SEL R12, R7, R0, P0 ;  /* 0x00000000070c7207 */ /* 0x000fe40000000000 */
[----:B------:R-:W-:Y:S02]  /*70f10*/  SEL R3, R0, R7, P0 ;  /* 0x0000000700037207 */ /* 0x000fe40000000000 */
[----:B------:R-:W-:-:S13]  /*70f20*/  LOP3.LUT P1, RZ, R12, 0x7, RZ, 0xc0, !PT ;  /* 0x000000070cff7812 */ /* 0x000fda000782c0ff */
[----:B------:R-:W-:Y:S05]  /*70f30*/  @!P1 BRA `(.L_x_1881) ;  /* 0xfffffff8008c9947 */ /* 0x000fea000383ffff */
.L_x_1863:
[----:B------:R-:W-:Y:S02]  /*70f40*/  IMAD.SHL.U32 R0, R12, 0x8, RZ ;  /* 0x000000080c007824 */ /* 0x000fe400078e00ff */
[----:B--2---:R-:W-:Y:S02]  /*70f50*/  HFMA2 R5, -RZ, RZ, -0.154296875, -10256 ;  /* 0xb0f0f102ff057431 */ /* 0x004fe400000001ff */
[----:B------:R-:W-:Y:S02]  /*70f60*/  IMAD.MOV.U32 R13, RZ, RZ, -0x40000000 ;  /* 0xc0000000ff0d7424 */ /* 0x000fe400078e00ff */
[----:B------:R-:W-:Y:S01]  /*70f70*/  IMAD.MOV.U32 R7, RZ, RZ, -0x203a400 ;  /* 0xfdfc5c00ff077424 */ /* 0x000fe200078e00ff */
[----:B------:R-:W-:-:S04]  /*70f80*/  LOP3.LUT R0, R0, 0x38, RZ, 0xc0, !PT ;  /* 0x0000003800007812 */ /* 0x000fc800078ec0ff */
        /* <DEDUP_REMOVED lines=30> */
.L_x_1878:
        /* <DEDUP_REMOVED lines=18> */
.L_x_1877:
[C---:B------:R-:W-:Y:S02]  /*71290*/  IMAD.SHL.U32 R4, R22.reuse, 0x8, RZ ;  /* 0x0000000816047824 */ /* 0x040fe400078e00ff */
[----:B------:R-:W-:Y:S02]  /*712a0*/  VIADD R0, R22, 0x1 ;  /* 0x0000000116007836 */ /* 0x000fe40000000000 */
[----:B------:R-:W-:Y:S01]  /*712b0*/  IMAD.MOV.U32 R13, RZ, RZ, R3 ;  /* 0x000000ffff0d7224 */ /* 0x000fe200078e0003 */
[----:B------:R-:W-:Y:S02]  /*712c0*/  LOP3.LUT R4, R4, 0x7f8, RZ, 0xc0, !PT ;  /* 0x000007f804047812 */ /* 0x000fe400078ec0ff */
[----:B------:R2:W-:Y:S01]  /*712d0*/  STL [R1+0x118], R0 ;  /* 0x0001180001007387 */ /* 0x0005e20000100800 */
[----:B------:R-:W-:Y:S02]  /*712e0*/  MOV R22, R0 ;  /* 0x0000000000167202 */ /* 0x000fe40000000f00 */
[----:B------:R-:W-:-:S05]  /*712f0*/  IMAD.IADD R5, R1, 0x1, R4 ;  /* 0x0000000101057824 */ /* 0x000fca00078e0204 */
[----:B------:R2:W-:Y:S02]  /*71300*/  STL.64 [R5+0x120], R12 ;  /* 0x0001200c05007387 */ /* 0x0005e40000100a00 */
.L_x_1880:
[----:B------:R-:W-:Y:S05]  /*71310*/  BSYNC B0 ;  /* 0x0000000000007941 */ /* 0x000fea0003800000 */
.L_x_1862:
[----:B------:R-:W-:Y:S01]  /*71320*/  LOP3.LUT P0, RZ, R9, 0x7, RZ, 0xc0, !PT ;  /* 0x0000000709ff7812 */ /* 0x000fe2000780c0ff */
[----:B------:R-:W-:Y:S01]  /*71330*/  BSSY B0, `(.L_x_1882) ;  /* 0x0000099000007945 */ /* 0x000fe20003800000 */
[----:B------:R-:W-:-:S04]  /*71340*/  LOP3.LUT P1, RZ, R11, 0x7, RZ, 0xc0, !PT ;  /* 0x000000070bff7812 */ /* 0x000fc8000782c0ff */
[----:B------:R-:W-:-:S04]  /*71350*/  PLOP3.LUT P0, PT, P0, P1, PT, 0x20, 0x2 ;  /* 0x000000000002781c */ /* 0x000fc80000702470 */
[----:B-1----:R-:W-:Y:S02]  /*71360*/  SEL R6, R11, R9, P0 ;  /* 0x000000090b067207 */ /* 0x002fe40000000000 */
[----:B---34-:R-:W-:Y:S02]  /*71370*/  SEL R7, R9, R11, P0 ;  /* 0x0000000b09077207 */ /* 0x018fe40000000000 */
[----:B------:R-:W-:-:S13]  /*71380*/  LOP3.LUT P1, RZ, R6, 0x7, RZ, 0xc0, !PT ;  /* 0x0000000706ff7812 */ /* 0x000fda000782c0ff */
[----:B------:R-:W-:Y:S05]  /*71390*/  @P1 BRA `(.L_x_1883) ;  /* 0x0000000400741947 */ /* 0x000fea0003800000 */
.L_x_1901:
[----:B------:R-:W-:Y:S01]  /*713a0*/  LOP3.LUT P0, RZ, R7, 0x7, RZ, 0xc0, !PT ;  /* 0x0000000707ff7812 */ /* 0x000fe2000780c0ff */
[----:B------:R-:W-:Y:S05]  /*713b0*/  YIELD ;  /* 0x0000000000007946 */ /* 0x000fea0003800000 */
[----:B------:R-:W-:Y:S07]  /*713c0*/  BSSY B1, `(.L_x_1884) ;  /* 0x000001f000017945 */ /* 0x000fee0003800000 */
[----:B-12---:R-:W-:Y:S05]  /*713d0*/  @P0 BRA `(.L_x_1885) ;  /* 0x0000000000740947 */ /* 0x006fea0003800000 */
[----:B------:R-:W1:Y:S01]  /*713e0*/  S2R R3, SR_CgaCtaId ;  /* 0x0000000000037919 */ /* 0x000e620000008800 */
[----:B--2---:R-:W-:-:S05]  /*713f0*/  MOV R0, 0x400 ;  /* 0x0000040000007802 */ /* 0x004fca0000000f00 */
[----:B------:R-:W-:-:S05]  /*71400*/  VIADD R0, R0, 0x410 ;  /* 0x0000041000007836 */ /* 0x000fca0000000000 */
[----:B-1----:R-:W-:-:S07]  /*71410*/  LEA R8, R3, R0, 0x18 ;  /* 0x0000000003087211 */ /* 0x002fce00078ec0ff */
.L_x_1892:
        /* <DEDUP_REMOVED lines=10> */
.L_x_1887:
[----:B------:R-:W-:-:S05]  /*714c0*/  IMAD.MOV.U32 R9, RZ, RZ, -0x1 ;  /* 0xffffffffff097424 */ /* 0x000fca00078e00ff */
[----:B------:R1:W5:Y:S02]  /*714d0*/  ATOMG.E.EXCH.STRONG.GPU PT, R0, desc[UR36][R4.64], R9 ;  /* 0x80000009040079a8 */ /* 0x000364000c1ef124 */
.L_x_1888:
[----:B------:R-:W-:Y:S05]  /*714e0*/  BSYNC.RECONVERGENT B2 ;  /* 0x0000000000027941 */ /* 0x000fea0003800200 */
.L_x_1886:
[----:B-1-3-5:R-:W-:-:S05]  /*714f0*/  VIADD R9, R0, 0x1 ;  /* 0x0000000100097836 */ /* 0x02afca0000000000 */
[----:B------:R-:W-:-:S13]  /*71500*/  ISETP.GE.U32.AND P1, PT, R9, 0x2, PT ;  /* 0x000000020900780c */ /* 0x000fda0003f26070 */
[----:B------:R-:W-:Y:S05]  /*71510*/  @!P1 BRA `(.L_x_1885) ;  /* 0x0000000000249947 */ /* 0x000fea0003800000 */
[----:B------:R-:W-:Y:S04]  /*71520*/  BSSY.RECONVERGENT B2, `(.L_x_1889) ;  /* 0x0000005000027945 */ /* 0x000fe80003800200 */
[----:B------:R-:W-:Y:S05]  /*71530*/  @P0 BRA `(.L_x_1890) ;  /* 0x0000000000080947 */ /* 0x000fea0003800000 */
[----:B------:R3:W-:Y:S01]  /*71540*/  ATOMS.EXCH RZ, [R3+0x10000], RZ ;  /* 0x010000ff03ff738c */ /* 0x0007e20004000000 */
[----:B------:R-:W-:Y:S05]  /*71550*/  BRA `(.L_x_1891) ;  /* 0x0000000000047947 */ /* 0x000fea0003800000 */
.L_x_1890:
[----:B------:R1:W5:Y:S02]  /*71560*/  ATOMG.E.EXCH.STRONG.GPU PT, RZ, desc[UR36][R4.64], RZ ;  /* 0x800000ff04ff79a8 */ /* 0x000364000c1ef124 */
.L_x_1891:
[----:B------:R-:W-:Y:S05]  /*71570*/  BSYNC.RECONVERGENT B2 ;  /* 0x0000000000027941 */ /* 0x000fea0003800200 */
.L_x_1889:
[----:B------:R-:W-:Y:S01]  /*71580*/  LOP3.LUT P0, RZ, R0, 0x7, RZ, 0xc0, !PT ;  /* 0x0000000700ff7812 */ /* 0x000fe2000780c0ff */
[----:B------:R-:W-:-:S12]  /*71590*/  IMAD.MOV.U32 R7, RZ, RZ, R0 ;  /* 0x000000ffff077224 */ /* 0x000fd800078e0000 */
[----:B------:R-:W-:Y:S05]  /*715a0*/  @!P0 BRA `(.L_x_1892) ;  /* 0xfffffffc009c8947 */ /* 0x000fea000383ffff */
.L_x_1885:
[----:B------:R-:W-:Y:S05]  /*715b0*/  BSYNC B1 ;  /* 0x0000000000017941 */ /* 0x000fea0003800000 */
.L_x_1884:
        /* <DEDUP_REMOVED lines=9> */
[----:B--2---:R-:W-:Y:S02]  /*71650*/  IMAD.MOV.U32 R0, RZ, RZ, R7 ;  /* 0x000000ffff007224 */ /* 0x004fe400078e0007 */
[----:B---3--:R-:W-:-:S10]  /*71660*/  IMAD.MOV.U32 R3, RZ, RZ, R6 ;  /* 0x000000ffff037224 */ /* 0x008fd400078e0006 */
[----:B------:R-:W-:Y:S05]  /*71670*/  @!P0 BRA `(.L_x_1896) ;  /* 0x00000000009c8947 */ /* 0x000fea0003800000 */
[----:B------:R-:W-:-:S13]  /*71680*/  ISETP.NE.AND P0, PT, R4, RZ, PT ;  /* 0x000000ff0400720c */ /* 0x000fda0003f05270 */
[----:B------:R-:W-:Y:S05]  /*71690*/  @P0 BREAK.RELIABLE B1 ;  /* 0x0000000000010942 */ /* 0x000fea0003800100 */
[----:B------:R-:W-:Y:S05]  /*716a0*/  @P0 BRA `(.L_x_1897) ;  /* 0x00000004006c0947 */ /* 0x000fea0003800000 */
.L_x_1895:
        /* <DEDUP_REMOVED lines=14> */
.L_x_1894:
        /* <DEDUP_REMOVED lines=15> */
.L_x_1899:
[----:B------:R-:W-:-:S05]  /*71880*/  IMAD.WIDE.U32 R4, R5, 0x4, R28 ;  /* 0x0000000405047825 */ /* 0x000fca00078e001c */
[----:B------:R-:W2:Y:S02]  /*71890*/  ATOMG.E.EXCH.STRONG.GPU PT, R0, desc[UR36][R4.64], R7 ;  /* 0x80000007040079a8 */ /* 0x000ea4000c1ef124 */
[----:B--2---:R-:W-:-:S13]  /*718a0*/  ISETP.NE.AND P0, PT, R0, -0x1, PT ;  /* 0xffffffff0000780c */ /* 0x004fda0003f05270 */
[----:B------:R-:W-:Y:S05]  /*718b0*/  @!P0 BREAK.RELIABLE B1 ;  /* 0x0000000000018942 */ /* 0x000fea0003800100 */
[----:B------:R-:W-:Y:S05]  /*718c0*/  @!P0 BRA `(.L_x_1900) ;  /* 0x0000000000fc8947 */ /* 0x000fea0003800000 */
[----:B------:R2:W5:Y:S01]  /*718d0*/  ATOMG.E.EXCH.STRONG.GPU PT, RZ, desc[UR36][R4.64], RZ ;  /* 0x800000ff04ff79a8 */ /* 0x000562000c1ef124 */
[----:B---3--:R-:W-:-:S07]  /*718e0*/  IMAD.MOV.U32 R3, RZ, RZ, R7 ;  /* 0x000000ffff037224 */ /* 0x008fce00078e0007 */
.L_x_1896:
[----:B------:R-:W-:Y:S05]  /*718f0*/  BSYNC.RELIABLE B1 ;  /* 0x0000000000017941 */ /* 0x000fea0003800100 */
.L_x_1893:
[----:B------:R-:W-:Y:S02]  /*71900*/  LOP3.LUT P0, RZ, R0, 0x7, RZ, 0xc0, !PT ;  /* 0x0000000700ff7812 */ /* 0x000fe4000780c0ff */
[----:B------:R-:W-:-:S04]  /*71910*/  LOP3.LUT P1, RZ, R3, 0x7, RZ, 0xc0, !PT ;  /* 0x0000000703ff7812 */ /* 0x000fc8000782c0ff */
[----:B------:R-:W-:-:S04]  /*71920*/  PLOP3.LUT P0, PT, P0, P1, PT, 0x20, 0x2 ;  /* 0x000000000002781c */ /* 0x000fc80000702470 */
[----:B------:R-:W-:Y:S02]  /*71930*/  SEL R6, R3, R0, P0 ;  /* 0x0000000003067207 */ /* 0x000fe40000000000 */
[----:B------:R-:W-:Y:S02]  /*71940*/  SEL R7, R0, R3, P0 ;  /* 0x0000000300077207 */ /* 0x000fe40000000000 */
[----:B------:R-:W-:-:S13]  /*71950*/  LOP3.LUT P1, RZ, R6, 0x7, RZ, 0xc0, !PT ;  /* 0x0000000706ff7812 */ /* 0x000fda000782c0ff */
[----:B------:R-:W-:Y:S05]  /*71960*/  @!P1 BRA `(.L_x_1901) ;  /* 0xfffffff8008c9947 */ /* 0x000fea000383ffff */
.L_x_1883:
[----:B--2---:R-:W-:Y:S02]  /*71970*/  IMAD.SHL.U32 R0, R6, 0x8, RZ ;  /* 0x0000000806007824 */ /* 0x004fe400078e00ff */
        /* <DEDUP_REMOVED lines=31> */
.L_x_1898:
[----:B------:R-:W-:-:S04]  /*71b70*/  LOP3.LUT R0, R7, 0x7, RZ, 0xc0, !PT ;  /* 0x0000000707007812 */ /* 0x000fc800078ec0ff */
[----:B------:R-:W-:-:S13]  /*71b80*/  ISETP.NE.AND P0, PT, R0, 0x1, PT ;  /* 0x000000010000780c */ /* 0x000fda0003f05270 */
        /* <DEDUP_REMOVED lines=13> */
.L_x_1897:
[C---:B------:R-:W-:Y:S02]  /*71c60*/  IMAD.SHL.U32 R0, R22.reuse, 0x8, RZ ;  /* 0x0000000816007824 */ /* 0x040fe400078e00ff */
[----:B------:R-:W-:-:S03]  /*71c70*/  VIADD R22, R22, 0x1 ;  /* 0x0000000116167836 */ /* 0x000fc60000000000 */
[----:B------:R-:W-:Y:S02]  /*71c80*/  LOP3.LUT R0, R0, 0x7f8, RZ, 0xc0, !PT ;  /* 0x000007f800007812 */ /* 0x000fe400078ec0ff */
[----:B------:R1:W-:Y:S03]  /*71c90*/  STL [R1+0x118], R22 ;  /* 0x0001181601007387 */ /* 0x0003e60000100800 */
[----:B------:R-:W-:-:S05]  /*71ca0*/  IMAD.IADD R3, R1, 0x1, R0 ;  /* 0x0000000101037824 */ /* 0x000fca00078e0200 */
[----:B------:R1:W-:Y:S02]  /*71cb0*/  STL.64 [R3+0x120], R6 ;  /* 0x0001200603007387 */ /* 0x0003e40000100a00 */
.L_x_1900:
[----:B------:R-:W-:Y:S05]  /*71cc0*/  BSYNC B0 ;  /* 0x0000000000007941 */ /* 0x000fea0003800000 */
.L_x_1882:
[----:B------:R-:W-:Y:S05]  /*71cd0*/  BRA `(.L_x_1468) ;  /* 0x000000ac00f87947 */ /* 0x000fea0003800000 */
.L_x_1729:
        /* <DEDUP_REMOVED lines=12> */
.L_x_1908:
        /* <DEDUP_REMOVED lines=33> */
.L_x_1907:
[----:B------:R-:W-:Y:S05]  /*71fb0*/  BSYNC.RECONVERGENT B10 ;  /* 0x00000000000a7941 */ /* 0x000fea0003800200 */
.L_x_1906:
[----:B------:R-:W-:-:S13]  /*71fc0*/  ISETP.GE.U32.AND P0, PT, R22, 0x2, PT ;  /* 0x000000021600780c */ /* 0x000fda0003f06070 */
[----:B------:R-:W-:Y:S05]  /*71fd0*/  @!P0 BRA `(.L_x_1908) ;  /* 0xfffffffc00708947 */ /* 0x000fea000383ffff */
[----:B------:R-:W-:Y:S05]  /*71fe0*/  BSYNC.RECONVERGENT B9 ;  /* 0x0000000000097941 */ /* 0x000fea0003800200 */
.L_x_1905:
[----:B------:R-:W-:Y:S01]  /*71ff0*/  PLOP3.LUT P0, PT, PT, PT, PT, 0x80, 0x8 ;  /* 0x000000000008781c */ /* 0x000fe20003f0f070 */
[----:B------:R-:W-:-:S12]  /*72000*/  BRA `(.L_x_1909) ;  /* 0x0000004400347947 */ /* 0x000fd80003800000 */
.L_x_1904:
[----:B------:R-:W2:Y:S01]  /*72010*/  LDL R9, [R1+0x4] ;  /* 0x0000040001097983 */ /* 0x000ea20000100800 */
[----:B------:R-:W-:Y:S01]  /*72020*/  BSSY.RECONVERGENT B0, `(.L_x_1910) ;  /* 0x000044a000007945 */ /* 0x000fe20003800200 */
[C---:B--2---:R-:W-:Y:S02]  /*72030*/  IMAD.SHL.U32 R0, R9.reuse, 0x80, RZ ;  /* 0x0000008009007824 */ /* 0x044fe400078e00ff */
[----:B------:R-:W-:Y:S02]  /*72040*/  IMAD.SHL.U32 R3, R9, 0x400, RZ ;  /* 0x0000040009037824 */ /* 0x000fe400078e00ff */
[----:B------:R-:W-:-:S03]  /*72050*/  VIADD R8, R0, 0x80 ;  /* 0x0000008000087836 */ /* 0x000fc60000000000 */
[----:B------:R-:W-:Y:S01]  /*72060*/  LOP3.LUT R3, R3, 0xfc00, RZ, 0xc0, !PT ;  /* 0x0000fc0003037812 */ /* 0x000fe200078ec0ff */
[C---:B------:R-:W-:Y:S01]  /*72070*/  IMAD.SHL.U32 R4, R8.reuse, 0x8, RZ ;  /* 0x0000000808047824 */ /* 0x040fe200078e00ff */
[----:B------:R-:W-:-:S03]  /*72080*/  LOP3.LUT R8, R8, 0x1f80, RZ, 0xc0, !PT ;  /* 0x00001f8008087812 */ /* 0x000fc600078ec0ff */
[----:B------:R-:W-:Y:S01]  /*72090*/  IMAD.IADD R3, R36, 0x1, R3 ;  /* 0x0000000124037824 */ /* 0x000fe200078e0203 */
[----:B------:R-:W-:Y:S01]  /*720a0*/  LOP3.LUT R5, R4, 0xfc00, RZ, 0xc0, !PT ;  /* 0x0000fc0004057812 */ /* 0x000fe200078ec0ff */
[----:B------:R-:W-:-:S03]  /*720b0*/  IMAD.IADD R8, R8, 0x1, R37 ;  /* 0x0000000108087824 */ /* 0x000fc600078e0225 */
[----:B------:R-:W1:Y:S01]  /*720c0*/  LDS.64 R6, [R3] ;  /* 0x0000000003067984 */ /* 0x000e620000000a00 */
[----:B------:R-:W-:-:S06]  /*720d0*/  IMAD.IADD R5, R36, 0x1, R5 ;  /* 0x0000000124057824 */ /* 0x000fcc00078e0205 */
[----:B------:R-:W2:Y:S01]  /*720e0*/  LDS.64 R4, [R5] ;  /* 0x0000000005047984 */ /* 0x000ea20000000a00 */
[----:B-1----:R-:W-:Y:S02]  /*720f0*/  ISETP.NE.U32.AND P0, PT, R6, RZ, PT ;  /* 0x000000ff0600720c */ /* 0x002fe40003f05070 */
[----:B------:R-:W-:Y:S01]  /*72100*/  LOP3.LUT R6, R0, 0x1f80, RZ, 0xc0, !PT ;  /* 0x00001f8000067812 */ /* 0x000fe200078ec0ff */
[----:B------:R-:W-:Y:S01]  /*72110*/  HFMA2 R0, -RZ, RZ, 0, 0 ;  /* 0x00000000ff007431 */ /* 0x000fe200000001ff */
[----:B------:R-:W-:-:S03]  /*72120*/  ISETP.NE.AND.EX P0, PT, R7, RZ, PT, P0 ;  /* 0x000000ff0700720c */ /* 0x000fc60003f05300 */
[----:B------:R-:W-:Y:S01]  /*72130*/  IMAD.IADD R6, R6, 0x1, R37 ;  /* 0x0000000106067824 */ /* 0x000fe200078e0225 */
[----:B--2---:R-:W-:Y:S01]  /*72140*/  ISETP.NE.U32.AND P1, PT, R4, RZ, PT ;  /* 0x000000ff0400720c */ /* 0x004fe20003f25070 */
        /* <DEDUP_REMOVED lines=1079> */
.L_x_1911:
[----:B------:R-:W-:Y:S05]  /*764c0*/  BSYNC.RECONVERGENT B0 ;  /* 0x0000000000007941 */ /* 0x000fea0003800200 */
.L_x_1910:
[----:B------:R2:W-:Y:S02]  /*764d0*/  STL [R1+0x4], R4 ;  /* 0x0000040401007387 */ /* 0x0005e40000100800 */
.L_x_1909:
[----:B------:R-:W-:Y:S05]  /*764e0*/  BSYNC.RECONVERGENT B8 ;  /* 0x0000000000087941 */ /* 0x000fea0003800200 */
.L_x_1903:
        /* <DEDUP_REMOVED lines=14> */
.L_x_1913:
[----:B--2---:R-:W1:Y:S02]  /*765d0*/  LDC.64 R4, c[0x0][0x380] ;  /* 0x0000e000ff047b82 */ /* 0x004e640000000a00 */
[----:B-1----:R-:W-:-:S03]  /*765e0*/  IMAD.WIDE.U32 R4, R3, 0x8, R4 ;  /* 0x0000000803047825 */ /* 0x002fc600078e0004 */
[----:B------:R-:W-:-:S05]  /*765f0*/  IADD3 R6, P0, PT, R4, 0xc000000, RZ ;  /* 0x0c00000004067810 */ /* 0x000fca0007f1e0ff */
[----:B------:R-:W-:-:S06]  /*76600*/  IMAD.X R7, RZ, RZ, R5, P0 ;  /* 0x000000ffff077224 */ /* 0x000fcc00000e0605 */
[----:B------:R-:W5:Y:S02]  /*76610*/  ATOMG.E.EXCH.64.STRONG.GPU PT, R6, desc[UR36][R6.64+0x8], RZ ;  /* 0x800008ff060679a8 */ /* 0x000f64000c1ef524 */
.L_x_1914:
[----:B------:R-:W-:Y:S05]  /*76620*/  BSYNC.RECONVERGENT B0 ;  /* 0x0000000000007941 */ /* 0x000fea0003800200 */
.L_x_1912:
        /* <DEDUP_REMOVED lines=16> */
.L_x_1918:
[----:B------:R-:W1:Y:S02]  /*76730*/  LDC.64 R8, c[0x0][0x380] ;  /* 0x0000e000ff087b82 */ /* 0x000e640000000a00 */
[----:B-1----:R-:W-:-:S03]  /*76740*/  IMAD.WIDE.U32 R8, R3, 0x8, R8 ;  /* 0x0000000803087825 */ /* 0x002fc600078e0008 */
[----:B------:R-:W-:-:S05]  /*76750*/  IADD3 R8, P0, PT, R8, 0xc000000, RZ ;  /* 0x0c00000008087810 */ /* 0x000fca0007f1e0ff */
[----:B------:R-:W-:-:S05]  /*76760*/  IMAD.X R9, RZ, RZ, R9, P0 ;  /* 0x000000ffff097224 */ /* 0x000fca00000e0609 */
[----:B------:R1:W5:Y:S03]  /*76770*/  ATOMG.E.EXCH.64.STRONG.GPU PT, RZ, desc[UR36][R8.64+0x8], R4 ;  /* 0x8000080408ff79a8 */ /* 0x000366000c1ef524 */
.L_x_1919:
[----:B------:R-:W-:Y:S05]  /*76780*/  BSYNC.RECONVERGENT B1 ;  /* 0x0000000000017941 */ /* 0x000fea0003800200 */
.L_x_1917:
[----:B------:R-:W-:Y:S02]  /*76790*/  LEA R3, R3, 0x4, 0x3 ;  /* 0x0000000403037811 */ /* 0x000fe400078e18ff */
[----:B------:R-:W-:-:S04]  /*767a0*/  LOP3.LUT P1, RZ, R6, 0x7, RZ, 0xc0, !PT ;  /* 0x0000000706ff7812 */ /* 0x000fc8000782c0ff */
[----:B-1----:R-:W-:Y:S02]  /*767b0*/  SEL R8, R6, R3, !P1 ;  /* 0x0000000306087207 */ /* 0x002fe40004800000 */
[----:B--2---:R-:W-:Y:S02]  /*767c0*/  SEL R9, R3, R6, !P1 ;  /* 0x0000000603097207 */ /* 0x004fe40004800000 */
[----:B------:R-:W-:-:S13]  /*767d0*/  LOP3.LUT P0, RZ, R8, 0x7, RZ, 0xc0, !PT ;  /* 0x0000000708ff7812 */ /* 0x000fda000780c0ff */
[----:B------:R-:W-:Y:S05]  /*767e0*/  @P0 BRA `(.L_x_1920) ;  /* 0x0000000400740947 */ /* 0x000fea0003800000 */
.L_x_1938:
[----:B------:R-:W-:Y:S01]  /*767f0*/  LOP3.LUT P0, RZ, R9, 0x7, RZ, 0xc0, !PT ;  /* 0x0000000709ff7812 */ /* 0x000fe2000780c0ff */
[----:B------:R-:W-:Y:S05]  /*76800*/  YIELD ;  /* 0x0000000000007946 */ /* 0x000fea0003800000 */
[----:B------:R-:W-:Y:S07]  /*76810*/  BSSY B1, `(.L_x_1921) ;  /* 0x000001f000017945 */ /* 0x000fee0003800000 */
[----:B-1--4-:R-:W-:Y:S05]  /*76820*/  @P0 BRA `(.L_x_1922) ;  /* 0x0000000000740947 */ /* 0x012fea0003800000 */
[----:B------:R-:W1:Y:S01]  /*76830*/  S2R R3, SR_CgaCtaId ;  /* 0x0000000000037919 */ /* 0x000e620000008800 */
[----:B------:R-:W-:-:S05]  /*76840*/  MOV R0, 0x400 ;  /* 0x0000040000007802 */ /* 0x000fca0000000f00 */
[----:B------:R-:W-:-:S05]  /*76850*/  VIADD R0, R0, 0x410 ;  /* 0x0000041000007836 */ /* 0x000fca0000000000 */
[----:B-1----:R-:W-:-:S07]  /*76860*/  LEA R6, R3, R0, 0x18 ;  /* 0x0000000003067211 */ /* 0x002fce00078ec0ff */
.L_x_1929:
        /* <DEDUP_REMOVED lines=10> */
.L_x_1924:
[----:B------:R-:W-:-:S05]  /*76910*/  IMAD.MOV.U32 R7, RZ, RZ, -0x1 ;  /* 0xffffffffff077424 */ /* 0x000fca00078e00ff */
[----:B------:R1:W5:Y:S02]  /*76920*/  ATOMG.E.EXCH.STRONG.GPU PT, R0, desc[UR36][R4.64], R7 ;  /* 0x80000007040079a8 */ /* 0x000364000c1ef124 */
.L_x_1925:
[----:B------:R-:W-:Y:S05]  /*76930*/  BSYNC.RECONVERGENT B2 ;  /* 0x0000000000027941 */ /* 0x000fea0003800200 */
.L_x_1923:
[----:B-1-3-5:R-:W-:-:S05]  /*76940*/  VIADD R7, R0, 0x1 ;  /* 0x0000000100077836 */ /* 0x02afca0000000000 */
[----:B------:R-:W-:-:S13]  /*76950*/  ISETP.GE.U32.AND P1, PT, R7, 0x2, PT ;  /* 0x000000020700780c */ /* 0x000fda0003f26070 */
[----:B------:R-:W-:Y:S05]  /*76960*/  @!P1 BRA `(.L_x_1922) ;  /* 0x0000000000249947 */ /* 0x000fea0003800000 */
[----:B------:R-:W-:Y:S04]  /*76970*/  BSSY.RECONVERGENT B2, `(.L_x_1926) ;  /* 0x0000005000027945 */ /* 0x000fe80003800200 */
[----:B------:R-:W-:Y:S05]  /*76980*/  @P0 BRA `(.L_x_1927) ;  /* 0x0000000000080947 */ /* 0x000fea0003800000 */
[----:B------:R3:W-:Y:S01]  /*76990*/  ATOMS.EXCH RZ, [R3+0x10000], RZ ;  /* 0x010000ff03ff738c */ /* 0x0007e20004000000 */
[----:B------:R-:W-:Y:S05]  /*769a0*/  BRA `(.L_x_1928) ;  /* 0x0000000000047947 */ /* 0x000fea0003800000 */
.L_x_1927:
[----:B------:R1:W5:Y:S02]  /*769b0*/  ATOMG.E.EXCH.STRONG.GPU PT, RZ, desc[UR36][R4.64], RZ ;  /* 0x800000ff04ff79a8 */ /* 0x000364000c1ef124 */
.L_x_1928:
[----:B------:R-:W-:Y:S05]  /*769c0*/  BSYNC.RECONVERGENT B2 ;  /* 0x0000000000027941 */ /* 0x000fea0003800200 */
.L_x_1926:
[----:B------:R-:W-:Y:S01]  /*769d0*/  LOP3.LUT P0, RZ, R0, 0x7, RZ, 0xc0, !PT ;  /* 0x0000000700ff7812 */ /* 0x000fe2000780c0ff */
[----:B------:R-:W-:-:S12]  /*769e0*/  IMAD.MOV.U32 R9, RZ, RZ, R0 ;  /* 0x000000ffff097224 */ /* 0x000fd800078e0000 */
[----:B------:R-:W-:Y:S05]  /*769f0*/  @!P0 BRA `(.L_x_1929) ;  /* 0xfffffffc009c8947 */ /* 0x000fea000383ffff */
.L_x_1922:
[----:B------:R-:W-:Y:S05]  /*76a00*/  BSYNC B1 ;  /* 0x0000000000017941 */ /* 0x000fea0003800000 */
.L_x_1921:
        /* <DEDUP_REMOVED lines=15> */
.L_x_1932:
        /* <DEDUP_REMOVED lines=14> */
.L_x_1931:
        /* <DEDUP_REMOVED lines=15> */
.L_x_1936:
[----:B------:R-:W-:-:S05]  /*76cd0*/  IMAD.WIDE.U32 R4, R5, 0x4, R28 ;  /* 0x0000000405047825 */ /* 0x000fca00078e001c */
[----:B------:R-:W4:Y:S02]  /*76ce0*/  ATOMG.E.EXCH.STRONG.GPU PT, R0, desc[UR36][R4.64], R9 ;  /* 0x80000009040079a8 */ /* 0x000f24000c1ef124 */
[----:B----4-:R-:W-:-:S13]  /*76cf0*/  ISETP.NE.AND P0, PT, R0, -0x1, PT ;  /* 0xffffffff0000780c */ /* 0x010fda0003f05270 */
[----:B------:R-:W-:Y:S05]  /*76d00*/  @!P0 BREAK.RELIABLE B1 ;  /* 0x0000000000018942 */ /* 0x000fea0003800100 */
[----:B------:R-:W-:Y:S05]  /*76d10*/  @!P0 BRA `(.L_x_1937) ;  /* 0x0000001000288947 */ /* 0x000fea0003800000 */
[----:B------:R4:W5:Y:S01]  /*76d20*/  ATOMG.E.EXCH.STRONG.GPU PT, RZ, desc[UR36][R4.64], RZ ;  /* 0x800000ff04ff79a8 */ /* 0x000962000c1ef124 */
[----:B--23--:R-:W-:-:S07]  /*76d30*/  IMAD.MOV.U32 R3, RZ, RZ, R9 ;  /* 0x000000ffff037224 */ /* 0x00cfce00078e0009 */
.L_x_1933:
[----:B------:R-:W-:Y:S05]  /*76d40*/  BSYNC.RELIABLE B1 ;  /* 0x0000000000017941 */ /* 0x000fea0003800100 */
.L_x_1930:
[----:B------:R-:W-:Y:S02]  /*76d50*/  LOP3.LUT P0, RZ, R0, 0x7, RZ, 0xc0, !PT ;  /* 0x0000000700ff7812 */ /* 0x000fe4000780c0ff */
[----:B------:R-:W-:-:S04]  /*76d60*/  LOP3.LUT P1, RZ, R3, 0x7, RZ, 0xc0, !PT ;  /* 0x0000000703ff7812 */ /* 0x000fc8000782c0ff */
[----:B------:R-:W-:-:S04]  /*76d70*/  PLOP3.LUT P0, PT, P0, P1, PT, 0x20, 0x2 ;  /* 0x000000000002781c */ /* 0x000fc80000702470 */
[----:B------:R-:W-:Y:S02]  /*76d80*/  SEL R8, R3, R0, P0 ;  /* 0x0000000003087207 */ /* 0x000fe40000000000 */
[----:B------:R-:W-:Y:S02]  /*76d90*/  SEL R9, R0, R3, P0 ;  /* 0x0000000300097207 */ /* 0x000fe40000000000 */
[----:B------:R-:W-:-:S13]  /*76da0*/  LOP3.LUT P1, RZ, R8, 0x7, RZ, 0xc0, !PT ;  /* 0x0000000708ff7812 */ /* 0x000fda000782c0ff */
[----:B------:R-:W-:Y:S05]  /*76db0*/  @!P1 BRA `(.L_x_1938) ;  /* 0xfffffff8008c9947 */ /* 0x000fea000383ffff */
.L_x_1920:
[----:B------:R-:W-:Y:S01]  /*76dc0*/  IMAD.SHL.U32 R0, R8, 0x8, RZ ;  /* 0x0000000808007824 */ /* 0x000fe200078e00ff */
[----:B----4-:R-:W-:Y:S01]  /*76dd0*/  MOV R5, 0xfdfc5c00 ;  /* 0xfdfc5c0000057802 */ /* 0x010fe20000000f00 */
[----:B------:R-:W-:Y:S02]  /*76de0*/  IMAD.MOV.U32 R3, RZ, RZ, -0x4f0f0efe ;  /* 0xb0f0f102ff037424 */ /* 0x000fe400078e00ff */
[----:B------:R-:W-:Y:S01]  /*76df0*/  IMAD.MOV.U32 R7, RZ, RZ, -0x40000000 ;  /* 0xc0000000ff077424 */ /* 0x000fe200078e00ff */
[----:B------:R-:W-:-:S04]  /*76e00*/  LOP3.LUT R0, R0, 0x38, RZ, 0xc0, !PT ;  /* 0x0000003800007812 */ /* 0x000fc800078ec0ff */
        /* <DEDUP_REMOVED lines=29> */
.L_x_1935:
        /* <DEDUP_REMOVED lines=17> */
.L_x_1934:
        /* <DEDUP_REMOVED lines=8> */
.L_x_1916:
        /* <DEDUP_REMOVED lines=14> */
.L_x_1940:
[----:B------:R-:W2:Y:S02]  /*77250*/  LDC.64 R10, c[0x0][0x380] ;  /* 0x0000e000ff0a7b82 */ /* 0x000ea40000000a00 */
[----:B--2---:R-:W-:-:S03]  /*77260*/  IMAD.WIDE.U32 R10, R8, 0x8, R10 ;  /* 0x00000008080a7825 */ /* 0x004fc600078e000a */
[----:B------:R-:W-:-:S05]  /*77270*/  IADD3 R10, P0, PT, R10, 0xc000000, RZ ;  /* 0x0c0000000a0a7810 */ /* 0x000fca0007f1e0ff */
[----:B------:R-:W-:-:S05]  /*77280*/  IMAD.X R11, RZ, RZ, R11, P0 ;  /* 0x000000ffff0b7224 */ /* 0x000fca00000e060b */
[----:B------:R2:W5:Y:S03]  /*77290*/  ATOMG.E.EXCH.64.STRONG.GPU PT, RZ, desc[UR36][R10.64+0x8], R4 ;  /* 0x800008040aff79a8 */ /* 0x000566000c1ef524 */
.L_x_1941:
[----:B------:R-:W-:Y:S05]  /*772a0*/  BSYNC.RECONVERGENT B1 ;  /* 0x0000000000017941 */ /* 0x000fea0003800200 */
.L_x_1939:
[----:B------:R-:W-:Y:S01]  /*772b0*/  ISETP.GT.U32.AND P0, PT, R9, 0x1fff, PT ;  /* 0x00001fff0900780c */ /* 0x000fe20003f04070 */
[----:B------:R-:W-:Y:S01]  /*772c0*/  VIADD R27, R27, 0x7fffff80 ;  /* 0x7fffff801b1b7836 */ /* 0x000fe20000000000 */
[----:B------:R-:W-:Y:S01]  /*772d0*/  BSSY.RECONVERGENT B1, `(.L_x_1942) ;  /* 0x0000011000017945 */ /* 0x000fe20003800200 */
[----:B-12--5:R-:W-:-:S03]  /*772e0*/  IMAD.MOV.U32 R11, RZ, RZ, R7 ;  /* 0x000000ffff0b7224 */ /* 0x026fc600078e0007 */
        /* <DEDUP_REMOVED lines=10> */
.L_x_1943:
[----:B---3--:R-:W1:Y:S02]  /*77390*/  LDC.64 R4, c[0x0][0x380] ;  /* 0x0000e000ff047b82 */ /* 0x008e640000000a00 */
[----:B-1----:R-:W-:-:S03]  /*773a0*/  IMAD.WIDE.U32 R4, R9, 0x8, R4 ;  /* 0x0000000809047825 */ /* 0x002fc600078e0004 */
[----:B------:R-:W-:-:S05]  /*773b0*/  IADD3 R4, P0, PT, R4, 0xc000000, RZ ;  /* 0x0c00000004047810 */ /* 0x000fca0007f1e0ff */
[----:B------:R-:W-:-:S05]  /*773c0*/  IMAD.X R5, RZ, RZ, R5, P0 ;  /* 0x000000ffff057224 */ /* 0x000fca00000e0605 */
[----:B------:R1:W5:Y:S03]  /*773d0*/  ATOMG.E.EXCH.64.STRONG.GPU PT, RZ, desc[UR36][R4.64+0x8], R10 ;  /* 0x8000080a04ff79a8 */ /* 0x000366000c1ef524 */
.L_x_1944:
[----:B------:R-:W-:Y:S05]  /*773e0*/  BSYNC.RECONVERGENT B1 ;  /* 0x0000000000017941 */ /* 0x000fea0003800200 */
.L_x_1942:
[----:B--2---:R-:W-:Y:S02]  /*773f0*/  LEA R9, R8, 0x4, 0x3 ;  /* 0x0000000408097811 */ /* 0x004fe400078e18ff */
[----:B------:R-:W-:-:S04]  /*77400*/  LOP3.LUT P1, RZ, R6, 0x7, RZ, 0xc0, !PT ;  /* 0x0000000706ff7812 */ /* 0x000fc8000782c0ff */
[----:B------:R-:W-:Y:S02]  /*77410*/  SEL R8, R6, R9, !P1 ;  /* 0x0000000906087207 */ /* 0x000fe40004800000 */
[----:B------:R-:W-:Y:S02]  /*77420*/  SEL R9, R9, R6, !P1 ;  /* 0x0000000609097207 */ /* 0x000fe40004800000 */
[----:B------:R-:W-:-:S13]  /*77430*/  LOP3.LUT P0, RZ, R8, 0x7, RZ, 0xc0, !PT ;  /* 0x0000000708ff7812 */ /* 0x000fda000780c0ff */
[----:B------:R-:W-:Y:S05]  /*77440*/  @P0 BRA `(.L_x_1945) ;  /* 0x0000000400740947 */ /* 0x000fea0003800000 */
.L_x_1962:
[----:B------:R-:W-:Y:S01]  /*77450*/  LOP3.LUT P0, RZ, R9, 0x7, RZ, 0xc0, !PT ;  /* 0x0000000709ff7812 */ /* 0x000fe2000780c0ff */
[----:B------:R-:W-:Y:S05]  /*77460*/  YIELD ;  /* 0x0000000000007946 */ /* 0x000fea0003800000 */
[----:B------:R-:W-:Y:S07]  /*77470*/  BSSY B1, `(.L_x_1946) ;  /* 0x000001f000017945 */ /* 0x000fee0003800000 */
[----:B--2---:R-:W-:Y:S05]  /*77480*/  @P0 BRA `(.L_x_1947) ;  /* 0x0000000000740947 */ /* 0x004fea0003800000 */
[----:B---3--:R-:W2:Y:S01]  /*77490*/  S2R R3, SR_CgaCtaId ;  /* 0x0000000000037919 */ /* 0x008ea20000008800 */
[----:B------:R-:W-:-:S05]  /*774a0*/  MOV R0, 0x400 ;  /* 0x0000040000007802 */ /* 0x000fca0000000f00 */
[----:B------:R-:W-:-:S05]  /*774b0*/  VIADD R0, R0, 0x410 ;  /* 0x0000041000007836 */ /* 0x000fca0000000000 */
[----:B--2---:R-:W-:-:S07]  /*774c0*/  LEA R6, R3, R0, 0x18 ;  /* 0x0000000003067211 */ /* 0x004fce00078ec0ff */
.L_x_1954:
        /* <DEDUP_REMOVED lines=10> */
.L_x_1949:
[----:B------:R-:W-:-:S05]  /*77570*/  MOV R7, 0xffffffff ;  /* 0xffffffff00077802 */ /* 0x000fca0000000f00 */
[----:B------:R3:W5:Y:S02]  /*77580*/  ATOMG.E.EXCH.STRONG.GPU PT, R0, desc[UR36][R4.64], R7 ;  /* 0x80000007040079a8 */ /* 0x000764000c1ef124 */
.L_x_1950:
[----:B------:R-:W-:Y:S05]  /*77590*/  BSYNC.RECONVERGENT B2 ;  /* 0x0000000000027941 */ /* 0x000fea0003800200 */
.L_x_1948:
[----:B--23-5:R-:W-:-:S05]  /*775a0*/  VIADD R7, R0, 0x1 ;  /* 0x0000000100077836 */ /* 0x02cfca0000000000 */
[----:B------:R-:W-:-:S13]  /*775b0*/  ISETP.GE.U32.AND P1, PT, R7, 0x2, PT ;  /* 0x000000020700780c */ /* 0x000fda0003f26070 */
[----:B------:R-:W-:Y:S05]  /*775c0*/  @!P1 BRA `(.L_x_1947) ;  /* 0x0000000000249947 */ /* 0x000fea0003800000 */
[----:B------:R-:W-:Y:S04]  /*775d0*/  BSSY.RECONVERGENT B2, `(.L_x_1951) ;  /* 0x0000005000027945 */ /* 0x000fe80003800200 */
[----:B------:R-:W-:Y:S05]  /*775e0*/  @P0 BRA `(.L_x_1952) ;  /* 0x0000000000080947 */ /* 0x000fea0003800000 */
[----:B------:R3:W-:Y:S01]  /*775f0*/  ATOMS.EXCH RZ, [R3+0x10000], RZ ;  /* 0x010000ff03ff738c */ /* 0x0007e20004000000 */
[----:B------:R-:W-:Y:S05]  /*77600*/  BRA `(.L_x_1953) ;  /* 0x0000000000047947 */ /* 0x000fea0003800000 */
.L_x_1952:
[----:B------:R2:W5:Y:S02]  /*77610*/  ATOMG.E.EXCH.STRONG.GPU PT, RZ, desc[UR36][R4.64], RZ ;  /* 0x800000ff04ff79a8 */ /* 0x000564000c1ef124 */
.L_x_1953:
[----:B------:R-:W-:Y:S05]  /*77620*/  BSYNC.RECONVERGENT B2 ;  /* 0x0000000000027941 */ /* 0x000fea0003800200 */
.L_x_1951:
[----:B------:R-:W-:Y:S01]  /*77630*/  LOP3.LUT P0, RZ, R0, 0x7, RZ, 0xc0, !PT ;  /* 0x0000000700ff7812 */ /* 0x000fe2000780c0ff */
[----:B------:R-:W-:-:S12]  /*77640*/  IMAD.MOV.U32 R9, RZ, RZ, R0 ;  /* 0x000000ffff097224 */ /* 0x000fd800078e0000 */
[----:B------:R-:W-:Y:S05]  /*77650*/  @!P0 BRA `(.L_x_1954) ;  /* 0xfffffffc009c8947 */ /* 0x000fea000383ffff */
.L_x_1947:
[----:B------:R-:W-:Y:S05]  /*77660*/  BSYNC B1 ;  /* 0x0000000000017941 */ /* 0x000fea0003800000 */
.L_x_1946:
        /* <DEDUP_REMOVED lines=15> */
.L_x_1957:
[----:B------:R-:W-:Y:S02]  /*77760*/  ISETP.GT.U32.AND P1, PT, R8, 0xffff, PT ;  /* 0x0000ffff0800780c */ /* 0x000fe40003f24070 */
[----:B------:R-:W-:-:S11]  /*77770*/  SHF.R.U32.HI R3, RZ, 0x3, R8 ;  /* 0x00000003ff037819 */ /* 0x000fd60000011608 */
        /* <DEDUP_REMOVED lines=12> */
.L_x_1956:
        /* <DEDUP_REMOVED lines=15> */
.L_x_1961:
[----:B------:R-:W-:-:S05]  /*77930*/  IMAD.WIDE.U32 R4, R5, 0x4, R28 ;  /* 0x0000000405047825 */ /* 0x000fca00078e001c */
[----:B------:R-:W2:Y:S02]  /*77940*/  ATOMG.E.EXCH.STRONG.GPU PT, R0, desc[UR36][R4.64], R9 ;  /* 0x80000009040079a8 */ /* 0x000ea4000c1ef124 */
[----:B--2---:R-:W-:-:S13]  /*77950*/  ISETP.NE.AND P0, PT, R0, -0x1, PT ;  /* 0xffffffff0000780c */ /* 0x004fda0003f05270 */
[----:B------:R-:W-:Y:S05]  /*77960*/  @!P0 BREAK.RELIABLE B1 ;  /* 0x0000000000018942 */ /* 0x000fea0003800100 */
[----:B------:R-:W-:Y:S05]  /*77970*/  @!P0 BRA `(.L_x_1937) ;  /* 0x0000000400108947 */ /* 0x000fea0003800000 */
[----:B------:R2:W5:Y:S01]  /*77980*/  ATOMG.E.EXCH.STRONG.GPU PT, RZ, desc[UR36][R4.64], RZ ;  /* 0x800000ff04ff79a8 */ /* 0x000562000c1ef124 */
[----:B------:R-:W-:-:S07]  /*77990*/  IMAD.MOV.U32 R3, RZ, RZ, R9 ;  /* 0x000000ffff037224 */ /* 0x000fce00078e0009 */
.L_x_1958:
[----:B------:R-:W-:Y:S05]  /*779a0*/  BSYNC.RELIABLE B1 ;  /* 0x0000000000017941 */ /* 0x000fea0003800100 */
.L_x_1955:
[----:B------:R-:W-:Y:S02]  /*779b0*/  LOP3.LUT P0, RZ, R0, 0x7, RZ, 0xc0, !PT ;  /* 0x0000000700ff7812 */ /* 0x000fe4000780c0ff */
[----:B------:R-:W-:-:S04]  /*779c0*/  LOP3.LUT P1, RZ, R3, 0x7, RZ, 0xc0, !PT ;  /* 0x0000000703ff7812 */ /* 0x000fc8000782c0ff */
[----:B------:R-:W-:-:S04]  /*779d0*/  PLOP3.LUT P0, PT, P0, P1, PT, 0x20, 0x2 ;  /* 0x000000000002781c */ /* 0x000fc80000702470 */
[----:B------:R-:W-:Y:S02]  /*779e0*/  SEL R8, R3, R0, P0 ;  /* 0x0000000003087207 */ /* 0x000fe40000000000 */
[----:B------:R-:W-:Y:S02]  /*779f0*/  SEL R9, R0, R3, P0 ;  /* 0x0000000300097207 */ /* 0x000fe40000000000 */
[----:B------:R-:W-:-:S13]  /*77a00*/  LOP3.LUT P1, RZ, R8, 0x7, RZ, 0xc0, !PT ;  /* 0x0000000708ff7812 */ /* 0x000fda000782c0ff */
[----:B------:R-:W-:Y:S05]  /*77a10*/  @!P1 BRA `(.L_x_1962) ;  /* 0xfffffff8008c9947 */ /* 0x000fea000383ffff */
.L_x_1945:
[----:B------:R-:W-:Y:S02]  /*77a20*/  IMAD.SHL.U32 R0, R8, 0x8, RZ ;  /* 0x0000000808007824 */ /* 0x000fe400078e00ff */
[----:B---3--:R-:W-:Y:S02]  /*77a30*/  IMAD.MOV.U32 R3, RZ, RZ, -0x4f0f0efe ;  /* 0xb0f0f102ff037424 */ /* 0x008fe400078e00ff */
[----:B------:R-:W-:Y:S01]  /*77a40*/  IMAD.MOV.U32 R7, RZ, RZ, -0x40000000 ;  /* 0xc0000000ff077424 */ /* 0x000fe200078e00ff */
[----:B------:R-:W-:Y:S01]  /*77a50*/  LOP3.LUT R0, R0, 0x38, RZ, 0xc0, !PT ;  /* 0x0000003800007812 */ /* 0x000fe200078ec0ff */
[----:B-12---:R-:W-:-:S03]  /*77a60*/  IMAD.MOV.U32 R5, RZ, RZ, -0x203a400 ;  /* 0xfdfc5c00ff057424 */ /* 0x006fc600078e00ff */
        /* <DEDUP_REMOVED lines=29> */
.L_x_1960:
        /* <DEDUP_REMOVED lines=17> */
.L_x_1959:
[----:B------:R-:W2:Y:S02]  /*77d50*/  LDL R3, [R1+0x118] ;  /* 0x0001180001037983 */ /* 0x000ea40000100800 */
[----:B--2---:R-:W-:-:S04]  /*77d60*/  SHF.L.U32 R0, R3, 0x3, RZ ;  /* 0x0000000303007819 */ /* 0x004fc800000006ff */
[----:B------:R-:W-:Y:S01]  /*77d70*/  LOP3.LUT R4, R0, 0x7f8, RZ, 0xc0, !PT ;  /* 0x000007f800047812 */ /* 0x000fe200078ec0ff */
[----:B------:R-:W-:-:S04]  /*77d80*/  VIADD R0, R3, 0x1 ;  /* 0x0000000103007836 */ /* 0x000fc80000000000 */
[----:B------:R-:W-:Y:S01]  /*77d90*/  IMAD.IADD R3, R1, 0x1, R4 ;  /* 0x0000000101037824 */ /* 0x000fe200078e0204 */
[----:B------:R1:W-:Y:S04]  /*77da0*/  STL [R1+0x118], R0 ;  /* 0x0001180001007387 */ /* 0x0003e80000100800 */
[----:B------:R1:W-:Y:S02]  /*77db0*/  STL.64 [R3+0x120], R8 ;  /* 0x0001200803007387 */ /* 0x0003e40000100a00 */
.L_x_1937:
[----:B------:R-:W-:Y:S05]  /*77dc0*/  BSYNC B0 ;  /* 0x0000000000007941 */ /* 0x000fea0003800000 */
.L_x_1915:
[----:B------:R-:W-:Y:S05]  /*77dd0*/  BRA `(.L_x_1468) ;  /* 0x0000004c00b87947 */ /* 0x000fea0003800000 */
.L_x_1902:
[----:B------:R-:W2:Y:S01]  /*77de0*/  LDL R0, [R1+0xc] ;  /* 0x00000c0001007983 */ /* 0x000ea20000100800 */
[----:B------:R-:W-:Y:S01]  /*77df0*/  BSSY.RECONVERGENT B8, `(.L_x_1963) ;  /* 0x000009f000087945 */ /* 0x000fe20003800200 */
[----:B--2---:R-:W-:-:S13]  /*77e00*/  ISETP.NE.AND P0, PT, R0, 0x2, PT ;  /* 0x000000020000780c */ /* 0x004fda0003f05270 */
[----:B------:R-:W-:Y:S05]  /*77e10*/  @!P0 BRA `(.L_x_1964) ;  /* 0x0000000000988947 */ /* 0x000fea0003800000 */
[----:B------:R-:W-:Y:S01]  /*77e20*/  BSSY.RECONVERGENT B9, `(.L_x_1965) ;  /* 0x0000023000097945 */ /* 0x000fe20003800200 */
[----:B------:R-:W-:-:S07]  /*77e30*/  IMAD.MOV.U32 R19, RZ, RZ, RZ ;  /* 0x000000ffff137224 */ /* 0x000fce00078e00ff */
.L_x_1968:
        /* <DEDUP_REMOVED lines=30> */
.L_x_1967:
[----:B------:R-:W-:Y:S05]  /*78020*/  BSYNC.RECONVERGENT B10 ;  /* 0x00000000000a7941 */ /* 0x000fea0003800200 */
.L_x_1966:
[----:B------:R-:W-:-:S13]  /*78030*/  ISETP.NE.AND P6, PT, R32, RZ, PT ;  /* 0x000000ff2000720c */ /* 0x000fda0003fc5270 */
[----:B------:R-:W-:Y:S05]  /*78040*/  @P6 BRA `(.L_x_1968) ;  /* 0xfffffffc007c6947 */ /* 0x000fea000383ffff */
[----:B------:R-:W-:Y:S05]  /*78050*/  BSYNC.RECONVERGENT B9 ;  /* 0x0000000000097941 */ /* 0x000fea0003800200 */
.L_x_1965:
[----:B------:R-:W-:Y:S01]  /*78060*/  PLOP3.LUT P0, PT, PT, PT, PT, 0x80, 0x8 ;  /* 0x000000000008781c */ /* 0x000fe20003f0f070 */
[----:B------:R-:W-:-:S12]  /*78070*/  BRA `(.L_x_1969) ;  /* 0x0000000400d87947 */ /* 0x000fd80003800000 */
.L_x_1964:
[----:B------:R-:W2:Y:S04]  /*78080*/  LDL R5, [R1+0x4] ;  /* 0x0000040001057983 */ /* 0x000ea80000100800 */
[----:B------:R1:W5:Y:S01]  /*78090*/  LDL R0, [R1+0x18] ;  /* 0x0000180001007983 */ /* 0x0003620000100800 */
[----:B------:R-:W-:Y:S01]  /*780a0*/  BSSY.RECONVERGENT B0, `(.L_x_1970) ;  /* 0x0000072000007945 */ /* 0x000fe20003800200 */
[----:B------:R-:W-:Y:S02]  /*780b0*/  IMAD.MOV.U32 R3, RZ, RZ, RZ ;  /* 0x000000ffff037224 */ /* 0x000fe400078e00ff */
[----:B-12---:R-:W-:-:S07]  /*780c0*/  VIADD R4, R5, 0x40 ;  /* 0x0000004005047836 */ /* 0x006fce0000000000 */
.L_x_1972:
[C---:B------:R-:W-:Y:S01]  /*780d0*/  IMAD.SHL.U32 R6, R5.reuse, 0x400, RZ ;  /* 0x0000040005067824 */ /* 0x040fe200078e00ff */
[----:B------:R-:W-:Y:S01]  /*780e0*/  PLOP3.LUT P0, PT, PT, PT, PT, 0x80, 0x8 ;  /* 0x000000000008781c */ /* 0x000fe20003f0f070 */
[----:B------:R-:W-:-:S03]  /*780f0*/  IMAD.SHL.U32 R8, R5, 0x80, RZ ;  /* 0x0000008005087824 */ /* 0x000fc600078e00ff */
[----:B------:R-:W-:Y:S02]  /*78100*/  LOP3.LUT R7, R6, 0xfc00, RZ, 0xc0, !PT ;  /* 0x0000fc0006077812 */ /* 0x000fe400078ec0ff */
[----:B------:R-:W-:-:S03]  /*78110*/  LOP3.LUT R8, R8, 0x1f80, RZ, 0xc0, !PT ;  /* 0x00001f8008087812 */ /* 0x000fc600078ec0ff */
[----:B------:R-:W-:Y:S02]  /*78120*/  IMAD.IADD R7, R36, 0x1, R7 ;  /* 0x0000000124077824 */ /* 0x000fe400078e0207 */
[----:B------:R-:W-:-:S04]  /*78130*/  IMAD.IADD R18, R8, 0x1, R37 ;  /* 0x0000000108127824 */ /* 0x000fc800078e0225 */
[----:B------:R-:W1:Y:S01]  /*78140*/  LDS.64 R6, [R7] ;  /* 0x0000000007067984 */ /* 0x000e620000000a00 */
[----:B------:R-:W-:Y:S02]  /*78150*/  ISETP.NE.AND P2, PT, R18, RZ, PT ;  /* 0x000000ff1200720c */ /* 0x000fe40003f45270 */
[----:B-1----:R-:W-:Y:S01]  /*78160*/  ISETP.NE.U32.AND P1, PT, R6, RZ, PT ;  /* 0x000000ff0600720c */ /* 0x002fe20003f25070 */
[----:B------:R-:W-:-:S03]  /*78170*/  VIADD R6, R5, 0x1 ;  /* 0x0000000105067836 */ /* 0x000fc60000000000 */
[----:B------:R-:W-:-:S13]  /*78180*/  ISETP.NE.AND.EX P1, PT, R7, RZ, PT, P1 ;  /* 0x000000ff0700720c */ /* 0x000fda0003f25310 */
[----:B------:R-:W-:Y:S05]  /*78190*/  @!P1 BRA P2, `(.L_x_1971) ;  /* 0x0000000400889947 */ /* 0x000fea0001000000 */
[C---:B------:R-:W-:Y:S02]  /*781a0*/  IMAD.SHL.U32 R7, R6.reuse, 0x400, RZ ;  /* 0x0000040006077824 */ /* 0x040fe400078e00ff */
[----:B------:R-:W-:-:S03]  /*781b0*/  IMAD.SHL.U32 R6, R6, 0x80, RZ ;  /* 0x0000008006067824 */ /* 0x000fc600078e00ff */
[----:B------:R-:W-:Y:S02]  /*781c0*/  LOP3.LUT R7, R7, 0xfc00, RZ, 0xc0, !PT ;  /* 0x0000fc0007077812 */ /* 0x000fe400078ec0ff */
[----:B------:R-:W-:-:S03]  /*781d0*/  LOP3.LUT R6, R6, 0x1f80, RZ, 0xc0, !PT ;  /* 0x00001f8006067812 */ /* 0x000fc600078ec0ff */
[----:B------:R-:W-:Y:S02]  /*781e0*/  IMAD.IADD R7, R36, 0x1, R7 ;  /* 0x0000000124077824 */ /* 0x000fe400078e0207 */
[----:B------:R-:W-:-:S03]  /*781f0*/  IMAD.IADD R18, R6, 0x1, R37 ;  /* 0x0000000106127824 */ /* 0x000fc600078e0225 */
[----:B------:R-:W1:Y:S02]  /*78200*/  LDS.64 R8, [R7] ;  /* 0x0000000007087984 */ /* 0x000e640000000a00 */
[----:B------:R-:W-:Y:S02]  /*78210*/  ISETP.NE.AND P2, PT, R18, RZ, PT ;  /* 0x000000ff1200720c */ /* 0x000fe40003f45270 */
[----:B-1----:R-:W-:Y:S01]  /*78220*/  ISETP.NE.U32.AND P1, PT, R8, RZ, PT ;  /* 0x000000ff0800720c */ /* 0x002fe20003f25070 */
[----:B------:R-:W-:-:S03]  /*78230*/  VIADD R8, R5, 0x2 ;  /* 0x0000000205087836 */ /* 0x000fc60000000000 */
[----:B------:R-:W-:Y:S01]  /*78240*/  ISETP.NE.AND.EX P1, PT, R9, RZ, PT, P1 ;  /* 0x000000ff0900720c */ /* 0x000fe20003f25310 */
[----:B------:R-:W-:-:S12]  /*78250*/  IMAD.MOV.U32 R6, RZ, RZ, R8 ;  /* 0x000000ffff067224 */ /* 0x000fd800078e0008 */
[----:B------:R-:W-:Y:S05]  /*78260*/  @!P1 BRA P2, `(.L_x_1971) ;  /* 0x0000000400549947 */ /* 0x000fea0001000000 */
[C---:B------:R-:W-:Y:S01]  /*78270*/  IMAD.SHL.U32 R6, R8.reuse, 0x400, RZ ;  /* 0x0000040008067824 */ /* 0x040fe200078e00ff */
[----:B------:R-:W-:Y:S01]  /*78280*/  PLOP3.LUT P0, PT, PT, PT, PT, 0x80, 0x8 ;  /* 0x000000000008781c */ /* 0x000fe20003f0f070 */
[----:B------:R-:W-:-:S03]  /*78290*/  IMAD.SHL.U32 R8, R8, 0x80, RZ ;  /* 0x0000008008087824 */ /* 0x000fc600078e00ff */
[----:B------:R-:W-:Y:S02]  /*782a0*/  LOP3.LUT R7, R6, 0xfc00, RZ, 0xc0, !PT ;  /* 0x0000fc0006077812 */ /* 0x000fe400078ec0ff */
[----:B------:R-:W-:-:S03]  /*782b0*/  LOP3.LUT R8, R8, 0x1f80, RZ, 0xc0, !PT ;  /* 0x00001f8008087812 */ /* 0x000fc600078ec0ff */
[----:B------:R-:W-:Y:S01]  /*782c0*/  IMAD.IADD R7, R36, 0x1, R7 ;  /* 0x0000000124077824 */ /* 0x000fe200078e0207 */
[----:B------:R-:W-:-:S04]  /*782d0*/  IADD3 R18, PT, PT, R8, R37, RZ ;  /* 0x0000002508127210 */ /* 0x000fc80007ffe0ff */
[----:B------:R-:W-:Y:S01]  /*782e0*/  ISETP.NE.AND P2, PT, R18, RZ, PT ;  /* 0x000000ff1200720c */ /* 0x000fe20003f45270 */
[----:B------:R-:W1:Y:S02]  /*782f0*/  LDS.64 R6, [R7] ;  /* 0x0000000007067984 */ /* 0x000e640000000a00 */
[----:B-1----:R-:W-:Y:S01]  /*78300*/  ISETP.NE.U32.AND P1, PT, R6, RZ, PT ;  /* 0x000000ff0600720c */ /* 0x002fe20003f25070 */
[----:B------:R-:W-:-:S03]  /*78310*/  VIADD R6, R5, 0x3 ;  /* 0x0000000305067836 */ /* 0x000fc60000000000 */
        /* <DEDUP_REMOVED lines=64> */
[----:B------:R-:W-:Y:S01]  /*78720*/  VIADD R3, R3, 0x8 ;  /* 0x0000000803037836 */ /* 0x000fe20000000000 */
[C---:B------:R-:W-:Y:S01]  /*78730*/  LEA R6, R18.reuse, R36, 0x3 ;  /* 0x0000002412067211 */ /* 0x040fe200078e18ff */
[----:B------:R-:W-:-:S05]  /*78740*/  IMAD.IADD R18, R18, 0x1, R37 ;  /* 0x0000000112127824 */ /* 0x000fca00078e0225 */
[----:B------:R-:W1:Y:S02]  /*78750*/  LDS.64 R6, [R6] ;  /* 0x0000000006067984 */ /* 0x000e640000000a00 */
[----:B-1----:R-:W-:-:S04]  /*78760*/  ISETP.NE.U32.AND P0, PT, R6, RZ, PT ;  /* 0x000000ff0600720c */ /* 0x002fc80003f05070 */
[----:B------:R-:W-:-:S04]  /*78770*/  ISETP.NE.AND.EX P0, PT, R7, RZ, PT, P0 ;  /* 0x000000ff0700720c */ /* 0x000fc80003f05300 */
[----:B------:R-:W-:-:S13]  /*78780*/  ISETP.EQ.OR P0, PT, R18, RZ, P0 ;  /* 0x000000ff1200720c */ /* 0x000fda0000702670 */
[----:B------:R-:W-:Y:S05]  /*78790*/  @P0 BRA `(.L_x_1972) ;  /* 0xfffffff8004c0947 */ /* 0x000fea000383ffff */
[----:B------:R-:W-:Y:S01]  /*787a0*/  PLOP3.LUT P0, PT, PT, PT, PT, 0x80, 0x8 ;  /* 0x000000000008781c */ /* 0x000fe20003f0f070 */
[----:B------:R-:W-:-:S12]  /*787b0*/  IMAD.MOV.U32 R6, RZ, RZ, R5 ;  /* 0x000000ffff067224 */ /* 0x000fd800078e0005 */
.L_x_1971:
[----:B------:R-:W-:Y:S05]  /*787c0*/  BSYNC.RECONVERGENT B0 ;  /* 0x0000000000007941 */ /* 0x000fea0003800200 */
.L_x_1970:
[----:B------:R1:W-:Y:S02]  /*787d0*/  STL [R1+0x4], R6 ;  /* 0x0000040601007387 */ /* 0x0003e40000100800 */
.L_x_1969:
[----:B------:R-:W-:Y:S05]  /*787e0*/  BSYNC.RECONVERGENT B8 ;  /* 0x0000000000087941 */ /* 0x000fea0003800200 */
.L_x_1963:
[----:B------:R-:W-:Y:S01]  /*787f0*/  IMAD.MOV R3, RZ, RZ, -R33 ;  /* 0x000000ffff037224 */ /* 0x000fe200078e0a21 */
[----:B-----5:R-:W-:Y:S01]  /*78800*/  IADD3 R0, PT, PT, -R22, 0x100, RZ ;  /* 0x0000010016007810 */ /* 0x020fe20007ffe1ff */
        /* <DEDUP_REMOVED lines=17> */
.L_x_1974:
[----:B------:R-:W2:Y:S02]  /*78920*/  LDC.64 R4, c[0x0][0x380] ;  /* 0x0000e000ff047b82 */ /* 0x000ea40000000a00 */
[----:B--2---:R-:W-:-:S03]  /*78930*/  IMAD.WIDE.U32 R4, R7, 0x8, R4 ;  /* 0x0000000807047825 */ /* 0x004fc600078e0004 */
[----:B------:R-:W-:-:S05]  /*78940*/  IADD3 R4, P0, PT, R4, 0xc000000, RZ ;  /* 0x0c00000004047810 */ /* 0x000fca0007f1e0ff */
[----:B------:R-:W-:-:S06]  /*78950*/  IMAD.X R5, RZ, RZ, R5, P0 ;  /* 0x000000ffff057224 */ /* 0x000fcc00000e0605 */
[----:B------:R-:W5:Y:S02]  /*78960*/  ATOMG.E.EXCH.64.STRONG.GPU PT, R4, desc[UR36][R4.64+0x8], RZ ;  /* 0x800008ff040479a8 */ /* 0x000f64000c1ef524 */
.L_x_1975:
[----:B------:R-:W-:Y:S05]  /*78970*/  BSYNC.RECONVERGENT B0 ;  /* 0x0000000000007941 */ /* 0x000fea0003800200 */
.L_x_1973:
[----:B--2--5:R-:W-:Y:S01]  /*78980*/  LOP3.LUT P0, RZ, R5, 0x7, RZ, 0xc0, !PT ;  /* 0x0000000705ff7812 */ /* 0x024fe2000780c0ff */
[----:B------:R-:W-:Y:S01]  /*78990*/  BSSY B0, `(.L_x_1976) ;  /* 0x0000021000007945 */ /* 0x000fe20003800000 */
[----:B-1----:R-:W-:Y:S02]  /*789a0*/  IMAD.MOV.U32 R6, RZ, RZ, R4 ;  /* 0x000000ffff067224 */ /* 0x002fe400078e0004 */
[----:B------:R-:W-:-:S09]  /*789b0*/  IMAD.MOV.U32 R14, RZ, RZ, R5 ;  /* 0x000000ffff0e7224 */ /* 0x000fd200078e0005 */
[----:B------:R-:W-:Y:S05]  /*789c0*/  @P0 BRA `(.L_x_1977) ;  /* 0x0000000000740947 */ /* 0x000fea0003800000 */
[----:B------:R-:W1:Y:S01]  /*789d0*/  S2R R7, SR_CgaCtaId ;  /* 0x0000000000077919 */ /* 0x000e620000008800 */
[----:B------:R-:W-:-:S05]  /*789e0*/  MOV R0, 0x400 ;  /* 0x0000040000007802 */ /* 0x000fca0000000f00 */
[----:B------:R-:W-:-:S05]  /*789f0*/  VIADD R0, R0, 0x410 ;  /* 0x0000041000007836 */ /* 0x000fca0000000000 */
[----:B-1----:R-:W-:-:S07]  /*78a00*/  LEA R11, R7, R0, 0x18 ;  /* 0x00000000070b7211 */ /* 0x002fce00078ec0ff */
.L_x_1984:
[C---:B------:R-:W-:Y:S01]  /*78a10*/  ISETP.GT.U32.AND P0, PT, R14.reuse, 0xffff, PT ;  /* 0x0000ffff0e00780c */ /* 0x040fe20003f04070 */
[----:B------:R-:W-:Y:S05]  /*78a20*/  YIELD ;  /* 0x0000000000007946 */ /* 0x000fea0003800000 */
[----:B-1--4-:R-:W-:Y:S01]  /*78a30*/  SHF.R.U32.HI R9, RZ, 0x3, R14 ;  /* 0x00000003ff097819 */ /* 0x012fe2000001160e */
[----:B------:R-:W-:Y:S01]  /*78a40*/  BSSY.RECONVERGENT B1, `(.L_x_1978) ;  /* 0x0000009000017945 */ /* 0x000fe20003800200 */
[----:B--23--:R-:W-:-:S03]  /*78a50*/  LEA.HI R7, R14, R11, RZ, 0x1f ;  /* 0x0000000b0e077211 */ /* 0x00cfc600078ff8ff */
[----:B------:R-:W-:Y:S02]  /*78a60*/  IMAD.WIDE.U32 R8, R9, 0x4, R28 ;  /* 0x0000000409087825 */ /* 0x000fe400078e001c */
[----:B-----5:R-:W-:Y:S05]  /*78a70*/  @P0 BRA `(.L_x_1979) ;  /* 0x00000000000c0947 */ /* 0x020fea0003800000 */
[----:B------:R-:W-:-:S06]  /*78a80*/  IMAD.MOV.U32 R0, RZ, RZ, -0x1 ;  /* 0xffffffffff007424 */ /* 0x000fcc00078e00ff */
[----:B------:R2:W3:Y:S01]  /*78a90*/  ATOMS.EXCH R0, [R7+0x10000], R0 ;  /* 0x010000000700738c */ /* 0x0004e20004000000 */
[----:B------:R-:W-:Y:S05]  /*78aa0*/  BRA `(.L_x_1980) ;  /* 0x0000000000087947 */ /* 0x000fea0003800000 */
.L_x_1979:
[----:B------:R-:W-:-:S05]  /*78ab0*/  IMAD.MOV.U32 R13, RZ, RZ, -0x1 ;  /* 0xffffffffff0d7424 */ /* 0x000fca00078e00ff */
[----:B------:R1:W5:Y:S02]  /*78ac0*/  ATOMG.E.EXCH.STRONG.GPU PT, R0, desc[UR36][R8.64], R13 ;  /* 0x8000000d080079a8 */ /* 0x000364000c1ef124 */
.L_x_1980:
[----:B------:R-:W-:Y:S05]  /*78ad0*/  BSYNC.RECONVERGENT B1 ;  /* 0x0000000000017941 */ /* 0x000fea0003800200 */
.L_x_1978:
[----:B---3-5:R-:W-:-:S05]  /*78ae0*/  VIADD R10, R0, 0x1 ;  /* 0x00000001000a7836 */ /* 0x028fca0000000000 */
[----:B------:R-:W-:-:S13]  /*78af0*/  ISETP.GE.U32.AND P1, PT, R10, 0x2, PT ;  /* 0x000000020a00780c */ /* 0x000fda0003f26070 */
[----:B------:R-:W-:Y:S05]  /*78b00*/  @!P1 BRA `(.L_x_1977) ;  /* 0x0000000000249947 */ /* 0x000fea0003800000 */
[----:B------:R-:W-:Y:S04]  /*78b10*/  BSSY.RECONVERGENT B1, `(.L_x_1981) ;  /* 0x0000005000017945 */ /* 0x000fe80003800200 */
[----:B------:R-:W-:Y:S05]  /*78b20*/  @P0 BRA `(.L_x_1982) ;  /* 0x0000000000080947 */ /* 0x000fea0003800000 */
[----:B------:R3:W-:Y:S01]  /*78b30*/  ATOMS.EXCH RZ, [R7+0x10000], RZ ;  /* 0x010000ff07ff738c */ /* 0x0007e20004000000 */
[----:B------:R-:W-:Y:S05]  /*78b40*/  BRA `(.L_x_1983) ;  /* 0x0000000000047947 */ /* 0x000fea0003800000 */
.L_x_1982:
[----:B------:R4:W5:Y:S02]  /*78b50*/  ATOMG.E.EXCH.STRONG.GPU PT, RZ, desc[UR36][R8.64], RZ ;  /* 0x800000ff08ff79a8 */ /* 0x000964000c1ef124 */
.L_x_1983:
[----:B------:R-:W-:Y:S05]  /*78b60*/  BSYNC.RECONVERGENT B1 ;  /* 0x0000000000017941 */ /* 0x000fea0003800200 */
.L_x_1981:
[----:B------:R-:W-:Y:S01]  /*78b70*/  LOP3.LUT P0, RZ, R0, 0x7, RZ, 0xc0, !PT ;  /* 0x0000000700ff7812 */ /* 0x000fe2000780c0ff */
[----:B------:R-:W-:-:S12]  /*78b80*/  IMAD.MOV.U32 R14, RZ, RZ, R0 ;  /* 0x000000ffff0e7224 */ /* 0x000fd800078e0000 */
[----:B------:R-:W-:Y:S05]  /*78b90*/  @!P0 BRA `(.L_x_1984) ;  /* 0xfffffffc009c8947 */ /* 0x000fea000383ffff */
.L_x_1977:
[----:B------:R-:W-:Y:S05]  /*78ba0*/  BSYNC B0 ;  /* 0x0000000000007941 */ /* 0x000fea0003800000 */
.L_x_1976:
        /* <DEDUP_REMOVED lines=14> */
[----:B--23--:R-:W-:Y:S02]  /*78c90*/  @!P0 LOP3.LUT R7, R12, 0x1ffffff0, RZ, 0xc0, !PT ;  /* 0x1ffffff00c078812 */ /* 0x00cfe400078ec0ff */
[----:B-1--4-:R-:W-:-:S04]  /*78ca0*/  @!P0 SHF.R.U32.HI R8, RZ, 0x7, R27 ;  /* 0x00000007ff088819 */ /* 0x012fc8000001161b */
        /* <DEDUP_REMOVED lines=45> */
.L_x_1993:
[----:B------:R-:W-:-:S04]  /*78f80*/  IMAD.IADD R0, R6, 0x1, -R7 ;  /* 0x0000000106007824 */ /* 0x000fc800078e0a07 */
[----:B------:R-:W-:-:S05]  /*78f90*/  IMAD.SHL.U32 R0, R0, 0x10, RZ ;  /* 0x0000001000007824 */ /* 0x000fca00078e00ff */
[----:B------:R-:W-:-:S04]  /*78fa0*/  LOP3.LUT R0, R0, 0xffffff0, RZ, 0xc0, !PT ;  /* 0x0ffffff000007812 */ /* 0x000fc800078ec0ff */
[----:B------:R-:W-:Y:S01]  /*78fb0*/  LOP3.LUT R5, R0, 0x1, RZ, 0xfc, !PT ;  /* 0x0000000100057812 */ /* 0x000fe200078efcff */
[----:B------:R-:W-:Y:S06]  /*78fc0*/  BRA `(.L_x_1987) ;  /* 0x0000002800287947 */ /* 0x000fec0003800000 */
.L_x_1992:
[----:B------:R-:W-:-:S04]  /*78fd0*/  IMAD.IADD R0, R6, 0x1, R7 ;  /* 0x0000000106007824 */ /* 0x000fc800078e0207 */
[----:B------:R-:W-:-:S05]  /*78fe0*/  IMAD.SHL.U32 R0, R0, 0x10, RZ ;  /* 0x0000001000007824 */ /* 0x000fca00078e00ff */
[----:B------:R-:W-:-:S04]  /*78ff0*/  LOP3.LUT R0, R0, 0xffffff0, RZ, 0xc0, !PT ;  /* 0x0ffffff000007812 */ /* 0x000fc800078ec0ff */
[----:B------:R-:W-:Y:S01]  /*79000*/  LOP3.LUT R5, R0, 0x1, RZ, 0xfc, !PT ;  /* 0x0000000100057812 */ /* 0x000fe200078efcff */
[----:B------:R-:W-:Y:S06]  /*79010*/  BRA `(.L_x_1987) ;  /* 0x0000002800147947 */ /* 0x000fec0003800000 */
.L_x_1991:
        /* <DEDUP_REMOVED lines=10> */
.L_x_1995:
        /* <DEDUP_REMOVED lines=19> */
.L_x_1994:
[----:B------:R-:W1:Y:S01]  /*791f0*/  I2F.U32.RP R0, R7 ;  /* 0x0000000700007306 */ /* 0x000e620000209000 */
[----:B------:R-:W-:Y:S01]  /*79200*/  IMAD.MOV R3, RZ, RZ, -R7 ;  /* 0x000000ffff037224 */ /* 0x000fe200078e0a07 */
[----:B------:R-:W-:-:S06]  /*79210*/  ISETP.NE.U32.AND P2, PT, R7, RZ, PT ;  /* 0x000000ff0700720c */ /* 0x000fcc0003f45070 */
[----:B-1----:R-:W1:Y:S02]  /*79220*/  MUFU.RCP R0, R0 ;  /* 0x0000000000007308 */ /* 0x002e640000001000 */
[----:B-1----:R-:W-:-:S06]  /*79230*/  IADD3 R4, PT, PT, R0, 0xffffffe, RZ ;  /* 0x0ffffffe00047810 */ /* 0x002fcc0007ffe0ff */
        /* <DEDUP_REMOVED lines=15> */
.L_x_1990:
        /* <DEDUP_REMOVED lines=12> */
.L_x_1998:
[----:B------:R-:W-:Y:S01]  /*793f0*/  IMAD.MOV.U32 R5, RZ, RZ, 0x1 ;  /* 0x00000001ff057424 */ /* 0x000fe200078e00ff */
[----:B------:R-:W-:-:S04]  /*79400*/  ISETP.GE.U32.AND P0, PT, R6, R7, PT ;  /* 0x000000070600720c */ /* 0x000fc80003f06070 */
[----:B------:R-:W-:Y:S01]  /*79410*/  SEL R5, R5, 0x11, P0 ;  /* 0x0000001105057807 */ /* 0x000fe20000000000 */
[----:B------:R-:W-:Y:S08]  /*79420*/  BRA `(.L_x_1987) ;  /* 0x0000002400107947 */ /* 0x000ff00003800000 */
.L_x_1997:
[----:B------:R-:W-:Y:S01]  /*79430*/  IMAD.MOV.U32 R5, RZ, RZ, 0x1 ;  /* 0x00000001ff057424 */ /* 0x000fe200078e00ff */
[----:B------:R-:W-:-:S04]  /*79440*/  ISETP.NE.AND P0, PT, R6, R7, PT ;  /* 0x000000070600720c */ /* 0x000fc80003f05270 */
[----:B------:R-:W-:Y:S01]  /*79450*/  SEL R5, R5, 0x11, !P0 ;  /* 0x0000001105057807 */ /* 0x000fe20004000000 */
[----:B------:R-:W-:Y:S08]  /*79460*/  BRA `(.L_x_1987) ;  /* 0x0000002400007947 */ /* 0x000ff00003800000 */
.L_x_1996:
        /* <DEDUP_REMOVED lines=11> */
.L_x_2000:
[----:B------:R-:W-:-:S05]  /*79520*/  LOP3.LUT R0, R4, R27, RZ, 0xfc, !PT ;  /* 0x0000001b04007212 */ /* 0x000fca00078efcff */
[----:B------:R-:W-:-:S05]  /*79530*/  IMAD.SHL.U32 R0, R0, 0x10, RZ ;  /* 0x0000001000007824 */ /* 0x000fca00078e00ff */
[----:B------:R-:W-:-:S04]  /*79540*/  LOP3.LUT R0, R0, 0xffffff0, RZ, 0xc0, !PT ;  /* 0x0ffffff000007812 */ /* 0x000fc800078ec0ff */
[----:B------:R-:W-:Y:S01]  /*79550*/  LOP3.LUT R5, R0, 0x1, RZ, 0xfc, !PT ;  /* 0x0000000100057812 */ /* 0x000fe200078efcff */
[----:B------:R-:W-:Y:S06]  /*79560*/  BRA `(.L_x_1987) ;  /* 0x0000002000c07947 */ /* 0x000fec0003800000 */
.L_x_1999:
[----:B------:R-:W-:-:S05]  /*79570*/  LOP3.LUT R0, R4, R27, RZ, 0xc0, !PT ;  /* 0x0000001b04007212 */ /* 0x000fca00078ec0ff */
[----:B------:R-:W-:-:S05]  /*79580*/  IMAD.SHL.U32 R0, R0, 0x10, RZ ;  /* 0x0000001000007824 */ /* 0x000fca00078e00ff */
[----:B------:R-:W-:-:S04]  /*79590*/  LOP3.LUT R0, R0, 0xffffff0, RZ, 0xc0, !PT ;  /* 0x0ffffff000007812 */ /* 0x000fc800078ec0ff */
[----:B------:R-:W-:Y:S01]  /*795a0*/  LOP3.LUT R5, R0, 0x1, RZ, 0xfc, !PT ;  /* 0x0000000100057812 */ /* 0x000fe200078efcff */
[----:B------:R-:W-:Y:S06]  /*795b0*/  BRA `(.L_x_1987) ;  /* 0x0000002000ac7947 */ /* 0x000fec0003800000 */
.L_x_1989:
        /* <DEDUP_REMOVED lines=21> */
.L_x_2004:
[----:B------:R-:W-:-:S04]  /*79710*/  IMAD.IADD R0, R6, 0x1, -R7 ;  /* 0x0000000106007824 */ /* 0x000fc800078e0a07 */
[----:B------:R-:W-:-:S05]  /*79720*/  IMAD.SHL.U32 R0, R0, 0x10, RZ ;  /* 0x0000001000007824 */ /* 0x000fca00078e00ff */
[----:B------:R-:W-:-:S04]  /*79730*/  LOP3.LUT R0, R0, 0xfffff0, RZ, 0xc0, !PT ;  /* 0x00fffff000007812 */ /* 0x000fc800078ec0ff */
[----:B------:R-:W-:Y:S01]  /*79740*/  LOP3.LUT R5, R0, 0x2, RZ, 0xfc, !PT ;  /* 0x0000000200057812 */ /* 0x000fe200078efcff */
[----:B------:R-:W-:Y:S06]  /*79750*/  BRA `(.L_x_1987) ;  /* 0x0000002000447947 */ /* 0x000fec0003800000 */
.L_x_2003:
[----:B------:R-:W-:-:S04]  /*79760*/  IMAD.IADD R0, R6, 0x1, R7 ;  /* 0x0000000106007824 */ /* 0x000fc800078e0207 */
[----:B------:R-:W-:-:S05]  /*79770*/  IMAD.SHL.U32 R0, R0, 0x10, RZ ;  /* 0x0000001000007824 */ /* 0x000fca00078e00ff */
[----:B------:R-:W-:-:S04]  /*79780*/  LOP3.LUT R0, R0, 0xfffff0, RZ, 0xc0, !PT ;  /* 0x00fffff000007812 */ /* 0x000fc800078ec0ff */
[----:B------:R-:W-:Y:S01]  /*79790*/  LOP3.LUT R5, R0, 0x2, RZ, 0xfc, !PT ;  /* 0x0000000200057812 */ /* 0x000fe200078efcff */
[----:B------:R-:W-:Y:S06]  /*797a0*/  BRA `(.L_x_1987) ;  /* 0x0000002000307947 */ /* 0x000fec0003800000 */
.L_x_2002:
        /* <DEDUP_REMOVED lines=10> */
.L_x_2006:
        /* <DEDUP_REMOVED lines=21> */
.L_x_2005:
        /* <DEDUP_REMOVED lines=22> */
.L_x_2001:
        /* <DEDUP_REMOVED lines=12> */
.L_x_2009:
[----:B------:R-:W-:Y:S01]  /*79bc0*/  IMAD.MOV.U32 R5, RZ, RZ, 0x2 ;  /* 0x00000002ff057424 */ /* 0x000fe200078e00ff */
[----:B------:R-:W-:-:S04]  /*79bd0*/  ISETP.GE.U32.AND P0, PT, R6, R7, PT ;  /* 0x000000070600720c */ /* 0x000fc80003f06070 */
[----:B------:R-:W-:Y:S01]  /*79be0*/  SEL R5, R5, 0x12, P0 ;  /* 0x0000001205057807 */ /* 0x000fe20000000000 */
[----:B------:R-:W-:Y:S08]  /*79bf0*/  BRA `(.L_x_1987) ;  /* 0x0000001c001c7947 */ /* 0x000ff00003800000 */
.L_x_2008:
[----:B------:R-:W-:Y:S01]  /*79c00*/  IMAD.MOV.U32 R5, RZ, RZ, 0x2 ;  /* 0x00000002ff057424 */ /* 0x000fe200078e00ff */
[----:B------:R-:W-:-:S04]  /*79c10*/  ISETP.NE.AND P0, PT, R6, R7, PT ;  /* 0x000000070600720c */ /* 0x000fc80003f05270 */
[----:B------:R-:W-:Y:S01]  /*79c20*/  SEL R5, R5, 0x12, !P0 ;  /* 0x0000001205057807 */ /* 0x000fe20004000000 */
[----:B------:R-:W-:Y:S08]  /*79c30*/  BRA `(.L_x_1987) ;  /* 0x0000001c000c7947 */ /* 0x000ff00003800000 */
.L_x_2007:
        /* <DEDUP_REMOVED lines=11> */
.L_x_2011:
[----:B------:R-:W-:-:S05]  /*79cf0*/  LOP3.LUT R0, R3, R0, RZ, 0xfc, !PT ;  /* 0x0000000003007212 */ /* 0x000fca00078efcff */
[----:B------:R-:W-:-:S05]  /*79d00*/  IMAD.SHL.U32 R0, R0, 0x10, RZ ;  /* 0x0000001000007824 */ /* 0x000fca00078e00ff */
[----:B------:R-:W-:-:S04]  /*79d10*/  LOP3.LUT R0, R0, 0xfffff0, RZ, 0xc0, !PT ;  /* 0x00fffff000007812 */ /* 0x000fc800078ec0ff */
[----:B------:R-:W-:Y:S01]  /*79d20*/  LOP3.LUT R5, R0, 0x2, RZ, 0xfc, !PT ;  /* 0x0000000200057812 */ /* 0x000fe200078efcff */
[----:B------:R-:W-:Y:S06]  /*79d30*/  BRA `(.L_x_1987) ;  /* 0x0000001800cc7947 */ /* 0x000fec0003800000 */
.L_x_2010:
[----:B------:R-:W-:-:S05]  /*79d40*/  LOP3.LUT R0, R3, R0, RZ, 0xc0, !PT ;  /* 0x0000000003007212 */ /* 0x000fca00078ec0ff */
[----:B------:R-:W-:-:S05]  /*79d50*/  IMAD.SHL.U32 R0, R0, 0x10, RZ ;  /* 0x0000001000007824 */ /* 0x000fca00078e00ff */
[----:B------:R-:W-:-:S04]  /*79d60*/  LOP3.LUT R0, R0, 0xfffff0, RZ, 0xc0, !PT ;  /* 0x00fffff000007812 */ /* 0x000fc800078ec0ff */
[----:B------:R-:W-:Y:S01]  /*79d70*/  LOP3.LUT R5, R0, 0x2, RZ, 0xfc, !PT ;  /* 0x0000000200057812 */ /* 0x000fe200078efcff */
[----:B------:R-:W-:Y:S06]  /*79d80*/  BRA `(.L_x_1987) ;  /* 0x0000001800b87947 */ /* 0x000fec0003800000 */
.L_x_1988:
[--C-:B------:R-:W-:Y:S01]  /*79d90*/  SHF.R.U32.HI R7, RZ, 0x7, R6.reuse ;  /* 0x00000007ff077819 */ /* 0x100fe20000011606 */
[----:B------:R-:W-:Y:S01]  /*79da0*/  IMAD.SHL.U32 R13, R3, 0x10, RZ ;  /* 0x00000010030d7824 */ /* 0x000fe200078e00ff */
[----:B------:R-:W-:Y:S01]  /*79db0*/  SHF.R.U32.HI R4, RZ, 0x17, R6 ;  /* 0x00000017ff047819 */ /* 0x000fe20000011606 */
[----:B------:R-:W-:Y:S01]  /*79dc0*/  IMAD.SHL.U32 R12, R12, 0x10, RZ ;  /* 0x000000100c0c7824 */ /* 0x000fe200078e00ff */
[----:B------:R-:W-:Y:S02]  /*79dd0*/  LOP3.LUT R7, R7, 0xffff, RZ, 0xc0, !PT ;  /* 0x0000ffff07077812 */ /* 0x000fe400078ec0ff */
[----:B------:R-:W-:Y:S02]  /*79de0*/  PRMT R8, R8, 0x9910, RZ ;  /* 0x0000991008087816 */ /* 0x000fe400000000ff */
[----:B------:R-:W-:Y:S02]  /*79df0*/  LOP3.LUT P1, RZ, R7, 0x7f, R4, 0xf8, !PT ;  /* 0x0000007f07ff7812 */ /* 0x000fe4000782f804 */
[--C-:B------:R-:W-:Y:S01]  /*79e00*/  SHF.R.U32.HI R5, RZ, 0x7, R27.reuse ;  /* 0x00000007ff057819 */ /* 0x100fe2000001161b */
        /* <DEDUP_REMOVED lines=32> */
.L_x_2015:
        /* <DEDUP_REMOVED lines=9> */
.L_x_2014:
        /* <DEDUP_REMOVED lines=9> */
.L_x_2013:
        /* <DEDUP_REMOVED lines=10> */
.L_x_2017:
        /* <DEDUP_REMOVED lines=34> */
.L_x_2022:
[----:B------:R-:W-:Y:S05]  /*7a3f0*/  BSYNC.RECONVERGENT B1 ;  /* 0x0000000000017941 */ /* 0x000fea0003800200 */
.L_x_2021:
[----:B------:R-:W-:Y:S01]  /*7a400*/  FFMA R0, -|R3|, R5, R0 ;  /* 0x0000000503007223 */ /* 0x000fe20000000300 */
[----:B------:R-:W-:Y:S06]  /*7a410*/  BRA `(.L_x_2019) ;  /* 0x0000000000787947 */ /* 0x000fec0003800000 */
.L_x_2020:
[----:B------:R-:W-:Y:S01]  /*7a420*/  LOP3.LUT R7, R5, 0xff800000, RZ, 0xc0, !PT ;  /* 0xff80000005077812 */ /* 0x000fe200078ec0ff */
[----:B------:R-:W-:Y:S01]  /*7a430*/  BSSY.RECONVERGENT B1, `(.L_x_2023) ;  /* 0x000001a000017945 */ /* 0x000fe20003800200 */
[----:B------:R-:W-:Y:S02]  /*7a440*/  FSETP.GT.AND P2, PT, |R3|, RZ, PT ;  /* 0x000000ff0300720b */ /* 0x000fe40003f44200 */
[C---:B------:R-:W-:Y:S02]  /*7a450*/  IADD3 R4, PT, PT, R0.reuse, 0xb800000, -R7 ;  /* 0x0b80000000047810 */ /* 0x040fe40007ffe807 */
[----:B------:R-:W-:Y:S02]  /*7a460*/  LOP3.LUT R3, R0, 0x7fffff, RZ, 0xc0, !PT ;  /* 0x007fffff00037812 */ /* 0x000fe400078ec0ff */
        /* <DEDUP_REMOVED lines=9> */
.L_x_2025:
[----:B------:R-:W-:-:S04]  /*7a500*/  VIMNMX.U32 R0, PT, PT, R4, 0xb800000, PT ;  /* 0x0b80000004007848 */ /* 0x000fc80003fe0000 */
[C---:B------:R-:W-:Y:S01]  /*7a510*/  IADD3 R4, PT, PT, -R0.reuse, R4, RZ ;  /* 0x0000000400047210 */ /* 0x040fe20007ffe1ff */
[----:B------:R-:W-:-:S03]  /*7a520*/  IMAD.IADD R3, R0, 0x1, R3 ;  /* 0x0000000100037824 */ /* 0x000fc600078e0203 */
[----:B------:R-:W-:Y:S01]  /*7a530*/  ISETP.NE.AND P1, PT, R4, RZ, PT ;  /* 0x000000ff0400720c */ /* 0x000fe20003f25270 */
[----:B--2---:R-:W-:-:S04]  /*7a540*/  FMUL R6, R9, R3 ;  /* 0x0000000309067220 */ /* 0x004fc80000400000 */
        /* <DEDUP_REMOVED lines=8> */
.L_x_2024:
[----:B------:R-:W-:Y:S05]  /*7a5d0*/  BSYNC.RECONVERGENT B1 ;  /* 0x0000000000017941 */ /* 0x000fea0003800200 */
.L_x_2023:
[----:B------:R-:W-:-:S04]  /*7a5e0*/  FMUL R0, R3, 1.1920928955078125e-07 ;  /* 0x3400000003007820 */ /* 0x000fc80000400000 */
[----:B------:R-:W-:-:S07]  /*7a5f0*/  FMUL R0, R7, R0 ;  /* 0x0000000007007220 */ /* 0x000fce0000400000 */
.L_x_2019:
[----:B------:R-:W-:Y:S05]  /*7a600*/  BSYNC.RECONVERGENT B0 ;  /* 0x0000000000007941 */ /* 0x000fea0003800200 */
.L_x_2018:
        /* <DEDUP_REMOVED lines=11> */
.L_x_2016:
        /* <DEDUP_REMOVED lines=9> */
[----:B------:R-:W-:Y:S05]  /*7a750*/  BMOV.32.CLEAR RZ, B11 ;  /* 0x000000000bff7355 */ /* 0x000fea0000100000 */
[----:B------:R-:W-:Y:S01]  /*7a760*/  IMAD.MOV.U32 R0, RZ, RZ, R13 ;  /* 0x000000ffff007224 */ /* 0x000fe200078e000d */
[----:B------:R-:W-:Y:S01]  /*7a770*/  MOV R5, 0x7a7a0 ;  /* 0x0007a7a000057802 */ /* 0x000fe20000000f00 */
[----:B------:R-:W-:-:S07]  /*7a780*/  IMAD.MOV.U32 R4, RZ, RZ, R3 ;  /* 0x000000ffff047224 */ /* 0x000fce00078e0003 */
[----:B0----5:R-:W-:Y:S05]  /*7a790*/  CALL.REL.NOINC `($__internal_0_$__cuda_sm3x_div_rn_noftz_f32_slowpath) ;  /* 0x00000564008c7944 */ /* 0x021fea0003c00000 */
.L_x_2027:
[----:B------:R-:W-:Y:S05]  /*7a7a0*/  BSYNC.RECONVERGENT B4 ;  /* 0x0000000000047941 */ /* 0x000fea0003800200 */
.L_x_2026:
        /* <DEDUP_REMOVED lines=8> */
.L_x_2012:
        /* <DEDUP_REMOVED lines=12> */
.L_x_2030:
[----:B------:R-:W-:Y:S01]  /*7a8f0*/  IMAD.MOV.U32 R5, RZ, RZ, 0x1 ;  /* 0x00000001ff057424 */ /* 0x000fe200078e00ff */
[----:B------:R-:W-:-:S04]  /*7a900*/  FSETP.GEU.AND P0, PT, R13, R3, PT ;  /* 0x000000030d00720b */ /* 0x000fc80003f0e000 */
[----:B------:R-:W-:Y:S01]  /*7a910*/  SEL R5, R5, 0x11, P0 ;  /* 0x0000001105057807 */ /* 0x000fe20000000000 */
[----:B------:R-:W-:Y:S08]  /*7a920*/  BRA `(.L_x_1987) ;  /* 0x0000000c00d07947 */ /* 0x000ff00003800000 */
.L_x_2029:
[----:B------:R-:W-:Y:S01]  /*7a930*/  IMAD.MOV.U32 R5, RZ, RZ, 0x1 ;  /* 0x00000001ff057424 */ /* 0x000fe200078e00ff */
[----:B------:R-:W-:-:S04]  /*7a940*/  FSETP.NEU.AND P0, PT, R13, R3, PT ;  /* 0x000000030d00720b */ /* 0x000fc80003f0d000 */
[----:B------:R-:W-:Y:S01]  /*7a950*/  SEL R5, R5, 0x11, !P0 ;  /* 0x0000001105057807 */ /* 0x000fe20004000000 */
[----:B------:R-:W-:Y:S08]  /*7a960*/  BRA `(.L_x_1987) ;  /* 0x0000000c00c07947 */ /* 0x000ff00003800000 */
.L_x_2028:
        /* <DEDUP_REMOVED lines=96> */
.L_x_2034:
[----:B------:R-:W-:Y:S05]  /*7af70*/  BSYNC.RECONVERGENT B0 ;  /* 0x0000000000007941 */ /* 0x000fea0003800200 */
.L_x_2033:
        /* <DEDUP_REMOVED lines=8> */
.L_x_2032:
        /* <DEDUP_REMOVED lines=9> */
[----:B------:R-:W-:-:S04]  /*7b090*/  IMAD.IADD R0, R13, 0x1, -R8 ;  /* 0x000000010d007824 */ /* 0x000fc800078e0a08 */
        /* <DEDUP_REMOVED lines=10> */
[C---:B------:R-:W-:Y:S02]  /*7b140*/  FFMA R10, R9.reuse, R6, 0.20012299716472625732 ;  /* 0x3e4ced0b090a7423 */ /* 0x040fe40000000006 */
[----:B------:R-:W-:Y:S02]  /*7b150*/  FADD R6, R0, -1 ;  /* 0xbf80000000067421 */ /* 0x000fe40000000000 */
[C---:B------:R-:W-:Y:S01]  /*7b160*/  FFMA R10, R9.reuse, R10, -0.24999669194221496582 ;  /* 0xbe7fff22090a7423 */ /* 0x040fe2000000000a */
[----:B------:R-:W-:Y:S01]  /*7b170*/  FSEL R0, RZ, -23, P0 ;  /* 0xc1b80000ff007808 */ /* 0x000fe20000000000 */
[C---:B------:R-:W-:Y:S02]  /*7b180*/  FFMA R5, R6.reuse, -R5, 0.14084610342979431152 ;  /* 0x3e1039f606057423 */ /* 0x040fe40000000805 */
[----:B------:R-:W-:Y:S01]  /*7b190*/  FFMA R10, R9, R10, 0.33333182334899902344 ;  /* 0x3eaaaa78090a7423 */ /* 0x000fe2000000000a */
[----:B------:R-:W-:Y:S01]  /*7b1a0*/  ISETP.GT.U32.AND P0, PT, R13, 0x7f7fffff, PT ;  /* 0x7f7fffff0d00780c */ /* 0x000fe20003f04070 */
[----:B------:R-:W-:Y:S01]  /*7b1b0*/  FFMA R0, R7, 1.1920928955078125e-07, R0 ;  /* 0x3400000007007823 */ /* 0x000fe20000000000 */
[----:B------:R-:W-:Y:S01]  /*7b1c0*/  FFMA R5, R6, R5, -0.12148627638816833496 ;  /* 0xbdf8cdcc06057423 */ /* 0x000fe20000000005 */
[----:B------:R-:W-:-:S03]  /*7b1d0*/  FFMA R10, R9, R10, -0.5 ;  /* 0xbf000000090a7423 */ /* 0x000fc6000000000a */
[----:B------:R-:W-:Y:S01]  /*7b1e0*/  FFMA R5, R6, R5, 0.13980610668659210205 ;  /* 0x3e0f295506057423 */ /* 0x000fe20000000005 */
[----:B------:R-:W-:-:S03]  /*7b1f0*/  FMUL R10, R9, R10 ;  /* 0x0000000a090a7220 */ /* 0x000fc60000400000 */
[C---:B------:R-:W-:Y:S01]  /*7b200*/  FFMA R5, R6.reuse, R5, -0.16684235632419586182 ;  /* 0xbe2ad8b906057423 */ /* 0x040fe20000000005 */
[----:B------:R-:W-:Y:S01]  /*7b210*/  FFMA R9, R9, R10, R9 ;  /* 0x0000000a09097223 */ /* 0x000fe20000000009 */
[----:B------:R-:W-:Y:S02]  /*7b220*/  IMAD.MOV.U32 R10, RZ, RZ, 0x7f800000 ;  /* 0x7f800000ff0a7424 */ /* 0x000fe400078e00ff */
[----:B------:R-:W-:Y:S01]  /*7b230*/  FFMA R5, R6, R5, 0.20012299716472625732 ;  /* 0x3e4ced0b06057423 */ /* 0x000fe20000000005 */
[----:B------:R-:W-:Y:S01]  /*7b240*/  FFMA R0, R0, 0.69314718246459960938, R9 ;  /* 0x3f31721800007823 */ /* 0x000fe20000000009 */
[C---:B------:R-:W-:Y:S01]  /*7b250*/  @P0 FFMA R0, R13.reuse, R10, +INF ;  /* 0x7f8000000d000423 */ /* 0x040fe2000000000a */
[----:B------:R-:W-:Y:S01]  /*7b260*/  FSETP.NEU.AND P0, PT, R13, RZ, PT ;  /* 0x000000ff0d00720b */ /* 0x000fe20003f0d000 */
[----:B------:R-:W-:-:S03]  /*7b270*/  FFMA R5, R6, R5, -0.24999669194221496582 ;  /* 0xbe7fff2206057423 */ /* 0x000fc60000000005 */
[----:B------:R-:W-:Y:S01]  /*7b280*/  FSEL R9, R0, -INF , P0 ;  /* 0xff80000000097808 */ /* 0x000fe20000000000 */
[C---:B------:R-:W-:Y:S01]  /*7b290*/  FFMA R5, R6.reuse, R5, 0.33333182334899902344 ;  /* 0x3eaaaa7806057423 */ /* 0x040fe20000000005 */
[----:B------:R-:W-:Y:S02]  /*7b2a0*/  ISETP.GT.U32.AND P0, PT, R3, 0x7f7fffff, PT ;  /* 0x7f7fffff0300780c */ /* 0x000fe40003f04070 */
[----:B------:R-:W-:Y:S01]  /*7b2b0*/  FSEL R0, RZ, -23, P1 ;  /* 0xc1b80000ff007808 */ /* 0x000fe20000800000 */
[C---:B------:R-:W-:Y:S01]  /*7b2c0*/  FFMA R7, R6.reuse, R5, -0.5 ;  /* 0xbf00000006077423 */ /* 0x040fe20000000005 */
[----:B------:R-:W-:Y:S01]  /*7b2d0*/  I2FP.F32.S32 R5, R4 ;  /* 0x0000000400057245 */ /* 0x000fe20000201400 */
[----:B------:R-:W1:Y:S02]  /*7b2e0*/  MUFU.RCP R8, R9 ;  /* 0x0000000900087308 */ /* 0x000e640000001000 */
[----:B------:R-:W-:Y:S02]  /*7b2f0*/  FMUL R7, R6, R7 ;  /* 0x0000000706077220 */ /* 0x000fe40000400000 */
[----:B------:R-:W-:-:S02]  /*7b300*/  FFMA R0, R5, 1.1920928955078125e-07, R0 ;  /* 0x3400000005007823 */ /* 0x000fc40000000000 */
        /* <DEDUP_REMOVED lines=12> */
[----:B------:R-:W-:Y:S05]  /*7b3d0*/  BMOV.32.CLEAR RZ, B11 ;  /* 0x000000000bff7355 */ /* 0x000fea0000100000 */
[----:B------:R-:W-:Y:S01]  /*7b3e0*/  IMAD.MOV.U32 R4, RZ, RZ, R9 ;  /* 0x000000ffff047224 */ /* 0x000fe200078e0009 */
[----:B------:R-:W-:-:S07]  /*7b3f0*/  MOV R5, 0x7b410 ;  /* 0x0007b41000057802 */ /* 0x000fce0000000f00 */
[----:B0----5:R-:W-:Y:S05]  /*7b400*/  CALL.REL.NOINC `($__internal_0_$__cuda_sm3x_div_rn_noftz_f32_slowpath) ;  /* 0x0000055800707944 */ /* 0x021fea0003c00000 */
[----:B------:R-:W-:-:S07]  /*7b410*/  IMAD.MOV.U32 R3, RZ, RZ, R0 ;  /* 0x000000ffff037224 */ /* 0x000fce00078e0000 */
.L_x_2036:
[----:B------:R-:W-:Y:S05]  /*7b420*/  BSYNC.RECONVERGENT B4 ;  /* 0x0000000000047941 */ /* 0x000fea0003800200 */
.L_x_2035:
        /* <DEDUP_REMOVED lines=8> */
.L_x_2031:
        /* <DEDUP_REMOVED lines=13> */
[----:B------:R-:W-:Y:S02]  /*7b580*/  MOV R4, R15 ;  /* 0x0000000f00047202 */ /* 0x000fe40000000f00 */
[----:B------:R-:W-:-:S07]  /*7b590*/  MOV R5, 0x7b5b0 ;  /* 0x0007b5b000057802 */ /* 0x000fce0000000f00 */
[----:B0----5:R-:W-:Y:S05]  /*7b5a0*/  CALL.REL.NOINC `($__internal_0_$__cuda_sm3x_div_rn_noftz_f32_slowpath) ;  /* 0x0000055800087944 */ /* 0x021fea0003c00000 */
[----:B------:R-:W-:-:S07]  /*7b5b0*/  IMAD.MOV.U32 R4, RZ, RZ, R0 ;  /* 0x000000ffff047224 */ /* 0x000fce00078e0000 */
.L_x_2038:
[----:B------:R-:W-:Y:S05]  /*7b5c0*/  BSYNC.RECONVERGENT B4 ;  /* 0x0000000000047941 */ /* 0x000fea0003800200 */
.L_x_2037:
        /* <DEDUP_REMOVED lines=42> */
.L_x_1987:
[----:B------:R-:W-:Y:S05]  /*7b870*/  BSYNC.RECONVERGENT B2 ;  /* 0x0000000000027941 */ /* 0x000fea0003800200 */
.L_x_1986:
[----:B------:R-:W-:Y:S02]  /*7b880*/  LEA R5, R5, 0x3, 0x3 ;  /* 0x0000000305057811 */ /* 0x000fe400078e18ff */
[----:B------:R-:W-:-:S04]  /*7b890*/  LOP3.LUT P1, RZ, R14, 0x7, RZ, 0xc0, !PT ;  /* 0x000000070eff7812 */ /* 0x000fc8000782c0ff */
[----:B------:R-:W-:Y:S02]  /*7b8a0*/  SEL R6, R14, R5, !P1 ;  /* 0x000000050e067207 */ /* 0x000fe40004800000 */
[----:B------:R-:W-:Y:S02]  /*7b8b0*/  SEL R3, R5, R14, !P1 ;  /* 0x0000000e05037207 */ /* 0x000fe40004800000 */
[----:B------:R-:W-:-:S13]  /*7b8c0*/  LOP3.LUT P0, RZ, R6, 0x7, RZ, 0xc0, !PT ;  /* 0x0000000706ff7812 */ /* 0x000fda000780c0ff */
[----:B------:R-:W-:Y:S05]  /*7b8d0*/  @P0 BRA `(.L_x_2039) ;  /* 0x0000000400740947 */ /* 0x000fea0003800000 */
.L_x_2057:
[----:B------:R-:W-:Y:S01]  /*7b8e0*/  LOP3.LUT P0, RZ, R3, 0x7, RZ, 0xc0, !PT ;  /* 0x0000000703ff7812 */ /* 0x000fe2000780c0ff */
[----:B------:R-:W-:Y:S05]  /*7b8f0*/  YIELD ;  /* 0x0000000000007946 */ /* 0x000fea0003800000 */
[----:B------:R-:W-:Y:S07]  /*7b900*/  BSSY B0, `(.L_x_2040) ;  /* 0x000001f000007945 */ /* 0x000fee0003800000 */
[----:B--2---:R-:W-:Y:S05]  /*7b910*/  @P0 BRA `(.L_x_2041) ;  /* 0x0000000000740947 */ /* 0x004fea0003800000 */
[----:B------:R-:W1:Y:S01]  /*7b920*/  S2R R5, SR_CgaCtaId ;  /* 0x0000000000057919 */ /* 0x000e620000008800 */
[----:B------:R-:W-:-:S05]  /*7b930*/  MOV R0, 0x400 ;  /* 0x0000040000007802 */ /* 0x000fca0000000f00 */
[----:B------:R-:W-:-:S05]  /*7b940*/  VIADD R0, R0, 0x410 ;  /* 0x0000041000007836 */ /* 0x000fca0000000000 */
[----:B-1--4-:R-:W-:-:S07]  /*7b950*/  LEA R8, R5, R0, 0x18 ;  /* 0x0000000005087211 */ /* 0x012fce00078ec0ff */
.L_x_2048:
[C---:B------:R-:W-:Y:S01]  /*7b960*/  ISETP.GT.U32.AND P0, PT, R3.reuse, 0xffff, PT ;  /* 0x0000ffff0300780c */ /* 0x040fe20003f04070 */
[----:B------:R-:W-:Y:S05]  /*7b970*/  YIELD ;  /* 0x0000000000007946 */ /* 0x000fea0003800000 */
[----:B--2---:R-:W-:Y:S01]  /*7b980*/  SHF.R.U32.HI R5, RZ, 0x3, R3 ;  /* 0x00000003ff057819 */ /* 0x004fe20000011603 */
[----:B------:R-:W-:Y:S01]  /*7b990*/  BSSY.RECONVERGENT B1, `(.L_x_2042) ;  /* 0x0000009000017945 */ /* 0x000fe20003800200 */
[----:B-123--:R-:W-:-:S03]  /*7b9a0*/  LEA.HI R7, R3, R8, RZ, 0x1f ;  /* 0x0000000803077211 */ /* 0x00efc600078ff8ff */
[----:B------:R-:W-:Y:S02]  /*7b9b0*/  IMAD.WIDE.U32 R4, R5, 0x4, R28 ;  /* 0x0000000405047825 */ /* 0x000fe400078e001c */
[----:B------:R-:W-:Y:S05]  /*7b9c0*/  @P0 BRA `(.L_x_2043) ;  /* 0x00000000000c0947 */ /* 0x000fea0003800000 */
[----:B------:R-:W-:-:S06]  /*7b9d0*/  IMAD.MOV.U32 R0, RZ, RZ, -0x1 ;  /* 0xffffffffff007424 */ /* 0x000fcc00078e00ff */
[----:B------:R1:W2:Y:S01]  /*7b9e0*/  ATOMS.EXCH R0, [R7+0x10000], R0 ;  /* 0x010000000700738c */ /* 0x0002a20004000000 */
[----:B------:R-:W-:Y:S05]  /*7b9f0*/  BRA `(.L_x_2044) ;  /* 0x0000000000087947 */ /* 0x000fea0003800000 */
.L_x_2043:
[----:B------:R-:W-:-:S05]  /*7ba00*/  IMAD.MOV.U32 R9, RZ, RZ, -0x1 ;  /* 0xffffffffff097424 */ /* 0x000fca00078e00ff */
[----:B------:R3:W5:Y:S02]  /*7ba10*/  ATOMG.E.EXCH.STRONG.GPU PT, R0, desc[UR36][R4.64], R9 ;  /* 0x80000009040079a8 */ /* 0x000764000c1ef124 */
.L_x_2044:
[----:B------:R-:W-:Y:S05]  /*7ba20*/  BSYNC.RECONVERGENT B1 ;  /* 0x0000000000017941 */ /* 0x000fea0003800200 */
.L_x_2042:
[----:B--23-5:R-:W-:-:S05]  /*7ba30*/  VIADD R9, R0, 0x1 ;  /* 0x0000000100097836 */ /* 0x02cfca0000000000 */
[----:B------:R-:W-:-:S13]  /*7ba40*/  ISETP.GE.U32.AND P1, PT, R9, 0x2, PT ;  /* 0x000000020900780c */ /* 0x000fda0003f26070 */
[----:B------:R-:W-:Y:S05]  /*7ba50*/  @!P1 BRA `(.L_x_2041) ;  /* 0x0000000000249947 */ /* 0x000fea0003800000 */
[----:B------:R-:W-:Y:S04]  /*7ba60*/  BSSY.RECONVERGENT B1, `(.L_x_2045) ;  /* 0x0000005000017945 */ /* 0x000fe80003800200 */
[----:B------:R-:W-:Y:S05]  /*7ba70*/  @P0 BRA `(.L_x_2046) ;  /* 0x0000000000080947 */ /* 0x000fea0003800000 */
[----:B------:R3:W-:Y:S01]  /*7ba80*/  ATOMS.EXCH RZ, [R7+0x10000], RZ ;  /* 0x010000ff07ff738c */ /* 0x0007e20004000000 */
[----:B------:R-:W-:Y:S05]  /*7ba90*/  BRA `(.L_x_2047) ;  /* 0x0000000000047947 */ /* 0x000fea0003800000 */
.L_x_2046:
[----:B------:R2:W5:Y:S02]  /*7baa0*/  ATOMG.E.EXCH.STRONG.GPU PT, RZ, desc[UR36][R4.64], RZ ;  /* 0x800000ff04ff79a8 */ /* 0x000564000c1ef124 */
.L_x_2047:
[----:B------:R-:W-:Y:S05]  /*7bab0*/  BSYNC.RECONVERGENT B1 ;  /* 0x0000000000017941 */ /* 0x000fea0003800200 */
.L_x_2045:
[----:B------:R-:W-:Y:S01]  /*7bac0*/  LOP3.LUT P0, RZ, R0, 0x7, RZ, 0xc0, !PT ;  /* 0x0000000700ff7812 */ /* 0x000fe2000780c0ff */
[----:B------:R-:W-:-:S12]  /*7bad0*/  IMAD.MOV.U32 R3, RZ, RZ, R0 ;  /* 0x000000ffff037224 */ /* 0x000fd800078e0000 */
[----:B------:R-:W-:Y:S05]  /*7bae0*/  @!P0 BRA `(.L_x_2048) ;  /* 0xfffffffc009c8947 */ /* 0x000fea000383ffff */
.L_x_2041:
[----:B------:R-:W-:Y:S05]  /*7baf0*/  BSYNC B0 ;  /* 0x0000000000007941 */ /* 0x000fea0003800000 */
.L_x_2040:
        /* <DEDUP_REMOVED lines=15> */
.L_x_2051:
[----:B------:R-:W-:Y:S02]  /*7bbf0*/  ISETP.GT.U32.AND P1, PT, R6, 0xffff, PT ;  /* 0x0000ffff0600780c */ /* 0x000fe40003f24070 */
[----:B-1-3--:R-:W-:-:S11]  /*7bc00*/  SHF.R.U32.HI R7, RZ, 0x3, R6 ;  /* 0x00000003ff077819 */ /* 0x00afd60000011606 */
[----:B------:R-:W-:-:S06]  /*7bc10*/  @P1 IMAD.WIDE.U32 R4, R7, 0x4, R28 ;  /* 0x0000000407041825 */ /* 0x000fcc00078e001c */
[----:B------:R-:W2:Y:S01]  /*7bc20*/  @P1 LDG.E R4, desc[UR36][R4.64] ;  /* 0x0000002404041981 */ /* 0x000ea2000c1e1900 */
[----:B------:R-:W-:Y:S01]  /*7bc30*/  @!P1 MOV R0, 0x400 ;  /* 0x0000040000009802 */ /* 0x000fe20000000f00 */
[----:B----4-:R-:W1:Y:S04]  /*7bc40*/  @!P1 S2R R9, SR_CgaCtaId ;  /* 0x0000000000099919 */ /* 0x010e680000008800 */
        /* <DEDUP_REMOVED lines=8> */
.L_x_2050:
        /* <DEDUP_REMOVED lines=15> */
.L_x_2055:
[----:B------:R-:W-:-:S05]  /*7bdc0*/  IMAD.WIDE.U32 R4, R5, 0x4, R28 ;  /* 0x0000000405047825 */ /* 0x000fca00078e001c */
[----:B------:R-:W2:Y:S02]  /*7bdd0*/  ATOMG.E.EXCH.STRONG.GPU PT, R0, desc[UR36][R4.64], R3 ;  /* 0x80000003040079a8 */ /* 0x000ea4000c1ef124 */
[----:B--2---:R-:W-:-:S13]  /*7bde0*/  ISETP.NE.AND P0, PT, R0, -0x1, PT ;  /* 0xffffffff0000780c */ /* 0x004fda0003f05270 */
[----:B------:R-:W-:Y:S05]  /*7bdf0*/  @!P0 BREAK.RELIABLE B0 ;  /* 0x0000000000008942 */ /* 0x000fea0003800100 */
[----:B------:R-:W-:Y:S05]  /*7be00*/  @!P0 BRA `(.L_x_2056) ;  /* 0x0000000c00a88947 */ /* 0x000fea0003800000 */
[----:B------:R2:W5:Y:S01]  /*7be10*/  ATOMG.E.EXCH.STRONG.GPU PT, RZ, desc[UR36][R4.64], RZ ;  /* 0x800000ff04ff79a8 */ /* 0x000562000c1ef124 */
[----:B-1-3--:R-:W-:-:S07]  /*7be20*/  IMAD.MOV.U32 R7, RZ, RZ, R3 ;  /* 0x000000ffff077224 */ /* 0x00afce00078e0003 */
.L_x_2052:
[----:B------:R-:W-:Y:S05]  /*7be30*/  BSYNC.RELIABLE B0 ;  /* 0x0000000000007941 */ /* 0x000fea0003800100 */
.L_x_2049:
[----:B------:R-:W-:Y:S02]  /*7be40*/  LOP3.LUT P0, RZ, R0, 0x7, RZ, 0xc0, !PT ;  /* 0x0000000700ff7812 */ /* 0x000fe4000780c0ff */
[----:B------:R-:W-:-:S04]  /*7be50*/  LOP3.LUT P1, RZ, R7, 0x7, RZ, 0xc0, !PT ;  /* 0x0000000707ff7812 */ /* 0x000fc8000782c0ff */
[----:B------:R-:W-:-:S04]  /*7be60*/  PLOP3.LUT P0, PT, P0, P1, PT, 0x20, 0x2 ;  /* 0x000000000002781c */ /* 0x000fc80000702470 */
[----:B------:R-:W-:Y:S02]  /*7be70*/  SEL R6, R7, R0, P0 ;  /* 0x0000000007067207 */ /* 0x000fe40000000000 */
[----:B------:R-:W-:Y:S02]  /*7be80*/  SEL R3, R0, R7, P0 ;  /* 0x0000000700037207 */ /* 0x000fe40000000000 */
[----:B------:R-:W-:-:S13]  /*7be90*/  LOP3.LUT P1, RZ, R6, 0x7, RZ, 0xc0, !PT ;  /* 0x0000000706ff7812 */ /* 0x000fda000782c0ff */
[----:B------:R-:W-:Y:S05]  /*7bea0*/  @!P1 BRA `(.L_x_2057) ;  /* 0xfffffff8008c9947 */ /* 0x000fea000383ffff */
.L_x_2039:
[----:B------:R-:W-:Y:S02]  /*7beb0*/  IMAD.SHL.U32 R0, R6, 0x8, RZ ;  /* 0x0000000806007824 */ /* 0x000fe400078e00ff */
[----:B--2---:R-:W-:Y:S02]  /*7bec0*/  IMAD.MOV.U32 R5, RZ, RZ, -0x4f0f0efe ;  /* 0xb0f0f102ff057424 */ /* 0x004fe400078e00ff */
[----:B-1--4-:R-:W-:Y:S01]  /*7bed0*/  IMAD.MOV.U32 R9, RZ, RZ, -0x40000000 ;  /* 0xc0000000ff097424 */ /* 0x012fe200078e00ff */
        /* <DEDUP_REMOVED lines=30> */
.L_x_2054:
        /* <DEDUP_REMOVED lines=16> */
.L_x_2053:
[C---:B------:R-:W-:Y:S02]  /*7c1c0*/  IMAD.SHL.U32 R0, R22.reuse, 0x8, RZ ;  /* 0x0000000816007824 */ /* 0x040fe400078e00ff */
[----:B------:R-:W-:Y:S02]  /*7c1d0*/  VIADD R22, R22, 0x1 ;  /* 0x0000000116167836 */ /* 0x000fe40000000000 */
[----:B------:R-:W-:Y:S01]  /*7c1e0*/  IMAD.MOV.U32 R7, RZ, RZ, R3 ;  /* 0x000000ffff077224 */ /* 0x000fe200078e0003 */
[----:B------:R-:W-:Y:S02]  /*7c1f0*/  LOP3.LUT R0, R0, 0x7f8, RZ, 0xc0, !PT ;  /* 0x000007f800007812 */ /* 0x000fe400078ec0ff */
[----:B------:R1:W-:Y:S03]  /*7c200*/  STL [R1+0x118], R22 ;  /* 0x0001181601007387 */ /* 0x0003e60000100800 */
[----:B------:R-:W-:-:S05]  /*7c210*/  IMAD.IADD R5, R1, 0x1, R0 ;  /* 0x0000000101057824 */ /* 0x000fca00078e0200 */
[----:B------:R1:W-:Y:S01]  /*7c220*/  STL.64 [R5+0x120], R6 ;  /* 0x0001200605007387 */ /* 0x0003e20000100a00 */
[----:B------:R-:W-:Y:S05]  /*7c230*/  BRA `(.L_x_2056) ;  /* 0x00000008009c7947 */ /* 0x000fea0003800000 */
.L_x_1985:
[----:B------:R-:W-:Y:S01]  /*7c240*/  ISETP.GT.U32.AND P0, PT, R18, 0x1fff, PT ;  /* 0x00001fff1200780c */ /* 0x000fe20003f04070 */
[----:B------:R-:W-:Y:S01]  /*7c250*/  BSSY.RECONVERGENT B0, `(.L_x_2058) ;  /* 0x0000010000007945 */ /* 0x000fe20003800200 */
[----:B-1--4-:R-:W-:Y:S01]  /*7c260*/  LOP3.LUT R8, R27, 0x80000000, RZ, 0x3c, !PT ;  /* 0x800000001b087812 */ /* 0x012fe200078e3cff */
[----:B------:R-:W-:-:S10]  /*7c270*/  IMAD.MOV.U32 R9, RZ, RZ, R14 ;  /* 0x000000ffff097224 */ /* 0x000fd400078e000e */
        /* <DEDUP_REMOVED lines=8> */
.L_x_2059:
[----:B------:R-:W1:Y:S02]  /*7c300*/  LDC.64 R4, c[0x0][0x380] ;  /* 0x0000e000ff047b82 */ /* 0x000e640000000a00 */
[----:B-1----:R-:W-:-:S03]  /*7c310*/  IMAD.WIDE.U32 R4, R18, 0x8, R4 ;  /* 0x0000000812047825 */ /* 0x002fc600078e0004 */
[----:B------:R-:W-:-:S05]  /*7c320*/  IADD3 R4, P0, PT, R4, 0xc000000, RZ ;  /* 0x0c00000004047810 */ /* 0x000fca0007f1e0ff */
[----:B------:R-:W-:-:S05]  /*7c330*/  IMAD.X R5, RZ, RZ, R5, P0 ;  /* 0x000000ffff057224 */ /* 0x000fca00000e0605 */
[----:B------:R4:W5:Y:S03]  /*7c340*/  ATOMG.E.EXCH.64.STRONG.GPU PT, RZ, desc[UR36][R4.64+0x8], R8 ;  /* 0x8000080804ff79a8 */ /* 0x000966000c1ef524 */
.L_x_2060:
[----:B------:R-:W-:Y:S05]  /*7c350*/  BSYNC.RECONVERGENT B0 ;  /* 0x0000000000007941 */ /* 0x000fea0003800200 */
.L_x_2058:
[----:B------:R-:W-:Y:S02]  /*7c360*/  LOP3.LUT P0, RZ, R6, 0x7, RZ, 0xc0, !PT ;  /* 0x0000000706ff7812 */ /* 0x000fe4000780c0ff */
[----:B--23--:R-:W-:-:S11]  /*7c370*/  LEA R7, R18, 0x6, 0x3 ;  /* 0x0000000612077811 */ /* 0x00cfd600078e18ff */
[----:B------:R-:W-:Y:S05]  /*7c380*/  @P0 BRA `(.L_x_2061) ;  /* 0x0000000400740947 */ /* 0x000fea0003800000 */
.L_x_2078:
[----:B------:R-:W-:Y:S01]  /*7c390*/  LOP3.LUT P0, RZ, R7, 0x7, RZ, 0xc0, !PT ;  /* 0x0000000707ff7812 */ /* 0x000fe2000780c0ff */
[----:B------:R-:W-:Y:S05]  /*7c3a0*/  YIELD ;  /* 0x0000000000007946 */ /* 0x000fea0003800000 */
[----:B------:R-:W-:Y:S07]  /*7c3b0*/  BSSY B0, `(.L_x_2062) ;  /* 0x000001f000007945 */ /* 0x000fee0003800000 */
[----:B--2---:R-:W-:Y:S05]  /*7c3c0*/  @P0 BRA `(.L_x_2063) ;  /* 0x0000000000740947 */ /* 0x004fea0003800000 */
[----:B-1----:R-:W4:Y:S01]  /*7c3d0*/  S2R R3, SR_CgaCtaId ;  /* 0x0000000000037919 */ /* 0x002f220000008800 */
[----:B------:R-:W-:-:S05]  /*7c3e0*/  MOV R0, 0x400 ;  /* 0x0000040000007802 */ /* 0x000fca0000000f00 */
[----:B------:R-:W-:-:S05]  /*7c3f0*/  VIADD R0, R0, 0x410 ;  /* 0x0000041000007836 */ /* 0x000fca0000000000 */
[----:B----4-:R-:W-:-:S07]  /*7c400*/  LEA R8, R3, R0, 0x18 ;  /* 0x0000000003087211 */ /* 0x010fce00078ec0ff */
.L_x_2070:
        /* <DEDUP_REMOVED lines=10> */
.L_x_2065:
[----:B------:R-:W-:-:S05]  /*7c4b0*/  IMAD.MOV.U32 R9, RZ, RZ, -0x1 ;  /* 0xffffffffff097424 */ /* 0x000fca00078e00ff */
[----:B------:R3:W5:Y:S02]  /*7c4c0*/  ATOMG.E.EXCH.STRONG.GPU PT, R0, desc[UR36][R4.64], R9 ;  /* 0x80000009040079a8 */ /* 0x000764000c1ef124 */
.L_x_2066:
[----:B------:R-:W-:Y:S05]  /*7c4d0*/  BSYNC.RECONVERGENT B1 ;  /* 0x0000000000017941 */ /* 0x000fea0003800200 */
.L_x_2064:
[----:B--23-5:R-:W-:-:S05]  /*7c4e0*/  VIADD R9, R0, 0x1 ;  /* 0x0000000100097836 */ /* 0x02cfca0000000000 */
[----:B------:R-:W-:-:S13]  /*7c4f0*/  ISETP.GE.U32.AND P1, PT, R9, 0x2, PT ;  /* 0x000000020900780c */ /* 0x000fda0003f26070 */
[----:B------:R-:W-:Y:S05]  /*7c500*/  @!P1 BRA `(.L_x_2063) ;  /* 0x0000000000249947 */ /* 0x000fea0003800000 */
[----:B------:R-:W-:Y:S04]  /*7c510*/  BSSY.RECONVERGENT B1, `(.L_x_2067) ;  /* 0x0000005000017945 */ /* 0x000fe80003800200 */
[----:B------:R-:W-:Y:S05]  /*7c520*/  @P0 BRA `(.L_x_2068) ;  /* 0x0000000000080947 */ /* 0x000fea0003800000 */
[----:B------:R3:W-:Y:S01]  /*7c530*/  ATOMS.EXCH RZ, [R3+0x10000], RZ ;  /* 0x010000ff03ff738c */ /* 0x0007e20004000000 */
[----:B------:R-:W-:Y:S05]  /*7c540*/  BRA `(.L_x_2069) ;  /* 0x0000000000047947 */ /* 0x000fea0003800000 */
.L_x_2068:
[----:B------:R2:W5:Y:S02]  /*7c550*/  ATOMG.E.EXCH.STRONG.GPU PT, RZ, desc[UR36][R4.64], RZ ;  /* 0x800000ff04ff79a8 */ /* 0x000564000c1ef124 */
.L_x_2069:
[----:B------:R-:W-:Y:S05]  /*7c560*/  BSYNC.RECONVERGENT B1 ;  /* 0x0000000000017941 */ /* 0x000fea0003800200 */
.L_x_2067:
[----:B------:R-:W-:Y:S01]  /*7c570*/  LOP3.LUT P0, RZ, R0, 0x7, RZ, 0xc0, !PT ;  /* 0x0000000700ff7812 */ /* 0x000fe2000780c0ff */
[----:B------:R-:W-:-:S12]  /*7c580*/  IMAD.MOV.U32 R7, RZ, RZ, R0 ;  /* 0x000000ffff077224 */ /* 0x000fd800078e0000 */
[----:B------:R-:W-:Y:S05]  /*7c590*/  @!P0 BRA `(.L_x_2070) ;  /* 0xfffffffc009c8947 */ /* 0x000fea000383ffff */
.L_x_2063:
[----:B------:R-:W-:Y:S05]  /*7c5a0*/  BSYNC B0 ;  /* 0x0000000000007941 */ /* 0x000fea0003800000 */
.L_x_2062:
[----:B------:R-:W-:Y:S01]  /*7c5b0*/  ISETP.GE.U32.AND P0, PT, R6, 0xfff9, PT ;  /* 0x0000fff90600780c */ /* 0x000fe20003f06070 */
[----:B------:R-:W-:-:S12]  /*7c5c0*/  BSSY.RELIABLE B0, `(.L_x_2071) ;  /* 0x0000032000007945 */ /* 0x000fd80003800100 */
[----:B------:R-:W-:Y:S05]  /*7c5d0*/  @!P0 BRA `(.L_x_2072) ;  /* 0x0000000000688947 */ /* 0x000fea0003800000 */
[C---:B------:R-:W-:Y:S02]  /*7c5e0*/  LOP3.LUT P0, RZ, R7.reuse, 0x3, RZ, 0xc0, !PT ;  /* 0x0000000307ff7812 */ /* 0x040fe4000780c0ff */
[----:B--2-4-:R-:W-:-:S04]  /*7c5f0*/  LOP3.LUT P1, R4, R7, 0x4, RZ, 0xc0, !PT ;  /* 0x0000000407047812 */ /* 0x014fc8000782c0ff */
        /* <DEDUP_REMOVED lines=10> */
.L_x_2073:
[----:B------:R-:W-:Y:S02]  /*7c6a0*/  ISETP.GT.U32.AND P1, PT, R6, 0xffff, PT ;  /* 0x0000ffff0600780c */ /* 0x000fe40003f24070 */
[----:B-1-3--:R-:W-:-:S11]  /*7c6b0*/  SHF.R.U32.HI R3, RZ, 0x3, R6 ;  /* 0x00000003ff037819 */ /* 0x00afd60000011606 */
[----:B------:R-:W-:-:S06]  /*7c6c0*/  @P1 IMAD.WIDE.U32 R4, R3, 0x4, R28 ;  /* 0x0000000403041825 */ /* 0x000fcc00078e001c */
[----:B------:R-:W2:Y:S01]  /*7c6d0*/  @P1 LDG.E R4, desc[UR36][R4.64] ;  /* 0x0000002404041981 */ /* 0x000ea2000c1e1900 */
[----:B------:R-:W-:Y:S01]  /*7c6e0*/  @!P1 MOV R0, 0x400 ;  /* 0x0000040000009802 */ /* 0x000fe20000000f00 */
[----:B------:R-:W1:Y:S03]  /*7c6f0*/  @!P1 S2R R9, SR_CgaCtaId ;  /* 0x0000000000099919 */ /* 0x000e660000008800 */
[----:B------:R-:W-:-:S04]  /*7c700*/  @!P1 IADD3 R0, PT, PT, R0, 0x410, RZ ;  /* 0x0000041000009810 */ /* 0x000fc80007ffe0ff */
[----:B-1----:R-:W-:-:S05]  /*7c710*/  @!P1 LEA R0, R9, R0, 0x18 ;  /* 0x0000000009009211 */ /* 0x002fca00078ec0ff */
[----:B------:R-:W-:-:S06]  /*7c720*/  @!P1 IMAD R0, R3, 0x4, R0 ;  /* 0x0000000403009824 */ /* 0x000fcc00078e0200 */
[----:B------:R-:W1:Y:S02]  /*7c730*/  @!P1 LDS R0, [R0+0x10000] ;  /* 0x0100000000009984 */ /* 0x000e640000000800 */
[----:B-1----:R-:W-:Y:S02]  /*7c740*/  @!P1 ISETP.NE.AND P0, PT, R0, RZ, PT ;  /* 0x000000ff0000920c */ /* 0x002fe40003f05270 */
[----:B--2---:R-:W-:-:S13]  /*7c750*/  @P1 ISETP.NE.AND P0, PT, R4, RZ, PT ;  /* 0x000000ff0400120c */ /* 0x004fda0003f05270 */
[----:B------:R-:W-:Y:S05]  /*7c760*/  @!P0 BREAK.RELIABLE B0 ;  /* 0x0000000000008942 */ /* 0x000fea0003800100 */
[----:B------:R-:W-:Y:S05]  /*7c770*/  @!P0 BRA `(.L_x_2076) ;  /* 0x0000000000f88947 */ /* 0x000fea0003800000 */
.L_x_2072:
[----:B------:R-:W-:Y:S02]  /*7c780*/  ISETP.GT.U32.AND P0, PT, R6, 0xffff, PT ;  /* 0x0000ffff0600780c */ /* 0x000fe40003f04070 */
[----:B--2-4-:R-:W-:-:S11]  /*7c790*/  SHF.R.U32.HI R5, RZ, 0x3, R6 ;  /* 0x00000003ff057819 */ /* 0x014fd60000011606 */
        /* <DEDUP_REMOVED lines=13> */
.L_x_2077:
[----:B------:R-:W-:-:S05]  /*7c870*/  IMAD.WIDE.U32 R4, R5, 0x4, R28 ;  /* 0x0000000405047825 */ /* 0x000fca00078e001c */
[----:B------:R-:W2:Y:S02]  /*7c880*/  ATOMG.E.EXCH.STRONG.GPU PT, R0, desc[UR36][R4.64], R7 ;  /* 0x80000007040079a8 */ /* 0x000ea4000c1ef124 */
[----:B--2---:R-:W-:-:S13]  /*7c890*/  ISETP.NE.AND P0, PT, R0, -0x1, PT ;  /* 0xffffffff0000780c */ /* 0x004fda0003f05270 */
[----:B------:R-:W-:Y:S05]  /*7c8a0*/  @!P0 BREAK.RELIABLE B0 ;  /* 0x0000000000008942 */ /* 0x000fea0003800100 */
[----:B------:R-:W-:Y:S05]  /*7c8b0*/  @!P0 BRA `(.L_x_2056) ;  /* 0x0000000000fc8947 */ /* 0x000fea0003800000 */
[----:B------:R2:W5:Y:S01]  /*7c8c0*/  ATOMG.E.EXCH.STRONG.GPU PT, RZ, desc[UR36][R4.64], RZ ;  /* 0x800000ff04ff79a8 */ /* 0x000562000c1ef124 */
[----:B-1-3--:R-:W-:-:S07]  /*7c8d0*/  IMAD.MOV.U32 R3, RZ, RZ, R7 ;  /* 0x000000ffff037224 */ /* 0x00afce00078e0007 */
.L_x_2074:
[----:B------:R-:W-:Y:S05]  /*7c8e0*/  BSYNC.RELIABLE B0 ;  /* 0x0000000000007941 */ /* 0x000fea0003800100 */
.L_x_2071:
[----:B------:R-:W-:Y:S02]  /*7c8f0*/  LOP3.LUT P0, RZ, R0, 0x7, RZ, 0xc0, !PT ;  /* 0x0000000700ff7812 */ /* 0x000fe4000780c0ff */
[----:B------:R-:W-:-:S04]  /*7c900*/  LOP3.LUT P1, RZ, R3, 0x7, RZ, 0xc0, !PT ;  /* 0x0000000703ff7812 */ /* 0x000fc8000782c0ff */
[----:B------:R-:W-:-:S04]  /*7c910*/  PLOP3.LUT P0, PT, P0, P1, PT, 0x20, 0x2 ;  /* 0x000000000002781c */ /* 0x000fc80000702470 */
[----:B------:R-:W-:Y:S02]  /*7c920*/  SEL R6, R3, R0, P0 ;  /* 0x0000000003067207 */ /* 0x000fe40000000000 */
[----:B------:R-:W-:Y:S02]  /*7c930*/  SEL R7, R0, R3, P0 ;  /* 0x0000000300077207 */ /* 0x000fe40000000000 */
[----:B------:R-:W-:-:S13]  /*7c940*/  LOP3.LUT P1, RZ, R6, 0x7, RZ, 0xc0, !PT ;  /* 0x0000000706ff7812 */ /* 0x000fda000782c0ff */
[----:B------:R-:W-:Y:S05]  /*7c950*/  @!P1 BRA `(.L_x_2078) ;  /* 0xfffffff8008c9947 */ /* 0x000fea000383ffff */
.L_x_2061:
[----:B------:R-:W-:Y:S02]  /*7c960*/  IMAD.SHL.U32 R0, R6, 0x8, RZ ;  /* 0x0000000806007824 */ /* 0x000fe400078e00ff */
[----:B-1----:R-:W-:Y:S02]  /*7c970*/  IMAD.MOV.U32 R3, RZ, RZ, -0x4f0f0efe ;  /* 0xb0f0f102ff037424 */ /* 0x002fe400078e00ff */
[----:B----4-:R-:W-:Y:S01]  /*7c980*/  IMAD.MOV.U32 R9, RZ, RZ, -0x40000000 ;  /* 0xc0000000ff097424 */ /* 0x010fe200078e00ff */
[----:B------:R-:W-:Y:S01]  /*7c990*/  LOP3.LUT R0, R0, 0x38, RZ, 0xc0, !PT ;  /* 0x0000003800007812 */ /* 0x000fe200078ec0ff */
[----:B--2---:R-:W-:-:S03]  /*7c9a0*/  IMAD.MOV.U32 R5, RZ, RZ, -0x203a400 ;  /* 0xfdfc5c00ff057424 */ /* 0x004fc600078e00ff */
        /* <DEDUP_REMOVED lines=27> */
.L_x_2076:
        /* <DEDUP_REMOVED lines=15> */
.L_x_2075:
[C---:B------:R-:W-:Y:S02]  /*7cc50*/  IMAD.SHL.U32 R0, R22.reuse, 0x8, RZ ;  /* 0x0000000816007824 */ /* 0x040fe400078e00ff */
[----:B------:R-:W-:-:S03]  /*7cc60*/  VIADD R22, R22, 0x1 ;  /* 0x0000000116167836 */ /* 0x000fc60000000000 */
[----:B------:R-:W-:Y:S02]  /*7cc70*/  LOP3.LUT R0, R0, 0x7f8, RZ, 0xc0, !PT ;  /* 0x000007f800007812 */ /* 0x000fe400078ec0ff */
[----:B------:R1:W-:Y:S03]  /*7cc80*/  STL [R1+0x118], R22 ;  /* 0x0001181601007387 */ /* 0x0003e60000100800 */
[----:B------:R-:W-:-:S05]  /*7cc90*/  IMAD.IADD R3, R1, 0x1, R0 ;  /* 0x0000000101037824 */ /* 0x000fca00078e0200 */
[----:B------:R1:W-:Y:S02]  /*7cca0*/  STL.64 [R3+0x120], R6 ;  /* 0x0001200603007387 */ /* 0x0003e40000100a00 */
.L_x_2056:
[----:B------:R-:W-:Y:S05]  /*7ccb0*/  BSYNC B3 ;  /* 0x0000000000037941 */ /* 0x000fea0003800000 */
.L_x_1468:
[----:B01234-:R-:W2:Y:S02]  /*7ccc0*/  LDL R0, [R1+0x10] ;  /* 0x0000100001007983 */ /* 0x01fea40000100800 */
[----:B--2---:R-:W-:-:S05]  /*7ccd0*/  VIADD R0, R0, 0x1 ;  /* 0x0000000100007836 */ /* 0x004fca0000000000 */
[----:B------:R1:W-:Y:S02]  /*7cce0*/  STL [R1+0x10], R0 ;  /* 0x0000100001007387 */ /* 0x0003e40000100800 */
.L_x_1417:
[----:B------:R-:W4:Y:S01]  /*7ccf0*/  LDL R18, [R1+0x118] ;  /* 0x0001180001127983 */ /* 0x000f220000100800 */
[----:B------:R-:W-:Y:S01]  /*7cd00*/  BSSY B10, `(.L_x_2079) ;  /* 0x00029080000a7945 */ /* 0x000fe20003800000 */
[----:B----4-:R-:W-:-:S13]  /*7cd10*/  ISETP.NE.AND P0, PT, R18, RZ, PT ;  /* 0x000000ff1200720c */ /* 0x010fda0003f05270 */
[----:B------:R-:W-:Y:S05]  /*7cd20*/  @!P0 BRA `(.L_x_2080) ;  /* 0x0000029000148947 */ /* 0x000fea0003800000 */
.L_x_2740:
[----:B------:R-:W-:-:S05]  /*7cd30*/  VIADD R19, R18, 0xffffffff ;  /* 0xffffffff12137836 */ /* 0x000fca0000000000 */
[----:B-123--:R-:W-:Y:S01]  /*7cd40*/  SHF.L.U32 R22, R19, 0x3, RZ ;  /* 0x0000000313167819 */ /* 0x00efe200000006ff */
[----:B------:R1:W-:Y:S03]  /*7cd50*/  STL [R1+0x118], R19 ;  /* 0x0001181301007387 */ /* 0x0003e60000100800 */
[----:B------:R-:W-:-:S05]  /*7cd60*/  LOP3.LUT R22, R22, 0x7f8, RZ, 0xc0, !PT ;  /* 0x000007f816167812 */ /* 0x000fca00078ec0ff */
[----:B------:R-:W-:-:S05]  /*7cd70*/  IMAD.IADD R22, R1, 0x1, R22 ;  /* 0x0000000101167824 */ /* 0x000fca00078e0216 */
[----:B------:R-:W2:Y:S01]  /*7cd80*/  LDL.64 R42, [R22+0x120] ;  /* 0x00012000162a7983 */ /* 0x000ea20000100a00 */
[----:B------:R-:W-:Y:S01]  /*7cd90*/  IMAD.MOV.U32 R4, RZ, RZ, -0x4f0f0efe ;  /* 0xb0f0f102ff047424 */ /* 0x000fe200078e00ff */
[----:B------:R-:W-:Y:S05]  /*7cda0*/  YIELD ;  /* 0x0000000000007946 */ /* 0x000fea0003800000 */
[----:B0-----:R-:W-:Y:S01]  /*7cdb0*/  IMAD.MOV.U32 R0, RZ, RZ, -0x203a400 ;  /* 0xfdfc5c00ff007424 */ /* 0x001fe200078e00ff */
[----:B------:R-:W-:Y:S01]  /*7cdc0*/  BSSY B0, `(.L_x_2081) ;  /* 0x00028f7000007945 */ /* 0x000fe20003800000 */
[----:B------:R-:W-:Y:S01]  /*7cdd0*/  IMAD.MOV.U32 R6, RZ, RZ, -0x40000000 ;  /* 0xc0000000ff067424 */ /* 0x000fe200078e00ff */
[----:B------:R-:W-:-:S02]  /*7cde0*/  PLOP3.LUT P1, PT, PT, PT, PT, 0x8, 0x80 ;  /* 0x000000000080781c */ /* 0x000fc40003f2e170 */
[----:B------:R-:W3:Y:S05]  /*7cdf0*/  BMOV.32.CLEAR R27, B0 ;  /* 0x00000000001b7355 */ /* 0x000eea0000100000 */
[----:B------:R-:W-:Y:S01]  /*7ce00*/  P2R R32, PR, RZ, 0x2 ;  /* 0x00000002ff207803 */ /* 0x000fe20000000000 */
[C---:B--2---:R-:W-:Y:S01]  /*7ce10*/  IMAD.SHL.U32 R3, R42.reuse, 0x8, RZ ;  /* 0x000000082a037824 */ /* 0x044fe200078e00ff */
        /* <DEDUP_REMOVED lines=12> */
[----:B-1-3--:R-:W-:Y:S06]  /*7cee0*/  @!P0 BRA `(.L_x_2082) ;  /* 0x0000028c008c8947 */ /* 0x00afec0003800000 */
        /* <DEDUP_REMOVED lines=24> */
.L_x_2084:
        /* <DEDUP_REMOVED lines=30> */
.L_x_2091:
[----:B------:R-:W1:Y:S02]  /*7d250*/  LDC.64 R4, c[0x0][0x380] ;  /* 0x0000e000ff047b82 */ /* 0x000e640000000a00 */
[----:B-1----:R-:W-:-:S03]  /*7d260*/  IMAD.WIDE.U32 R4, R33, 0x8, R4 ;  /* 0x0000000821047825 */ /* 0x002fc600078e0004 */
[----:B------:R-:W-:-:S05]  /*7d270*/  IADD3 R8, P0, PT, R4, 0xc000000, RZ ;  /* 0x0c00000004087810 */ /* 0x000fca0007f1e0ff */
[----:B------:R-:W-:-:S06]  /*7d280*/  IMAD.X R9, RZ, RZ, R5, P0 ;  /* 0x000000ffff097224 */ /* 0x000fcc00000e0605 */
[----:B------:R-:W5:Y:S02]  /*7d290*/  ATOMG.E.EXCH.64.STRONG.GPU PT, R8, desc[UR36][R8.64+0x8], RZ ;  /* 0x800008ff080879a8 */ /* 0x000f64000c1ef524 */
.L_x_2092:
[----:B------:R-:W-:Y:S05]  /*7d2a0*/  BSYNC.RECONVERGENT B0 ;  /* 0x0000000000007941 */ /* 0x000fea0003800200 */
.L_x_2090:
        /* <DEDUP_REMOVED lines=8> */
.L_x_2112:
        /* <DEDUP_REMOVED lines=8> */
.L_x_2103:
        /* <DEDUP_REMOVED lines=10> */
.L_x_2098:
[----:B------:R-:W-:-:S05]  /*7d450*/  IMAD.MOV.U32 R13, RZ, RZ, -0x1 ;  /* 0xffffffffff0d7424 */ /* 0x000fca00078e00ff */
[----:B------:R1:W5:Y:S02]  /*7d460*/  ATOMG.E.EXCH.STRONG.GPU PT, R6, desc[UR36][R4.64], R13 ;  /* 0x8000000d040679a8 */ /* 0x000364000c1ef124 */
.L_x_2099:
[----:B------:R-:W-:Y:S05]  /*7d470*/  BSYNC.RECONVERGENT B2 ;  /* 0x0000000000027941 */ /* 0x000fea0003800200 */
.L_x_2097:
[----:B-1-3-5:R-:W-:-:S05]  /*7d480*/  VIADD R13, R6, 0x1 ;  /* 0x00000001060d7836 */ /* 0x02afca0000000000 */
[----:B------:R-:W-:-:S13]  /*7d490*/  ISETP.GE.U32.AND P1, PT, R13, 0x2, PT ;  /* 0x000000020d00780c */ /* 0x000fda0003f26070 */
[----:B------:R-:W-:Y:S05]  /*7d4a0*/  @!P1 BRA `(.L_x_2096) ;  /* 0x0000000000249947 */ /* 0x000fea0003800000 */
[----:B------:R-:W-:Y:S04]  /*7d4b0*/  BSSY.RECONVERGENT B2, `(.L_x_2100) ;  /* 0x0000005000027945 */ /* 0x000fe80003800200 */
[----:B------:R-:W-:Y:S05]  /*7d4c0*/  @P0 BRA `(.L_x_2101) ;  /* 0x0000000000080947 */ /* 0x000fea0003800000 */
[----:B------:R1:W-:Y:S01]  /*7d4d0*/  ATOMS.EXCH RZ, [R11+0x10000], RZ ;  /* 0x010000ff0bff738c */ /* 0x0003e20004000000 */
[----:B------:R-:W-:Y:S05]  /*7d4e0*/  BRA `(.L_x_2102) ;  /* 0x0000000000047947 */ /* 0x000fea0003800000 */
.L_x_2101:
[----:B------:R3:W5:Y:S02]  /*7d4f0*/  ATOMG.E.EXCH.STRONG.GPU PT, RZ, desc[UR36][R4.64], RZ ;  /* 0x800000ff04ff79a8 */ /* 0x000764000c1ef124 */
.L_x_2102:
[----:B------:R-:W-:Y:S05]  /*7d500*/  BSYNC.RECONVERGENT B2 ;  /* 0x0000000000027941 */ /* 0x000fea0003800200 */
.L_x_2100:
[----:B------:R-:W-:Y:S01]  /*7d510*/  LOP3.LUT P0, RZ, R6, 0x7, RZ, 0xc0, !PT ;  /* 0x0000000706ff7812 */ /* 0x000fe2000780c0ff */
[----:B------:R-:W-:-:S12]  /*7d520*/  IMAD.MOV.U32 R3, RZ, RZ, R6 ;  /* 0x000000ffff037224 */ /* 0x000fd800078e0006 */
[----:B------:R-:W-:Y:S05]  /*7d530*/  @!P0 BRA `(.L_x_2103) ;  /* 0xfffffffc009c8947 */ /* 0x000fea000383ffff */
.L_x_2096:
[----:B------:R-:W-:Y:S05]  /*7d540*/  BSYNC B1 ;  /* 0x0000000000017941 */ /* 0x000fea0003800000 */
.L_x_2095:
        /* <DEDUP_REMOVED lines=15> */
.L_x_2106:
        /* <DEDUP_REMOVED lines=14> */
.L_x_2105:
        /* <DEDUP_REMOVED lines=15> */
.L_x_2110:
[----:B------:R-:W-:-:S05]  /*7d810*/  IMAD.WIDE.U32 R4, R5, 0x4, R28 ;  /* 0x0000000405047825 */ /* 0x000fca00078e001c */
[----:B------:R-:W3:Y:S02]  /*7d820*/  ATOMG.E.EXCH.STRONG.GPU PT, R6, desc[UR36][R4.64], R3 ;  /* 0x80000003040679a8 */ /* 0x000ee4000c1ef124 */
[----:B---3--:R-:W-:-:S13]  /*7d830*/  ISETP.NE.AND P0, PT, R6, -0x1, PT ;  /* 0xffffffff0600780c */ /* 0x008fda0003f05270 */
[----:B------:R-:W-:Y:S05]  /*7d840*/  @!P0 BREAK.RELIABLE B1 ;  /* 0x0000000000018942 */ /* 0x000fea0003800100 */
[----:B------:R-:W-:Y:S05]  /*7d850*/  @!P0 BRA `(.L_x_2111) ;  /* 0x0000000000ec8947 */ /* 0x000fea0003800000 */
[----:B------:R3:W5:Y:S01]  /*7d860*/  ATOMG.E.EXCH.STRONG.GPU PT, RZ, desc[UR36][R4.64], RZ ;  /* 0x800000ff04ff79a8 */ /* 0x000762000c1ef124 */
[----:B-12---:R-:W-:-:S07]  /*7d870*/  IMAD.MOV.U32 R11, RZ, RZ, R3 ;  /* 0x000000ffff0b7224 */ /* 0x006fce00078e0003 */
.L_x_2107:
[----:B------:R-:W-:Y:S05]  /*7d880*/  BSYNC.RELIABLE B1 ;  /* 0x0000000000017941 */ /* 0x000fea0003800100 */
.L_x_2104:
[----:B------:R-:W-:Y:S02]  /*7d890*/  LOP3.LUT P0, RZ, R6, 0x7, RZ, 0xc0, !PT ;  /* 0x0000000706ff7812 */ /* 0x000fe4000780c0ff */
[----:B------:R-:W-:-:S04]  /*7d8a0*/  LOP3.LUT P1, RZ, R11, 0x7, RZ, 0xc0, !PT ;  /* 0x000000070bff7812 */ /* 0x000fc8000782c0ff */
[----:B------:R-:W-:-:S04]  /*7d8b0*/  PLOP3.LUT P0, PT, P0, P1, PT, 0x20, 0x2 ;  /* 0x000000000002781c */ /* 0x000fc80000702470 */
[----:B------:R-:W-:Y:S02]  /*7d8c0*/  SEL R10, R11, R6, P0 ;  /* 0x000000060b0a7207 */ /* 0x000fe40000000000 */
[----:B------:R-:W-:Y:S02]  /*7d8d0*/  SEL R3, R6, R11, P0 ;  /* 0x0000000b06037207 */ /* 0x000fe40000000000 */
[----:B------:R-:W-:-:S13]  /*7d8e0*/  LOP3.LUT P1, RZ, R10, 0x7, RZ, 0xc0, !PT ;  /* 0x000000070aff7812 */ /* 0x000fda000782c0ff */
[----:B------:R-:W-:Y:S05]  /*7d8f0*/  @!P1 BRA `(.L_x_2112) ;  /* 0xfffffff8008c9947 */ /* 0x000fea000383ffff */
.L_x_2094:
[----:B---34-:R-:W-:Y:S02]  /*7d900*/  IMAD.SHL.U32 R4, R10, 0x8, RZ ;  /* 0x000000080a047824 */ /* 0x018fe400078e00ff */
[----:B------:R-:W-:Y:S02]  /*7d910*/  HFMA2 R5, -RZ, RZ, -0.154296875, -10256 ;  /* 0xb0f0f102ff057431 */ /* 0x000fe400000001ff */
[----:B------:R-:W-:Y:S02]  /*7d920*/  IMAD.MOV.U32 R13, RZ, RZ, -0x40000000 ;  /* 0xc0000000ff0d7424 */ /* 0x000fe400078e00ff */
        /* <DEDUP_REMOVED lines=28> */
.L_x_2109:
        /* <DEDUP_REMOVED lines=14> */
.L_x_2108:
[----:B------:R-:W-:Y:S01]  /*7dbd0*/  IMAD.MOV.U32 R11, RZ, RZ, R3 ;  /* 0x000000ffff0b7224 */ /* 0x000fe200078e0003 */
[----:B------:R1:W-:Y:S01]  /*7dbe0*/  STL [R1+0x118], R18 ;  /* 0x0001181201007387 */ /* 0x0003e20000100800 */
[----:B------:R-:W-:-:S03]  /*7dbf0*/  IMAD.MOV.U32 R19, RZ, RZ, R18 ;  /* 0x000000ffff137224 */ /* 0x000fc600078e0012 */
[----:B------:R1:W-:Y:S04]  /*7dc00*/  STL.64 [R22+0x120], R10 ;  /* 0x0001200a16007387 */ /* 0x0003e80000100a00 */
.L_x_2111:
[----:B------:R-:W-:Y:S05]  /*7dc10*/  BSYNC B0 ;  /* 0x0000000000007941 */ /* 0x000fea0003800000 */
.L_x_2093:
[----:B------:R-:W-:Y:S01]  /*7dc20*/  LOP3.LUT P0, RZ, R9, 0x7, RZ, 0xc0, !PT ;  /* 0x0000000709ff7812 */ /* 0x000fe2000780c0ff */
[----:B------:R-:W-:Y:S03]  /*7dc30*/  BSSY B0, `(.L_x_2113) ;  /* 0x0000098000007945 */ /* 0x000fe60003800000 */
[----:B------:R-:W-:-:S04]  /*7dc40*/  ISETP.NE.AND P0, PT, R7, RZ, !P0 ;  /* 0x000000ff0700720c */ /* 0x000fc80004705270 */
[----:B-123--:R-:W-:Y:S02]  /*7dc50*/  SEL R10, R9, R34, P0 ;  /* 0x00000022090a7207 */ /* 0x00efe40000000000 */
[----:B------:R-:W-:Y:S02]  /*7dc60*/  SEL R11, R34, R9, P0 ;  /* 0x00000009220b7207 */ /* 0x000fe40000000000 */
[----:B------:R-:W-:-:S13]  /*7dc70*/  LOP3.LUT P1, RZ, R10, 0x7, RZ, 0xc0, !PT ;  /* 0x000000070aff7812 */ /* 0x000fda000782c0ff */
[----:B------:R-:W-:Y:S05]  /*7dc80*/  @P1 BRA `(.L_x_2114) ;  /* 0x0000000400741947 */ /* 0x000fea0003800000 */
.L_x_2132:
        /* <DEDUP_REMOVED lines=8> */
.L_x_2123:
[C---:B------:R-:W-:Y:S01]  /*7dd10*/  ISETP.GT.U32.AND P0, PT, R11.reuse, 0xffff, PT ;  /* 0x0000ffff0b00780c */ /* 0x040fe20003f04070 */
[----:B------:R-:W-:Y:S05]  /*7dd20*/  YIELD ;  /* 0x0000000000007946 */ /* 0x000fea0003800000 */
[----:B-1--4-:R-:W-:Y:S01]  /*7dd30*/  SHF.R.U32.HI R5, RZ, 0x3, R11 ;  /* 0x00000003ff057819 */ /* 0x012fe2000001160b */
[----:B------:R-:W-:Y:S01]  /*7dd40*/  BSSY.RECONVERGENT B2, `(.L_x_2117) ;  /* 0x0000009000027945 */ /* 0x000fe20003800200 */
[----:B--23--:R-:W-:-:S03]  /*7dd50*/  LEA.HI R6, R11, R8, RZ, 0x1f ;  /* 0x000000080b067211 */ /* 0x00cfc600078ff8ff */
[----:B------:R-:W-:Y:S02]  /*7dd60*/  IMAD.WIDE.U32 R4, R5, 0x4, R28 ;  /* 0x0000000405047825 */ /* 0x000fe400078e001c */
[----:B------:R-:W-:Y:S05]  /*7dd70*/  @P0 BRA `(.L_x_2118) ;  /* 0x00000000000c0947 */ /* 0x000fea0003800000 */
[----:B------:R-:W-:-:S06]  /*7dd80*/  IMAD.MOV.U32 R3, RZ, RZ, -0x1 ;  /* 0xffffffffff037424 */ /* 0x000fcc00078e00ff */
[----:B------:R2:W3:Y:S01]  /*7dd90*/  ATOMS.EXCH R3, [R6+0x10000], R3 ;  /* 0x010000030603738c */ /* 0x0004e20004000000 */
[----:B------:R-:W-:Y:S05]  /*7dda0*/  BRA `(.L_x_2119) ;  /* 0x0000000000087947 */ /* 0x000fea0003800000 */
.L_x_2118:
[----:B------:R-:W-:-:S06]  /*7ddb0*/  IMAD.MOV.U32 R3, RZ, RZ, -0x1 ;  /* 0xffffffffff037424 */ /* 0x000fcc00078e00ff */
[----:B------:R1:W5:Y:S02]  /*7ddc0*/  ATOMG.E.EXCH.STRONG.GPU PT, R3, desc[UR36][R4.64], R3 ;  /* 0x80000003040379a8 */ /* 0x000364000c1ef124 */
.L_x_2119:
[----:B------:R-:W-:Y:S05]  /*7ddd0*/  BSYNC.RECONVERGENT B2 ;  /* 0x0000000000027941 */ /* 0x000fea0003800200 */
.L_x_2117:
[----:B---3-5:R-:W-:-:S05]  /*7dde0*/  VIADD R7, R3, 0x1 ;  /* 0x0000000103077836 */ /* 0x028fca0000000000 */
[----:B------:R-:W-:-:S13]  /*7ddf0*/  ISETP.GE.U32.AND P1, PT, R7, 0x2, PT ;  /* 0x000000020700780c */ /* 0x000fda0003f26070 */
[----:B------:R-:W-:Y:S05]  /*7de00*/  @!P1 BRA `(.L_x_2116) ;  /* 0x0000000000249947 */ /* 0x000fea0003800000 */
[----:B------:R-:W-:Y:S04]  /*7de10*/  BSSY.RECONVERGENT B2, `(.L_x_2120) ;  /* 0x0000005000027945 */ /* 0x000fe80003800200 */
[----:B------:R-:W-:Y:S05]  /*7de20*/  @P0 BRA `(.L_x_2121) ;  /* 0x0000000000080947 */ /* 0x000fea0003800000 */
[----:B------:R3:W-:Y:S01]  /*7de30*/  ATOMS.EXCH RZ, [R6+0x10000], RZ ;  /* 0x010000ff06ff738c */ /* 0x0007e20004000000 */
[----:B------:R-:W-:Y:S05]  /*7de40*/  BRA `(.L_x_2122) ;  /* 0x0000000000047947 */ /* 0x000fea0003800000 */
.L_x_2121:
[----:B------:R4:W5:Y:S02]  /*7de50*/  ATOMG.E.EXCH.STRONG.GPU PT, RZ, desc[UR36][R4.64], RZ ;  /* 0x800000ff04ff79a8 */ /* 0x000964000c1ef124 */
.L_x_2122:
[----:B------:R-:W-:Y:S05]  /*7de60*/  BSYNC.RECONVERGENT B2 ;  /* 0x0000000000027941 */ /* 0x000fea0003800200 */
.L_x_2120:
[----:B------:R-:W-:Y:S01]  /*7de70*/  LOP3.LUT P0, RZ, R3, 0x7, RZ, 0xc0, !PT ;  /* 0x0000000703ff7812 */ /* 0x000fe2000780c0ff */
[----:B------:R-:W-:-:S12]  /*7de80*/  IMAD.MOV.U32 R11, RZ, RZ, R3 ;  /* 0x000000ffff0b7224 */ /* 0x000fd800078e0003 */
[----:B------:R-:W-:Y:S05]  /*7de90*/  @!P0 BRA `(.L_x_2123) ;  /* 0xfffffffc009c8947 */ /* 0x000fea000383ffff */
.L_x_2116:
[----:B------:R-:W-:Y:S05]  /*7dea0*/  BSYNC B1 ;  /* 0x0000000000017941 */ /* 0x000fea0003800000 */
.L_x_2115:
        /* <DEDUP_REMOVED lines=15> */
.L_x_2126:
[----:B------:R-:W-:Y:S02]  /*7dfa0*/  ISETP.GT.U32.AND P1, PT, R10, 0xffff, PT ;  /* 0x0000ffff0a00780c */ /* 0x000fe40003f24070 */
[----:B------:R-:W-:-:S11]  /*7dfb0*/  SHF.R.U32.HI R3, RZ, 0x3, R10 ;  /* 0x00000003ff037819 */ /* 0x000fd6000001160a */
[----:B------:R-:W-:-:S06]  /*7dfc0*/  @P1 IMAD.WIDE.U32 R4, R3, 0x4, R28 ;  /* 0x0000000403041825 */ /* 0x000fcc00078e001c */
[----:B------:R-:W4:Y:S01]  /*7dfd0*/  @P1 LDG.E R4, desc[UR36][R4.64] ;  /* 0x0000002404041981 */ /* 0x000f22000c1e1900 */
[----:B--23--:R-:W-:Y:S01]  /*7dfe0*/  @!P1 MOV R6, 0x400 ;  /* 0x0000040000069802 */ /* 0x00cfe20000000f00 */
[----:B------:R-:W1:Y:S04]  /*7dff0*/  @!P1 S2R R7, SR_CgaCtaId ;  /* 0x0000000000079919 */ /* 0x000e680000008800 */
[----:B------:R-:W-:-:S05]  /*7e000*/  @!P1 VIADD R6, R6, 0x410 ;  /* 0x0000041006069836 */ /* 0x000fca0000000000 */
[----:B-1----:R-:W-:-:S04]  /*7e010*/  @!P1 LEA R6, R7, R6, 0x18 ;  /* 0x0000000607069211 */ /* 0x002fc800078ec0ff */
[----:B------:R-:W-:-:S06]  /*7e020*/  @!P1 LEA R3, R3, R6, 0x2 ;  /* 0x0000000603039211 */ /* 0x000fcc00078e10ff */
[----:B------:R-:W1:Y:S02]  /*7e030*/  @!P1 LDS R3, [R3+0x10000] ;  /* 0x0100000003039984 */ /* 0x000e640000000800 */
[----:B-1----:R-:W-:Y:S02]  /*7e040*/  @!P1 ISETP.NE.AND P0, PT, R3, RZ, PT ;  /* 0x000000ff0300920c */ /* 0x002fe40003f05270 */
[----:B----4-:R-:W-:-:S13]  /*7e050*/  @P1 ISETP.NE.AND P0, PT, R4, RZ, PT ;  /* 0x000000ff0400120c */ /* 0x010fda0003f05270 */
[----:B------:R-:W-:Y:S05]  /*7e060*/  @!P0 BREAK.RELIABLE B1 ;  /* 0x0000000000018942 */ /* 0x000fea0003800100 */
[----:B------:R-:W-:Y:S05]  /*7e070*/  @!P0 BRA `(.L_x_2129) ;  /* 0x0000000000f88947 */ /* 0x000fea0003800000 */
.L_x_2125:
        /* <DEDUP_REMOVED lines=15> */
.L_x_2130:
[----:B------:R-:W-:-:S05]  /*7e170*/  IMAD.WIDE.U32 R4, R5, 0x4, R28 ;  /* 0x0000000405047825 */ /* 0x000fca00078e001c */
[----:B------:R-:W4:Y:S02]  /*7e180*/  ATOMG.E.EXCH.STRONG.GPU PT, R3, desc[UR36][R4.64], R11 ;  /* 0x8000000b040379a8 */ /* 0x000f24000c1ef124 */
[----:B----4-:R-:W-:-:S13]  /*7e190*/  ISETP.NE.AND P0, PT, R3, -0x1, PT ;  /* 0xffffffff0300780c */ /* 0x010fda0003f05270 */
[----:B------:R-:W-:Y:S05]  /*7e1a0*/  @!P0 BREAK.RELIABLE B1 ;  /* 0x0000000000018942 */ /* 0x000fea0003800100 */
[----:B------:R-:W-:Y:S05]  /*7e1b0*/  @!P0 BRA `(.L_x_2131) ;  /* 0x0000000000fc8947 */ /* 0x000fea0003800000 */
[----:B------:R1:W5:Y:S01]  /*7e1c0*/  ATOMG.E.EXCH.STRONG.GPU PT, RZ, desc[UR36][R4.64], RZ ;  /* 0x800000ff04ff79a8 */ /* 0x000362000c1ef124 */
[----:B--23--:R-:W-:-:S07]  /*7e1d0*/  IMAD.MOV.U32 R6, RZ, RZ, R11 ;  /* 0x000000ffff067224 */ /* 0x00cfce00078e000b */
.L_x_2127:
[----:B------:R-:W-:Y:S05]  /*7e1e0*/  BSYNC.RELIABLE B1 ;  /* 0x0000000000017941 */ /* 0x000fea0003800100 */
.L_x_2124:
[----:B------:R-:W-:Y:S02]  /*7e1f0*/  LOP3.LUT P0, RZ, R3, 0x7, RZ, 0xc0, !PT ;  /* 0x0000000703ff7812 */ /* 0x000fe4000780c0ff */
[----:B------:R-:W-:-:S04]  /*7e200*/  LOP3.LUT P1, RZ, R6, 0x7, RZ, 0xc0, !PT ;  /* 0x0000000706ff7812 */ /* 0x000fc8000782c0ff */
[----:B------:R-:W-:-:S04]  /*7e210*/  PLOP3.LUT P0, PT, P0, P1, PT, 0x20, 0x2 ;  /* 0x000000000002781c */ /* 0x000fc80000702470 */
[----:B------:R-:W-:Y:S02]  /*7e220*/  SEL R10, R6, R3, P0 ;  /* 0x00000003060a7207 */ /* 0x000fe40000000000 */
[----:B------:R-:W-:Y:S02]  /*7e230*/  SEL R11, R3, R6, P0 ;  /* 0x00000006030b7207 */ /* 0x000fe40000000000 */
[----:B------:R-:W-:-:S13]  /*7e240*/  LOP3.LUT P1, RZ, R10, 0x7, RZ, 0xc0, !PT ;  /* 0x000000070aff7812 */ /* 0x000fda000782c0ff */
[----:B------:R-:W-:Y:S05]  /*7e250*/  @!P1 BRA `(.L_x_2132) ;  /* 0xfffffff8008c9947 */ /* 0x000fea000383ffff */
.L_x_2114:
[----:B------:R-:W-:Y:S02]  /*7e260*/  IMAD.SHL.U32 R3, R10, 0x8, RZ ;  /* 0x000000080a037824 */ /* 0x000fe400078e00ff */
[----:B-1----:R-:W-:Y:S02]  /*7e270*/  IMAD.MOV.U32 R5, RZ, RZ, -0x203a400 ;  /* 0xfdfc5c00ff057424 */ /* 0x002fe400078e00ff */
[----:B------:R-:W-:Y:S01]  /*7e280*/  IMAD.MOV.U32 R7, RZ, RZ, -0x40000000 ;  /* 0xc0000000ff077424 */ /* 0x000fe200078e00ff */
[----:B----4-:R-:W-:Y:S01]  /*7e290*/  LOP3.LUT R4, R3, 0x38, RZ, 0xc0, !PT ;  /* 0x0000003803047812 */ /* 0x010fe200078ec0ff */
        /* <DEDUP_REMOVED lines=28> */
.L_x_2129:
[----:B------:R-:W-:-:S04]  /*7e460*/  LOP3.LUT R3, R11, 0x7, RZ, 0xc0, !PT ;  /* 0x000000070b037812 */ /* 0x000fc800078ec0ff */
[----:B------:R-:W-:-:S13]  /*7e470*/  ISETP.NE.AND P0, PT, R3, 0x1, PT ;  /* 0x000000010300780c */ /* 0x000fda0003f05270 */
        /* <DEDUP_REMOVED lines=13> */
.L_x_2128:
[C---:B------:R-:W-:Y:S02]  /*7e550*/  IMAD.SHL.U32 R4, R19.reuse, 0x8, RZ ;  /* 0x0000000813047824 */ /* 0x040fe400078e00ff */
[----:B------:R-:W-:-:S03]  /*7e560*/  VIADD R0, R19, 0x1 ;  /* 0x0000000113007836 */ /* 0x000fc60000000000 */
[----:B------:R-:W-:Y:S02]  /*7e570*/  LOP3.LUT R4, R4, 0x7f8, RZ, 0xc0, !PT ;  /* 0x000007f804047812 */ /* 0x000fe400078ec0ff */
[----:B------:R2:W-:Y:S03]  /*7e580*/  STL [R1+0x118], R0 ;  /* 0x0001180001007387 */ /* 0x0005e60000100800 */
[----:B------:R-:W-:-:S05]  /*7e590*/  IMAD.IADD R3, R1, 0x1, R4 ;  /* 0x0000000101037824 */ /* 0x000fca00078e0204 */
[----:B------:R2:W-:Y:S02]  /*7e5a0*/  STL.64 [R3+0x120], R10 ;  /* 0x0001200a03007387 */ /* 0x0005e40000100a00 */
.L_x_2131:
[----:B------:R-:W-:Y:S05]  /*7e5b0*/  BSYNC B0 ;  /* 0x0000000000007941 */ /* 0x000fea0003800000 */
.L_x_2113:
[----:B------:R-:W-:Y:S05]  /*7e5c0*/  BRA `(.L_x_2133) ;  /* 0x0000027400647947 */ /* 0x000fea0003800000 */
.L_x_2088:
        /* <DEDUP_REMOVED lines=9> */
[----:B-1----:R-:W-:Y:S05]  /*7e660*/  @!P0 BRA `(.L_x_2135) ;  /* 0x00000004006c8947 */ /* 0x002fea0003800000 */
[----:B-----5:R-:W-:Y:S01]  /*7e670*/  LOP3.LUT P0, R48, R40, 0xff, RZ, 0xc0, !PT ;  /* 0x000000ff28307812 */ /* 0x020fe2000780c0ff */
[----:B------:R-:W-:Y:S05]  /*7e680*/  BMOV.32.CLEAR RZ, B11 ;  /* 0x000000000bff7355 */ /* 0x000fea0000100000 */
[----:B------:R-:W-:Y:S01]  /*7e690*/  BSSY.RECONVERGENT B11, `(.L_x_2136) ;  /* 0x000002c0000b7945 */ /* 0x000fe20003800200 */
[----:B------:R-:W-:-:S06]  /*7e6a0*/  IMAD.MOV.U32 R22, RZ, RZ, RZ ;  /* 0x000000ffff167224 */ /* 0x000fcc00078e00ff */
[----:B------:R-:W-:Y:S05]  /*7e6b0*/  @!P0 BRA `(.L_x_2137) ;  /* 0x0000000000a48947 */ /* 0x000fea0003800000 */
[----:B------:R-:W-:Y:S01]  /*7e6c0*/  IMAD.MOV.U32 R47, RZ, RZ, RZ ;  /* 0x000000ffff2f7224 */ /* 0x000fe200078e00ff */
[----:B------:R-:W-:-:S07]  /*7e6d0*/  MOV R22, RZ ;  /* 0x000000ff00167202 */ /* 0x000fce0000000f00 */
.L_x_2140:
[----:B-1----:R-:W-:Y:S01]  /*7e6e0*/  IADD3 R6, P0, PT, R24, -0x80000000, RZ ;  /* 0x8000000018067810 */ /* 0x002fe20007f1e0ff */
[----:B------:R-:W1:Y:S03]  /*7e6f0*/  LDC.64 R4, c[0x0][0x380] ;  /* 0x0000e000ff047b82 */ /* 0x000e660000000a00 */
[----:B------:R-:W-:Y:S02]  /*7e700*/  IADD3 R6, P1, PT, R6, 0xc000000, RZ ;  /* 0x0c00000006067810 */ /* 0x000fe40007f3e0ff */
[----:B------:R-:W-:-:S05]  /*7e710*/  IADD3.X R0, PT, PT, R25, 0x1, RZ, P0, !PT ;  /* 0x0000000119007810 */ /* 0x000fca00007fe4ff */
[----:B------:R-:W-:-:S05]  /*7e720*/  IMAD.X R7, RZ, RZ, R0, P1 ;  /* 0x000000ffff077224 */ /* 0x000fca00008e0600 */
[----:B--2---:R-:W2:Y:S02]  /*7e730*/  LDG.E R0, desc[UR36][R6.64+0x8] ;  /* 0x0000082406007981 */ /* 0x004ea4000c1e1900 */
        /* <DEDUP_REMOVED lines=10> */
[----:B------:R-:W-:Y:S01]  /*7e7e0*/  ISETP.GE.U32.AND P1, PT, R47, 0x8000, PT ;  /* 0x000080002f00780c */ /* 0x000fe20003f26070 */
[----:B------:R-:W3:Y:S05]  /*7e7f0*/  BMOV.32.CLEAR R34, B0 ;  /* 0x0000000000227355 */ /* 0x000eea0000100000 */
[----:B--2---:R-:W-:-:S04]  /*7e800*/  ISETP.NE.U32.AND P0, PT, R4, RZ, PT ;  /* 0x000000ff0400720c */ /* 0x004fc80003f05070 */
[----:B------:R-:W-:-:S04]  /*7e810*/  ISETP.NE.AND.EX P0, PT, R5, RZ, PT, P0 ;  /* 0x000000ff0500720c */ /* 0x000fc80003f05300 */
[----:B------:R-:W-:-:S13]  /*7e820*/  ISETP.LT.U32.OR P0, PT, R3, 0x2000, P0 ;  /* 0x000020000300780c */ /* 0x000fda0000701470 */
[C---:B------:R-:W-:Y:S02]  /*7e830*/  @!P0 IMAD R8, R22.reuse, 0x4, R1 ;  /* 0x0000000416088824 */ /* 0x040fe400078e0201 */
[----:B------:R-:W-:-:S03]  /*7e840*/  @!P0 VIADD R0, R22, 0x1 ;  /* 0x0000000116008836 */ /* 0x000fc60000000000 */
[----:B------:R1:W-:Y:S01]  /*7e850*/  @!P0 STL [R8+0x18], R3 ;  /* 0x0000180308008387 */ /* 0x0003e20000100800 */
[----:B------:R-:W-:Y:S01]  /*7e860*/  @!P0 IMAD.MOV.U32 R22, RZ, RZ, R0 ;  /* 0x000000ffff168224 */ /* 0x000fe200078e0000 */
[----:B---3--:R-:W-:Y:S06]  /*7e870*/  @!P1 BRA `(.L_x_2139) ;  /* 0x0000000000249947 */ /* 0x008fec0003800000 */
[----:B-1----:R-:W-:Y:S01]  /*7e880*/  MOV R8, 0x0 ;  /* 0x0000000000087802 */ /* 0x002fe20000000f00 */
[----:B------:R-:W1:Y:S01]  /*7e890*/  LDCU.64 UR4, c[0x4][0x28] ;  /* 0x01000500ff0477ac */ /* 0x000e620008000a00 */
[----:B------:R-:W-:-:S04]  /*7e8a0*/  CS2R R6, SRZ ;  /* 0x0000000000067805 */ /* 0x000fc8000001ff00 */
[----:B------:R-:W2:Y:S01]  /*7e8b0*/  LDC.64 R8, c[0x4][R8] ;  /* 0x0100000008087b82 */ /* 0x000ea20000000a00 */
[----:B-1----:R-:W-:Y:S02]  /*7e8c0*/  IMAD.U32 R4, RZ, RZ, UR4 ;  /* 0x00000004ff047e24 */ /* 0x002fe4000f8e00ff */
[----:B------:R-:W-:Y:S01]  /*7e8d0*/  IMAD.U32 R5, RZ, RZ, UR5 ;  /* 0x00000005ff057e24 */ /* 0x000fe2000f8e00ff */
[----:B------:R-:W-:Y:S06]  /*7e8e0*/  BMOV.32.CLEAR RZ, B0 ;  /* 0x0000000000ff7355 */ /* 0x000fec0000100000 */
[----:B------:R-:W-:-:S07]  /*7e8f0*/  LEPC R20, `(.L_x_2139) ;  /* 0x000000001014794e */ /* 0x000fce0000000000 */
[----:B0-2---:R-:W-:Y:S05]  /*7e900*/  CALL.ABS.NOINC R8 ;  /* 0x0000000008007343 */ /* 0x005fea0003c00000 */
.L_x_2139:
[----:B------:R2:W-:Y:S05]  /*7e910*/  BMOV.32 B0, R34 ;  /* 0x0000002200007356 */ /* 0x0005ea0000000000 */
[----:B------:R-:W-:Y:S05]  /*7e920*/  BSYNC.RECONVERGENT B0 ;  /* 0x0000000000007941 */ /* 0x000fea0003800200 */
.L_x_2138:
[----:B------:R-:W-:-:S13]  /*7e930*/  ISETP.GE.U32.AND P0, PT, R22, R48, PT ;  /* 0x000000301600720c */ /* 0x000fda0003f06070 */
[----:B------:R-:W-:Y:S05]  /*7e940*/  @!P0 BRA `(.L_x_2140) ;  /* 0xfffffffc00648947 */ /* 0x000fea000383ffff */
.L_x_2137:
[----:B------:R-:W-:Y:S05]  /*7e950*/  BSYNC.RECONVERGENT B11 ;  /* 0x00000000000b7941 */ /* 0x000fea0003800200 */
.L_x_2136:
[----:B------:R-:W-:Y:S01]  /*7e960*/  LOP3.LUT P0, R47, R41, 0xff, RZ, 0xc0, !PT ;  /* 0x000000ff292f7812 */ /* 0x000fe2000780c0ff */
[----:B------:R-:W-:Y:S05]  /*7e970*/  BMOV.32.CLEAR RZ, B11 ;  /* 0x000000000bff7355 */ /* 0x000fea0000100000 */
[----:B------:R-:W-:Y:S01]  /*7e980*/  BSSY.RECONVERGENT B11, `(.L_x_2141) ;  /* 0x00000280000b7945 */ /* 0x000fe20003800200 */
[----:B--2---:R-:W-:-:S06]  /*7e990*/  IMAD.MOV.U32 R34, RZ, RZ, RZ ;  /* 0x000000ffff227224 */ /* 0x004fcc00078e00ff */
[----:B------:R-:W-:Y:S05]  /*7e9a0*/  @!P0 BRA `(.L_x_2142) ;  /* 0x0000000000948947 */ /* 0x000fea0003800000 */
[----:B------:R-:W-:Y:S02]  /*7e9b0*/  IMAD.MOV.U32 R48, RZ, RZ, RZ ;  /* 0x000000ffff307224 */ /* 0x000fe400078e00ff */
[----:B------:R-:W-:-:S07]  /*7e9c0*/  IMAD.MOV.U32 R34, RZ, RZ, RZ ;  /* 0x000000ffff227224 */ /* 0x000fce00078e00ff */
.L_x_2145:
        /* <DEDUP_REMOVED lines=8> */
[----:B--2---:R-:W2:Y:S01]  /*7ea50*/  LDG.E R6, desc[UR36][R6.64] ;  /* 0x0000002406067981 */ /* 0x004ea2000c1e1900 */
[----:B------:R-:W-:Y:S01]  /*7ea60*/  VIADD R9, R0, 0x1 ;  /* 0x0000000100097836 */ /* 0x000fe20000000000 */
[----:B------:R-:W-:Y:S01]  /*7ea70*/  BSSY.RECONVERGENT B0, `(.L_x_2143) ;  /* 0x0000016000007945 */ /* 0x000fe20003800200 */
[----:B------:R-:W-:-:S03]  /*7ea80*/  VIADD R48, R48, 0x1 ;  /* 0x0000000130307836 */ /* 0x000fc60000000000 */
[----:B------:R1:W-:Y:S02]  /*7ea90*/  STG.E desc[UR36][R4.64+0x10008], R9 ;  /* 0x0100080904007986 */ /* 0x0003e4000c101924 */
[----:B------:R-:W-:Y:S01]  /*7eaa0*/  ISETP.GE.U32.AND P1, PT, R48, 0x8000, PT ;  /* 0x000080003000780c */ /* 0x000fe20003f26070 */
[----:B------:R-:W3:Y:S05]  /*7eab0*/  BMOV.32.CLEAR R49, B0 ;  /* 0x0000000000317355 */ /* 0x000eea0000100000 */
[----:B--2---:R-:W-:-:S04]  /*7eac0*/  ISETP.NE.AND P0, PT, R6, RZ, PT ;  /* 0x000000ff0600720c */ /* 0x004fc80003f05270 */
        /* <DEDUP_REMOVED lines=15> */
.L_x_2144:
[----:B------:R2:W-:Y:S05]  /*7ebc0*/  BMOV.32 B0, R49 ;  /* 0x0000003100007356 */ /* 0x0005ea0000000000 */
[----:B------:R-:W-:Y:S05]  /*7ebd0*/  BSYNC.RECONVERGENT B0 ;  /* 0x0000000000007941 */ /* 0x000fea0003800200 */
.L_x_2143:
[----:B------:R-:W-:-:S13]  /*7ebe0*/  ISETP.GE.U32.AND P0, PT, R34, R47, PT ;  /* 0x0000002f2200720c */ /* 0x000fda0003f06070 */
[----:B------:R-:W-:Y:S05]  /*7ebf0*/  @!P0 BRA `(.L_x_2145) ;  /* 0xfffffffc00748947 */ /* 0x000fea000383ffff */
.L_x_2142:
[----:B------:R-:W-:Y:S05]  /*7ec00*/  BSYNC.RECONVERGENT B11 ;  /* 0x00000000000b7941 */ /* 0x000fea0003800200 */
.L_x_2141:
[----:B------:R-:W-:Y:S05]  /*7ec10*/  BRA `(.L_x_2146) ;  /* 0x0000008000bc7947 */ /* 0x000fea0003800000 */
.L_x_2135:
        /* <DEDUP_REMOVED lines=14> */
[----:B-1----:R-:W-:Y:S02]  /*7ed00*/  ISETP.NE.U32.AND P0, PT, R4, RZ, PT ;  /* 0x000000ff0400720c */ /* 0x002fe40003f05070 */
[----:B------:R-:W-:Y:S01]  /*7ed10*/  IADD3 R4, PT, PT, R0, R37, RZ ;  /* 0x0000002500047210 */ /* 0x000fe20007ffe0ff */
        /* <DEDUP_REMOVED lines=1061> */
.L_x_2150:
[----:B------:R-:W-:Y:S05]  /*82f70*/  BSYNC.RECONVERGENT B1 ;  /* 0x0000000000017941 */ /* 0x000fea0003800200 */
.L_x_2149:
[----:B------:R1:W-:Y:S02]  /*82f80*/  STL [R1+0x4], R0 ;  /* 0x0000040001007387 */ /* 0x0003e40000100800 */
.L_x_2148:
[----:B------:R-:W-:Y:S05]  /*82f90*/  BSYNC.RECONVERGENT B0 ;  /* 0x0000000000007941 */ /* 0x000fea0003800200 */
.L_x_2147:
        /* <DEDUP_REMOVED lines=21> */
[C---:B------:R-:W-:Y:S01]  /*830f0*/  IMAD.SHL.U32 R3, R0.reuse, 0x200, RZ ;  /* 0x0000020000037824 */ /* 0x040fe200078e00ff */
[----:B------:R-:W-:Y:S01]  /*83100*/  SHF.L.U32 R0, R0, 0x7, RZ ;  /* 0x0000000700007819 */ /* 0x000fe200000006ff */
[----:B------:R-:W-:-:S03]  /*83110*/  IMAD.MOV.U32 R34, RZ, RZ, R6 ;  /* 0x000000ffff227224 */ /* 0x000fc600078e0006 */
        /* <DEDUP_REMOVED lines=989> */
.L_x_2152:
[----:B------:R-:W-:Y:S05]  /*86ef0*/  BSYNC.RECONVERGENT B0 ;  /* 0x0000000000007941 */ /* 0x000fea0003800200 */
.L_x_2151:
[----:B------:R3:W-:Y:S02]  /*86f00*/  STL [R1+0x8], R0 ;  /* 0x0000080001007387 */ /* 0x0007e40000100800 */
.L_x_2146:
[----:B------:R-:W-:Y:S05]  /*86f10*/  BSYNC.RECONVERGENT B8 ;  /* 0x0000000000087941 */ /* 0x000fea0003800200 */
.L_x_2134:
        /* <DEDUP_REMOVED lines=9> */
[----:B---3--:R-:W3:Y:S01]  /*86fb0*/  LDG.E R0, desc[UR36][R50.64+0x34] ;  /* 0x0000342432007981 */ /* 0x008ee2000c1e1900 */
[----:B------:R-:W-:Y:S01]  /*86fc0*/  BSSY B0, `(.L_x_2153) ;  /* 0x000001a000007945 */ /* 0x000fe20003800000 */
[----:B---3--:R-:W-:-:S13]  /*86fd0*/  ISETP.NE.AND P0, PT, R0, RZ, PT ;  /* 0x000000ff0000720c */ /* 0x008fda0003f05270 */
[----:B------:R-:W-:Y:S05]  /*86fe0*/  @!P0 BRA `(.L_x_2154) ;  /* 0x00000000005c8947 */ /* 0x000fea0003800000 */
[----:B------:R-:W-:-:S07]  /*86ff0*/  IMAD.MOV.U32 R3, RZ, RZ, RZ ;  /* 0x000000ffff037224 */ /* 0x000fce00078e00ff */
.L_x_2158:
[----:B-1-3--:R-:W-:-:S05]  /*87000*/  IMAD R4, R3, 0x4, R1 ;  /* 0x0000000403047824 */ /* 0x00afca00078e0201 */
[----:B------:R-:W3:Y:S01]  /*87010*/  LDL R5, [R4+0x98] ;  /* 0x0000980004057983 */ /* 0x000ee20000100800 */
[----:B------:R-:W-:Y:S05]  /*87020*/  YIELD ;  /* 0x0000000000007946 */ /* 0x000fea0003800000 */
[----:B------:R-:W-:Y:S01]  /*87030*/  BSSY.RECONVERGENT B1, `(.L_x_2155) ;  /* 0x000000f000017945 */ /* 0x000fe20003800200 */
[----:B---3--:R-:W-:-:S13]  /*87040*/  ISETP.GT.U32.AND P0, PT, R5, 0x1fff, PT ;  /* 0x00001fff0500780c */ /* 0x008fda0003f04070 */
        /* <DEDUP_REMOVED lines=9> */
.L_x_2156:
[----:B------:R-:W-:-:S04]  /*870e0*/  IMAD.WIDE.U32 R4, R5, 0x4, R28 ;  /* 0x0000000405047825 */ /* 0x000fc800078e001c */
[----:B------:R-:W-:-:S05]  /*870f0*/  IMAD.MOV.U32 R7, RZ, RZ, -0x1 ;  /* 0xffffffffff077424 */ /* 0x000fca00078e00ff */
[----:B------:R1:W5:Y:S04]  /*87100*/  ATOMG.E.EXCH.STRONG.GPU PT, RZ, desc[UR36][R4.64], R7 ;  /* 0x8000000704ff79a8 */ /* 0x000368000c1ef124 */
[----:B------:R1:W5:Y:S02]  /*87110*/  LDG.E R0, desc[UR36][R50.64+0x34] ;  /* 0x0000342432007981 */ /* 0x000364000c1e1900 */
.L_x_2157:
[----:B------:R-:W-:Y:S05]  /*87120*/  BSYNC.RECONVERGENT B1 ;  /* 0x0000000000017941 */ /* 0x000fea0003800200 */
.L_x_2155:
[----:B------:R-:W-:-:S05]  /*87130*/  VIADD R3, R3, 0x1 ;  /* 0x0000000103037836 */ /* 0x000fca0000000000 */
[----:B-----5:R-:W-:-:S13]  /*87140*/  ISETP.GE.U32.AND P0, PT, R3, R0, PT ;  /* 0x000000000300720c */ /* 0x020fda0003f06070 */
[----:B------:R-:W-:Y:S05]  /*87150*/  @!P0 BRA `(.L_x_2158) ;  /* 0xfffffffc00a88947 */ /* 0x000fea000383ffff */
.L_x_2154:
[----:B------:R-:W-:Y:S05]  /*87160*/  BSYNC B0 ;  /* 0x0000000000007941 */ /* 0x000fea0003800000 */
.L_x_2153:
[----:B------:R-:W4:Y:S01]  /*87170*/  LDG.E R0, desc[UR36][R50.64+0x30] ;  /* 0x0000302432007981 */ /* 0x000f22000c1e1900 */
[----:B------:R-:W-:Y:S01]  /*87180*/  BSSY B0, `(.L_x_2159) ;  /* 0x0000039000007945 */ /* 0x000fe20003800000 */
[----:B----4-:R-:W-:-:S13]  /*87190*/  ISETP.NE.AND P0, PT, R0, RZ, PT ;  /* 0x000000ff0000720c */ /* 0x010fda0003f05270 */
[----:B------:R-:W-:Y:S05]  /*871a0*/  @!P0 BRA `(.L_x_2160) ;  /* 0x0000000000d88947 */ /* 0x000fea0003800000 */
[----:B------:R-:W-:Y:S02]  /*871b0*/  IMAD.MOV.U32 R3, RZ, RZ, R0 ;  /* 0x000000ffff037224 */ /* 0x000fe400078e0000 */
[----:B------:R-:W-:-:S07]  /*871c0*/  IMAD.MOV.U32 R8, RZ, RZ, RZ ;  /* 0x000000ffff087224 */ /* 0x000fce00078e00ff */
.L_x_2169:
[----:B-1-3--:R-:W-:-:S06]  /*871d0*/  IMAD.WIDE.U32 R6, R8, 0x8, R44 ;  /* 0x0000000808067825 */ /* 0x00afcc00078e002c */
[----:B------:R-:W3:Y:S01]  /*871e0*/  LDG.E.64 R6, desc[UR36][R6.64+0x138] ;  /* 0x0001382406067981 */ /* 0x000ee2000c1e1b00 */
[----:B------:R-:W-:-:S05]  /*871f0*/  IMAD R0, R8, 0x4, R1 ;  /* 0x0000000408007824 */ /* 0x000fca00078e0201 */
[----:B------:R1:W5:Y:S01]  /*87200*/  LDL R11, [R0+0x18] ;  /* 0x00001800000b7983 */ /* 0x0003620000100800 */
[----:B---3--:R-:W-:Y:S02]  /*87210*/  LOP3.LUT P0, RZ, R6, 0x4, RZ, 0xc0, !PT ;  /* 0x0000000406ff7812 */ /* 0x008fe4000780c0ff */
        /* <DEDUP_REMOVED lines=12> */
.L_x_2162:
[----:B------:R-:W-:Y:S05]  /*872e0*/  BSYNC.RECONVERGENT B1 ;  /* 0x0000000000017941 */ /* 0x000fea0003800200 */
.L_x_2161:
[----:B------:R-:W-:Y:S01]  /*872f0*/  BSSY.RECONVERGENT B1, `(.L_x_2163) ;  /* 0x000000b000017945 */ /* 0x000fe20003800200 */
[----:B-----5:R-:W-:Y:S01]  /*87300*/  IMAD R4, R4, 0x8, R9 ;  /* 0x0000000804047824 */ /* 0x020fe200078e0209 */
[----:B-1----:R-:W-:Y:S02]  /*87310*/  SHF.R.U32.HI R0, RZ, 0x3, R7 ;  /* 0x00000003ff007819 */ /* 0x002fe40000011607 */
[----:B------:R-:W-:Y:S05]  /*87320*/  @!P1 BRA `(.L_x_2164) ;  /* 0x00000000000c9947 */ /* 0x000fea0003800000 */
[----:B------:R-:W-:-:S06]  /*87330*/  IMAD.U32 R0, R0, 0x4, R1 ;  /* 0x0000000400007824 */ /* 0x000fcc00078e0001 */
[----:B------:R-:W5:Y:S01]  /*87340*/  LDL R0, [R0+0x18] ;  /* 0x0000180000007983 */ /* 0x000f620000100800 */
[----:B------:R-:W-:Y:S05]  /*87350*/  BRA `(.L_x_2165) ;  /* 0x0000000000107947 */ /* 0x000fea0003800000 */
.L_x_2164:
[----:B------:R-:W-:-:S13]  /*87360*/  LOP3.LUT P0, RZ, R7, 0x3, RZ, 0xc0, !PT ;  /* 0x0000000307ff7812 */ /* 0x000fda000780c0ff */
[----:B------:R-:W-:Y:S05]  /*87370*/  @P0 BRA `(.L_x_2165) ;  /* 0x0000000000080947 */ /* 0x000fea0003800000 */
[----:B------:R-:W-:-:S06]  /*87380*/  IMAD.U32 R0, R0, 0x4, R1 ;  /* 0x0000000400007824 */ /* 0x000fcc00078e0001 */
[----:B------:R-:W5:Y:S02]  /*87390*/  LDL R0, [R0+0x98] ;  /* 0x0000980000007983 */ /* 0x000f640000100800 */
.L_x_2165:
[----:B------:R-:W-:Y:S05]  /*873a0*/  BSYNC.RECONVERGENT B1 ;  /* 0x0000000000017941 */ /* 0x000fea0003800200 */
.L_x_2163:
        /* <DEDUP_REMOVED lines=12> */
.L_x_2167:
[----:B------:R-:W1:Y:S02]  /*87470*/  LDC.64 R6, c[0x0][0x380] ;  /* 0x0000e000ff067b82 */ /* 0x000e640000000a00 */
[----:B-1----:R-:W-:-:S03]  /*87480*/  IMAD.WIDE.U32 R6, R11, 0x8, R6 ;  /* 0x000000080b067825 */ /* 0x002fc600078e0006 */
[----:B------:R-:W-:-:S05]  /*87490*/  IADD3 R6, P0, PT, R6, 0xc000000, RZ ;  /* 0x0c00000006067810 */ /* 0x000fca0007f1e0ff */
[----:B------:R-:W-:-:S05]  /*874a0*/  IMAD.X R7, RZ, RZ, R7, P0 ;  /* 0x000000ffff077224 */ /* 0x000fca00000e0607 */
[----:B------:R3:W5:Y:S04]  /*874b0*/  ATOMG.E.EXCH.64.STRONG.GPU PT, RZ, desc[UR36][R6.64+0x8], R4 ;  /* 0x8000080406ff79a8 */ /* 0x000768000c1ef524 */
[----:B------:R3:W5:Y:S02]  /*874c0*/  LDG.E R3, desc[UR36][R50.64+0x30] ;  /* 0x0000302432037981 */ /* 0x000764000c1e1900 */
.L_x_2168:
[----:B------:R-:W-:Y:S05]  /*874d0*/  BSYNC.RECONVERGENT B1 ;  /* 0x0000000000017941 */ /* 0x000fea0003800200 */
.L_x_2166:
[----:B------:R-:W-:-:S05]  /*874e0*/  VIADD R8, R8, 0x1 ;  /* 0x0000000108087836 */ /* 0x000fca0000000000 */
[----:B-----5:R-:W-:-:S13]  /*874f0*/  ISETP.GE.U32.AND P0, PT, R8, R3, PT ;  /* 0x000000030800720c */ /* 0x020fda0003f06070 */
[----:B------:R-:W-:Y:S05]  /*87500*/  @!P0 BRA `(.L_x_2169) ;  /* 0xfffffffc00308947 */ /* 0x000fea000383ffff */
.L_x_2160:
[----:B------:R-:W-:Y:S05]  /*87510*/  BSYNC B0 ;  /* 0x0000000000007941 */ /* 0x000fea0003800000 */
.L_x_2159:
[----:B------:R-:W4:Y:S01]  /*87520*/  LDG.E R0, desc[UR36][R50.64+0x2c] ;  /* 0x00002c2432007981 */ /* 0x000f22000c1e1900 */
[----:B------:R-:W-:Y:S01]  /*87530*/  BSSY B0, `(.L_x_2170) ;  /* 0x00000cb000007945 */ /* 0x000fe20003800000 */
[----:B----4-:R-:W-:-:S13]  /*87540*/  ISETP.NE.AND P0, PT, R0, RZ, PT ;  /* 0x000000ff0000720c */ /* 0x010fda0003f05270 */
[----:B------:R-:W-:Y:S05]  /*87550*/  @!P0 BRA `(.L_x_2171) ;  /* 0x0000000c00208947 */ /* 0x000fea0003800000 */
[----:B-1-3--:R1:W5:Y:S04]  /*87560*/  LDL R4, [R1+0x118] ;  /* 0x0001180001047983 */ /* 0x00a3680000100800 */
[----:B------:R1:W5:Y:S01]  /*87570*/  LDL R0, [R1+0x920] ;  /* 0x0009200001007983 */ /* 0x0003620000100800 */
[----:B------:R-:W-:-:S07]  /*87580*/  IMAD.MOV.U32 R3, RZ, RZ, RZ ;  /* 0x000000ffff037224 */ /* 0x000fce00078e00ff */
.L_x_2198:
[----:B------:R-:W-:-:S06]  /*87590*/  IMAD.WIDE.U32 R8, R3, 0x8, R44 ;  /* 0x0000000803087825 */ /* 0x000fcc00078e002c */
[----:B------:R-:W3:Y:S01]  /*875a0*/  LDG.E.64 R8, desc[UR36][R8.64+0x38] ;  /* 0x0000382408087981 */ /* 0x000ee2000c1e1b00 */
[----:B------:R-:W-:Y:S01]  /*875b0*/  BSSY.RECONVERGENT B1, `(.L_x_2172) ;  /* 0x000000b000017945 */ /* 0x000fe20003800200 */
[----:B---3--:R-:W-:Y:S02]  /*875c0*/  LOP3.LUT P0, RZ, R8, 0x4, RZ, 0xc0, !PT ;  /* 0x0000000408ff7812 */ /* 0x008fe4000780c0ff */
[----:B------:R-:W-:-:S11]  /*875d0*/  SHF.R.U32.HI R10, RZ, 0x3, R8 ;  /* 0x00000003ff0a7819 */ /* 0x000fd60000011608 */
[----:B-----5:R-:W-:Y:S05]  /*875e0*/  @!P0 BRA `(.L_x_2173) ;  /* 0x00000000000c8947 */ /* 0x020fea0003800000 */
[----:B------:R-:W-:-:S06]  /*875f0*/  LEA R10, R10, R1, 0x2 ;  /* 0x000000010a0a7211 */ /* 0x000fcc00078e10ff */
[----:B------:R-:W5:Y:S01]  /*87600*/  LDL R10, [R10+0x18] ;  /* 0x000018000a0a7983 */ /* 0x000f620000100800 */
[----:B------:R-:W-:Y:S05]  /*87610*/  BRA `(.L_x_2174) ;  /* 0x0000000000107947 */ /* 0x000fea0003800000 */
.L_x_2173:
[----:B------:R-:W-:-:S13]  /*87620*/  LOP3.LUT P0, RZ, R8, 0x3, RZ, 0xc0, !PT ;  /* 0x0000000308ff7812 */ /* 0x000fda000780c0ff */
[----:B------:R-:W-:Y:S05]  /*87630*/  @P0 BRA `(.L_x_2174) ;  /* 0x0000000000080947 */ /* 0x000fea0003800000 */
[----:B------:R-:W-:-:S06]  /*87640*/  IMAD R10, R10, 0x4, R1 ;  /* 0x000000040a0a7824 */ /* 0x000fcc00078e0201 */
[----:B------:R-:W5:Y:S02]  /*87650*/  LDL R10, [R10+0x98] ;  /* 0x000098000a0a7983 */ /* 0x000f640000100800 */
.L_x_2174:
[----:B------:R-:W-:Y:S05]  /*87660*/  BSYNC.RECONVERGENT B1 ;  /* 0x0000000000017941 */ /* 0x000fea0003800200 */
.L_x_2172:
[----:B------:R-:W-:Y:S01]  /*87670*/  LOP3.LUT P0, RZ, R9, 0x4, RZ, 0xc0, !PT ;  /* 0x0000000409ff7812 */ /* 0x000fe2000780c0ff */
[----:B------:R-:W-:Y:S01]  /*87680*/  BSSY.RECONVERGENT B1, `(.L_x_2175) ;  /* 0x000000a000017945 */ /* 0x000fe20003800200 */
[----:B------:R-:W-:-:S11]  /*87690*/  SHF.R.U32.HI R6, RZ, 0x3, R9 ;  /* 0x00000003ff067819 */ /* 0x000fd60000011609 */
[----:B------:R-:W-:Y:S05]  /*876a0*/  @!P0 BRA `(.L_x_2176) ;  /* 0x00000000000c8947 */ /* 0x000fea0003800000 */
[----:B------:R-:W-:-:S06]  /*876b0*/  IMAD.U32 R6, R6, 0x4, R1 ;  /* 0x0000000406067824 */ /* 0x000fcc00078e0001 */
[----:B------:R-:W5:Y:S01]  /*876c0*/  LDL R6, [R6+0x18] ;  /* 0x0000180006067983 */ /* 0x000f620000100800 */
[----:B------:R-:W-:Y:S05]  /*876d0*/  BRA `(.L_x_2177) ;  /* 0x0000000000107947 */ /* 0x000fea0003800000 */
.L_x_2176:
[----:B------:R-:W-:-:S13]  /*876e0*/  LOP3.LUT P0, RZ, R9, 0x3, RZ, 0xc0, !PT ;  /* 0x0000000309ff7812 */ /* 0x000fda000780c0ff */
[----:B------:R-:W-:Y:S05]  /*876f0*/  @P0 BRA `(.L_x_2177) ;  /* 0x0000000000080947 */ /* 0x000fea0003800000 */
[----:B------:R-:W-:-:S06]  /*87700*/  IMAD.U32 R6, R6, 0x4, R1 ;  /* 0x0000000406067824 */ /* 0x000fcc00078e0001 */
[----:B------:R-:W5:Y:S02]  /*87710*/  LDL R6, [R6+0x98] ;  /* 0x0000980006067983 */ /* 0x000f640000100800 */
.L_x_2177:
[----:B------:R-:W-:Y:S05]  /*87720*/  BSYNC.RECONVERGENT B1 ;  /* 0x0000000000017941 */ /* 0x000fea0003800200 */
.L_x_2175:
        /* <DEDUP_REMOVED lines=12> */
.L_x_2197:
[----:B------:R-:W-:Y:S01]  /*877f0*/  LOP3.LUT P0, RZ, R5, 0x7, RZ, 0xc0, !PT ;  /* 0x0000000705ff7812 */ /* 0x000fe2000780c0ff */
[----:B------:R-:W-:Y:S05]  /*87800*/  YIELD ;  /* 0x0000000000007946 */ /* 0x000fea0003800000 */
[----:B------:R-:W-:Y:S07]  /*87810*/  BSSY B2, `(.L_x_2180) ;  /* 0x000001f000027945 */ /* 0x000fee0003800000 */
[----:B---3-5:R-:W-:Y:S05]  /*87820*/  @P0 BRA `(.L_x_2181) ;  /* 0x0000000000740947 */ /* 0x028fea0003800000 */
[----:B------:R-:W3:Y:S01]  /*87830*/  S2R R7, SR_CgaCtaId ;  /* 0x0000000000077919 */ /* 0x000ee20000008800 */
[----:B------:R-:W-:-:S05]  /*87840*/  MOV R6, 0x400 ;  /* 0x0000040000067802 */ /* 0x000fca0000000f00 */
[----:B------:R-:W-:-:S05]  /*87850*/  VIADD R6, R6, 0x410 ;  /* 0x0000041006067836 */ /* 0x000fca0000000000 */
[----:B---3--:R-:W-:-:S07]  /*87860*/  LEA R10, R7, R6, 0x18 ;  /* 0x00000006070a7211 */ /* 0x008fce00078ec0ff */
.L_x_2188:
[C---:B------:R-:W-:Y:S01]  /*87870*/  ISETP.GT.U32.AND P0, PT, R5.reuse, 0xffff, PT ;  /* 0x0000ffff0500780c */ /* 0x040fe20003f04070 */
[----:B------:R-:W-:Y:S05]  /*87880*/  YIELD ;  /* 0x0000000000007946 */ /* 0x000fea0003800000 */
[----:B---3--:R-:W-:Y:S01]  /*87890*/  SHF.R.U32.HI R7, RZ, 0x3, R5 ;  /* 0x00000003ff077819 */ /* 0x008fe20000011605 */
[----:B------:R-:W-:Y:S01]  /*878a0*/  BSSY.RECONVERGENT B3, `(.L_x_2182) ;  /* 0x0000009000037945 */ /* 0x000fe20003800200 */
[----:B----4-:R-:W-:-:S03]  /*878b0*/  LEA.HI R9, R5, R10, RZ, 0x1f ;  /* 0x0000000a05097211 */ /* 0x010fc600078ff8ff */
[----:B------:R-:W-:Y:S02]  /*878c0*/  IMAD.WIDE.U32 R6, R7, 0x4, R28 ;  /* 0x0000000407067825 */ /* 0x000fe400078e001c */
[----:B-----5:R-:W-:Y:S05]  /*878d0*/  @P0 BRA `(.L_x_2183) ;  /* 0x00000000000c0947 */ /* 0x020fea0003800000 */
[----:B------:R-:W-:-:S06]  /*878e0*/  IMAD.MOV.U32 R8, RZ, RZ, -0x1 ;  /* 0xffffffffff087424 */ /* 0x000fcc00078e00ff */
[----:B------:R4:W3:Y:S01]  /*878f0*/  ATOMS.EXCH R8, [R9+0x10000], R8 ;  /* 0x010000080908738c */ /* 0x0008e20004000000 */
[----:B------:R-:W-:Y:S05]  /*87900*/  BRA `(.L_x_2184) ;  /* 0x0000000000087947 */ /* 0x000fea0003800000 */
.L_x_2183:
[----:B------:R-:W-:-:S05]  /*87910*/  IMAD.MOV.U32 R11, RZ, RZ, -0x1 ;  /* 0xffffffffff0b7424 */ /* 0x000fca00078e00ff */
[----:B------:R3:W5:Y:S02]  /*87920*/  ATOMG.E.EXCH.STRONG.GPU PT, R8, desc[UR36][R6.64], R11 ;  /* 0x8000000b060879a8 */ /* 0x000764000c1ef124 */
.L_x_2184:
[----:B------:R-:W-:Y:S05]  /*87930*/  BSYNC.RECONVERGENT B3 ;  /* 0x0000000000037941 */ /* 0x000fea0003800200 */
.L_x_2182:
[----:B---3-5:R-:W-:-:S05]  /*87940*/  VIADD R11, R8, 0x1 ;  /* 0x00000001080b7836 */ /* 0x028fca0000000000 */
[----:B------:R-:W-:-:S13]  /*87950*/  ISETP.GE.U32.AND P1, PT, R11, 0x2, PT ;  /* 0x000000020b00780c */ /* 0x000fda0003f26070 */
[----:B------:R-:W-:Y:S05]  /*87960*/  @!P1 BRA `(.L_x_2181) ;  /* 0x0000000000249947 */ /* 0x000fea0003800000 */
[----:B------:R-:W-:Y:S04]  /*87970*/  BSSY.RECONVERGENT B3, `(.L_x_2185) ;  /* 0x0000005000037945 */ /* 0x000fe80003800200 */
[----:B------:R-:W-:Y:S05]  /*87980*/  @P0 BRA `(.L_x_2186) ;  /* 0x0000000000080947 */ /* 0x000fea0003800000 */
[----:B------:R3:W-:Y:S01]  /*87990*/  ATOMS.EXCH RZ, [R9+0x10000], RZ ;  /* 0x010000ff09ff738c */ /* 0x0007e20004000000 */
[----:B------:R-:W-:Y:S05]  /*879a0*/  BRA `(.L_x_2187) ;  /* 0x0000000000047947 */ /* 0x000fea0003800000 */
.L_x_2186:
[----:B------:R3:W5:Y:S02]  /*879b0*/  ATOMG.E.EXCH.STRONG.GPU PT, RZ, desc[UR36][R6.64], RZ ;  /* 0x800000ff06ff79a8 */ /* 0x000764000c1ef124 */
.L_x_2187:
[----:B------:R-:W-:Y:S05]  /*879c0*/  BSYNC.RECONVERGENT B3 ;  /* 0x0000000000037941 */ /* 0x000fea0003800200 */
.L_x_2185:
[----:B------:R-:W-:Y:S01]  /*879d0*/  LOP3.LUT P0, RZ, R8, 0x7, RZ, 0xc0, !PT ;  /* 0x0000000708ff7812 */ /* 0x000fe2000780c0ff */
[----:B------:R-:W-:-:S12]  /*879e0*/  IMAD.MOV.U32 R5, RZ, RZ, R8 ;  /* 0x000000ffff057224 */ /* 0x000fd800078e0008 */
[----:B------:R-:W-:Y:S05]  /*879f0*/  @!P0 BRA `(.L_x_2188) ;  /* 0xfffffffc009c8947 */ /* 0x000fea000383ffff */
.L_x_2181:
[----:B------:R-:W-:Y:S05]  /*87a00*/  BSYNC B2 ;  /* 0x0000000000027941 */ /* 0x000fea0003800000 */
.L_x_2180:
        /* <DEDUP_REMOVED lines=10> */
[----:B----4-:R-:W-:-:S10]  /*87ab0*/  IMAD.MOV.U32 R9, RZ, RZ, R12 ;  /* 0x000000ffff097224 */ /* 0x010fd400078e000c */
[----:B------:R-:W-:Y:S05]  /*87ac0*/  @!P0 BRA `(.L_x_2192) ;  /* 0x00000000009c8947 */ /* 0x000fea0003800000 */
[----:B------:R-:W-:-:S13]  /*87ad0*/  ISETP.NE.AND P0, PT, R6, RZ, PT ;  /* 0x000000ff0600720c */ /* 0x000fda0003f05270 */
[----:B------:R-:W-:Y:S05]  /*87ae0*/  @P0 BREAK.RELIABLE B2 ;  /* 0x0000000000020942 */ /* 0x000fea0003800100 */
[----:B------:R-:W-:Y:S05]  /*87af0*/  @P0 BRA `(.L_x_2193) ;  /* 0x0000000400840947 */ /* 0x000fea0003800000 */
.L_x_2191:
[----:B------:R-:W-:Y:S02]  /*87b00*/  ISETP.GT.U32.AND P1, PT, R12, 0xffff, PT ;  /* 0x0000ffff0c00780c */ /* 0x000fe40003f24070 */
[----:B----4-:R-:W-:-:S11]  /*87b10*/  SHF.R.U32.HI R9, RZ, 0x3, R12 ;  /* 0x00000003ff097819 */ /* 0x010fd6000001160c */
[----:B------:R-:W-:-:S06]  /*87b20*/  @P1 IMAD.WIDE.U32 R6, R9, 0x4, R28 ;  /* 0x0000000409061825 */ /* 0x000fcc00078e001c */
[----:B------:R-:W3:Y:S01]  /*87b30*/  @P1 LDG.E R6, desc[UR36][R6.64] ;  /* 0x0000002406061981 */ /* 0x000ee2000c1e1900 */
[----:B------:R-:W-:Y:S01]  /*87b40*/  @!P1 MOV R8, 0x400 ;  /* 0x0000040000089802 */ /* 0x000fe20000000f00 */
[----:B------:R-:W4:Y:S04]  /*87b50*/  @!P1 S2R R11, SR_CgaCtaId ;  /* 0x00000000000b9919 */ /* 0x000f280000008800 */
[----:B------:R-:W-:-:S05]  /*87b60*/  @!P1 VIADD R8, R8, 0x410 ;  /* 0x0000041008089836 */ /* 0x000fca0000000000 */
[----:B----4-:R-:W-:-:S05]  /*87b70*/  @!P1 LEA R8, R11, R8, 0x18 ;  /* 0x000000080b089211 */ /* 0x010fca00078ec0ff */
[----:B------:R-:W-:-:S06]  /*87b80*/  @!P1 IMAD R8, R9, 0x4, R8 ;  /* 0x0000000409089824 */ /* 0x000fcc00078e0208 */
[----:B------:R-:W4:Y:S02]  /*87b90*/  @!P1 LDS R8, [R8+0x10000] ;  /* 0x0100000008089984 */ /* 0x000f240000000800 */
[----:B----4-:R-:W-:Y:S02]  /*87ba0*/  @!P1 ISETP.NE.AND P0, PT, R8, RZ, PT ;  /* 0x000000ff0800920c */ /* 0x010fe40003f05270 */
[----:B---3--:R-:W-:-:S13]  /*87bb0*/  @P1 ISETP.NE.AND P0, PT, R6, RZ, PT ;  /* 0x000000ff0600120c */ /* 0x008fda0003f05270 */
[----:B------:R-:W-:Y:S05]  /*87bc0*/  @!P0 BREAK.RELIABLE B2 ;  /* 0x0000000000028942 */ /* 0x000fea0003800100 */
[----:B------:R-:W-:Y:S05]  /*87bd0*/  @!P0 BRA `(.L_x_2194) ;  /* 0x0000000400048947 */ /* 0x000fea0003800000 */
.L_x_2190:
        /* <DEDUP_REMOVED lines=13> */
[----:B----4-:R-:W-:Y:S01]  /*87cb0*/  IMAD.MOV.U32 R9, RZ, RZ, R5 ;  /* 0x000000ffff097224 */ /* 0x010fe200078e0005 */
[----:B------:R-:W-:Y:S06]  /*87cc0*/  BRA `(.L_x_2192) ;  /* 0x00000000001c7947 */ /* 0x000fec0003800000 */
.L_x_2195:
[----:B------:R-:W-:-:S05]  /*87cd0*/  IMAD.WIDE.U32 R6, R7, 0x4, R28 ;  /* 0x0000000407067825 */ /* 0x000fca00078e001c */
[----:B------:R-:W3:Y:S02]  /*87ce0*/  ATOMG.E.EXCH.STRONG.GPU PT, R8, desc[UR36][R6.64], R5 ;  /* 0x80000005060879a8 */ /* 0x000ee4000c1ef124 */
[----:B---3--:R-:W-:-:S13]  /*87cf0*/  ISETP.NE.AND P0, PT, R8, -0x1, PT ;  /* 0xffffffff0800780c */ /* 0x008fda0003f05270 */
[----:B------:R-:W-:Y:S05]  /*87d00*/  @!P0 BREAK.RELIABLE B2 ;  /* 0x0000000000028942 */ /* 0x000fea0003800100 */
[----:B------:R-:W-:Y:S05]  /*87d10*/  @!P0 BRA `(.L_x_2196) ;  /* 0x00000004001c8947 */ /* 0x000fea0003800000 */
[----:B------:R3:W5:Y:S01]  /*87d20*/  ATOMG.E.EXCH.STRONG.GPU PT, RZ, desc[UR36][R6.64], RZ ;  /* 0x800000ff06ff79a8 */ /* 0x000762000c1ef124 */
[----:B----4-:R-:W-:-:S07]  /*87d30*/  IMAD.MOV.U32 R9, RZ, RZ, R5 ;  /* 0x000000ffff097224 */ /* 0x010fce00078e0005 */
.L_x_2192:
[----:B------:R-:W-:Y:S05]  /*87d40*/  BSYNC.RELIABLE B2 ;  /* 0x0000000000027941 */ /* 0x000fea0003800100 */
.L_x_2189:
[----:B------:R-:W-:Y:S02]  /*87d50*/  LOP3.LUT P0, RZ, R8, 0x7, RZ, 0xc0, !PT ;  /* 0x0000000708ff7812 */ /* 0x000fe4000780c0ff */
[----:B------:R-:W-:-:S04]  /*87d60*/  LOP3.LUT P1, RZ, R9, 0x7, RZ, 0xc0, !PT ;  /* 0x0000000709ff7812 */ /* 0x000fc8000782c0ff */
[----:B------:R-:W-:-:S04]  /*87d70*/  PLOP3.LUT P0, PT, P0, P1, PT, 0x20, 0x2 ;  /* 0x000000000002781c */ /* 0x000fc80000702470 */
[----:B------:R-:W-:Y:S02]  /*87d80*/  SEL R12, R9, R8, P0 ;  /* 0x00000008090c7207 */ /* 0x000fe40000000000 */
[----:B------:R-:W-:Y:S02]  /*87d90*/  SEL R5, R8, R9, P0 ;  /* 0x0000000908057207 */ /* 0x000fe40000000000 */
[----:B------:R-:W-:-:S13]  /*87da0*/  LOP3.LUT P1, RZ, R12, 0x7, RZ, 0xc0, !PT ;  /* 0x000000070cff7812 */ /* 0x000fda000782c0ff */
[----:B------:R-:W-:Y:S05]  /*87db0*/  @!P1 BRA `(.L_x_2197) ;  /* 0xfffffff8008c9947 */ /* 0x000fea000383ffff */
.L_x_2179:
[----:B---3--:R-:W-:Y:S02]  /*87dc0*/  IMAD.SHL.U32 R6, R12, 0x8, RZ ;  /* 0x000000080c067824 */ /* 0x008fe400078e00ff */
        /* <DEDUP_REMOVED lines=26> */
[C---:B------:R-:W-:Y:S01]  /*87f70*/  @P0 IMAD.IADD R9, R1.reuse, 0x1, R8 ;  /* 0x0000000101090824 */ /* 0x040fe200078e0208 */
[----:B------:R-:W-:Y:S01]  /*87f80*/  @!P0 IADD3 R8, PT, PT, R0, 0x1, RZ ;  /* 0x0000000100088810 */ /* 0x000fe20007ffe0ff */
[----:B------:R-:W-:-:S03]  /*87f90*/  @!P0 IMAD.IADD R7, R1, 0x1, R10 ;  /* 0x0000000101078824 */ /* 0x000fc600078e020a */
[----:B------:R3:W-:Y:S01]  /*87fa0*/  @P0 STL.64 [R9+0x120], R12 ;  /* 0x0001200c09000387 */ /* 0x0007e20000100a00 */
[----:B------:R-:W-:-:S03]  /*87fb0*/  @!P0 IMAD.MOV.U32 R0, RZ, RZ, R8 ;  /* 0x000000ffff008224 */ /* 0x000fc600078e0008 */
[----:B------:R3:W-:Y:S04]  /*87fc0*/  @!P0 STL [R1+0x920], R8 ;  /* 0x0009200801008387 */ /* 0x0007e80000100800 */
[----:B------:R3:W-:Y:S01]  /*87fd0*/  @!P0 STL.64 [R7+0x928], R12 ;  /* 0x0009280c07008387 */ /* 0x0007e20000100a00 */
[----:B------:R-:W-:Y:S05]  /*87fe0*/  BRA `(.L_x_2196) ;  /* 0x0000000000687947 */ /* 0x000fea0003800000 */
.L_x_2194:
        /* <DEDUP_REMOVED lines=18> */
.L_x_2193:
        /* <DEDUP_REMOVED lines=8> */
.L_x_2196:
[----:B------:R-:W-:Y:S05]  /*88190*/  BSYNC B1 ;  /* 0x0000000000017941 */ /* 0x000fea0003800000 */
.L_x_2178:
[----:B---34-:R-:W3:Y:S01]  /*881a0*/  LDG.E R6, desc[UR36][R50.64+0x2c] ;  /* 0x00002c2432067981 */ /* 0x018ee2000c1e1900 */
[----:B------:R-:W-:-:S05]  /*881b0*/  VIADD R3, R3, 0x1 ;  /* 0x0000000103037836 */ /* 0x000fca0000000000 */
[----:B---3--:R-:W-:-:S13]  /*881c0*/  ISETP.GE.U32.AND P0, PT, R3, R6, PT ;  /* 0x000000060300720c */ /* 0x008fda0003f06070 */
[----:B------:R-:W-:Y:S05]  /*881d0*/  @!P0 BRA `(.L_x_2198) ;  /* 0xfffffff000ec8947 */ /* 0x000fea000383ffff */
.L_x_2171:
[----:B------:R-:W-:Y:S05]  /*881e0*/  BSYNC B0 ;  /* 0x0000000000007941 */ /* 0x000fea0003800000 */
.L_x_2170:
[----:B------:R-:W4:Y:S01]  /*881f0*/  LDG.E R3, desc[UR36][R50.64+0x38] ;  /* 0x0000382432037981 */ /* 0x000f22000c1e1900 */
[----:B------:R-:W-:Y:S01]  /*88200*/  BSSY.RECONVERGENT B0, `(.L_x_2199) ;  /* 0x000000b000007945 */ /* 0x000fe20003800200 */
[----:B----4-:R-:W-:Y:S02]  /*88210*/  LOP3.LUT P0, RZ, R3, 0x4, RZ, 0xc0, !PT ;  /* 0x0000000403ff7812 */ /* 0x010fe4000780c0ff */
[----:B------:R-:W-:-:S11]  /*88220*/  SHF.R.U32.HI R0, RZ, 0x3, R3 ;  /* 0x00000003ff007819 */ /* 0x000fd60000011603 */
[----:B------:R-:W-:Y:S05]  /*88230*/  @!P0 BRA `(.L_x_2200) ;  /* 0x00000000000c8947 */ /* 0x000fea0003800000 */
[----:B------:R-:W-:-:S06]  /*88240*/  IMAD R0, R0, 0x4, R1 ;  /* 0x0000000400007824 */ /* 0x000fcc00078e0201 */
[----:B------:R-:W5:Y:S01]  /*88250*/  LDL R0, [R0+0x18] ;  /* 0x0000180000007983 */ /* 0x000f620000100800 */
[----:B------:R-:W-:Y:S05]  /*88260*/  BRA `(.L_x_2201) ;  /* 0x0000000000107947 */ /* 0x000fea0003800000 */
.L_x_2200:
[----:B------:R-:W-:-:S13]  /*88270*/  LOP3.LUT P0, RZ, R3, 0x3, RZ, 0xc0, !PT ;  /* 0x0000000303ff7812 */ /* 0x000fda000780c0ff */
[----:B------:R-:W-:Y:S05]  /*88280*/  @P0 BRA `(.L_x_2201) ;  /* 0x0000000000080947 */ /* 0x000fea0003800000 */
[----:B------:R-:W-:-:S06]  /*88290*/  IMAD R0, R0, 0x4, R1 ;  /* 0x0000000400007824 */ /* 0x000fcc00078e0201 */
[----:B------:R-:W5:Y:S02]  /*882a0*/  LDL R0, [R0+0x98] ;  /* 0x0000980000007983 */ /* 0x000f640000100800 */
.L_x_2201:
[----:B------:R-:W-:Y:S05]  /*882b0*/  BSYNC.RECONVERGENT B0 ;  /* 0x0000000000007941 */ /* 0x000fea0003800200 */
.L_x_2199:
[----:B------:R-:W-:Y:S01]  /*882c0*/  LOP3.LUT P0, R3, R3, 0x7, RZ, 0xc0, !PT ;  /* 0x0000000703037812 */ /* 0x000fe2000780c0ff */
[----:B------:R-:W-:Y:S03]  /*882d0*/  BSSY B0, `(.L_x_2202) ;  /* 0x00000a2000007945 */ /* 0x000fe60003800000 */
[----:B------:R-:W-:Y:S01]  /*882e0*/  ISETP.EQ.AND P0, PT, R46, RZ, P0 ;  /* 0x000000ff2e00720c */ /* 0x000fe20000702270 */
[----:B-----5:R-:W-:-:S05]  /*882f0*/  IMAD R0, R0, 0x8, R3 ;  /* 0x0000000800007824 */ /* 0x020fca00078e0203 */
[----:B---3--:R-:W-:Y:S02]  /*88300*/  SEL R6, R33, R0, P0 ;  /* 0x0000000021067207 */ /* 0x008fe40000000000 */
[----:B-1----:R-:W-:Y:S02]  /*88310*/  SEL R7, R0, R33, P0 ;  /* 0x0000002100077207 */ /* 0x002fe40000000000 */
[----:B------:R-:W-:-:S13]  /*88320*/  LOP3.LUT P1, RZ, R6, 0x7, RZ, 0xc0, !PT ;  /* 0x0000000706ff7812 */ /* 0x000fda000782c0ff */
[----:B------:R-:W-:Y:S05]  /*88330*/  @P1 BRA `(.L_x_2203) ;  /* 0x0000000400741947 */ /* 0x000fea0003800000 */
.L_x_2221:
[----:B------:R-:W-:Y:S01]  /*88340*/  LOP3.LUT P0, RZ, R7, 0x7, RZ, 0xc0, !PT ;  /* 0x0000000707ff7812 */ /* 0x000fe2000780c0ff */
[----:B------:R-:W-:Y:S05]  /*88350*/  YIELD ;  /* 0x0000000000007946 */ /* 0x000fea0003800000 */
[----:B------:R-:W-:Y:S07]  /*88360*/  BSSY B1, `(.L_x_2204) ;  /* 0x000001f000017945 */ /* 0x000fee0003800000 */
[----:B-1---5:R-:W-:Y:S05]  /*88370*/  @P0 BRA `(.L_x_2205) ;  /* 0x0000000000740947 */ /* 0x022fea0003800000 */
[----:B------:R-:W1:Y:S01]  /*88380*/  S2R R3, SR_CgaCtaId ;  /* 0x0000000000037919 */ /* 0x000e620000008800 */
[----:B------:R-:W-:-:S05]  /*88390*/  MOV R0, 0x400 ;  /* 0x0000040000007802 */ /* 0x000fca0000000f00 */
[----:B------:R-:W-:-:S05]  /*883a0*/  VIADD R0, R0, 0x410 ;  /* 0x0000041000007836 */ /* 0x000fca0000000000 */
[----:B-1----:R-:W-:-:S07]  /*883b0*/  LEA R8, R3, R0, 0x18 ;  /* 0x0000000003087211 */ /* 0x002fce00078ec0ff */
.L_x_2212:
[C---:B------:R-:W-:Y:S01]  /*883c0*/  ISETP.GT.U32.AND P0, PT, R7.reuse, 0xffff, PT ;  /* 0x0000ffff0700780c */ /* 0x040fe20003f04070 */
[----:B------:R-:W-:Y:S05]  /*883d0*/  YIELD ;  /* 0x0000000000007946 */ /* 0x000fea0003800000 */
[----:B-1----:R-:W-:Y:S01]  /*883e0*/  SHF.R.U32.HI R5, RZ, 0x3, R7 ;  /* 0x00000003ff057819 */ /* 0x002fe20000011607 */
[----:B------:R-:W-:Y:S01]  /*883f0*/  BSSY.RECONVERGENT B2, `(.L_x_2206) ;  /* 0x0000009000027945 */ /* 0x000fe20003800200 */
[----:B---34-:R-:W-:-:S03]  /*88400*/  LEA.HI R3, R7, R8, RZ, 0x1f ;  /* 0x0000000807037211 */ /* 0x018fc600078ff8ff */
[----:B------:R-:W-:Y:S02]  /*88410*/  IMAD.WIDE.U32 R4, R5, 0x4, R28 ;  /* 0x0000000405047825 */ /* 0x000fe400078e001c */
[----:B-----5:R-:W-:Y:S05]  /*88420*/  @P0 BRA `(.L_x_2207) ;  /* 0x00000000000c0947 */ /* 0x020fea0003800000 */
[----:B------:R-:W-:-:S06]  /*88430*/  IMAD.MOV.U32 R0, RZ, RZ, -0x1 ;  /* 0xffffffffff007424 */ /* 0x000fcc00078e00ff */
[----:B------:R3:W4:Y:S01]  /*88440*/  ATOMS.EXCH R0, [R3+0x10000], R0 ;  /* 0x010000000300738c */ /* 0x0007220004000000 */
[----:B------:R-:W-:Y:S05]  /*88450*/  BRA `(.L_x_2208) ;  /* 0x0000000000087947 */ /* 0x000fea0003800000 */
.L_x_2207:
[----:B------:R-:W-:-:S05]  /*88460*/  IMAD.MOV.U32 R9, RZ, RZ, -0x1 ;  /* 0xffffffffff097424 */ /* 0x000fca00078e00ff */
[----:B------:R1:W5:Y:S02]  /*88470*/  ATOMG.E.EXCH.STRONG.GPU PT, R0, desc[UR36][R4.64], R9 ;  /* 0x80000009040079a8 */ /* 0x000364000c1ef124 */
.L_x_2208:
[----:B------:R-:W-:Y:S05]  /*88480*/  BSYNC.RECONVERGENT B2 ;  /* 0x0000000000027941 */ /* 0x000fea0003800200 */
.L_x_2206:
[----:B-1--45:R-:W-:-:S05]  /*88490*/  VIADD R9, R0, 0x1 ;  /* 0x0000000100097836 */ /* 0x032fca0000000000 */
[----:B------:R-:W-:-:S13]  /*884a0*/  ISETP.GE.U32.AND P1, PT, R9, 0x2, PT ;  /* 0x000000020900780c */ /* 0x000fda0003f26070 */
[----:B------:R-:W-:Y:S05]  /*884b0*/  @!P1 BRA `(.L_x_2205) ;  /* 0x0000000000249947 */ /* 0x000fea0003800000 */
[----:B------:R-:W-:Y:S04]  /*884c0*/  BSSY.RECONVERGENT B2, `(.L_x_2209) ;  /* 0x0000005000027945 */ /* 0x000fe80003800200 */
[----:B------:R-:W-:Y:S05]  /*884d0*/  @P0 BRA `(.L_x_2210) ;  /* 0x0000000000080947 */ /* 0x000fea0003800000 */
[----:B------:R4:W-:Y:S01]  /*884e0*/  ATOMS.EXCH RZ, [R3+0x10000], RZ ;  /* 0x010000ff03ff738c */ /* 0x0009e20004000000 */
[----:B------:R-:W-:Y:S05]  /*884f0*/  BRA `(.L_x_2211) ;  /* 0x0000000000047947 */ /* 0x000fea0003800000 */
.L_x_2210:
[----:B------:R1:W5:Y:S02]  /*88500*/  ATOMG.E.EXCH.STRONG.GPU PT, RZ, desc[UR36][R4.64], RZ ;  /* 0x800000ff04ff79a8 */ /* 0x000364000c1ef124 */
.L_x_2211:
[----:B------:R-:W-:Y:S05]  /*88510*/  BSYNC.RECONVERGENT B2 ;  /* 0x0000000000027941 */ /* 0x000fea0003800200 */
.L_x_2209:
[----:B------:R-:W-:Y:S02]  /*88520*/  LOP3.LUT P0, RZ, R0, 0x7, RZ, 0xc0, !PT ;  /* 0x0000000700ff7812 */ /* 0x000fe4000780c0ff */
[----:B------:R-:W-:-:S11]  /*88530*/  MOV R7, R0 ;  /* 0x0000000000077202 */ /* 0x000fd60000000f00 */
[----:B------:R-:W-:Y:S05]  /*88540*/  @!P0 BRA `(.L_x_2212) ;  /* 0xfffffffc009c8947 */ /* 0x000fea000383ffff */
.L_x_2205:
[----:B------:R-:W-:Y:S05]  /*88550*/  BSYNC B1 ;  /* 0x0000000000017941 */ /* 0x000fea0003800000 */
.L_x_2204:
        /* <DEDUP_REMOVED lines=10> */
[----:B---34-:R-:W-:-:S10]  /*88600*/  IMAD.MOV.U32 R3, RZ, RZ, R6 ;  /* 0x000000ffff037224 */ /* 0x018fd400078e0006 */
[----:B------:R-:W-:Y:S05]  /*88610*/  @!P0 BRA `(.L_x_2216) ;  /* 0x00000000009c8947 */ /* 0x000fea0003800000 */
[----:B------:R-:W-:-:S13]  /*88620*/  ISETP.NE.AND P0, PT, R4, RZ, PT ;  /* 0x000000ff0400720c */ /* 0x000fda0003f05270 */
[----:B------:R-:W-:Y:S05]  /*88630*/  @P0 BREAK.RELIABLE B1 ;  /* 0x0000000000010942 */ /* 0x000fea0003800100 */
[----:B------:R-:W-:Y:S05]  /*88640*/  @P0 BRA `(.L_x_2217) ;  /* 0x00000004008c0947 */ /* 0x000fea0003800000 */
.L_x_2215:
[----:B------:R-:W-:Y:S02]  /*88650*/  ISETP.GT.U32.AND P1, PT, R6, 0xffff, PT ;  /* 0x0000ffff0600780c */ /* 0x000fe40003f24070 */
[----:B---34-:R-:W-:-:S11]  /*88660*/  SHF.R.U32.HI R3, RZ, 0x3, R6 ;  /* 0x00000003ff037819 */ /* 0x018fd60000011606 */
        /* <DEDUP_REMOVED lines=12> */
.L_x_2214:
        /* <DEDUP_REMOVED lines=13> */
[----:B---34-:R-:W-:Y:S01]  /*88800*/  IMAD.MOV.U32 R3, RZ, RZ, R7 ;  /* 0x000000ffff037224 */ /* 0x018fe200078e0007 */
[----:B------:R-:W-:Y:S06]  /*88810*/  BRA `(.L_x_2216) ;  /* 0x00000000001c7947 */ /* 0x000fec0003800000 */
.L_x_2219:
[----:B------:R-:W-:-:S05]  /*88820*/  IMAD.WIDE.U32 R4, R5, 0x4, R28 ;  /* 0x0000000405047825 */ /* 0x000fca00078e001c */
[----:B------:R-:W2:Y:S02]  /*88830*/  ATOMG.E.EXCH.STRONG.GPU PT, R0, desc[UR36][R4.64], R7 ;  /* 0x80000007040079a8 */ /* 0x000ea4000c1ef124 */
[----:B--2---:R-:W-:-:S13]  /*88840*/  ISETP.NE.AND P0, PT, R0, -0x1, PT ;  /* 0xffffffff0000780c */ /* 0x004fda0003f05270 */
[----:B------:R-:W-:Y:S05]  /*88850*/  @!P0 BREAK.RELIABLE B1 ;  /* 0x0000000000018942 */ /* 0x000fea0003800100 */
[----:B------:R-:W-:Y:S05]  /*88860*/  @!P0 BRA `(.L_x_2220) ;  /* 0x0000000400208947 */ /* 0x000fea0003800000 */
[----:B------:R1:W5:Y:S01]  /*88870*/  ATOMG.E.EXCH.STRONG.GPU PT, RZ, desc[UR36][R4.64], RZ ;  /* 0x800000ff04ff79a8 */ /* 0x000362000c1ef124 */
[----:B---34-:R-:W-:-:S07]  /*88880*/  IMAD.MOV.U32 R3, RZ, RZ, R7 ;  /* 0x000000ffff037224 */ /* 0x018fce00078e0007 */
.L_x_2216:
[----:B------:R-:W-:Y:S05]  /*88890*/  BSYNC.RELIABLE B1 ;  /* 0x0000000000017941 */ /* 0x000fea0003800100 */
.L_x_2213:
[----:B------:R-:W-:Y:S02]  /*888a0*/  LOP3.LUT P0, RZ, R0, 0x7, RZ, 0xc0, !PT ;  /* 0x0000000700ff7812 */ /* 0x000fe4000780c0ff */
[----:B------:R-:W-:-:S04]  /*888b0*/  LOP3.LUT P1, RZ, R3, 0x7, RZ, 0xc0, !PT ;  /* 0x0000000703ff7812 */ /* 0x000fc8000782c0ff */
[----:B------:R-:W-:-:S04]  /*888c0*/  PLOP3.LUT P0, PT, P0, P1, PT, 0x20, 0x2 ;  /* 0x000000000002781c */ /* 0x000fc80000702470 */
[----:B------:R-:W-:Y:S02]  /*888d0*/  SEL R6, R3, R0, P0 ;  /* 0x0000000003067207 */ /* 0x000fe40000000000 */
[----:B------:R-:W-:Y:S02]  /*888e0*/  SEL R7, R0, R3, P0 ;  /* 0x0000000300077207 */ /* 0x000fe40000000000 */
[----:B------:R-:W-:-:S13]  /*888f0*/  LOP3.LUT P1, RZ, R6, 0x7, RZ, 0xc0, !PT ;  /* 0x0000000706ff7812 */ /* 0x000fda000782c0ff */
[----:B------:R-:W-:Y:S05]  /*88900*/  @!P1 BRA `(.L_x_2221) ;  /* 0xfffffff8008c9947 */ /* 0x000fea000383ffff */
.L_x_2203:
[----:B------:R-:W-:Y:S02]  /*88910*/  IMAD.SHL.U32 R0, R6, 0x8, RZ ;  /* 0x0000000806007824 */ /* 0x000fe400078e00ff */
[----:B------:R-:W-:Y:S02]  /*88920*/  IMAD.MOV.U32 R3, RZ, RZ, -0x4f0f0efe ;  /* 0xb0f0f102ff037424 */ /* 0x000fe400078e00ff */
        /* <DEDUP_REMOVED lines=17> */
[----:B------:R-:W3:Y:S01]  /*88a40*/  @P0 LDL R3, [R1+0x118] ;  /* 0x0001180001030983 */ /* 0x000ee20000100800 */
[----:B------:R-:W-:Y:S02]  /*88a50*/  IMAD.MOV.U32 R8, RZ, RZ, R6 ;  /* 0x000000ffff087224 */ /* 0x000fe400078e0006 */
[----:B------:R-:W-:Y:S02]  /*88a60*/  IMAD.MOV.U32 R9, RZ, RZ, R7 ;  /* 0x000000ffff097224 */ /* 0x000fe400078e0007 */
[----:B---3--:R-:W-:-:S05]  /*88a70*/  @P0 IMAD.SHL.U32 R0, R3, 0x8, RZ ;  /* 0x0000000803000824 */ /* 0x008fca00078e00ff */
        /* <DEDUP_REMOVED lines=13> */
.L_x_2218:
[----:B------:R-:W-:-:S04]  /*88b50*/  LOP3.LUT R0, R7, 0x7, RZ, 0xc0, !PT ;  /* 0x0000000707007812 */ /* 0x000fc800078ec0ff */
[----:B------:R-:W-:-:S13]  /*88b60*/  ISETP.NE.AND P0, PT, R0, 0x1, PT ;  /* 0x000000010000780c */ /* 0x000fda0003f05270 */
        /* <DEDUP_REMOVED lines=11> */
[----:B------:R-:W-:Y:S02]  /*88c20*/  @!P0 LOP3.LUT R6, R4, 0x7f8, RZ, 0xc0, !PT ;  /* 0x000007f804068812 */ /* 0x000fe400078ec0ff */
[----:B------:R-:W-:-:S03]  /*88c30*/  @!P0 IADD3 R4, PT, PT, R3, 0x1, RZ ;  /* 0x0000000103048810 */ /* 0x000fc60007ffe0ff */
[----:B------:R-:W-:Y:S02]  /*88c40*/  @!P0 IMAD.IADD R3, R1, 0x1, R6 ;  /* 0x0000000101038824 */ /* 0x000fe400078e0206 */
[----:B------:R1:W-:Y:S04]  /*88c50*/  @!P0 STL [R1+0x920], R4 ;  /* 0x0009200401008387 */ /* 0x0003e80000100800 */
[----:B------:R1:W-:Y:S01]  /*88c60*/  @!P0 STL.64 [R3+0x928], R8 ;  /* 0x0009280803008387 */ /* 0x0003e20000100a00 */
[----:B------:R-:W-:Y:S05]  /*88c70*/  BRA `(.L_x_2220) ;  /* 0x00000000001c7947 */ /* 0x000fea0003800000 */
.L_x_2217:
[----:B------:R-:W3:Y:S02]  /*88c80*/  LDL R3, [R1+0x118] ;  /* 0x0001180001037983 */ /* 0x000ee40000100800 */
[----:B---3--:R-:W-:-:S05]  /*88c90*/  IMAD.SHL.U32 R0, R3, 0x8, RZ ;  /* 0x0000000803007824 */ /* 0x008fca00078e00ff */
[----:B------:R-:W-:Y:S01]  /*88ca0*/  LOP3.LUT R4, R0, 0x7f8, RZ, 0xc0, !PT ;  /* 0x000007f800047812 */ /* 0x000fe200078ec0ff */
[----:B------:R-:W-:-:S04]  /*88cb0*/  VIADD R0, R3, 0x1 ;  /* 0x0000000103007836 */ /* 0x000fc80000000000 */
[----:B------:R-:W-:Y:S01]  /*88cc0*/  IMAD.IADD R3, R1, 0x1, R4 ;  /* 0x0000000101037824 */ /* 0x000fe200078e0204 */
[----:B------:R1:W-:Y:S04]  /*88cd0*/  STL [R1+0x118], R0 ;  /* 0x0001180001007387 */ /* 0x0003e80000100800 */
[----:B------:R1:W-:Y:S02]  /*88ce0*/  STL.64 [R3+0x120], R6 ;  /* 0x0001200603007387 */ /* 0x0003e40000100a00 */
.L_x_2220:
[----:B------:R-:W-:Y:S05]  /*88cf0*/  BSYNC B0 ;  /* 0x0000000000007941 */ /* 0x000fea0003800000 */
.L_x_2202:
[----:B------:R-:W-:Y:S05]  /*88d00*/  BRA `(.L_x_2133) ;  /* 0x000001cc00947947 */ /* 0x000fea0003800000 */
.L_x_2087:
[----:B------:R-:W-:Y:S02]  /*88d10*/  LOP3.LUT R0, R33, 0xffff0004, RZ, 0xc0, !PT ;  /* 0xffff000421007812 */ /* 0x000fe400078ec0ff */
[----:B------:R-:W-:Y:S02]  /*88d20*/  LOP3.LUT P2, RZ, R34, 0x4, RZ, 0xc0, !PT ;  /* 0x0000000422ff7812 */ /* 0x000fe4000784c0ff */
        /* <DEDUP_REMOVED lines=15> */
[----:B------:R-:W1:Y:S03]  /*88e20*/  S2R R4, SR_CgaCtaId ;  /* 0x0000000000047919 */ /* 0x000e660000008800 */
[----:B------:R-:W-:Y:S01]  /*88e30*/  VIADD R39, R0, 0x410 ;  /* 0x0000041000277836 */ /* 0x000fe20000000000 */
[----:B------:R-:W-:-:S04]  /*88e40*/  LOP3.LUT R0, R33, 0xfffffff8, RZ, 0xc0, !PT ;  /* 0xfffffff821007812 */ /* 0x000fc800078ec0ff */
[----:B-1----:R-:W-:-:S05]  /*88e50*/  LEA R39, R4, R39, 0x18 ;  /* 0x0000002704277211 */ /* 0x002fca00078ec0ff */
[----:B------:R-:W-:-:S06]  /*88e60*/  IMAD.IADD R4, R39, 0x1, R0 ;  /* 0x0000000127047824 */ /* 0x000fcc00078e0200 */
[----:B------:R-:W1:Y:S02]  /*88e70*/  ATOMS.EXCH.64 R4, [R4], RZ ;  /* 0x000000ff0404738c */ /* 0x000e640004000400 */
[----:B-1----:R-:W-:Y:S01]  /*88e80*/  LOP3.LUT P0, RZ, R4, 0x7, RZ, 0xc0, !PT ;  /* 0x0000000704ff7812 */ /* 0x002fe2000780c0ff */
[----:B------:R-:W-:Y:S02]  /*88e90*/  IMAD.MOV.U32 R41, RZ, RZ, R4 ;  /* 0x000000ffff297224 */ /* 0x000fe400078e0004 */
[----:B--2---:R-:W-:-:S05]  /*88ea0*/  VIADD R0, R3, 0x1 ;  /* 0x0000000103007836 */ /* 0x004fca0000000000 */
[----:B------:R1:W-:Y:S05]  /*88eb0*/  STL [R1+0x14], R0 ;  /* 0x0000140001007387 */ /* 0x0003ea0000100800 */
[----:B------:R-:W-:Y:S05]  /*88ec0*/  @P0 BRA `(.L_x_2224) ;  /* 0x0000000000640947 */ /* 0x000fea0003800000 */
.L_x_2231:
[C---:B------:R-:W-:Y:S01]  /*88ed0*/  ISETP.GT.U32.AND P1, PT, R41.reuse, 0xffff, PT ;  /* 0x0000ffff2900780c */ /* 0x040fe20003f24070 */
[----:B------:R-:W-:Y:S05]  /*88ee0*/  YIELD ;  /* 0x0000000000007946 */ /* 0x000fea0003800000 */
[----:B---34-:R-:W-:Y:S01]  /*88ef0*/  SHF.R.U32.HI R7, RZ, 0x3, R41 ;  /* 0x00000003ff077819 */ /* 0x018fe20000011629 */
[----:B------:R-:W-:Y:S01]  /*88f00*/  BSSY.RECONVERGENT B1, `(.L_x_2225) ;  /* 0x0000009000017945 */ /* 0x000fe20003800200 */
[----:B-12---:R-:W-:-:S03]  /*88f10*/  LEA.HI R3, R41, R39, RZ, 0x1f ;  /* 0x0000002729037211 */ /* 0x006fc600078ff8ff */
[----:B------:R-:W-:Y:S02]  /*88f20*/  IMAD.WIDE.U32 R6, R7, 0x4, R28 ;  /* 0x0000000407067825 */ /* 0x000fe400078e001c */
[----:B------:R-:W-:Y:S05]  /*88f30*/  @P1 BRA `(.L_x_2226) ;  /* 0x00000000000c1947 */ /* 0x000fea0003800000 */
[----:B-1----:R-:W-:-:S06]  /*88f40*/  IMAD.MOV.U32 R0, RZ, RZ, -0x1 ;  /* 0xffffffffff007424 */ /* 0x002fcc00078e00ff */
[----:B------:R1:W2:Y:S01]  /*88f50*/  ATOMS.EXCH R0, [R3+0x10000], R0 ;  /* 0x010000000300738c */ /* 0x0002a20004000000 */
[----:B------:R-:W-:Y:S05]  /*88f60*/  BRA `(.L_x_2227) ;  /* 0x0000000000087947 */ /* 0x000fea0003800000 */
.L_x_2226:
[----:B------:R-:W-:-:S05]  /*88f70*/  IMAD.MOV.U32 R9, RZ, RZ, -0x1 ;  /* 0xffffffffff097424 */ /* 0x000fca00078e00ff */
[----:B-1----:R3:W5:Y:S02]  /*88f80*/  ATOMG.E.EXCH.STRONG.GPU PT, R0, desc[UR36][R6.64], R9 ;  /* 0x80000009060079a8 */ /* 0x002764000c1ef124 */
.L_x_2227:
[----:B------:R-:W-:Y:S05]  /*88f90*/  BSYNC.RECONVERGENT B1 ;  /* 0x0000000000017941 */ /* 0x000fea0003800200 */
.L_x_2225:
[----:B--2--5:R-:W-:-:S05]  /*88fa0*/  VIADD R8, R0, 0x1 ;  /* 0x0000000100087836 */ /* 0x024fca0000000000 */
[----:B------:R-:W-:-:S13]  /*88fb0*/  ISETP.GE.U32.AND P0, PT, R8, 0x2, PT ;  /* 0x000000020800780c */ /* 0x000fda0003f06070 */
[----:B------:R-:W-:Y:S05]  /*88fc0*/  @!P0 BRA `(.L_x_2224) ;  /* 0x0000000000248947 */ /* 0x000fea0003800000 */
[----:B------:R-:W-:Y:S04]  /*88fd0*/  BSSY.RECONVERGENT B1, `(.L_x_2228) ;  /* 0x0000005000017945 */ /* 0x000fe80003800200 */
[----:B------:R-:W-:Y:S05]  /*88fe0*/  @P1 BRA `(.L_x_2229) ;  /* 0x0000000000081947 */ /* 0x000fea0003800000 */
[----:B------:R2:W-:Y:S01]  /*88ff0*/  ATOMS.EXCH RZ, [R3+0x10000], RZ ;  /* 0x010000ff03ff738c */ /* 0x0005e20004000000 */
[----:B------:R-:W-:Y:S05]  /*89000*/  BRA `(.L_x_2230) ;  /* 0x0000000000047947 */ /* 0x000fea0003800000 */
.L_x_2229:
[----:B------:R4:W5:Y:S02]  /*89010*/  ATOMG.E.EXCH.STRONG.GPU PT, RZ, desc[UR36][R6.64], RZ ;  /* 0x800000ff06ff79a8 */ /* 0x000964000c1ef124 */
.L_x_2230:
[----:B------:R-:W-:Y:S05]  /*89020*/  BSYNC.RECONVERGENT B1 ;  /* 0x0000000000017941 */ /* 0x000fea0003800200 */
.L_x_2228:
[----:B------:R-:W-:Y:S01]  /*89030*/  LOP3.LUT P0, RZ, R0, 0x7, RZ, 0xc0, !PT ;  /* 0x0000000700ff7812 */ /* 0x000fe2000780c0ff */
[----:B------:R-:W-:-:S12]  /*89040*/  IMAD.MOV.U32 R41, RZ, RZ, R0 ;  /* 0x000000ffff297224 */ /* 0x000fd800078e0000 */
[----:B------:R-:W-:Y:S05]  /*89050*/  @!P0 BRA `(.L_x_2231) ;  /* 0xfffffffc009c8947 */ /* 0x000fea000383ffff */
.L_x_2224:
[----:B------:R-:W-:Y:S05]  /*89060*/  BSYNC B0 ;  /* 0x0000000000007941 */ /* 0x000fea0003800000 */
.L_x_2223:
[----:B------:R-:W-:Y:S01]  /*89070*/  LOP3.LUT P0, RZ, R5, 0x7, RZ, 0xc0, !PT ;  /* 0x0000000705ff7812 */ /* 0x000fe2000780c0ff */
[----:B------:R-:W-:Y:S01]  /*89080*/  BSSY B0, `(.L_x_2232) ;  /* 0x000001c000007945 */ /* 0x000fe20003800000 */
[----:B------:R-:W-:-:S11]  /*89090*/  IMAD.MOV.U32 R43, RZ, RZ, R5 ;  /* 0x000000ffff2b7224 */ /* 0x000fd600078e0005 */
[----:B------:R-:W-:Y:S05]  /*890a0*/  @P0 BRA `(.L_x_2233) ;  /* 0x0000000000640947 */ /* 0x000fea0003800000 */
.L_x_2240:
[C---:B------:R-:W-:Y:S01]  /*890b0*/  ISETP.GT.U32.AND P0, PT, R43.reuse, 0xffff, PT ;  /* 0x0000ffff2b00780c */ /* 0x040fe20003f04070 */
[----:B------:R-:W-:Y:S05]  /*890c0*/  YIELD ;  /* 0x0000000000007946 */ /* 0x000fea0003800000 */
[----:B-1----:R-:W-:Y:S01]  /*890d0*/  SHF.R.U32.HI R5, RZ, 0x3, R43 ;  /* 0x00000003ff057819 */ /* 0x002fe2000001162b */
[----:B------:R-:W-:Y:S01]  /*890e0*/  BSSY.RECONVERGENT B1, `(.L_x_2234) ;  /* 0x0000009000017945 */ /* 0x000fe20003800200 */
[----:B-123--:R-:W-:-:S03]  /*890f0*/  LEA.HI R3, R43, R39, RZ, 0x1f ;  /* 0x000000272b037211 */ /* 0x00efc600078ff8ff */
[----:B------:R-:W-:Y:S02]  /*89100*/  IMAD.WIDE.U32 R4, R5, 0x4, R28 ;  /* 0x0000000405047825 */ /* 0x000fe400078e001c */
[----:B------:R-:W-:Y:S05]  /*89110*/  @P0 BRA `(.L_x_2235) ;  /* 0x00000000000c0947 */ /* 0x000fea0003800000 */
[----:B------:R-:W-:-:S06]  /*89120*/  IMAD.MOV.U32 R0, RZ, RZ, -0x1 ;  /* 0xffffffffff007424 */ /* 0x000fcc00078e00ff */
[----:B------:R2:W1:Y:S01]  /*89130*/  ATOMS.EXCH R0, [R3+0x10000], R0 ;  /* 0x010000000300738c */ /* 0x0004620004000000 */
[----:B------:R-:W-:Y:S05]  /*89140*/  BRA `(.L_x_2236) ;  /* 0x0000000000087947 */ /* 0x000fea0003800000 */
.L_x_2235:
[----:B---34-:R-:W-:-:S05]  /*89150*/  IMAD.MOV.U32 R7, RZ, RZ, -0x1 ;  /* 0xffffffffff077424 */ /* 0x018fca00078e00ff */
[----:B------:R1:W5:Y:S02]  /*89160*/  ATOMG.E.EXCH.STRONG.GPU PT, R0, desc[UR36][R4.64], R7 ;  /* 0x80000007040079a8 */ /* 0x000364000c1ef124 */
.L_x_2236:
[----:B------:R-:W-:Y:S05]  /*89170*/  BSYNC.RECONVERGENT B1 ;  /* 0x0000000000017941 */ /* 0x000fea0003800200 */
.L_x_2234:
[----:B-1-345:R-:W-:-:S05]  /*89180*/  VIADD R6, R0, 0x1 ;  /* 0x0000000100067836 */ /* 0x03afca0000000000 */
[----:B------:R-:W-:-:S13]  /*89190*/  ISETP.GE.U32.AND P1, PT, R6, 0x2, PT ;  /* 0x000000020600780c */ /* 0x000fda0003f26070 */
[----:B------:R-:W-:Y:S05]  /*891a0*/  @!P1 BRA `(.L_x_2233) ;  /* 0x0000000000249947 */ /* 0x000fea0003800000 */
[----:B------:R-:W-:Y:S04]  /*891b0*/  BSSY.RECONVERGENT B1, `(.L_x_2237) ;  /* 0x0000005000017945 */ /* 0x000fe80003800200 */
[----:B------:R-:W-:Y:S05]  /*891c0*/  @P0 BRA `(.L_x_2238) ;  /* 0x0000000000080947 */ /* 0x000fea0003800000 */
[----:B------:R3:W-:Y:S01]  /*891d0*/  ATOMS.EXCH RZ, [R3+0x10000], RZ ;  /* 0x010000ff03ff738c */ /* 0x0007e20004000000 */
[----:B------:R-:W-:Y:S05]  /*891e0*/  BRA `(.L_x_2239) ;  /* 0x0000000000047947 */ /* 0x000fea0003800000 */
.L_x_2238:
[----:B------:R1:W5:Y:S02]  /*891f0*/  ATOMG.E.EXCH.STRONG.GPU PT, RZ, desc[UR36][R4.64], RZ ;  /* 0x800000ff04ff79a8 */ /* 0x000364000c1ef124 */
.L_x_2239:
[----:B------:R-:W-:Y:S05]  /*89200*/  BSYNC.RECONVERGENT B1 ;  /* 0x0000000000017941 */ /* 0x000fea0003800200 */
.L_x_2237:
[----:B------:R-:W-:Y:S01]  /*89210*/  LOP3.LUT P0, RZ, R0, 0x7, RZ, 0xc0, !PT ;  /* 0x0000000700ff7812 */ /* 0x000fe2000780c0ff */
[----:B------:R-:W-:-:S12]  /*89220*/  IMAD.MOV.U32 R43, RZ, RZ, R0 ;  /* 0x000000ffff2b7224 */ /* 0x000fd800078e0000 */
[----:B------:R-:W-:Y:S05]  /*89230*/  @!P0 BRA `(.L_x_2240) ;  /* 0xfffffffc009c8947 */ /* 0x000fea000383ffff */
.L_x_2233:
[----:B------:R-:W-:Y:S05]  /*89240*/  BSYNC B0 ;  /* 0x0000000000007941 */ /* 0x000fea0003800000 */
.L_x_2232:
[C---:B------:R-:W-:Y:S01]  /*89250*/  LOP3.LUT P1, RZ, R41.reuse, 0x4, RZ, 0xc0, !PT ;  /* 0x0000000429ff7812 */ /* 0x040fe2000782c0ff */
[----:B------:R-:W-:Y:S01]  /*89260*/  BSSY B8, `(.L_x_2241) ;  /* 0x00000d4000087945 */ /* 0x000fe20003800000 */
[----:B------:R-:W-:Y:S01]  /*89270*/  LOP3.LUT P0, RZ, R41, 0x3, RZ, 0xc0, !PT ;  /* 0x0000000329ff7812 */ /* 0x000fe2000780c0ff */
[----:B------:R-:W-:-:S03]  /*89280*/  IMAD.MOV.U32 R42, RZ, RZ, R41 ;  /* 0x000000ffff2a7224 */ /* 0x000fc600078e0029 */
[----:B------:R-:W-:-:S04]  /*89290*/  PLOP3.LUT P0, PT, P1, P0, PT, 0x8, 0x80 ;  /* 0x000000000080781c */ /* 0x000fc80000f00170 */
[----:B------:R-:W-:-:S13]  /*892a0*/  ISETP.GT.U32.OR P0, PT, R41, 0xffff, P0 ;  /* 0x0000ffff2900780c */ /* 0x000fda0000704470 */
[----:B------:R-:W-:Y:S05]  /*892b0*/  @P0 BRA `(.L_x_2242) ;  /* 0x0000000c00380947 */ /* 0x000fea0003800000 */
[----:B-1----:R-:W-:-:S04]  /*892c0*/  IADD3 R4, P0, PT, R24, -0x80000000, RZ ;  /* 0x8000000018047810 */ /* 0x002fc80007f1e0ff */
[----:B------:R-:W-:Y:S02]  /*892d0*/  IADD3 R4, P1, PT, R4, 0xc000000, RZ ;  /* 0x0c00000004047810 */ /* 0x000fe40007f3e0ff */
[----:B------:R-:W-:-:S05]  /*892e0*/  IADD3.X R0, PT, PT, R25, 0x1, RZ, P0, !PT ;  /* 0x0000000119007810 */ /* 0x000fca00007fe4ff */
[----:B------:R-:W-:-:S05]  /*892f0*/  IMAD.X R5, RZ, RZ, R0, P1 ;  /* 0x000000ffff057224 */ /* 0x000fca00008e0600 */
[----:B------:R-:W2:Y:S02]  /*89300*/  LDG.E R0, desc[UR36][R4.64+0x10008] ;  /* 0x0100082404007981 */ /* 0x000ea4000c1e1900 */
[----:B--23--:R-:W-:-:S05]  /*89310*/  LOP3.LUT R3, R0, 0x7fff, RZ, 0xc0, !PT ;  /* 0x00007fff00037812 */ /* 0x00cfca00078ec0ff */
[----:B------:R-:W-:-:S04]  /*89320*/  IMAD R9, R2, 0x8000, R3 ;  /* 0x0000800002097824 */ /* 0x000fc800078e0203 */
[----:B----4-:R-:W-:-:S06]  /*89330*/  IMAD.WIDE.U32 R6, R9, 0x4, R28 ;  /* 0x0000000409067825 */ /* 0x010fcc00078e001c */
[----:B------:R-:W2:Y:S01]  /*89340*/  LDG.E R6, desc[UR36][R6.64] ;  /* 0x0000002406067981 */ /* 0x000ea2000c1e1900 */
[----:B------:R-:W-:Y:S01]  /*89350*/  VIADD R3, R0, 0x1 ;  /* 0x0000000100037836 */ /* 0x000fe20000000000 */
[----:B------:R-:W-:Y:S01]  /*89360*/  ISETP.GT.U32.AND P1, PT, R9, 0x1fff, PT ;  /* 0x00001fff0900780c */ /* 0x000fe20003f24070 */
[----:B------:R-:W-:Y:S05]  /*89370*/  BMOV.32.CLEAR RZ, B11 ;  /* 0x000000000bff7355 */ /* 0x000fea0000100000 */
[----:B------:R1:W-:Y:S01]  /*89380*/  STG.E desc[UR36][R4.64+0x10008], R3 ;  /* 0x0100080304007986 */ /* 0x0003e2000c101924 */
[----:B------:R-:W-:Y:S01]  /*89390*/  BSSY.RECONVERGENT B11, `(.L_x_2243) ;  /* 0x00000270000b7945 */ /* 0x000fe20003800200 */
[----:B------:R-:W-:Y:S01]  /*893a0*/  IMAD.MOV.U32 R42, RZ, RZ, RZ ;  /* 0x000000ffff2a7224 */ /* 0x000fe200078e00ff */
[----:B--2---:R-:W-:-:S13]  /*893b0*/  ISETP.NE.AND P0, PT, R6, RZ, PT ;  /* 0x000000ff0600720c */ /* 0x004fda0003f05270 */
[----:B-1----:R-:W-:Y:S05]  /*893c0*/  @!P0 BRA P1, `(.L_x_2244) ;  /* 0x00000000008c8947 */ /* 0x002fea0000800000 */
[----:B------:R-:W-:Y:S04]  /*893d0*/  BSSY.RECONVERGENT B0, `(.L_x_2244) ;  /* 0x0000022000007945 */ /* 0x000fe80003800200 */
[----:B------:R-:W1:Y:S05]  /*893e0*/  BMOV.32.CLEAR R44, B0 ;  /* 0x00000000002c7355 */ /* 0x000e6a0000100000 */
.L_x_2247:
[----:B------:R-:W-:Y:S01]  /*893f0*/  VIADD R42, R42, 0x1 ;  /* 0x000000012a2a7836 */ /* 0x000fe20000000000 */
[----:B------:R-:W-:Y:S05]  /*89400*/  BMOV.32.CLEAR RZ, B0 ;  /* 0x0000000000ff7355 */ /* 0x000fea0000100000 */
[----:B------:R-:W-:Y:S01]  /*89410*/  ISETP.GE.U32.AND P0, PT, R42, 0x8000, PT ;  /* 0x000080002a00780c */ /* 0x000fe20003f06070 */
[----:B------:R-:W-:Y:S04]  /*89420*/  BSSY.RECONVERGENT B0, `(.L_x_2245) ;  /* 0x000000d000007945 */ /* 0x000fe80003800200 */
[----:B--2---:R-:W2:Y:S08]  /*89430*/  BMOV.32.CLEAR R45, B0 ;  /* 0x00000000002d7355 */ /* 0x004eb00000100000 */
[----:B--2---:R-:W-:Y:S05]  /*89440*/  @!P0 BRA `(.L_x_2246) ;  /* 0x0000000000248947 */ /* 0x004fea0003800000 */
[----:B------:R-:W-:Y:S01]  /*89450*/  MOV R8, 0x0 ;  /* 0x0000000000087802 */ /* 0x000fe20000000f00 */
[----:B------:R-:W2:Y:S01]  /*89460*/  LDCU.64 UR4, c[0x4][0x28] ;  /* 0x01000500ff0477ac */ /* 0x000ea20008000a00 */
[----:B------:R-:W-:-:S04]  /*89470*/  CS2R R6, SRZ ;  /* 0x0000000000067805 */ /* 0x000fc8000001ff00 */
[----:B------:R-:W3:Y:S01]  /*89480*/  LDC.64 R8, c[0x4][R8] ;  /* 0x0100000008087b82 */ /* 0x000ee20000000a00 */
[----:B--2---:R-:W-:Y:S02]  /*89490*/  IMAD.U32 R4, RZ, RZ, UR4 ;  /* 0x00000004ff047e24 */ /* 0x004fe4000f8e00ff */
[----:B------:R-:W-:Y:S01]  /*894a0*/  IMAD.U32 R5, RZ, RZ, UR5 ;  /* 0x00000005ff057e24 */ /* 0x000fe2000f8e00ff */
[----:B------:R-:W-:Y:S06]  /*894b0*/  BMOV.32.CLEAR RZ, B0 ;  /* 0x0000000000ff7355 */ /* 0x000fec0000100000 */
[----:B------:R-:W-:-:S07]  /*894c0*/  LEPC R20, `(.L_x_2246) ;  /* 0x000000001014794e */ /* 0x000fce0000000000 */
[----:B01-3-5:R-:W-:Y:S05]  /*894d0*/  CALL.ABS.NOINC R8 ;  /* 0x0000000008007343 */ /* 0x02bfea0003c00000 */
.L_x_2246:
[----:B------:R2:W-:Y:S05]  /*894e0*/  BMOV.32 B0, R45 ;  /* 0x0000002d00007356 */ /* 0x0005ea0000000000 */
[----:B------:R-:W-:Y:S05]  /*894f0*/  BSYNC.RECONVERGENT B0 ;  /* 0x0000000000007941 */ /* 0x000fea0003800200 */
.L_x_2245:
[----:B------:R-:W-:-:S04]  /*89500*/  IADD3 R4, P0, PT, R24, -0x80000000, RZ ;  /* 0x8000000018047810 */ /* 0x000fc80007f1e0ff */
[----:B------:R-:W-:Y:S02]  /*89510*/  IADD3 R4, P1, PT, R4, 0xc000000, RZ ;  /* 0x0c00000004047810 */ /* 0x000fe40007f3e0ff */
[----:B------:R-:W-:-:S04]  /*89520*/  IADD3.X R0, PT, PT, R25, 0x1, RZ, P0, !PT ;  /* 0x0000000119007810 */ /* 0x000fc800007fe4ff */
[----:B------:R-:W-:-:S05]  /*89530*/  IADD3.X R5, PT, PT, RZ, R0, RZ, P1, !PT ;  /* 0x00000000ff057210 */ /* 0x000fca0000ffe4ff */
[----:B------:R-:W3:Y:S02]  /*89540*/  LDG.E R0, desc[UR36][R4.64+0x10008] ;  /* 0x0100082404007981 */ /* 0x000ee4000c1e1900 */
[----:B---3--:R-:W-:-:S05]  /*89550*/  LOP3.LUT R3, R0, 0x7fff, RZ, 0xc0, !PT ;  /* 0x00007fff00037812 */ /* 0x008fca00078ec0ff */
[----:B------:R-:W-:-:S04]  /*89560*/  IMAD R9, R2, 0x8000, R3 ;  /* 0x0000800002097824 */ /* 0x000fc800078e0203 */
[----:B------:R-:W-:-:S06]  /*89570*/  IMAD.WIDE.U32 R6, R9, 0x4, R28 ;  /* 0x0000000409067825 */ /* 0x000fcc00078e001c */
[----:B------:R-:W3:Y:S01]  /*89580*/  LDG.E R6, desc[UR36][R6.64] ;  /* 0x0000002406067981 */ /* 0x000ee2000c1e1900 */
[----:B------:R-:W-:-:S05]  /*89590*/  VIADD R3, R0, 0x1 ;  /* 0x0000000100037836 */ /* 0x000fca0000000000 */
[----:B------:R4:W-:Y:S01]  /*895a0*/  STG.E desc[UR36][R4.64+0x10008], R3 ;  /* 0x0100080304007986 */ /* 0x0009e2000c101924 */
[----:B---3--:R-:W-:-:S04]  /*895b0*/  ISETP.NE.AND P0, PT, R6, RZ, PT ;  /* 0x000000ff0600720c */ /* 0x008fc80003f05270 */
[----:B------:R-:W-:-:S13]  /*895c0*/  ISETP.GT.U32.AND P0, PT, R9, 0x1fff, !P0 ;  /* 0x00001fff0900780c */ /* 0x000fda0004704070 */
[----:B----4-:R-:W-:Y:S05]  /*895d0*/  @!P0 BRA `(.L_x_2247) ;  /* 0xfffffffc00848947 */ /* 0x010fea000383ffff */
[----:B-1----:R1:W-:Y:S05]  /*895e0*/  BMOV.32 B0, R44 ;  /* 0x0000002c00007356 */ /* 0x0023ea0000000000 */
[----:B------:R-:W-:Y:S05]  /*895f0*/  BSYNC.RECONVERGENT B0 ;  /* 0x0000000000007941 */ /* 0x000fea0003800200 */
.L_x_2244:
[----:B------:R-:W-:Y:S05]  /*89600*/  BSYNC.RECONVERGENT B11 ;  /* 0x00000000000b7941 */ /* 0x000fea0003800200 */
.L_x_2243:
        /* <DEDUP_REMOVED lines=9> */
.L_x_2249:
[----:B------:R-:W-:-:S04]  /*896a0*/  IMAD.WIDE.U32 R4, R0, 0x4, R28 ;  /* 0x0000000400047825 */ /* 0x000fc800078e001c */
[----:B------:R-:W-:-:S05]  /*896b0*/  IMAD.MOV.U32 R3, RZ, RZ, -0x1 ;  /* 0xffffffffff037424 */ /* 0x000fca00078e00ff */
[----:B------:R3:W5:Y:S02]  /*896c0*/  ATOMG.E.EXCH.STRONG.GPU PT, RZ, desc[UR36][R4.64], R3 ;  /* 0x8000000304ff79a8 */ /* 0x000764000c1ef124 */
.L_x_2250:
[----:B------:R-:W-:Y:S05]  /*896d0*/  BSYNC.RECONVERGENT B0 ;  /* 0x0000000000007941 */ /* 0x000fea0003800200 */
.L_x_2248:
[----:B------:R-:W-:Y:S01]  /*896e0*/  BSSY B0, `(.L_x_2251) ;  /* 0x000005a000007945 */ /* 0x000fe20003800000 */
[----:B------:R-:W-:-:S07]  /*896f0*/  IMAD.MOV.U32 R6, RZ, RZ, R42 ;  /* 0x000000ffff067224 */ /* 0x000fce00078e002a */
.L_x_2270:
[----:B------:R-:W-:Y:S01]  /*89700*/  LOP3.LUT P0, RZ, R41, 0x7, RZ, 0xc0, !PT ;  /* 0x0000000729ff7812 */ /* 0x000fe2000780c0ff */
[----:B------:R-:W-:Y:S05]  /*89710*/  YIELD ;  /* 0x0000000000007946 */ /* 0x000fea0003800000 */
[----:B------:R-:W-:Y:S07]  /*89720*/  BSSY B1, `(.L_x_2252) ;  /* 0x000001b000017945 */ /* 0x000fee0003800000 */
[----:B----4-:R-:W-:Y:S05]  /*89730*/  @P0 BRA `(.L_x_2253) ;  /* 0x0000000000640947 */ /* 0x010fea0003800000 */
.L_x_2260:
[C---:B------:R-:W-:Y:S01]  /*89740*/  ISETP.GT.U32.AND P1, PT, R41.reuse, 0xffff, PT ;  /* 0x0000ffff2900780c */ /* 0x040fe20003f24070 */
[----:B------:R-:W-:Y:S05]  /*89750*/  YIELD ;  /* 0x0000000000007946 */ /* 0x000fea0003800000 */
[----:B---34-:R-:W-:Y:S01]  /*89760*/  SHF.R.U32.HI R5, RZ, 0x3, R41 ;  /* 0x00000003ff057819 */ /* 0x018fe20000011629 */
[----:B------:R-:W-:Y:S01]  /*89770*/  BSSY.RECONVERGENT B2, `(.L_x_2254) ;  /* 0x0000009000027945 */ /* 0x000fe20003800200 */
[----:B----4-:R-:W-:-:S03]  /*89780*/  LEA.HI R3, R41, R39, RZ, 0x1f ;  /* 0x0000002729037211 */ /* 0x010fc600078ff8ff */
[----:B------:R-:W-:Y:S02]  /*89790*/  IMAD.WIDE.U32 R4, R5, 0x4, R28 ;  /* 0x0000000405047825 */ /* 0x000fe400078e001c */
[----:B------:R-:W-:Y:S05]  /*897a0*/  @P1 BRA `(.L_x_2255) ;  /* 0x00000000000c1947 */ /* 0x000fea0003800000 */
[----:B------:R-:W-:-:S06]  /*897b0*/  IMAD.MOV.U32 R0, RZ, RZ, -0x1 ;  /* 0xffffffffff007424 */ /* 0x000fcc00078e00ff */
[----:B------:R3:W4:Y:S01]  /*897c0*/  ATOMS.EXCH R0, [R3+0x10000], R0 ;  /* 0x010000000300738c */ /* 0x0007220004000000 */
[----:B------:R-:W-:Y:S05]  /*897d0*/  BRA `(.L_x_2256) ;  /* 0x0000000000087947 */ /* 0x000fea0003800000 */
.L_x_2255:
[----:B------:R-:W-:-:S05]  /*897e0*/  IMAD.MOV.U32 R7, RZ, RZ, -0x1 ;  /* 0xffffffffff077424 */ /* 0x000fca00078e00ff */
[----:B------:R3:W5:Y:S02]  /*897f0*/  ATOMG.E.EXCH.STRONG.GPU PT, R0, desc[UR36][R4.64], R7 ;  /* 0x80000007040079a8 */ /* 0x000764000c1ef124 */
.L_x_2256:
[----:B------:R-:W-:Y:S05]  /*89800*/  BSYNC.RECONVERGENT B2 ;  /* 0x0000000000027941 */ /* 0x000fea0003800200 */
.L_x_2254:
[----:B---345:R-:W-:-:S05]  /*89810*/  VIADD R7, R0, 0x1 ;  /* 0x0000000100077836 */ /* 0x038fca0000000000 */
[----:B------:R-:W-:-:S13]  /*89820*/  ISETP.GE.U32.AND P0, PT, R7, 0x2, PT ;  /* 0x000000020700780c */ /* 0x000fda0003f06070 */
[----:B------:R-:W-:Y:S05]  /*89830*/  @!P0 BRA `(.L_x_2253) ;  /* 0x0000000000248947 */ /* 0x000fea0003800000 */
[----:B------:R-:W-:Y:S04]  /*89840*/  BSSY.RECONVERGENT B2, `(.L_x_2257) ;  /* 0x0000005000027945 */ /* 0x000fe80003800200 */
[----:B------:R-:W-:Y:S05]  /*89850*/  @P1 BRA `(.L_x_2258) ;  /* 0x0000000000081947 */ /* 0x000fea0003800000 */
[----:B------:R3:W-:Y:S01]  /*89860*/  ATOMS.EXCH RZ, [R3+0x10000], RZ ;  /* 0x010000ff03ff738c */ /* 0x0007e20004000000 */
[----:B------:R-:W-:Y:S05]  /*89870*/  BRA `(.L_x_2259) ;  /* 0x0000000000047947 */ /* 0x000fea0003800000 */
.L_x_2258:
[----:B------:R4:W5:Y:S02]  /*89880*/  ATOMG.E.EXCH.STRONG.GPU PT, RZ, desc[UR36][R4.64], RZ ;  /* 0x800000ff04ff79a8 */ /* 0x000964000c1ef124 */
.L_x_2259:
[----:B------:R-:W-:Y:S05]  /*89890*/  BSYNC.RECONVERGENT B2 ;  /* 0x0000000000027941 */ /* 0x000fea0003800200 */
.L_x_2257:
[----:B------:R-:W-:Y:S01]  /*898a0*/  LOP3.LUT P0, RZ, R0, 0x7, RZ, 0xc0, !PT ;  /* 0x0000000700ff7812 */ /* 0x000fe2000780c0ff */
[----:B------:R-:W-:-:S12]  /*898b0*/  IMAD.MOV.U32 R41, RZ, RZ, R0 ;  /* 0x000000ffff297224 */ /* 0x000fd800078e0000 */
[----:B------:R-:W-:Y:S05]  /*898c0*/  @!P0 BRA `(.L_x_2260) ;  /* 0xfffffffc009c8947 */ /* 0x000fea000383ffff */
.L_x_2253:
[----:B------:R-:W-:Y:S05]  /*898d0*/  BSYNC B1 ;  /* 0x0000000000017941 */ /* 0x000fea0003800000 */
.L_x_2252:
        /* <DEDUP_REMOVED lines=14> */
[----:B------:R-:W-:Y:S05]  /*899c0*/  @P0 BREAK B0 ;  /* 0x0000000000000942 */ /* 0x000fea0003800000 */
[----:B------:R-:W-:Y:S05]  /*899d0*/  @P0 BRA `(.L_x_2265) ;  /* 0x0000000400600947 */ /* 0x000fea0003800000 */
.L_x_2263:
[----:B------:R-:W-:Y:S01]  /*899e0*/  ISETP.GT.U32.AND P1, PT, R6, 0xffff, PT ;  /* 0x0000ffff0600780c */ /* 0x000fe20003f24070 */
[----:B------:R-:W-:Y:S01]  /*899f0*/  BSSY.RECONVERGENT B2, `(.L_x_2266) ;  /* 0x0000009000027945 */ /* 0x000fe20003800200 */
[----:B------:R-:W-:-:S11]  /*89a00*/  SHF.R.U32.HI R4, RZ, 0x3, R6 ;  /* 0x00000003ff047819 */ /* 0x000fd60000011606 */
[----:B------:R-:W-:-:S06]  /*89a10*/  @!P1 IMAD R0, R4, 0x4, R39 ;  /* 0x0000000404009824 */ /* 0x000fcc00078e0227 */
[----:B------:R-:W3:Y:S02]  /*89a20*/  @!P1 LDS R0, [R0+0x10000] ;  /* 0x0100000000009984 */ /* 0x000ee40000000800 */
[----:B---3--:R-:W-:Y:S01]  /*89a30*/  @!P1 ISETP.NE.AND P0, PT, R0, RZ, PT ;  /* 0x000000ff0000920c */ /* 0x008fe20003f05270 */
[----:B------:R-:W-:-:S12]  /*89a40*/  @!P1 BRA `(.L_x_2267) ;  /* 0x00000000000c9947 */ /* 0x000fd80003800000 */
[----:B------:R-:W-:-:S06]  /*89a50*/  IMAD.WIDE.U32 R4, R4, 0x4, R28 ;  /* 0x0000000404047825 */ /* 0x000fcc00078e001c */
[----:B------:R-:W3:Y:S02]  /*89a60*/  LDG.E R4, desc[UR36][R4.64] ;  /* 0x0000002404047981 */ /* 0x000ee4000c1e1900 */
[----:B---3--:R-:W-:-:S13]  /*89a70*/  ISETP.NE.AND P0, PT, R4, RZ, PT ;  /* 0x000000ff0400720c */ /* 0x008fda0003f05270 */
.L_x_2267:
[----:B------:R-:W-:Y:S05]  /*89a80*/  BSYNC.RECONVERGENT B2 ;  /* 0x0000000000027941 */ /* 0x000fea0003800200 */
.L_x_2266:
[----:B------:R-:W-:Y:S05]  /*89a90*/  @!P0 BREAK.RELIABLE B1 ;  /* 0x0000000000018942 */ /* 0x000fea0003800100 */
[----:B------:R-:W-:Y:S05]  /*89aa0*/  @!P0 BREAK B0 ;  /* 0x0000000000008942 */ /* 0x000fea0003800000 */
[----:B------:R-:W-:Y:S05]  /*89ab0*/  @!P0 BRA `(.L_x_2268) ;  /* 0x0000000000f08947 */ /* 0x000fea0003800000 */
.L_x_2262:
[----:B------:R-:W-:Y:S02]  /*89ac0*/  ISETP.GT.U32.AND P0, PT, R6, 0xffff, PT ;  /* 0x0000ffff0600780c */ /* 0x000fe40003f04070 */
[----:B---34-:R-:W-:-:S11]  /*89ad0*/  SHF.R.U32.HI R4, RZ, 0x3, R6 ;  /* 0x00000003ff047819 */ /* 0x018fd60000011606 */
[----:B------:R-:W-:Y:S05]  /*89ae0*/  @P0 BRA `(.L_x_2269) ;  /* 0x0000000000240947 */ /* 0x000fea0003800000 */
[----:B------:R-:W-:-:S05]  /*89af0*/  IMAD R4, R4, 0x4, R39 ;  /* 0x0000000404047824 */ /* 0x000fca00078e0227 */
[----:B------:R-:W3:Y:S02]  /*89b00*/  ATOMS.EXCH R0, [R4+0x10000], R41 ;  /* 0x010000290400738c */ /* 0x000ee40004000000 */
[----:B---3--:R-:W-:-:S13]  /*89b10*/  ISETP.NE.AND P0, PT, R0, -0x1, PT ;  /* 0xffffffff0000780c */ /* 0x008fda0003f05270 */
[----:B------:R-:W-:Y:S05]  /*89b20*/  @!P0 BREAK.RELIABLE B1 ;  /* 0x0000000000018942 */ /* 0x000fea0003800100 */
[----:B------:R-:W-:Y:S05]  /*89b30*/  @!P0 BREAK B0 ;  /* 0x0000000000008942 */ /* 0x000fea0003800000 */
[----:B------:R-:W-:Y:S05]  /*89b40*/  @!P0 BRA `(.L_x_2242) ;  /* 0x0000000400148947 */ /* 0x000fea0003800000 */
[----:B------:R4:W-:Y:S01]  /*89b50*/  ATOMS.EXCH RZ, [R4+0x10000], RZ ;  /* 0x010000ff04ff738c */ /* 0x0009e20004000000 */
[----:B------:R-:W-:Y:S01]  /*89b60*/  IMAD.MOV.U32 R3, RZ, RZ, R41 ;  /* 0x000000ffff037224 */ /* 0x000fe200078e0029 */
[----:B------:R-:W-:Y:S06]  /*89b70*/  BRA `(.L_x_2264) ;  /* 0x0000000000207947 */ /* 0x000fec0003800000 */
.L_x_2269:
[----:B------:R-:W-:-:S05]  /*89b80*/  IMAD.WIDE.U32 R4, R4, 0x4, R28 ;  /* 0x0000000404047825 */ /* 0x000fca00078e001c */
[----:B------:R-:W3:Y:S02]  /*89b90*/  ATOMG.E.EXCH.STRONG.GPU PT, R0, desc[UR36][R4.64], R41 ;  /* 0x80000029040079a8 */ /* 0x000ee4000c1ef124 */
[----:B---3--:R-:W-:-:S13]  /*89ba0*/  ISETP.NE.AND P0, PT, R0, -0x1, PT ;  /* 0xffffffff0000780c */ /* 0x008fda0003f05270 */
[----:B------:R-:W-:Y:S05]  /*89bb0*/  @!P0 BREAK.RELIABLE B1 ;  /* 0x0000000000018942 */ /* 0x000fea0003800100 */
[----:B------:R-:W-:Y:S05]  /*89bc0*/  @!P0 BREAK B0 ;  /* 0x0000000000008942 */ /* 0x000fea0003800000 */
[----:B------:R-:W-:Y:S05]  /*89bd0*/  @!P0 BRA `(.L_x_2242) ;  /* 0x0000000000f08947 */ /* 0x000fea0003800000 */
[----:B------:R3:W5:Y:S01]  /*89be0*/  ATOMG.E.EXCH.STRONG.GPU PT, RZ, desc[UR36][R4.64], RZ ;  /* 0x800000ff04ff79a8 */ /* 0x000762000c1ef124 */
[----:B------:R-:W-:-:S07]  /*89bf0*/  IMAD.MOV.U32 R3, RZ, RZ, R41 ;  /* 0x000000ffff037224 */ /* 0x000fce00078e0029 */
.L_x_2264:
[----:B------:R-:W-:Y:S05]  /*89c00*/  BSYNC.RELIABLE B1 ;  /* 0x0000000000017941 */ /* 0x000fea0003800100 */
.L_x_2261:
        /* <DEDUP_REMOVED lines=8> */
.L_x_2251:
        /* <DEDUP_REMOVED lines=10> */
[----:B------:R-:W-:Y:S01]  /*89d30*/  IMAD.SHL.U32 R3, R3, 0x4, RZ ;  /* 0x0000000403037824 */ /* 0x000fe200078e00ff */
[----:B------:R-:W-:Y:S02]  /*89d40*/  MOV R7, R41 ;  /* 0x0000002900077202 */ /* 0x000fe40000000f00 */
        /* <DEDUP_REMOVED lines=19> */
.L_x_2268:
        /* <DEDUP_REMOVED lines=14> */
.L_x_2265:
[----:B------:R-:W-:Y:S01]  /*89f60*/  IMAD.MOV.U32 R7, RZ, RZ, R41 ;  /* 0x000000ffff077224 */ /* 0x000fe200078e0029 */
[----:B------:R3:W-:Y:S01]  /*89f70*/  STL [R1+0x118], R18 ;  /* 0x0001181201007387 */ /* 0x0007e20000100800 */
[----:B------:R-:W-:-:S03]  /*89f80*/  IMAD.MOV.U32 R19, RZ, RZ, R18 ;  /* 0x000000ffff137224 */ /* 0x000fc600078e0012 */
[----:B------:R3:W-:Y:S04]  /*89f90*/  STL.64 [R22+0x120], R6 ;  /* 0x0001200616007387 */ /* 0x0007e80000100a00 */
.L_x_2242:
[----:B------:R-:W-:Y:S05]  /*89fa0*/  BSYNC B8 ;  /* 0x0000000000087941 */ /* 0x000fea0003800000 */
.L_x_2241:
        /* <DEDUP_REMOVED lines=9> */
[----:B---3--:R-:W-:-:S05]  /*8a040*/  IADD3.X R0, PT, PT, R25, 0x1, RZ, P0, !PT ;  /* 0x0000000119007810 */ /* 0x008fca00007fe4ff */
        /* <DEDUP_REMOVED lines=16> */
.L_x_2277:
[----:B------:R-:W-:Y:S01]  /*8a150*/  VIADD R18, R18, 0x1 ;  /* 0x0000000112127836 */ /* 0x000fe20000000000 */
[----:B------:R-:W-:Y:S05]  /*8a160*/  BMOV.32.CLEAR RZ, B0 ;  /* 0x0000000000ff7355 */ /* 0x000fea0000100000 */
[----:B------:R-:W-:Y:S01]  /*8a170*/  ISETP.GE.U32.AND P0, PT, R18, 0x8000, PT ;  /* 0x000080001200780c */ /* 0x000fe20003f06070 */
[----:B------:R-:W-:Y:S04]  /*8a180*/  BSSY.RECONVERGENT B0, `(.L_x_2275) ;  /* 0x000000d000007945 */ /* 0x000fe80003800200 */
[----:B------:R-:W2:Y:S08]  /*8a190*/  BMOV.32.CLEAR R41, B0 ;  /* 0x0000000000297355 */ /* 0x000eb00000100000 */
        /* <DEDUP_REMOVED lines=10> */
.L_x_2276:
[----:B------:R2:W-:Y:S05]  /*8a240*/  BMOV.32 B0, R41 ;  /* 0x0000002900007356 */ /* 0x0005ea0000000000 */
[----:B------:R-:W-:Y:S05]  /*8a250*/  BSYNC.RECONVERGENT B0 ;  /* 0x0000000000007941 */ /* 0x000fea0003800200 */
.L_x_2275:
[----:B------:R-:W-:-:S04]  /*8a260*/  IADD3 R4, P0, PT, R24, -0x80000000, RZ ;  /* 0x8000000018047810 */ /* 0x000fc80007f1e0ff */
[----:B------:R-:W-:Y:S02]  /*8a270*/  IADD3 R4, P1, PT, R4, 0xc000000, RZ ;  /* 0x0c00000004047810 */ /* 0x000fe40007f3e0ff */
[----:B------:R-:W-:-:S05]  /*8a280*/  IADD3.X R0, PT, PT, R25, 0x1, RZ, P0, !PT ;  /* 0x0000000119007810 */ /* 0x000fca00007fe4ff */
[----:B------:R-:W-:-:S05]  /*8a290*/  IMAD.X R5, RZ, RZ, R0, P1 ;  /* 0x000000ffff057224 */ /* 0x000fca00008e0600 */
[----:B------:R-:W3:Y:S02]  /*8a2a0*/  LDG.E R0, desc[UR36][R4.64+0x10008] ;  /* 0x0100082404007981 */ /* 0x000ee4000c1e1900 */
[----:B---3--:R-:W-:-:S05]  /*8a2b0*/  LOP3.LUT R3, R0, 0x7fff, RZ, 0xc0, !PT ;  /* 0x00007fff00037812 */ /* 0x008fca00078ec0ff */
[----:B--2---:R-:W-:-:S04]  /*8a2c0*/  IMAD R41, R2, 0x8000, R3 ;  /* 0x0000800002297824 */ /* 0x004fc800078e0203 */
[----:B------:R-:W-:-:S06]  /*8a2d0*/  IMAD.WIDE.U32 R6, R41, 0x4, R28 ;  /* 0x0000000429067825 */ /* 0x000fcc00078e001c */
[----:B------:R-:W2:Y:S01]  /*8a2e0*/  LDG.E R6, desc[UR36][R6.64] ;  /* 0x0000002406067981 */ /* 0x000ea2000c1e1900 */
[----:B------:R-:W-:-:S05]  /*8a2f0*/  VIADD R3, R0, 0x1 ;  /* 0x0000000100037836 */ /* 0x000fca0000000000 */
[----:B------:R3:W-:Y:S01]  /*8a300*/  STG.E desc[UR36][R4.64+0x10008], R3 ;  /* 0x0100080304007986 */ /* 0x0007e2000c101924 */
[----:B--2---:R-:W-:-:S04]  /*8a310*/  ISETP.NE.AND P0, PT, R6, RZ, PT ;  /* 0x000000ff0600720c */ /* 0x004fc80003f05270 */
[----:B------:R-:W-:-:S13]  /*8a320*/  ISETP.GT.U32.AND P0, PT, R41, 0x1fff, !P0 ;  /* 0x00001fff2900780c */ /* 0x000fda0004704070 */
[----:B---3--:R-:W-:Y:S05]  /*8a330*/  @!P0 BRA `(.L_x_2277) ;  /* 0xfffffffc00848947 */ /* 0x008fea000383ffff */
[----:B-1----:R1:W-:Y:S05]  /*8a340*/  BMOV.32 B0, R22 ;  /* 0x0000001600007356 */ /* 0x0023ea0000000000 */
[----:B------:R-:W-:Y:S05]  /*8a350*/  BSYNC.RECONVERGENT B0 ;  /* 0x0000000000007941 */ /* 0x000fea0003800200 */
.L_x_2274:
[----:B------:R-:W-:Y:S05]  /*8a360*/  BSYNC.RECONVERGENT B11 ;  /* 0x00000000000b7941 */ /* 0x000fea0003800200 */
.L_x_2273:
        /* <DEDUP_REMOVED lines=9> */
.L_x_2279:
[----:B------:R-:W-:-:S04]  /*8a400*/  IMAD.WIDE.U32 R4, R0, 0x4, R28 ;  /* 0x0000000400047825 */ /* 0x000fc800078e001c */
[----:B------:R-:W-:-:S05]  /*8a410*/  IMAD.MOV.U32 R3, RZ, RZ, -0x1 ;  /* 0xffffffffff037424 */ /* 0x000fca00078e00ff */
[----:B------:R2:W5:Y:S02]  /*8a420*/  ATOMG.E.EXCH.STRONG.GPU PT, RZ, desc[UR36][R4.64], R3 ;  /* 0x8000000304ff79a8 */ /* 0x000564000c1ef124 */
.L_x_2280:
[----:B------:R-:W-:Y:S05]  /*8a430*/  BSYNC.RECONVERGENT B0 ;  /* 0x0000000000007941 */ /* 0x000fea0003800200 */
.L_x_2278:
[----:B------:R-:W-:Y:S01]  /*8a440*/  BSSY B0, `(.L_x_2281) ;  /* 0x000005a000007945 */ /* 0x000fe20003800000 */
[----:B------:R-:W-:-:S07]  /*8a450*/  IMAD.MOV.U32 R8, RZ, RZ, R41 ;  /* 0x000000ffff087224 */ /* 0x000fce00078e0029 */
.L_x_2300:
[----:B------:R-:W-:Y:S01]  /*8a460*/  LOP3.LUT P0, RZ, R43, 0x7, RZ, 0xc0, !PT ;  /* 0x000000072bff7812 */ /* 0x000fe2000780c0ff */
[----:B------:R-:W-:Y:S05]  /*8a470*/  YIELD ;  /* 0x0000000000007946 */ /* 0x000fea0003800000 */
[----:B------:R-:W-:Y:S07]  /*8a480*/  BSSY B1, `(.L_x_2282) ;  /* 0x000001b000017945 */ /* 0x000fee0003800000 */
[----:B---3--:R-:W-:Y:S05]  /*8a490*/  @P0 BRA `(.L_x_2283) ;  /* 0x0000000000640947 */ /* 0x008fea0003800000 */
.L_x_2290:
[C---:B------:R-:W-:Y:S01]  /*8a4a0*/  ISETP.GT.U32.AND P1, PT, R43.reuse, 0xffff, PT ;  /* 0x0000ffff2b00780c */ /* 0x040fe20003f24070 */
[----:B------:R-:W-:Y:S05]  /*8a4b0*/  YIELD ;  /* 0x0000000000007946 */ /* 0x000fea0003800000 */
[----:B--2-4-:R-:W-:Y:S01]  /*8a4c0*/  SHF.R.U32.HI R5, RZ, 0x3, R43 ;  /* 0x00000003ff057819 */ /* 0x014fe2000001162b */
[----:B------:R-:W-:Y:S01]  /*8a4d0*/  BSSY.RECONVERGENT B2, `(.L_x_2284) ;  /* 0x0000009000027945 */ /* 0x000fe20003800200 */
[----:B---3--:R-:W-:-:S03]  /*8a4e0*/  LEA.HI R3, R43, R39, RZ, 0x1f ;  /* 0x000000272b037211 */ /* 0x008fc600078ff8ff */
[----:B------:R-:W-:Y:S02]  /*8a4f0*/  IMAD.WIDE.U32 R4, R5, 0x4, R28 ;  /* 0x0000000405047825 */ /* 0x000fe400078e001c */
[----:B------:R-:W-:Y:S05]  /*8a500*/  @P1 BRA `(.L_x_2285) ;  /* 0x00000000000c1947 */ /* 0x000fea0003800000 */
[----:B------:R-:W-:-:S06]  /*8a510*/  MOV R0, 0xffffffff ;  /* 0xffffffff00007802 */ /* 0x000fcc0000000f00 */
[----:B------:R3:W4:Y:S01]  /*8a520*/  ATOMS.EXCH R0, [R3+0x10000], R0 ;  /* 0x010000000300738c */ /* 0x0007220004000000 */
[----:B------:R-:W-:Y:S05]  /*8a530*/  BRA `(.L_x_2286) ;  /* 0x0000000000087947 */ /* 0x000fea0003800000 */
.L_x_2285:
[----:B------:R-:W-:-:S05]  /*8a540*/  IMAD.MOV.U32 R7, RZ, RZ, -0x1 ;  /* 0xffffffffff077424 */ /* 0x000fca00078e00ff */
[----:B------:R2:W5:Y:S02]  /*8a550*/  ATOMG.E.EXCH.STRONG.GPU PT, R0, desc[UR36][R4.64], R7 ;  /* 0x80000007040079a8 */ /* 0x000564000c1ef124 */
.L_x_2286:
[----:B------:R-:W-:Y:S05]  /*8a560*/  BSYNC.RECONVERGENT B2 ;  /* 0x0000000000027941 */ /* 0x000fea0003800200 */
.L_x_2284:
[----:B----45:R-:W-:-:S05]  /*8a570*/  VIADD R6, R0, 0x1 ;  /* 0x0000000100067836 */ /* 0x030fca0000000000 */
[----:B------:R-:W-:-:S13]  /*8a580*/  ISETP.GE.U32.AND P0, PT, R6, 0x2, PT ;  /* 0x000000020600780c */ /* 0x000fda0003f06070 */
[----:B------:R-:W-:Y:S05]  /*8a590*/  @!P0 BRA `(.L_x_2283) ;  /* 0x0000000000248947 */ /* 0x000fea0003800000 */
[----:B------:R-:W-:Y:S04]  /*8a5a0*/  BSSY.RECONVERGENT B2, `(.L_x_2287) ;  /* 0x0000005000027945 */ /* 0x000fe80003800200 */
[----:B------:R-:W-:Y:S05]  /*8a5b0*/  @P1 BRA `(.L_x_2288) ;  /* 0x0000000000081947 */ /* 0x000fea0003800000 */
[----:B------:R4:W-:Y:S01]  /*8a5c0*/  ATOMS.EXCH RZ, [R3+0x10000], RZ ;  /* 0x010000ff03ff738c */ /* 0x0009e20004000000 */
[----:B------:R-:W-:Y:S05]  /*8a5d0*/  BRA `(.L_x_2289) ;  /* 0x0000000000047947 */ /* 0x000fea0003800000 */
.L_x_2288:
[----:B------:R4:W5:Y:S02]  /*8a5e0*/  ATOMG.E.EXCH.STRONG.GPU PT, RZ, desc[UR36][R4.64], RZ ;  /* 0x800000ff04ff79a8 */ /* 0x000964000c1ef124 */
.L_x_2289:
[----:B------:R-:W-:Y:S05]  /*8a5f0*/  BSYNC.RECONVERGENT B2 ;  /* 0x0000000000027941 */ /* 0x000fea0003800200 */
.L_x_2287:
[----:B------:R-:W-:Y:S01]  /*8a600*/  LOP3.LUT P0, RZ, R0, 0x7, RZ, 0xc0, !PT ;  /* 0x0000000700ff7812 */ /* 0x000fe2000780c0ff */
[----:B------:R-:W-:-:S12]  /*8a610*/  IMAD.MOV.U32 R43, RZ, RZ, R0 ;  /* 0x000000ffff2b7224 */ /* 0x000fd800078e0000 */
[----:B------:R-:W-:Y:S05]  /*8a620*/  @!P0 BRA `(.L_x_2290) ;  /* 0xfffffffc009c8947 */ /* 0x000fea000383ffff */
.L_x_2283:
[----:B------:R-:W-:Y:S05]  /*8a630*/  BSYNC B1 ;  /* 0x0000000000017941 */ /* 0x000fea0003800000 */
.L_x_2282:
        /* <DEDUP_REMOVED lines=14> */
[----:B------:R-:W-:Y:S05]  /*8a720*/  @P0 BREAK B0 ;  /* 0x0000000000000942 */ /* 0x000fea0003800000 */
[----:B------:R-:W-:Y:S05]  /*8a730*/  @P0 BRA `(.L_x_2295) ;  /* 0x0000000400800947 */ /* 0x000fea0003800000 */
.L_x_2293:
[----:B------:R-:W-:Y:S01]  /*8a740*/  ISETP.GT.U32.AND P1, PT, R8, 0xffff, PT ;  /* 0x0000ffff0800780c */ /* 0x000fe20003f24070 */
[----:B------:R-:W-:Y:S01]  /*8a750*/  BSSY.RECONVERGENT B2, `(.L_x_2296) ;  /* 0x0000009000027945 */ /* 0x000fe20003800200 */
[----:B------:R-:W-:-:S11]  /*8a760*/  SHF.R.U32.HI R4, RZ, 0x3, R8 ;  /* 0x00000003ff047819 */ /* 0x000fd60000011608 */
[----:B---3--:R-:W-:-:S06]  /*8a770*/  @!P1 IMAD R0, R4, 0x4, R39 ;  /* 0x0000000404009824 */ /* 0x008fcc00078e0227 */
[----:B------:R-:W2:Y:S02]  /*8a780*/  @!P1 LDS R0, [R0+0x10000] ;  /* 0x0100000000009984 */ /* 0x000ea40000000800 */
[----:B--2---:R-:W-:Y:S01]  /*8a790*/  @!P1 ISETP.NE.AND P0, PT, R0, RZ, PT ;  /* 0x000000ff0000920c */ /* 0x004fe20003f05270 */
[----:B------:R-:W-:-:S12]  /*8a7a0*/  @!P1 BRA `(.L_x_2297) ;  /* 0x00000000000c9947 */ /* 0x000fd80003800000 */
[----:B------:R-:W-:-:S06]  /*8a7b0*/  IMAD.WIDE.U32 R4, R4, 0x4, R28 ;  /* 0x0000000404047825 */ /* 0x000fcc00078e001c */
[----:B------:R-:W2:Y:S02]  /*8a7c0*/  LDG.E R4, desc[UR36][R4.64] ;  /* 0x0000002404047981 */ /* 0x000ea4000c1e1900 */
[----:B--2---:R-:W-:-:S13]  /*8a7d0*/  ISETP.NE.AND P0, PT, R4, RZ, PT ;  /* 0x000000ff0400720c */ /* 0x004fda0003f05270 */
.L_x_2297:
[----:B------:R-:W-:Y:S05]  /*8a7e0*/  BSYNC.RECONVERGENT B2 ;  /* 0x0000000000027941 */ /* 0x000fea0003800200 */
.L_x_2296:
[----:B------:R-:W-:Y:S05]  /*8a7f0*/  @!P0 BREAK.RELIABLE B1 ;  /* 0x0000000000018942 */ /* 0x000fea0003800100 */
[----:B------:R-:W-:Y:S05]  /*8a800*/  @!P0 BREAK B0 ;  /* 0x0000000000008942 */ /* 0x000fea0003800000 */
[----:B------:R-:W-:Y:S05]  /*8a810*/  @!P0 BRA `(.L_x_2298) ;  /* 0x0000000400008947 */ /* 0x000fea0003800000 */
.L_x_2292:
[----:B------:R-:W-:Y:S02]  /*8a820*/  ISETP.GT.U32.AND P0, PT, R8, 0xffff, PT ;  /* 0x0000ffff0800780c */ /* 0x000fe40003f04070 */
[----:B--2-4-:R-:W-:-:S11]  /*8a830*/  SHF.R.U32.HI R4, RZ, 0x3, R8 ;  /* 0x00000003ff047819 */ /* 0x014fd60000011608 */
[----:B------:R-:W-:Y:S05]  /*8a840*/  @P0 BRA `(.L_x_2299) ;  /* 0x0000000000240947 */ /* 0x000fea0003800000 */
[----:B------:R-:W-:-:S05]  /*8a850*/  IMAD R4, R4, 0x4, R39 ;  /* 0x0000000404047824 */ /* 0x000fca00078e0227 */
[----:B---3--:R-:W2:Y:S02]  /*8a860*/  ATOMS.EXCH R0, [R4+0x10000], R43 ;  /* 0x0100002b0400738c */ /* 0x008ea40004000000 */
[----:B--2---:R-:W-:-:S13]  /*8a870*/  ISETP.NE.AND P0, PT, R0, -0x1, PT ;  /* 0xffffffff0000780c */ /* 0x004fda0003f05270 */
[----:B------:R-:W-:Y:S05]  /*8a880*/  @!P0 BREAK.RELIABLE B1 ;  /* 0x0000000000018942 */ /* 0x000fea0003800100 */
[----:B------:R-:W-:Y:S05]  /*8a890*/  @!P0 BREAK B0 ;  /* 0x0000000000008942 */ /* 0x000fea0003800000 */
[----:B------:R-:W-:Y:S05]  /*8a8a0*/  @!P0 BRA `(.L_x_2272) ;  /* 0x0000000400448947 */ /* 0x000fea0003800000 */
[----:B------:R2:W-:Y:S01]  /*8a8b0*/  ATOMS.EXCH RZ, [R4+0x10000], RZ ;  /* 0x010000ff04ff738c */ /* 0x0005e20004000000 */
[----:B------:R-:W-:Y:S01]  /*8a8c0*/  IMAD.MOV.U32 R3, RZ, RZ, R43 ;  /* 0x000000ffff037224 */ /* 0x000fe200078e002b */
[----:B------:R-:W-:Y:S06]  /*8a8d0*/  BRA `(.L_x_2294) ;  /* 0x0000000000207947 */ /* 0x000fec0003800000 */
.L_x_2299:
[----:B------:R-:W-:-:S05]  /*8a8e0*/  IMAD.WIDE.U32 R4, R4, 0x4, R28 ;  /* 0x0000000404047825 */ /* 0x000fca00078e001c */
[----:B---3--:R-:W2:Y:S02]  /*8a8f0*/  ATOMG.E.EXCH.STRONG.GPU PT, R0, desc[UR36][R4.64], R43 ;  /* 0x8000002b040079a8 */ /* 0x008ea4000c1ef124 */
[----:B--2---:R-:W-:-:S13]  /*8a900*/  ISETP.NE.AND P0, PT, R0, -0x1, PT ;  /* 0xffffffff0000780c */ /* 0x004fda0003f05270 */
[----:B------:R-:W-:Y:S05]  /*8a910*/  @!P0 BREAK.RELIABLE B1 ;  /* 0x0000000000018942 */ /* 0x000fea0003800100 */
[----:B------:R-:W-:Y:S05]  /*8a920*/  @!P0 BREAK B0 ;  /* 0x0000000000008942 */ /* 0x000fea0003800000 */
[----:B------:R-:W-:Y:S05]  /*8a930*/  @!P0 BRA `(.L_x_2272) ;  /* 0x0000000400208947 */ /* 0x000fea0003800000 */
[----:B------:R3:W5:Y:S01]  /*8a940*/  ATOMG.E.EXCH.STRONG.GPU PT, RZ, desc[UR36][R4.64], RZ ;  /* 0x800000ff04ff79a8 */ /* 0x000762000c1ef124 */
[----:B------:R-:W-:-:S07]  /*8a950*/  IMAD.MOV.U32 R3, RZ, RZ, R43 ;  /* 0x000000ffff037224 */ /* 0x000fce00078e002b */
.L_x_2294:
[----:B------:R-:W-:Y:S05]  /*8a960*/  BSYNC.RELIABLE B1 ;  /* 0x0000000000017941 */ /* 0x000fea0003800100 */
.L_x_2291:
        /* <DEDUP_REMOVED lines=8> */
.L_x_2281:
[----:B------:R-:W-:Y:S02]  /*8a9f0*/  IMAD.SHL.U32 R0, R8, 0x8, RZ ;  /* 0x0000000808007824 */ /* 0x000fe400078e00ff */
[----:B------:R-:W-:Y:S02]  /*8aa00*/  IMAD.MOV.U32 R3, RZ, RZ, -0x4f0f0efe ;  /* 0xb0f0f102ff037424 */ /* 0x000fe400078e00ff */
[----:B------:R-:W-:Y:S01]  /*8aa10*/  IMAD.MOV.U32 R7, RZ, RZ, -0x40000000 ;  /* 0xc0000000ff077424 */ /* 0x000fe200078e00ff */
[----:B------:R-:W-:Y:S01]  /*8aa20*/  LOP3.LUT R0, R0, 0x38, RZ, 0xc0, !PT ;  /* 0x0000003800007812 */ /* 0x000fe200078ec0ff */
[----:B---3--:R-:W-:Y:S02]  /*8aa30*/  IMAD.MOV.U32 R5, RZ, RZ, -0x203a400 ;  /* 0xfdfc5c00ff057424 */ /* 0x008fe400078e00ff */
        /* <DEDUP_REMOVED lines=30> */
.L_x_2298:
[----:B------:R-:W-:Y:S01]  /*8ac20*/  LOP3.LUT R0, R43, 0x7, RZ, 0xc0, !PT ;  /* 0x000000072b007812 */ /* 0x000fe200078ec0ff */
[----:B------:R-:W-:-:S03]  /*8ac30*/  IMAD.MOV.U32 R9, RZ, RZ, R43 ;  /* 0x000000ffff097224 */ /* 0x000fc600078e002b */
[----:B------:R-:W-:-:S13]  /*8ac40*/  ISETP.NE.AND P0, PT, R0, 0x1, PT ;  /* 0x000000010000780c */ /* 0x000fda0003f05270 */
[C---:B------:R-:W-:Y:S01]  /*8ac50*/  @P0 IMAD.SHL.U32 R4, R19.reuse, 0x8, RZ ;  /* 0x0000000813040824 */ /* 0x040fe200078e00ff */
[----:B------:R-:W-:Y:S01]  /*8ac60*/  @P0 IADD3 R0, PT, PT, R19, 0x1, RZ ;  /* 0x0000000113000810 */ /* 0x000fe20007ffe0ff */
[----:B------:R-:W-:-:S03]  /*8ac70*/  @!P0 IMAD.SHL.U32 R6, R40, 0x8, RZ ;  /* 0x0000000828068824 */ /* 0x000fc600078e00ff */
[----:B------:R-:W-:Y:S01]  /*8ac80*/  @P0 LOP3.LUT R4, R4, 0x7f8, RZ, 0xc0, !PT ;  /* 0x000007f804040812 */ /* 0x000fe200078ec0ff */
[----:B------:R2:W-:Y:S01]  /*8ac90*/  @P0 STL [R1+0x118], R0 ;  /* 0x0001180001000387 */ /* 0x0005e20000100800 */
[----:B------:R-:W-:Y:S01]  /*8aca0*/  @!P0 LOP3.LUT R6, R6, 0x7f8, RZ, 0xc0, !PT ;  /* 0x000007f806068812 */ /* 0x000fe200078ec0ff */
[----:B------:R-:W-:Y:S02]  /*8acb0*/  @P0 IMAD.MOV.U32 R19, RZ, RZ, R0 ;  /* 0x000000ffff130224 */ /* 0x000fe400078e0000 */
[C---:B------:R-:W-:Y:S02]  /*8acc0*/  @P0 IMAD.IADD R3, R1.reuse, 0x1, R4 ;  /* 0x0000000101030824 */ /* 0x040fe400078e0204 */
[----:B------:R-:W-:Y:S02]  /*8acd0*/  @!P0 VIADD R4, R40, 0x1 ;  /* 0x0000000128048836 */ /* 0x000fe40000000000 */
[----:B------:R-:W-:Y:S01]  /*8ace0*/  @!P0 IMAD.IADD R5, R1, 0x1, R6 ;  /* 0x0000000101058824 */ /* 0x000fe200078e0206 */
[----:B------:R2:W-:Y:S01]  /*8acf0*/  @P0 STL.64 [R3+0x120], R8 ;  /* 0x0001200803000387 */ /* 0x0005e20000100a00 */
[----:B------:R-:W-:-:S03]  /*8ad00*/  @!P0 IMAD.MOV.U32 R40, RZ, RZ, R4 ;  /* 0x000000ffff288224 */ /* 0x000fc600078e0004 */
[----:B------:R2:W-:Y:S04]  /*8ad10*/  @!P0 STL [R1+0x920], R4 ;  /* 0x0009200401008387 */ /* 0x0005e80000100800 */
[----:B------:R2:W-:Y:S01]  /*8ad20*/  @!P0 STL.64 [R5+0x928], R8 ;  /* 0x0009280805008387 */ /* 0x0005e20000100a00 */
[----:B------:R-:W-:Y:S05]  /*8ad30*/  BRA `(.L_x_2272) ;  /* 0x0000000000207947 */ /* 0x000fea0003800000 */
.L_x_2295:
        /* <DEDUP_REMOVED lines=8> */
.L_x_2272:
[----:B------:R-:W-:Y:S05]  /*8adc0*/  BSYNC B8 ;  /* 0x0000000000087941 */ /* 0x000fea0003800000 */
.L_x_2271:
[----:B---34-:R-:W-:Y:S01]  /*8add0*/  IADD3 R6, P0, PT, R24, -0x80000000, RZ ;  /* 0x8000000018067810 */ /* 0x018fe20007f1e0ff */
[----:B------:R-:W3:Y:S03]  /*8ade0*/  LDCU.64 UR4, c[0x0][0x380] ;  /* 0x00007000ff0477ac */ /* 0x000ee60008000a00 */
[----:B------:R-:W-:Y:S02]  /*8adf0*/  IADD3 R6, P1, PT, R6, 0xc000000, RZ ;  /* 0x0c00000006067810 */ /* 0x000fe40007f3e0ff */
[----:B-12---:R-:W-:-:S05]  /*8ae00*/  IADD3.X R0, PT, PT, R25, 0x1, RZ, P0, !PT ;  /* 0x0000000119007810 */ /* 0x006fca00007fe4ff */
        /* <DEDUP_REMOVED lines=18> */
[----:B------:R-:W-:Y:S05]  /*8af30*/  BMOV.32.CLEAR RZ, B11 ;  /* 0x000000000bff7355 */ /* 0x000fea0000100000 */
[----:B------:R-:W-:Y:S01]  /*8af40*/  BSSY.RECONVERGENT B11, `(.L_x_2302) ;  /* 0x00000250000b7945 */ /* 0x000fe20003800200 */
.L_x_2305:
[----:B------:R-:W-:Y:S01]  /*8af50*/  VIADD R18, R18, 0x1 ;  /* 0x0000000112127836 */ /* 0x000fe20000000000 */
[----:B------:R-:W-:Y:S04]  /*8af60*/  BSSY.RECONVERGENT B0, `(.L_x_2303) ;  /* 0x000000e000007945 */ /* 0x000fe80003800200 */
[----:B------:R-:W-:Y:S01]  /*8af70*/  ISETP.GE.U32.AND P0, PT, R18, 0x8000, PT ;  /* 0x000080001200780c */ /* 0x000fe20003f06070 */
[----:B-1----:R-:W1:-:S12]  /*8af80*/  BMOV.32.CLEAR R22, B0 ;  /* 0x0000000000167355 */ /* 0x002e580000100000 */
[----:B-1----:R-:W-:Y:S05]  /*8af90*/  @!P0 BRA `(.L_x_2304) ;  /* 0x0000000000248947 */ /* 0x002fea0003800000 */
[----:B------:R-:W-:Y:S01]  /*8afa0*/  MOV R8, 0x0 ;  /* 0x0000000000087802 */ /* 0x000fe20000000f00 */
[----:B------:R-:W1:Y:S01]  /*8afb0*/  LDCU.64 UR4, c[0x4][0x28] ;  /* 0x01000500ff0477ac */ /* 0x000e620008000a00 */
[----:B------:R-:W-:-:S04]  /*8afc0*/  CS2R R6, SRZ ;  /* 0x0000000000067805 */ /* 0x000fc8000001ff00 */
[----:B------:R-:W2:Y:S01]  /*8afd0*/  LDC.64 R8, c[0x4][R8] ;  /* 0x0100000008087b82 */ /* 0x000ea20000000a00 */
[----:B-1----:R-:W-:Y:S02]  /*8afe0*/  IMAD.U32 R4, RZ, RZ, UR4 ;  /* 0x00000004ff047e24 */ /* 0x002fe4000f8e00ff */
[----:B------:R-:W-:Y:S01]  /*8aff0*/  IMAD.U32 R5, RZ, RZ, UR5 ;  /* 0x00000005ff057e24 */ /* 0x000fe2000f8e00ff */
[----:B------:R-:W-:Y:S06]  /*8b000*/  BMOV.32.CLEAR RZ, B0 ;  /* 0x0000000000ff7355 */ /* 0x000fec0000100000 */
[----:B------:R-:W-:-:S07]  /*8b010*/  LEPC R20, `(.L_x_2304) ;  /* 0x000000001014794e */ /* 0x000fce0000000000 */
[----:B0-2--5:R-:W-:Y:S05]  /*8b020*/  CALL.ABS.NOINC R8 ;  /* 0x0000000008007343 */ /* 0x025fea0003c00000 */
.L_x_2304:
[----:B------:R1:W-:Y:S05]  /*8b030*/  BMOV.32 B0, R22 ;  /* 0x0000001600007356 */ /* 0x0003ea0000000000 */
[----:B------:R-:W-:Y:S05]  /*8b040*/  BSYNC.RECONVERGENT B0 ;  /* 0x0000000000007941 */ /* 0x000fea0003800200 */
.L_x_2303:
[----:B------:R-:W-:Y:S01]  /*8b050*/  IADD3 R6, P0, PT, R24, -0x80000000, RZ ;  /* 0x8000000018067810 */ /* 0x000fe20007f1e0ff */
[----:B------:R-:W2:Y:S03]  /*8b060*/  LDCU.64 UR4, c[0x0][0x380] ;  /* 0x00007000ff0477ac */ /* 0x000ea60008000a00 */
[----:B------:R-:W-:Y:S02]  /*8b070*/  IADD3 R6, P1, PT, R6, 0xc000000, RZ ;  /* 0x0c00000006067810 */ /* 0x000fe40007f3e0ff */
[----:B------:R-:W-:-:S05]  /*8b080*/  IADD3.X R0, PT, PT, R25, 0x1, RZ, P0, !PT ;  /* 0x0000000119007810 */ /* 0x000fca00007fe4ff */
        /* <DEDUP_REMOVED lines=10> */
[----:B------:R-:W-:-:S05]  /*8b130*/  IADD3 R3, PT, PT, R0, 0x1, RZ ;  /* 0x0000000100037810 */ /* 0x000fca0007ffe0ff */
[----:B------:R3:W-:Y:S01]  /*8b140*/  STG.E desc[UR36][R6.64+0x8], R3 ;  /* 0x0000080306007986 */ /* 0x0007e2000c101924 */
[----:B--2---:R-:W-:-:S04]  /*8b150*/  ISETP.NE.U32.AND P0, PT, R8, RZ, PT ;  /* 0x000000ff0800720c */ /* 0x004fc80003f05070 */
[----:B------:R-:W-:-:S04]  /*8b160*/  ISETP.NE.AND.EX P0, PT, R9, RZ, PT, P0 ;  /* 0x000000ff0900720c */ /* 0x000fc80003f05300 */
[----:B------:R-:W-:-:S13]  /*8b170*/  ISETP.GT.U32.AND P0, PT, R11, 0x1fff, !P0 ;  /* 0x00001fff0b00780c */ /* 0x000fda0004704070 */
[----:B---3--:R-:W-:Y:S05]  /*8b180*/  @!P0 BRA `(.L_x_2305) ;  /* 0xfffffffc00708947 */ /* 0x008fea000383ffff */
[----:B------:R-:W-:Y:S05]  /*8b190*/  BSYNC.RECONVERGENT B11 ;  /* 0x00000000000b7941 */ /* 0x000fea0003800200 */
.L_x_2302:
[----:B------:R-:W-:Y:S05]  /*8b1a0*/  BSYNC.RECONVERGENT B8 ;  /* 0x0000000000087941 */ /* 0x000fea0003800200 */
.L_x_2301:
[----:B------:R-:W-:Y:S01]  /*8b1b0*/  LOP3.LUT R6, R11, 0x1fffffff, RZ, 0xc0, !PT ;  /* 0x1fffffff0b067812 */ /* 0x000fe200078ec0ff */
[----:B------:R-:W-:Y:S01]  /*8b1c0*/  BSSY.RECONVERGENT B0, `(.L_x_2306) ;  /* 0x000000d000007945 */ /* 0x000fe20003800200 */
[----:B------:R-:W-:Y:S01]  /*8b1d0*/  LOP3.LUT R0, R33, 0x7, RZ, 0xc0, !PT ;  /* 0x0000000721007812 */ /* 0x000fe200078ec0ff */
[----:B------:R-:W-:Y:S01]  /*8b1e0*/  IMAD.MOV.U32 R43, RZ, RZ, R41 ;  /* 0x000000ffff2b7224 */ /* 0x000fe200078e0029 */
[----:B------:R-:W-:-:S03]  /*8b1f0*/  ISETP.GT.U32.AND P0, PT, R6, 0x1fff, PT ;  /* 0x00001fff0600780c */ /* 0x000fc60003f04070 */
[----:B------:R-:W-:-:S10]  /*8b200*/  IMAD R3, R11, 0x8, R0 ;  /* 0x000000080b037824 */ /* 0x000fd400078e0200 */
[----:B------:R-:W-:Y:S05]  /*8b210*/  @P0 BRA `(.L_x_2307) ;  /* 0x00000000000c0947 */ /* 0x000fea0003800000 */
[----:B------:R-:W-:-:S05]  /*8b220*/  IMAD R5, R6, 0x8, R39 ;  /* 0x0000000806057824 */ /* 0x000fca00078e0227 */
[----:B------:R3:W-:Y:S01]  /*8b230*/  ATOMS.EXCH.64 RZ, [R5], R42 ;  /* 0x0000002a05ff738c */ /* 0x0007e20004000400 */
[----:B------:R-:W-:Y:S05]  /*8b240*/  BRA `(.L_x_2308) ;  /* 0x0000000000107947 */ /* 0x000fea0003800000 */
.L_x_2307:
[----:B------:R-:W-:-:S03]  /*8b250*/  IMAD.WIDE.U32 R4, R6, 0x8, R4 ;  /* 0x0000000806047825 */ /* 0x000fc600078e0004 */
[----:B------:R-:W-:-:S05]  /*8b260*/  IADD3 R4, P0, PT, R4, 0xc000000, RZ ;  /* 0x0c00000004047810 */ /* 0x000fca0007f1e0ff */
[----:B------:R-:W-:-:S05]  /*8b270*/  IMAD.X R5, RZ, RZ, R5, P0 ;  /* 0x000000ffff057224 */ /* 0x000fca00000e0605 */
[----:B------:R2:W5:Y:S03]  /*8b280*/  ATOMG.E.EXCH.64.STRONG.GPU PT, RZ, desc[UR36][R4.64+0x8], R42 ;  /* 0x8000082a04ff79a8 */ /* 0x000566000c1ef524 */
.L_x_2308:
[----:B------:R-:W-:Y:S05]  /*8b290*/  BSYNC.RECONVERGENT B0 ;  /* 0x0000000000007941 */ /* 0x000fea0003800200 */
.L_x_2306:
[----:B------:R-:W-:-:S13]  /*8b2a0*/  LOP3.LUT P0, RZ, R34, 0x7, RZ, 0xc0, !PT ;  /* 0x0000000722ff7812 */ /* 0x000fda000780c0ff */
[----:B------:R-:W-:Y:S05]  /*8b2b0*/  @P0 BRA `(.L_x_2309) ;  /* 0x0000000400500947 */ /* 0x000fea0003800000 */
.L_x_2328:
[----:B------:R-:W-:Y:S01]  /*8b2c0*/  LOP3.LUT P0, RZ, R3, 0x7, RZ, 0xc0, !PT ;  /* 0x0000000703ff7812 */ /* 0x000fe2000780c0ff */
[----:B------:R-:W-:Y:S05]  /*8b2d0*/  YIELD ;  /* 0x0000000000007946 */ /* 0x000fea0003800000 */
[----:B------:R-:W-:Y:S07]  /*8b2e0*/  BSSY B0, `(.L_x_2310) ;  /* 0x000001b000007945 */ /* 0x000fee0003800000 */
[----:B---34-:R-:W-:Y:S05]  /*8b2f0*/  @P0 BRA `(.L_x_2311) ;  /* 0x0000000000640947 */ /* 0x018fea0003800000 */
.L_x_2318:
[C---:B------:R-:W-:Y:S01]  /*8b300*/  ISETP.GT.U32.AND P0, PT, R3.reuse, 0xffff, PT ;  /* 0x0000ffff0300780c */ /* 0x040fe20003f04070 */
[----:B------:R-:W-:Y:S05]  /*8b310*/  YIELD ;  /* 0x0000000000007946 */ /* 0x000fea0003800000 */
[----:B--23--:R-:W-:Y:S01]  /*8b320*/  SHF.R.U32.HI R5, RZ, 0x3, R3 ;  /* 0x00000003ff057819 */ /* 0x00cfe20000011603 */
[----:B------:R-:W-:Y:S01]  /*8b330*/  BSSY.RECONVERGENT B1, `(.L_x_2312) ;  /* 0x0000009000017945 */ /* 0x000fe20003800200 */
[----:B------:R-:W-:-:S03]  /*8b340*/  LEA.HI R6, R3, R39, RZ, 0x1f ;  /* 0x0000002703067211 */ /* 0x000fc600078ff8ff */
[----:B------:R-:W-:Y:S02]  /*8b350*/  IMAD.WIDE.U32 R4, R5, 0x4, R28 ;  /* 0x0000000405047825 */ /* 0x000fe400078e001c */
[----:B------:R-:W-:Y:S05]  /*8b360*/  @P0 BRA `(.L_x_2313) ;  /* 0x00000000000c0947 */ /* 0x000fea0003800000 */
[----:B------:R-:W-:-:S05]  /*8b370*/  IMAD.MOV.U32 R7, RZ, RZ, -0x1 ;  /* 0xffffffffff077424 */ /* 0x000fca00078e00ff */
[----:B------:R3:W4:Y:S01]  /*8b380*/  ATOMS.EXCH R0, [R6+0x10000], R7 ;  /* 0x010000070600738c */ /* 0x0007220004000000 */
[----:B------:R-:W-:Y:S05]  /*8b390*/  BRA `(.L_x_2314) ;  /* 0x0000000000087947 */ /* 0x000fea0003800000 */
.L_x_2313:
[----:B------:R-:W-:-:S05]  /*8b3a0*/  IMAD.MOV.U32 R7, RZ, RZ, -0x1 ;  /* 0xffffffffff077424 */ /* 0x000fca00078e00ff */
[----:B------:R2:W5:Y:S02]  /*8b3b0*/  ATOMG.E.EXCH.STRONG.GPU PT, R0, desc[UR36][R4.64], R7 ;  /* 0x80000007040079a8 */ /* 0x000564000c1ef124 */
.L_x_2314:
[----:B------:R-:W-:Y:S05]  /*8b3c0*/  BSYNC.RECONVERGENT B1 ;  /* 0x0000000000017941 */ /* 0x000fea0003800200 */
.L_x_2312:
[----:B--2345:R-:W-:-:S05]  /*8b3d0*/  VIADD R7, R0, 0x1 ;  /* 0x0000000100077836 */ /* 0x03cfca0000000000 */
[----:B------:R-:W-:-:S13]  /*8b3e0*/  ISETP.GE.U32.AND P1, PT, R7, 0x2, PT ;  /* 0x000000020700780c */ /* 0x000fda0003f26070 */
[----:B------:R-:W-:Y:S05]  /*8b3f0*/  @!P1 BRA `(.L_x_2311) ;  /* 0x0000000000249947 */ /* 0x000fea0003800000 */
[----:B------:R-:W-:Y:S04]  /*8b400*/  BSSY.RECONVERGENT B1, `(.L_x_2315) ;  /* 0x0000005000017945 */ /* 0x000fe80003800200 */
[----:B------:R-:W-:Y:S05]  /*8b410*/  @P0 BRA `(.L_x_2316) ;  /* 0x0000000000080947 */ /* 0x000fea0003800000 */
[----:B------:R3:W-:Y:S01]  /*8b420*/  ATOMS.EXCH RZ, [R6+0x10000], RZ ;  /* 0x010000ff06ff738c */ /* 0x0007e20004000000 */
[----:B------:R-:W-:Y:S05]  /*8b430*/  BRA `(.L_x_2317) ;  /* 0x0000000000047947 */ /* 0x000fea0003800000 */
.L_x_2316:
[----:B------:R2:W5:Y:S02]  /*8b440*/  ATOMG.E.EXCH.STRONG.GPU PT, RZ, desc[UR36][R4.64], RZ ;  /* 0x800000ff04ff79a8 */ /* 0x000564000c1ef124 */
.L_x_2317:
[----:B------:R-:W-:Y:S05]  /*8b450*/  BSYNC.RECONVERGENT B1 ;  /* 0x0000000000017941 */ /* 0x000fea0003800200 */
.L_x_2315:
[----:B------:R-:W-:Y:S01]  /*8b460*/  LOP3.LUT P0, RZ, R0, 0x7, RZ, 0xc0, !PT ;  /* 0x0000000700ff7812 */ /* 0x000fe2000780c0ff */
[----:B------:R-:W-:-:S12]  /*8b470*/  IMAD.MOV.U32 R3, RZ, RZ, R0 ;  /* 0x000000ffff037224 */ /* 0x000fd800078e0000 */
[----:B------:R-:W-:Y:S05]  /*8b480*/  @!P0 BRA `(.L_x_2318) ;  /* 0xfffffffc009c8947 */ /* 0x000fea000383ffff */
.L_x_2311:
[----:B------:R-:W-:Y:S05]  /*8b490*/  BSYNC B0 ;  /* 0x0000000000007941 */ /* 0x000fea0003800000 */
.L_x_2310:
        /* <DEDUP_REMOVED lines=15> */
.L_x_2321:
[----:B------:R-:W-:Y:S01]  /*8b590*/  ISETP.GT.U32.AND P1, PT, R34, 0xffff, PT ;  /* 0x0000ffff2200780c */ /* 0x000fe20003f24070 */
[----:B------:R-:W-:Y:S01]  /*8b5a0*/  BSSY.RECONVERGENT B1, `(.L_x_2324) ;  /* 0x0000009000017945 */ /* 0x000fe20003800200 */
[----:B------:R-:W-:-:S11]  /*8b5b0*/  SHF.R.U32.HI R4, RZ, 0x3, R34 ;  /* 0x00000003ff047819 */ /* 0x000fd60000011622 */
[----:B------:R-:W-:-:S06]  /*8b5c0*/  @!P1 IMAD R0, R4, 0x4, R39 ;  /* 0x0000000404009824 */ /* 0x000fcc00078e0227 */
[----:B------:R-:W2:Y:S02]  /*8b5d0*/  @!P1 LDS R0, [R0+0x10000] ;  /* 0x0100000000009984 */ /* 0x000ea40000000800 */
[----:B--2---:R-:W-:Y:S01]  /*8b5e0*/  @!P1 ISETP.NE.AND P0, PT, R0, RZ, PT ;  /* 0x000000ff0000920c */ /* 0x004fe20003f05270 */
[----:B------:R-:W-:-:S12]  /*8b5f0*/  @!P1 BRA `(.L_x_2325) ;  /* 0x00000000000c9947 */ /* 0x000fd80003800000 */
[----:B---3--:R-:W-:-:S06]  /*8b600*/  IMAD.WIDE.U32 R4, R4, 0x4, R28 ;  /* 0x0000000404047825 */ /* 0x008fcc00078e001c */
[----:B------:R-:W2:Y:S02]  /*8b610*/  LDG.E R4, desc[UR36][R4.64] ;  /* 0x0000002404047981 */ /* 0x000ea4000c1e1900 */
[----:B--2---:R-:W-:-:S13]  /*8b620*/  ISETP.NE.AND P0, PT, R4, RZ, PT ;  /* 0x000000ff0400720c */ /* 0x004fda0003f05270 */
.L_x_2325:
[----:B------:R-:W-:Y:S05]  /*8b630*/  BSYNC.RECONVERGENT B1 ;  /* 0x0000000000017941 */ /* 0x000fea0003800200 */
.L_x_2324:
[----:B------:R-:W-:Y:S05]  /*8b640*/  @!P0 BREAK.RELIABLE B0 ;  /* 0x0000000000008942 */ /* 0x000fea0003800100 */
[----:B------:R-:W-:Y:S05]  /*8b650*/  @!P0 BRA `(.L_x_2326) ;  /* 0x0000000000f08947 */ /* 0x000fea0003800000 */
.L_x_2320:
[----:B------:R-:W-:Y:S02]  /*8b660*/  ISETP.GT.U32.AND P0, PT, R34, 0xffff, PT ;  /* 0x0000ffff2200780c */ /* 0x000fe40003f04070 */
[----:B--2---:R-:W-:-:S11]  /*8b670*/  SHF.R.U32.HI R4, RZ, 0x3, R34 ;  /* 0x00000003ff047819 */ /* 0x004fd60000011622 */
[----:B------:R-:W-:Y:S05]  /*8b680*/  @P0 BRA `(.L_x_2327) ;  /* 0x0000000000200947 */ /* 0x000fea0003800000 */
[----:B------:R-:W-:-:S05]  /*8b690*/  IMAD R4, R4, 0x4, R39 ;  /* 0x0000000404047824 */ /* 0x000fca00078e0227 */
[----:B------:R-:W2:Y:S02]  /*8b6a0*/  ATOMS.EXCH R0, [R4+0x10000], R3 ;  /* 0x010000030400738c */ /* 0x000ea40004000000 */
[----:B--2---:R-:W-:-:S13]  /*8b6b0*/  ISETP.NE.AND P0, PT, R0, -0x1, PT ;  /* 0xffffffff0000780c */ /* 0x004fda0003f05270 */
[----:B------:R-:W-:Y:S05]  /*8b6c0*/  @!P0 BREAK.RELIABLE B0 ;  /* 0x0000000000008942 */ /* 0x000fea0003800100 */
[----:B------:R-:W-:Y:S05]  /*8b6d0*/  @!P0 BRA `(.L_x_2082) ;  /* 0x000001a400908947 */ /* 0x000fea0003800000 */
[----:B------:R2:W-:Y:S01]  /*8b6e0*/  ATOMS.EXCH RZ, [R4+0x10000], RZ ;  /* 0x010000ff04ff738c */ /* 0x0005e20004000000 */
[----:B------:R-:W-:Y:S01]  /*8b6f0*/  IMAD.MOV.U32 R7, RZ, RZ, R3 ;  /* 0x000000ffff077224 */ /* 0x000fe200078e0003 */
[----:B------:R-:W-:Y:S06]  /*8b700*/  BRA `(.L_x_2322) ;  /* 0x00000000001c7947 */ /* 0x000fec0003800000 */
.L_x_2327:
[----:B---3--:R-:W-:-:S05]  /*8b710*/  IMAD.WIDE.U32 R4, R4, 0x4, R28 ;  /* 0x0000000404047825 */ /* 0x008fca00078e001c */
[----:B------:R-:W2:Y:S02]  /*8b720*/  ATOMG.E.EXCH.STRONG.GPU PT, R0, desc[UR36][R4.64], R3 ;  /* 0x80000003040079a8 */ /* 0x000ea4000c1ef124 */
[----:B--2---:R-:W-:-:S13]  /*8b730*/  ISETP.NE.AND P0, PT, R0, -0x1, PT ;  /* 0xffffffff0000780c */ /* 0x004fda0003f05270 */
[----:B------:R-:W-:Y:S05]  /*8b740*/  @!P0 BREAK.RELIABLE B0 ;  /* 0x0000000000008942 */ /* 0x000fea0003800100 */
[----:B------:R-:W-:Y:S05]  /*8b750*/  @!P0 BRA `(.L_x_2082) ;  /* 0x000001a400708947 */ /* 0x000fea0003800000 */
[----:B------:R4:W5:Y:S01]  /*8b760*/  ATOMG.E.EXCH.STRONG.GPU PT, RZ, desc[UR36][R4.64], RZ ;  /* 0x800000ff04ff79a8 */ /* 0x000962000c1ef124 */
[----:B------:R-:W-:-:S07]  /*8b770*/  IMAD.MOV.U32 R7, RZ, RZ, R3 ;  /* 0x000000ffff077224 */ /* 0x000fce00078e0003 */
.L_x_2322:
[----:B------:R-:W-:Y:S05]  /*8b780*/  BSYNC.RELIABLE B0 ;  /* 0x0000000000007941 */ /* 0x000fea0003800100 */
.L_x_2319:
[----:B------:R-:W-:Y:S02]  /*8b790*/  LOP3.LUT P0, RZ, R0, 0x7, RZ, 0xc0, !PT ;  /* 0x0000000700ff7812 */ /* 0x000fe4000780c0ff */
[----:B------:R-:W-:-:S04]  /*8b7a0*/  LOP3.LUT P1, RZ, R7, 0x7, RZ, 0xc0, !PT ;  /* 0x0000000707ff7812 */ /* 0x000fc8000782c0ff */
[----:B------:R-:W-:-:S04]  /*8b7b0*/  PLOP3.LUT P0, PT, P0, P1, PT, 0x20, 0x2 ;  /* 0x000000000002781c */ /* 0x000fc80000702470 */
[----:B------:R-:W-:Y:S02]  /*8b7c0*/  SEL R34, R7, R0, P0 ;  /* 0x0000000007227207 */ /* 0x000fe40000000000 */
[----:B------:R-:W-:Y:S02]  /*8b7d0*/  SEL R3, R0, R7, P0 ;  /* 0x0000000700037207 */ /* 0x000fe40000000000 */
[----:B------:R-:W-:-:S13]  /*8b7e0*/  LOP3.LUT P1, RZ, R34, 0x7, RZ, 0xc0, !PT ;  /* 0x0000000722ff7812 */ /* 0x000fda000782c0ff */
[----:B------:R-:W-:Y:S05]  /*8b7f0*/  @!P1 BRA `(.L_x_2328) ;  /* 0xfffffff800b09947 */ /* 0x000fea000383ffff */
.L_x_2309:
[----:B------:R-:W-:Y:S02]  /*8b800*/  IMAD.SHL.U32 R0, R34, 0x8, RZ ;  /* 0x0000000822007824 */ /* 0x000fe400078e00ff */
[----:B--234-:R-:W-:Y:S02]  /*8b810*/  IMAD.MOV.U32 R5, RZ, RZ, -0x4f0f0efe ;  /* 0xb0f0f102ff057424 */ /* 0x01cfe400078e00ff */
        /* <DEDUP_REMOVED lines=21> */
[----:B------:R-:W-:Y:S01]  /*8b970*/  @!P0 LOP3.LUT R4, R4, 0x7f8, RZ, 0xc0, !PT ;  /* 0x000007f804048812 */ /* 0x000fe200078ec0ff */
[----:B------:R-:W-:Y:S01]  /*8b980*/  @!P0 VIADD R40, R40, 0x1 ;  /* 0x0000000128288836 */ /* 0x000fe20000000000 */
[----:B------:R-:W-:Y:S02]  /*8b990*/  @P0 LOP3.LUT R6, R6, 0x7f8, RZ, 0xc0, !PT ;  /* 0x000007f806060812 */ /* 0x000fe400078ec0ff */
[----:B------:R2:W-:Y:S01]  /*8b9a0*/  @P0 STL [R1+0x118], R0 ;  /* 0x0001180001000387 */ /* 0x0005e20000100800 */
[C---:B------:R-:W-:Y:S01]  /*8b9b0*/  @!P0 IMAD.IADD R7, R1.reuse, 0x1, R4 ;  /* 0x0000000101078824 */ /* 0x040fe200078e0204 */
[----:B------:R-:W-:Y:S01]  /*8b9c0*/  MOV R4, R34 ;  /* 0x0000002200047202 */ /* 0x000fe20000000f00 */
[----:B------:R-:W-:-:S05]  /*8b9d0*/  @P0 IMAD.IADD R9, R1, 0x1, R6 ;  /* 0x0000000101090824 */ /* 0x000fca00078e0206 */
[----:B------:R2:W-:Y:S04]  /*8b9e0*/  @P0 STL.64 [R9+0x120], R4 ;  /* 0x0001200409000387 */ /* 0x0005e80000100a00 */
[----:B------:R2:W-:Y:S04]  /*8b9f0*/  @!P0 STL [R1+0x920], R40 ;  /* 0x0009202801008387 */ /* 0x0005e80000100800 */
[----:B------:R2:W-:Y:S01]  /*8ba00*/  @!P0 STL.64 [R7+0x928], R4 ;  /* 0x0009280407008387 */ /* 0x0005e20000100a00 */
[----:B------:R-:W-:Y:S05]  /*8ba10*/  BRA `(.L_x_2082) ;  /* 0x000001a000c07947 */ /* 0x000fea0003800000 */
.L_x_2326:
[----:B------:R-:W-:Y:S01]  /*8ba20*/  LOP3.LUT R0, R3, 0x7, RZ, 0xc0, !PT ;  /* 0x0000000703007812 */ /* 0x000fe200078ec0ff */
[----:B---3--:R-:W-:-:S03]  /*8ba30*/  IMAD.MOV.U32 R5, RZ, RZ, R3 ;  /* 0x000000ffff057224 */ /* 0x008fc600078e0003 */
        /* <DEDUP_REMOVED lines=15> */
.L_x_2323:
[C---:B------:R-:W-:Y:S02]  /*8bb30*/  IMAD.SHL.U32 R4, R19.reuse, 0x8, RZ ;  /* 0x0000000813047824 */ /* 0x040fe400078e00ff */
[----:B------:R-:W-:Y:S02]  /*8bb40*/  VIADD R0, R19, 0x1 ;  /* 0x0000000113007836 */ /* 0x000fe40000000000 */
[----:B---3--:R-:W-:Y:S01]  /*8bb50*/  IMAD.MOV.U32 R5, RZ, RZ, R3 ;  /* 0x000000ffff057224 */ /* 0x008fe200078e0003 */
[----:B------:R-:W-:Y:S02]  /*8bb60*/  LOP3.LUT R4, R4, 0x7f8, RZ, 0xc0, !PT ;  /* 0x000007f804047812 */ /* 0x000fe400078ec0ff */
[----:B------:R2:W-:Y:S03]  /*8bb70*/  STL [R1+0x118], R0 ;  /* 0x0001180001007387 */ /* 0x0005e60000100800 */
[----:B------:R-:W-:-:S02]  /*8bb80*/  IMAD.IADD R7, R1, 0x1, R4 ;  /* 0x0000000101077824 */ /* 0x000fc400078e0204 */
[----:B------:R-:W-:-:S05]  /*8bb90*/  IMAD.MOV.U32 R4, RZ, RZ, R34 ;  /* 0x000000ffff047224 */ /* 0x000fca00078e0022 */
[----:B------:R2:W-:Y:S01]  /*8bba0*/  STL.64 [R7+0x120], R4 ;  /* 0x0001200407007387 */ /* 0x0005e20000100a00 */
[----:B------:R-:W-:Y:S05]  /*8bbb0*/  BRA `(.L_x_2082) ;  /* 0x000001a000587947 */ /* 0x000fea0003800000 */
.L_x_2222:
        /* <DEDUP_REMOVED lines=14> */
.L_x_2346:
[----:B------:R-:W-:Y:S01]  /*8bca0*/  LOP3.LUT P0, RZ, R33, 0x7, RZ, 0xc0, !PT ;  /* 0x0000000721ff7812 */ /* 0x000fe2000780c0ff */
[----:B------:R-:W-:Y:S05]  /*8bcb0*/  YIELD ;  /* 0x0000000000007946 */ /* 0x000fea0003800000 */
[----:B------:R-:W-:Y:S07]  /*8bcc0*/  BSSY B0, `(.L_x_2330) ;  /* 0x000001f000007945 */ /* 0x000fee0003800000 */
[----:B-1----:R-:W-:Y:S05]  /*8bcd0*/  @P0 BRA `(.L_x_2331) ;  /* 0x0000000000740947 */ /* 0x002fea0003800000 */
[----:B------:R-:W1:Y:S01]  /*8bce0*/  S2R R3, SR_CgaCtaId ;  /* 0x0000000000037919 */ /* 0x000e620000008800 */
[----:B------:R-:W-:-:S05]  /*8bcf0*/  MOV R0, 0x400 ;  /* 0x0000040000007802 */ /* 0x000fca0000000f00 */
[----:B------:R-:W-:-:S05]  /*8bd00*/  VIADD R0, R0, 0x410 ;  /* 0x0000041000007836 */ /* 0x000fca0000000000 */
[----:B-1----:R-:W-:-:S07]  /*8bd10*/  LEA R4, R3, R0, 0x18 ;  /* 0x0000000003047211 */ /* 0x002fce00078ec0ff */
.L_x_2338:
        /* <DEDUP_REMOVED lines=10> */
.L_x_2333:
[----:B------:R-:W-:-:S05]  /*8bdc0*/  IMAD.MOV.U32 R7, RZ, RZ, -0x1 ;  /* 0xffffffffff077424 */ /* 0x000fca00078e00ff */
[----:B------:R1:W5:Y:S02]  /*8bdd0*/  ATOMG.E.EXCH.STRONG.GPU PT, R0, desc[UR36][R8.64], R7 ;  /* 0x80000007080079a8 */ /* 0x000364000c1ef124 */
.L_x_2334:
[----:B------:R-:W-:Y:S05]  /*8bde0*/  BSYNC.RECONVERGENT B1 ;  /* 0x0000000000017941 */ /* 0x000fea0003800200 */
.L_x_2332:
[----:B-1-3-5:R-:W-:-:S05]  /*8bdf0*/  VIADD R7, R0, 0x1 ;  /* 0x0000000100077836 */ /* 0x02afca0000000000 */
[----:B------:R-:W-:-:S13]  /*8be00*/  ISETP.GE.U32.AND P1, PT, R7, 0x2, PT ;  /* 0x000000020700780c */ /* 0x000fda0003f26070 */
[----:B------:R-:W-:Y:S05]  /*8be10*/  @!P1 BRA `(.L_x_2331) ;  /* 0x0000000000249947 */ /* 0x000fea0003800000 */
[----:B------:R-:W-:Y:S04]  /*8be20*/  BSSY.RECONVERGENT B1, `(.L_x_2335) ;  /* 0x0000005000017945 */ /* 0x000fe80003800200 */
[----:B------:R-:W-:Y:S05]  /*8be30*/  @P0 BRA `(.L_x_2336) ;  /* 0x0000000000080947 */ /* 0x000fea0003800000 */
[----:B------:R3:W-:Y:S01]  /*8be40*/  ATOMS.EXCH RZ, [R3+0x10000], RZ ;  /* 0x010000ff03ff738c */ /* 0x0007e20004000000 */
[----:B------:R-:W-:Y:S05]  /*8be50*/  BRA `(.L_x_2337) ;  /* 0x0000000000047947 */ /* 0x000fea0003800000 */
.L_x_2336:
[----:B------:R1:W5:Y:S02]  /*8be60*/  ATOMG.E.EXCH.STRONG.GPU PT, RZ, desc[UR36][R8.64], RZ ;  /* 0x800000ff08ff79a8 */ /* 0x000364000c1ef124 */
.L_x_2337:
[----:B------:R-:W-:Y:S05]  /*8be70*/  BSYNC.RECONVERGENT B1 ;  /* 0x0000000000017941 */ /* 0x000fea0003800200 */
.L_x_2335:
[----:B------:R-:W-:Y:S01]  /*8be80*/  LOP3.LUT P0, RZ, R0, 0x7, RZ, 0xc0, !PT ;  /* 0x0000000700ff7812 */ /* 0x000fe2000780c0ff */
[----:B------:R-:W-:-:S12]  /*8be90*/  IMAD.MOV.U32 R33, RZ, RZ, R0 ;  /* 0x000000ffff217224 */ /* 0x000fd800078e0000 */
[----:B------:R-:W-:Y:S05]  /*8bea0*/  @!P0 BRA `(.L_x_2338) ;  /* 0xfffffffc009c8947 */ /* 0x000fea000383ffff */
.L_x_2331:
[----:B------:R-:W-:Y:S05]  /*8beb0*/  BSYNC B0 ;  /* 0x0000000000007941 */ /* 0x000fea0003800000 */
.L_x_2330:
        /* <DEDUP_REMOVED lines=15> */
.L_x_2341:
[----:B------:R-:W-:Y:S02]  /*8bfb0*/  ISETP.GT.U32.AND P1, PT, R6, 0xffff, PT ;  /* 0x0000ffff0600780c */ /* 0x000fe40003f24070 */
[----:B--23--:R-:W-:-:S11]  /*8bfc0*/  SHF.R.U32.HI R3, RZ, 0x3, R6 ;  /* 0x00000003ff037819 */ /* 0x00cfd60000011606 */
[----:B-1----:R-:W-:-:S06]  /*8bfd0*/  @P1 IMAD.WIDE.U32 R8, R3, 0x4, R28 ;  /* 0x0000000403081825 */ /* 0x002fcc00078e001c */
        /* <DEDUP_REMOVED lines=11> */
.L_x_2340:
[----:B------:R-:W-:Y:S02]  /*8c090*/  ISETP.GT.U32.AND P0, PT, R6, 0xffff, PT ;  /* 0x0000ffff0600780c */ /* 0x000fe40003f04070 */
[----:B------:R-:W-:-:S11]  /*8c0a0*/  SHF.R.U32.HI R7, RZ, 0x3, R6 ;  /* 0x00000003ff077819 */ /* 0x000fd60000011606 */
        /* <DEDUP_REMOVED lines=13> */
.L_x_2345:
[----:B------:R-:W-:-:S05]  /*8c180*/  IMAD.WIDE.U32 R6, R7, 0x4, R28 ;  /* 0x0000000407067825 */ /* 0x000fca00078e001c */
[----:B------:R-:W4:Y:S02]  /*8c190*/  ATOMG.E.EXCH.STRONG.GPU PT, R0, desc[UR36][R6.64], R33 ;  /* 0x80000021060079a8 */ /* 0x000f24000c1ef124 */
[----:B----4-:R-:W-:-:S13]  /*8c1a0*/  ISETP.NE.AND P0, PT, R0, -0x1, PT ;  /* 0xffffffff0000780c */ /* 0x010fda0003f05270 */
[----:B------:R-:W-:Y:S05]  /*8c1b0*/  @!P0 BREAK.RELIABLE B0 ;  /* 0x0000000000008942 */ /* 0x000fea0003800100 */
[----:B------:R-:W-:Y:S05]  /*8c1c0*/  @!P0 BRA `(.L_x_2082) ;  /* 0x0000019800d48947 */ /* 0x000fea0003800000 */
[----:B------:R4:W5:Y:S01]  /*8c1d0*/  ATOMG.E.EXCH.STRONG.GPU PT, RZ, desc[UR36][R6.64], RZ ;  /* 0x800000ff06ff79a8 */ /* 0x000962000c1ef124 */
[----:B--23--:R-:W-:-:S07]  /*8c1e0*/  IMAD.MOV.U32 R3, RZ, RZ, R33 ;  /* 0x000000ffff037224 */ /* 0x00cfce00078e0021 */
.L_x_2342:
[----:B------:R-:W-:Y:S05]  /*8c1f0*/  BSYNC.RELIABLE B0 ;  /* 0x0000000000007941 */ /* 0x000fea0003800100 */
.L_x_2339:
[----:B------:R-:W-:Y:S02]  /*8c200*/  LOP3.LUT P0, RZ, R0, 0x7, RZ, 0xc0, !PT ;  /* 0x0000000700ff7812 */ /* 0x000fe4000780c0ff */
[----:B------:R-:W-:-:S04]  /*8c210*/  LOP3.LUT P1, RZ, R3, 0x7, RZ, 0xc0, !PT ;  /* 0x0000000703ff7812 */ /* 0x000fc8000782c0ff */
[----:B------:R-:W-:-:S04]  /*8c220*/  PLOP3.LUT P0, PT, P0, P1, PT, 0x20, 0x2 ;  /* 0x000000000002781c */ /* 0x000fc80000702470 */
[----:B----4-:R-:W-:Y:S02]  /*8c230*/  SEL R6, R3, R0, P0 ;  /* 0x0000000003067207 */ /* 0x010fe40000000000 */
[----:B------:R-:W-:Y:S02]  /*8c240*/  SEL R33, R0, R3, P0 ;  /* 0x0000000300217207 */ /* 0x000fe40000000000 */
[----:B------:R-:W-:-:S13]  /*8c250*/  LOP3.LUT P1, RZ, R6, 0x7, RZ, 0xc0, !PT ;  /* 0x0000000706ff7812 */ /* 0x000fda000782c0ff */
[----:B------:R-:W-:Y:S05]  /*8c260*/  @!P1 BRA `(.L_x_2346) ;  /* 0xfffffff8008c9947 */ /* 0x000fea000383ffff */
.L_x_2329:
[----:B------:R-:W-:Y:S01]  /*8c270*/  SHF.L.U32 R0, R6, 0x3, RZ ;  /* 0x0000000306007819 */ /* 0x000fe200000006ff */
[----:B------:R-:W-:Y:S02]  /*8c280*/  IMAD.MOV.U32 R3, RZ, RZ, -0x4f0f0efe ;  /* 0xb0f0f102ff037424 */ /* 0x000fe400078e00ff */
[----:B-1----:R-:W-:Y:S01]  /*8c290*/  IMAD.MOV.U32 R9, RZ, RZ, -0x40000000 ;  /* 0xc0000000ff097424 */ /* 0x002fe200078e00ff */
        /* <DEDUP_REMOVED lines=26> */
.L_x_2344:
        /* <DEDUP_REMOVED lines=12> */
.L_x_2343:
[----:B------:R-:W-:Y:S01]  /*8c500*/  IMAD.MOV.U32 R7, RZ, RZ, R33 ;  /* 0x000000ffff077224 */ /* 0x000fe200078e0021 */
[----:B------:R2:W-:Y:S04]  /*8c510*/  STL [R1+0x118], R18 ;  /* 0x0001181201007387 */ /* 0x0005e80000100800 */
[----:B------:R2:W-:Y:S01]  /*8c520*/  STL.64 [R22+0x120], R6 ;  /* 0x0001200616007387 */ /* 0x0005e20000100a00 */
[----:B------:R-:W-:Y:S05]  /*8c530*/  BRA `(.L_x_2082) ;  /* 0x0000019400f87947 */ /* 0x000fea0003800000 */
.L_x_2086:
        /* <DEDUP_REMOVED lines=22> */
.L_x_2348:
[----:B------:R-:W1:Y:S02]  /*8c6a0*/  LDC.64 R4, c[0x0][0x380] ;  /* 0x0000e000ff047b82 */ /* 0x000e640000000a00 */
[----:B-1----:R-:W-:-:S03]  /*8c6b0*/  IMAD.WIDE.U32 R4, R33, 0x8, R4 ;  /* 0x0000000821047825 */ /* 0x002fc600078e0004 */
[----:B------:R-:W-:-:S05]  /*8c6c0*/  IADD3 R8, P0, PT, R4, 0xc000000, RZ ;  /* 0x0c00000004087810 */ /* 0x000fca0007f1e0ff */
[----:B------:R-:W-:-:S06]  /*8c6d0*/  IMAD.X R9, RZ, RZ, R5, P0 ;  /* 0x000000ffff097224 */ /* 0x000fcc00000e0605 */
[----:B------:R-:W5:Y:S02]  /*8c6e0*/  ATOMG.E.EXCH.64.STRONG.GPU PT, R8, desc[UR36][R8.64+0x8], RZ ;  /* 0x800008ff080879a8 */ /* 0x000f64000c1ef524 */
.L_x_2349:
[----:B------:R-:W-:Y:S05]  /*8c6f0*/  BSYNC.RECONVERGENT B0 ;  /* 0x0000000000007941 */ /* 0x000fea0003800200 */
.L_x_2347:
        /* <DEDUP_REMOVED lines=8> */
.L_x_2369:
[----:B------:R-:W-:Y:S01]  /*8c780*/  LOP3.LUT P0, RZ, R3, 0x7, RZ, 0xc0, !PT ;  /* 0x0000000703ff7812 */ /* 0x000fe2000780c0ff */
[----:B------:R-:W-:Y:S05]  /*8c790*/  YIELD ;  /* 0x0000000000007946 */ /* 0x000fea0003800000 */
[----:B------:R-:W-:Y:S07]  /*8c7a0*/  BSSY B1, `(.L_x_2352) ;  /* 0x000001f000017945 */ /* 0x000fee0003800000 */
[----:B--2-45:R-:W-:Y:S05]  /*8c7b0*/  @P0 BRA `(.L_x_2353) ;  /* 0x0000000000740947 */ /* 0x034fea0003800000 */
[----:B------:R-:W1:Y:S01]  /*8c7c0*/  S2R R5, SR_CgaCtaId ;  /* 0x0000000000057919 */ /* 0x000e620000008800 */
[----:B------:R-:W-:-:S05]  /*8c7d0*/  MOV R4, 0x400 ;  /* 0x0000040000047802 */ /* 0x000fca0000000f00 */
[----:B------:R-:W-:-:S05]  /*8c7e0*/  VIADD R4, R4, 0x410 ;  /* 0x0000041004047836 */ /* 0x000fca0000000000 */
[----:B-1----:R-:W-:-:S07]  /*8c7f0*/  LEA R12, R5, R4, 0x18 ;  /* 0x00000004050c7211 */ /* 0x002fce00078ec0ff */
.L_x_2360:
[C---:B------:R-:W-:Y:S01]  /*8c800*/  ISETP.GT.U32.AND P0, PT, R3.reuse, 0xffff, PT ;  /* 0x0000ffff0300780c */ /* 0x040fe20003f04070 */
[----:B------:R-:W-:Y:S05]  /*8c810*/  YIELD ;  /* 0x0000000000007946 */ /* 0x000fea0003800000 */
[----:B--2---:R-:W-:Y:S01]  /*8c820*/  SHF.R.U32.HI R5, RZ, 0x3, R3 ;  /* 0x00000003ff057819 */ /* 0x004fe20000011603 */
[----:B------:R-:W-:Y:S01]  /*8c830*/  BSSY.RECONVERGENT B2, `(.L_x_2354) ;  /* 0x0000009000027945 */ /* 0x000fe20003800200 */
[----:B-1-3--:R-:W-:-:S03]  /*8c840*/  LEA.HI R11, R3, R12, RZ, 0x1f ;  /* 0x0000000c030b7211 */ /* 0x00afc600078ff8ff */
[----:B------:R-:W-:Y:S02]  /*8c850*/  IMAD.WIDE.U32 R4, R5, 0x4, R28 ;  /* 0x0000000405047825 */ /* 0x000fe400078e001c */
[----:B-----5:R-:W-:Y:S05]  /*8c860*/  @P0 BRA `(.L_x_2355) ;  /* 0x00000000000c0947 */ /* 0x020fea0003800000 */
[----:B------:R-:W-:-:S06]  /*8c870*/  IMAD.MOV.U32 R6, RZ, RZ, -0x1 ;  /* 0xffffffffff067424 */ /* 0x000fcc00078e00ff */
[----:B------:R1:W2:Y:S01]  /*8c880*/  ATOMS.EXCH R6, [R11+0x10000], R6 ;  /* 0x010000060b06738c */ /* 0x0002a20004000000 */
[----:B------:R-:W-:Y:S05]  /*8c890*/  BRA `(.L_x_2356) ;  /* 0x0000000000087947 */ /* 0x000fea0003800000 */
.L_x_2355:
[----:B------:R-:W-:-:S05]  /*8c8a0*/  IMAD.MOV.U32 R13, RZ, RZ, -0x1 ;  /* 0xffffffffff0d7424 */ /* 0x000fca00078e00ff */
[----:B------:R3:W5:Y:S02]  /*8c8b0*/  ATOMG.E.EXCH.STRONG.GPU PT, R6, desc[UR36][R4.64], R13 ;  /* 0x8000000d040679a8 */ /* 0x000764000c1ef124 */
.L_x_2356:
[----:B------:R-:W-:Y:S05]  /*8c8c0*/  BSYNC.RECONVERGENT B2 ;  /* 0x0000000000027941 */ /* 0x000fea0003800200 */
.L_x_2354:
[----:B--23-5:R-:W-:-:S05]  /*8c8d0*/  VIADD R13, R6, 0x1 ;  /* 0x00000001060d7836 */ /* 0x02cfca0000000000 */
[----:B------:R-:W-:-:S13]  /*8c8e0*/  ISETP.GE.U32.AND P1, PT, R13, 0x2, PT ;  /* 0x000000020d00780c */ /* 0x000fda0003f26070 */
[----:B------:R-:W-:Y:S05]  /*8c8f0*/  @!P1 BRA `(.L_x_2353) ;  /* 0x0000000000249947 */ /* 0x000fea0003800000 */
[----:B------:R-:W-:Y:S04]  /*8c900*/  BSSY.RECONVERGENT B2, `(.L_x_2357) ;  /* 0x0000005000027945 */ /* 0x000fe80003800200 */
[----:B------:R-:W-:Y:S05]  /*8c910*/  @P0 BRA `(.L_x_2358) ;  /* 0x0000000000080947 */ /* 0x000fea0003800000 */
[----:B------:R3:W-:Y:S01]  /*8c920*/  ATOMS.EXCH RZ, [R11+0x10000], RZ ;  /* 0x010000ff0bff738c */ /* 0x0007e20004000000 */
[----:B------:R-:W-:Y:S05]  /*8c930*/  BRA `(.L_x_2359) ;  /* 0x0000000000047947 */ /* 0x000fea0003800000 */
.L_x_2358:
[----:B------:R2:W5:Y:S02]  /*8c940*/  ATOMG.E.EXCH.STRONG.GPU PT, RZ, desc[UR36][R4.64], RZ ;  /* 0x800000ff04ff79a8 */ /* 0x000564000c1ef124 */
.L_x_2359:
[----:B------:R-:W-:Y:S05]  /*8c950*/  BSYNC.RECONVERGENT B2 ;  /* 0x0000000000027941 */ /* 0x000fea0003800200 */
.L_x_2357:
[----:B------:R-:W-:Y:S01]  /*8c960*/  LOP3.LUT P0, RZ, R6, 0x7, RZ, 0xc0, !PT ;  /* 0x0000000706ff7812 */ /* 0x000fe2000780c0ff */
[----:B------:R-:W-:-:S12]  /*8c970*/  IMAD.MOV.U32 R3, RZ, RZ, R6 ;  /* 0x000000ffff037224 */ /* 0x000fd800078e0006 */
[----:B------:R-:W-:Y:S05]  /*8c980*/  @!P0 BRA `(.L_x_2360) ;  /* 0xfffffffc009c8947 */ /* 0x000fea000383ffff */
.L_x_2353:
[----:B------:R-:W-:Y:S05]  /*8c990*/  BSYNC B1 ;  /* 0x0000000000017941 */ /* 0x000fea0003800000 */
.L_x_2352:
        /* <DEDUP_REMOVED lines=15> */
.L_x_2363:
        /* <DEDUP_REMOVED lines=14> */
.L_x_2362:
        /* <DEDUP_REMOVED lines=13> */
[----:B-1-3--:R-:W-:Y:S01]  /*8cc40*/  MOV R11, R3 ;  /* 0x00000003000b7202 */ /* 0x00afe20000000f00 */
[----:B------:R-:W-:Y:S06]  /*8cc50*/  BRA `(.L_x_2364) ;  /* 0x00000000001c7947 */ /* 0x000fec0003800000 */
.L_x_2367:
[----:B------:R-:W-:-:S05]  /*8cc60*/  IMAD.WIDE.U32 R4, R5, 0x4, R28 ;  /* 0x0000000405047825 */ /* 0x000fca00078e001c */
[----:B------:R-:W2:Y:S02]  /*8cc70*/  ATOMG.E.EXCH.STRONG.GPU PT, R6, desc[UR36][R4.64], R3 ;  /* 0x80000003040679a8 */ /* 0x000ea4000c1ef124 */
[----:B--2---:R-:W-:-:S13]  /*8cc80*/  ISETP.NE.AND P0, PT, R6, -0x1, PT ;  /* 0xffffffff0600780c */ /* 0x004fda0003f05270 */
[----:B------:R-:W-:Y:S05]  /*8cc90*/  @!P0 BREAK.RELIABLE B1 ;  /* 0x0000000000018942 */ /* 0x000fea0003800100 */
[----:B------:R-:W-:Y:S05]  /*8cca0*/  @!P0 BRA `(.L_x_2368) ;  /* 0x0000000000ec8947 */ /* 0x000fea0003800000 */
[----:B------:R4:W5:Y:S01]  /*8ccb0*/  ATOMG.E.EXCH.STRONG.GPU PT, RZ, desc[UR36][R4.64], RZ ;  /* 0x800000ff04ff79a8 */ /* 0x000962000c1ef124 */
[----:B-1-3--:R-:W-:-:S07]  /*8ccc0*/  IMAD.MOV.U32 R11, RZ, RZ, R3 ;  /* 0x000000ffff0b7224 */ /* 0x00afce00078e0003 */
.L_x_2364:
[----:B------:R-:W-:Y:S05]  /*8ccd0*/  BSYNC.RELIABLE B1 ;  /* 0x0000000000017941 */ /* 0x000fea0003800100 */
.L_x_2361:
[----:B------:R-:W-:Y:S02]  /*8cce0*/  LOP3.LUT P0, RZ, R6, 0x7, RZ, 0xc0, !PT ;  /* 0x0000000706ff7812 */ /* 0x000fe4000780c0ff */
[----:B------:R-:W-:-:S04]  /*8ccf0*/  LOP3.LUT P1, RZ, R11, 0x7, RZ, 0xc0, !PT ;  /* 0x000000070bff7812 */ /* 0x000fc8000782c0ff */
[----:B------:R-:W-:-:S04]  /*8cd00*/  PLOP3.LUT P0, PT, P0, P1, PT, 0x20, 0x2 ;  /* 0x000000000002781c */ /* 0x000fc80000702470 */
[----:B------:R-:W-:Y:S02]  /*8cd10*/  SEL R10, R11, R6, P0 ;  /* 0x000000060b0a7207 */ /* 0x000fe40000000000 */
[----:B------:R-:W-:Y:S02]  /*8cd20*/  SEL R3, R6, R11, P0 ;  /* 0x0000000b06037207 */ /* 0x000fe40000000000 */
[----:B------:R-:W-:-:S13]  /*8cd30*/  LOP3.LUT P1, RZ, R10, 0x7, RZ, 0xc0, !PT ;  /* 0x000000070aff7812 */ /* 0x000fda000782c0ff */
[----:B------:R-:W-:Y:S05]  /*8cd40*/  @!P1 BRA `(.L_x_2369) ;  /* 0xfffffff8008c9947 */ /* 0x000fea000383ffff */
.L_x_2351:
[----:B--2-4-:R-:W-:Y:S02]  /*8cd50*/  IMAD.SHL.U32 R4, R10, 0x8, RZ ;  /* 0x000000080a047824 */ /* 0x014fe400078e00ff */
        /* <DEDUP_REMOVED lines=30> */
.L_x_2366:
        /* <DEDUP_REMOVED lines=14> */
.L_x_2365:
[----:B------:R-:W-:Y:S01]  /*8d020*/  IMAD.MOV.U32 R11, RZ, RZ, R3 ;  /* 0x000000ffff0b7224 */ /* 0x000fe200078e0003 */
[----:B------:R2:W-:Y:S01]  /*8d030*/  STL [R1+0x118], R18 ;  /* 0x0001181201007387 */ /* 0x0005e20000100800 */
[----:B------:R-:W-:-:S03]  /*8d040*/  IMAD.MOV.U32 R19, RZ, RZ, R18 ;  /* 0x000000ffff137224 */ /* 0x000fc600078e0012 */
[----:B------:R2:W-:Y:S04]  /*8d050*/  STL.64 [R22+0x120], R10 ;  /* 0x0001200a16007387 */ /* 0x0005e80000100a00 */
.L_x_2368:
[----:B------:R-:W-:Y:S05]  /*8d060*/  BSYNC B0 ;  /* 0x0000000000007941 */ /* 0x000fea0003800000 */
.L_x_2350:
[----:B------:R-:W-:Y:S01]  /*8d070*/  LOP3.LUT P0, RZ, R9, 0x7, RZ, 0xc0, !PT ;  /* 0x0000000709ff7812 */ /* 0x000fe2000780c0ff */
[----:B------:R-:W-:Y:S03]  /*8d080*/  BSSY B0, `(.L_x_2370) ;  /* 0x0000098000007945 */ /* 0x000fe60003800000 */
[----:B------:R-:W-:-:S04]  /*8d090*/  ISETP.NE.AND P0, PT, R7, RZ, !P0 ;  /* 0x000000ff0700720c */ /* 0x000fc80004705270 */
[----:B-12-4-:R-:W-:Y:S02]  /*8d0a0*/  SEL R10, R9, R34, P0 ;  /* 0x00000022090a7207 */ /* 0x016fe40000000000 */
[----:B---3--:R-:W-:Y:S02]  /*8d0b0*/  SEL R11, R34, R9, P0 ;  /* 0x00000009220b7207 */ /* 0x008fe40000000000 */
[----:B------:R-:W-:-:S13]  /*8d0c0*/  LOP3.LUT P1, RZ, R10, 0x7, RZ, 0xc0, !PT ;  /* 0x000000070aff7812 */ /* 0x000fda000782c0ff */
[----:B------:R-:W-:Y:S05]  /*8d0d0*/  @P1 BRA `(.L_x_2371) ;  /* 0x0000000400741947 */ /* 0x000fea0003800000 */
.L_x_2389:
[----:B------:R-:W-:Y:S01]  /*8d0e0*/  LOP3.LUT P0, RZ, R11, 0x7, RZ, 0xc0, !PT ;  /* 0x000000070bff7812 */ /* 0x000fe2000780c0ff */
[----:B------:R-:W-:Y:S05]  /*8d0f0*/  YIELD ;  /* 0x0000000000007946 */ /* 0x000fea0003800000 */
[----:B------:R-:W-:Y:S07]  /*8d100*/  BSSY B1, `(.L_x_2372) ;  /* 0x000001f000017945 */ /* 0x000fee0003800000 */
[----:B---34-:R-:W-:Y:S05]  /*8d110*/  @P0 BRA `(.L_x_2373) ;  /* 0x0000000000740947 */ /* 0x018fea0003800000 */
[----:B------:R-:W1:Y:S01]  /*8d120*/  S2R R4, SR_CgaCtaId ;  /* 0x0000000000047919 */ /* 0x000e620000008800 */
[----:B------:R-:W-:-:S05]  /*8d130*/  MOV R3, 0x400 ;  /* 0x0000040000037802 */ /* 0x000fca0000000f00 */
[----:B------:R-:W-:-:S05]  /*8d140*/  VIADD R3, R3, 0x410 ;  /* 0x0000041003037836 */ /* 0x000fca0000000000 */
[----:B-1----:R-:W-:-:S07]  /*8d150*/  LEA R8, R4, R3, 0x18 ;  /* 0x0000000304087211 */ /* 0x002fce00078ec0ff */
.L_x_2380:
[C---:B------:R-:W-:Y:S01]  /*8d160*/  ISETP.GT.U32.AND P0, PT, R11.reuse, 0xffff, PT ;  /* 0x0000ffff0b00780c */ /* 0x040fe20003f04070 */
[----:B------:R-:W-:Y:S05]  /*8d170*/  YIELD ;  /* 0x0000000000007946 */ /* 0x000fea0003800000 */
[----:B---34-:R-:W-:Y:S01]  /*8d180*/  SHF.R.U32.HI R5, RZ, 0x3, R11 ;  /* 0x00000003ff057819 */ /* 0x018fe2000001160b */
[----:B------:R-:W-:Y:S01]  /*8d190*/  BSSY.RECONVERGENT B2, `(.L_x_2374) ;  /* 0x0000009000027945 */ /* 0x000fe20003800200 */
[----:B-12---:R-:W-:-:S03]  /*8d1a0*/  LEA.HI R6, R11, R8, RZ, 0x1f ;  /* 0x000000080b067211 */ /* 0x006fc600078ff8ff */
[----:B------:R-:W-:Y:S02]  /*8d1b0*/  IMAD.WIDE.U32 R4, R5, 0x4, R28 ;  /* 0x0000000405047825 */ /* 0x000fe400078e001c */
[----:B------:R-:W-:Y:S05]  /*8d1c0*/  @P0 BRA `(.L_x_2375) ;  /* 0x00000000000c0947 */ /* 0x000fea0003800000 */
[----:B------:R-:W-:-:S06]  /*8d1d0*/  IMAD.MOV.U32 R3, RZ, RZ, -0x1 ;  /* 0xffffffffff037424 */ /* 0x000fcc00078e00ff */
[----:B------:R1:W2:Y:S01]  /*8d1e0*/  ATOMS.EXCH R3, [R6+0x10000], R3 ;  /* 0x010000030603738c */ /* 0x0002a20004000000 */
[----:B------:R-:W-:Y:S05]  /*8d1f0*/  BRA `(.L_x_2376) ;  /* 0x0000000000087947 */ /* 0x000fea0003800000 */
.L_x_2375:
[----:B------:R-:W-:-:S06]  /*8d200*/  IMAD.MOV.U32 R3, RZ, RZ, -0x1 ;  /* 0xffffffffff037424 */ /* 0x000fcc00078e00ff */
[----:B------:R3:W5:Y:S02]  /*8d210*/  ATOMG.E.EXCH.STRONG.GPU PT, R3, desc[UR36][R4.64], R3 ;  /* 0x80000003040379a8 */ /* 0x000764000c1ef124 */
.L_x_2376:
[----:B------:R-:W-:Y:S05]  /*8d220*/  BSYNC.RECONVERGENT B2 ;  /* 0x0000000000027941 */ /* 0x000fea0003800200 */
.L_x_2374:
[----:B--2--5:R-:W-:-:S05]  /*8d230*/  VIADD R7, R3, 0x1 ;  /* 0x0000000103077836 */ /* 0x024fca0000000000 */
[----:B------:R-:W-:-:S13]  /*8d240*/  ISETP.GE.U32.AND P1, PT, R7, 0x2, PT ;  /* 0x000000020700780c */ /* 0x000fda0003f26070 */
[----:B------:R-:W-:Y:S05]  /*8d250*/  @!P1 BRA `(.L_x_2373) ;  /* 0x0000000000249947 */ /* 0x000fea0003800000 */
[----:B------:R-:W-:Y:S04]  /*8d260*/  BSSY.RECONVERGENT B2, `(.L_x_2377) ;  /* 0x0000005000027945 */ /* 0x000fe80003800200 */
[----:B------:R-:W-:Y:S05]  /*8d270*/  @P0 BRA `(.L_x_2378) ;  /* 0x0000000000080947 */ /* 0x000fea0003800000 */
[----:B------:R2:W-:Y:S01]  /*8d280*/  ATOMS.EXCH RZ, [R6+0x10000], RZ ;  /* 0x010000ff06ff738c */ /* 0x0005e20004000000 */
[----:B------:R-:W-:Y:S05]  /*8d290*/  BRA `(.L_x_2379) ;  /* 0x0000000000047947 */ /* 0x000fea0003800000 */
.L_x_2378:
[----:B------:R4:W5:Y:S02]  /*8d2a0*/  ATOMG.E.EXCH.STRONG.GPU PT, RZ, desc[UR36][R4.64], RZ ;  /* 0x800000ff04ff79a8 */ /* 0x000964000c1ef124 */
.L_x_2379:
[----:B------:R-:W-:Y:S05]  /*8d2b0*/  BSYNC.RECONVERGENT B2 ;  /* 0x0000000000027941 */ /* 0x000fea0003800200 */
.L_x_2377:
[----:B------:R-:W-:Y:S01]  /*8d2c0*/  LOP3.LUT P0, RZ, R3, 0x7, RZ, 0xc0, !PT ;  /* 0x0000000703ff7812 */ /* 0x000fe2000780c0ff */
[----:B------:R-:W-:-:S12]  /*8d2d0*/  IMAD.MOV.U32 R11, RZ, RZ, R3 ;  /* 0x000000ffff0b7224 */ /* 0x000fd800078e0003 */
[----:B------:R-:W-:Y:S05]  /*8d2e0*/  @!P0 BRA `(.L_x_2380) ;  /* 0xfffffffc009c8947 */ /* 0x000fea000383ffff */
.L_x_2373:
[----:B------:R-:W-:Y:S05]  /*8d2f0*/  BSYNC B1 ;  /* 0x0000000000017941 */ /* 0x000fea0003800000 */
.L_x_2372:
        /* <DEDUP_REMOVED lines=9> */
[----:B-12---:R-:W-:Y:S01]  /*8d390*/  IMAD.MOV.U32 R6, RZ, RZ, R10 ;  /* 0x000000ffff067224 */ /* 0x006fe200078e000a */
[----:B------:R-:W-:-:S11]  /*8d3a0*/  MOV R3, R11 ;  /* 0x0000000b00037202 */ /* 0x000fd60000000f00 */
[----:B------:R-:W-:Y:S05]  /*8d3b0*/  @!P0 BRA `(.L_x_2384) ;  /* 0x00000000009c8947 */ /* 0x000fea0003800000 */
[----:B------:R-:W-:-:S13]  /*8d3c0*/  ISETP.NE.AND P0, PT, R4, RZ, PT ;  /* 0x000000ff0400720c */ /* 0x000fda0003f05270 */
[----:B------:R-:W-:Y:S05]  /*8d3d0*/  @P0 BREAK.RELIABLE B1 ;  /* 0x0000000000010942 */ /* 0x000fea0003800100 */
[----:B------:R-:W-:Y:S05]  /*8d3e0*/  @P0 BRA `(.L_x_2385) ;  /* 0x00000004006c0947 */ /* 0x000fea0003800000 */
.L_x_2383:
[----:B------:R-:W-:Y:S02]  /*8d3f0*/  ISETP.GT.U32.AND P1, PT, R10, 0xffff, PT ;  /* 0x0000ffff0a00780c */ /* 0x000fe40003f24070 */
[----:B------:R-:W-:-:S11]  /*8d400*/  SHF.R.U32.HI R3, RZ, 0x3, R10 ;  /* 0x00000003ff037819 */ /* 0x000fd6000001160a */
[----:B------:R-:W-:-:S06]  /*8d410*/  @P1 IMAD.WIDE.U32 R4, R3, 0x4, R28 ;  /* 0x0000000403041825 */ /* 0x000fcc00078e001c */
[----:B------:R-:W3:Y:S01]  /*8d420*/  @P1 LDG.E R4, desc[UR36][R4.64] ;  /* 0x0000002404041981 */ /* 0x000ee2000c1e1900 */
[----:B-12---:R-:W-:Y:S01]  /*8d430*/  @!P1 MOV R6, 0x400 ;  /* 0x0000040000069802 */ /* 0x006fe20000000f00 */
        /* <DEDUP_REMOVED lines=9> */
.L_x_2382:
        /* <DEDUP_REMOVED lines=15> */
.L_x_2387:
[----:B------:R-:W-:-:S05]  /*8d5c0*/  IMAD.WIDE.U32 R4, R5, 0x4, R28 ;  /* 0x0000000405047825 */ /* 0x000fca00078e001c */
[----:B------:R-:W3:Y:S02]  /*8d5d0*/  ATOMG.E.EXCH.STRONG.GPU PT, R3, desc[UR36][R4.64], R11 ;  /* 0x8000000b040379a8 */ /* 0x000ee4000c1ef124 */
[----:B---3--:R-:W-:-:S13]  /*8d5e0*/  ISETP.NE.AND P0, PT, R3, -0x1, PT ;  /* 0xffffffff0300780c */ /* 0x008fda0003f05270 */
[----:B------:R-:W-:Y:S05]  /*8d5f0*/  @!P0 BREAK.RELIABLE B1 ;  /* 0x0000000000018942 */ /* 0x000fea0003800100 */
[----:B------:R-:W-:Y:S05]  /*8d600*/  @!P0 BRA `(.L_x_2388) ;  /* 0x0000000000fc8947 */ /* 0x000fea0003800000 */
[----:B------:R4:W5:Y:S01]  /*8d610*/  ATOMG.E.EXCH.STRONG.GPU PT, RZ, desc[UR36][R4.64], RZ ;  /* 0x800000ff04ff79a8 */ /* 0x000962000c1ef124 */
[----:B-12---:R-:W-:-:S07]  /*8d620*/  IMAD.MOV.U32 R6, RZ, RZ, R11 ;  /* 0x000000ffff067224 */ /* 0x006fce00078e000b */
.L_x_2384:
[----:B------:R-:W-:Y:S05]  /*8d630*/  BSYNC.RELIABLE B1 ;  /* 0x0000000000017941 */ /* 0x000fea0003800100 */
.L_x_2381:
[----:B------:R-:W-:Y:S02]  /*8d640*/  LOP3.LUT P0, RZ, R3, 0x7, RZ, 0xc0, !PT ;  /* 0x0000000703ff7812 */ /* 0x000fe4000780c0ff */
[----:B------:R-:W-:-:S04]  /*8d650*/  LOP3.LUT P1, RZ, R6, 0x7, RZ, 0xc0, !PT ;  /* 0x0000000706ff7812 */ /* 0x000fc8000782c0ff */
[----:B------:R-:W-:-:S04]  /*8d660*/  PLOP3.LUT P0, PT, P0, P1, PT, 0x20, 0x2 ;  /* 0x000000000002781c */ /* 0x000fc80000702470 */
[----:B------:R-:W-:Y:S02]  /*8d670*/  SEL R10, R6, R3, P0 ;  /* 0x00000003060a7207 */ /* 0x000fe40000000000 */
[----:B------:R-:W-:Y:S02]  /*8d680*/  SEL R11, R3, R6, P0 ;  /* 0x00000006030b7207 */ /* 0x000fe40000000000 */
[----:B------:R-:W-:-:S13]  /*8d690*/  LOP3.LUT P1, RZ, R10, 0x7, RZ, 0xc0, !PT ;  /* 0x000000070aff7812 */ /* 0x000fda000782c0ff */
[----:B------:R-:W-:Y:S05]  /*8d6a0*/  @!P1 BRA `(.L_x_2389) ;  /* 0xfffffff8008c9947 */ /* 0x000fea000383ffff */
.L_x_2371:
[----:B------:R-:W-:Y:S02]  /*8d6b0*/  IMAD.SHL.U32 R3, R10, 0x8, RZ ;  /* 0x000000080a037824 */ /* 0x000fe400078e00ff */
[----:B----4-:R-:W-:Y:S02]  /*8d6c0*/  IMAD.MOV.U32 R5, RZ, RZ, -0x203a400 ;  /* 0xfdfc5c00ff057424 */ /* 0x010fe400078e00ff */
[----:B------:R-:W-:Y:S01]  /*8d6d0*/  IMAD.MOV.U32 R7, RZ, RZ, -0x40000000 ;  /* 0xc0000000ff077424 */ /* 0x000fe200078e00ff */
[----:B---3--:R-:W-:Y:S01]  /*8d6e0*/  LOP3.LUT R4, R3, 0x38, RZ, 0xc0, !PT ;  /* 0x0000003803047812 */ /* 0x008fe200078ec0ff */
        /* <DEDUP_REMOVED lines=28> */
.L_x_2386:
        /* <DEDUP_REMOVED lines=15> */
.L_x_2385:
[C---:B------:R-:W-:Y:S02]  /*8d9a0*/  IMAD.SHL.U32 R4, R19.reuse, 0x8, RZ ;  /* 0x0000000813047824 */ /* 0x040fe400078e00ff */
[----:B------:R-:W-:-:S03]  /*8d9b0*/  VIADD R0, R19, 0x1 ;  /* 0x0000000113007836 */ /* 0x000fc60000000000 */
[----:B------:R-:W-:Y:S02]  /*8d9c0*/  LOP3.LUT R4, R4, 0x7f8, RZ, 0xc0, !PT ;  /* 0x000007f804047812 */ /* 0x000fe400078ec0ff */
[----:B------:R1:W-:Y:S03]  /*8d9d0*/  STL [R1+0x118], R0 ;  /* 0x0001180001007387 */ /* 0x0003e60000100800 */
[----:B------:R-:W-:-:S05]  /*8d9e0*/  IMAD.IADD R3, R1, 0x1, R4 ;  /* 0x0000000101037824 */ /* 0x000fca00078e0204 */
[----:B------:R1:W-:Y:S02]  /*8d9f0*/  STL.64 [R3+0x120], R10 ;  /* 0x0001200a03007387 */ /* 0x0003e40000100a00 */
.L_x_2388:
[----:B------:R-:W-:Y:S05]  /*8da00*/  BSYNC B0 ;  /* 0x0000000000007941 */ /* 0x000fea0003800000 */
.L_x_2370:
[----:B------:R-:W-:Y:S05]  /*8da10*/  BRA `(.L_x_2133) ;  /* 0x0000018000507947 */ /* 0x000fea0003800000 */
.L_x_2085:
        /* <DEDUP_REMOVED lines=8> */
[----:B------:R-:W-:Y:S02]  /*8daa0*/  IADD3 R3, PT, PT, -R18, 0x101, RZ ;  /* 0x0000010112037810 */ /* 0x000fe40007ffe1ff */
[----:B---3--:R-:W-:-:S04]  /*8dab0*/  IADD3 R0, PT, PT, -R0, RZ, RZ ;  /* 0x000000ff00007210 */ /* 0x008fc80007ffe1ff */
[----:B------:R-:W-:-:S05]  /*8dac0*/  VIADDMNMX.U32 R18, R0, 0x100, R3, PT ;  /* 0x0000010000127846 */ /* 0x000fca0003800003 */
[----:B------:R-:W-:Y:S05]  /*8dad0*/  @!P0 BRA `(.L_x_2393) ;  /* 0x0000000400588947 */ /* 0x000fea0003800000 */
[----:B------:R-:W-:Y:S05]  /*8dae0*/  BMOV.32.CLEAR RZ, B11 ;  /* 0x000000000bff7355 */ /* 0x000fea0000100000 */
[----:B------:R-:W-:Y:S01]  /*8daf0*/  BSSY.RECONVERGENT B11, `(.L_x_2394) ;  /* 0x000002a0000b7945 */ /* 0x000fe20003800200 */
[----:B------:R-:W-:Y:S02]  /*8db00*/  IMAD.MOV.U32 R22, RZ, RZ, RZ ;  /* 0x000000ffff167224 */ /* 0x000fe400078e00ff */
[----:B------:R-:W-:-:S07]  /*8db10*/  IMAD.MOV.U32 R19, RZ, RZ, RZ ;  /* 0x000000ffff137224 */ /* 0x000fce00078e00ff */
.L_x_2397:
        /* <DEDUP_REMOVED lines=35> */
.L_x_2396:
[----:B------:R2:W-:Y:S05]  /*8dd50*/  BMOV.32 B0, R40 ;  /* 0x0000002800007356 */ /* 0x0005ea0000000000 */
[----:B------:R-:W-:Y:S05]  /*8dd60*/  BSYNC.RECONVERGENT B0 ;  /* 0x0000000000007941 */ /* 0x000fea0003800200 */
.L_x_2395:
[----:B------:R-:W-:-:S13]  /*8dd70*/  ISETP.GE.U32.AND P0, PT, R19, 0x4, PT ;  /* 0x000000041300780c */ /* 0x000fda0003f06070 */
[----:B------:R-:W-:Y:S05]  /*8dd80*/  @!P0 BRA `(.L_x_2397) ;  /* 0xfffffffc00648947 */ /* 0x000fea000383ffff */
[----:B------:R-:W-:Y:S05]  /*8dd90*/  BSYNC.RECONVERGENT B11 ;  /* 0x00000000000b7941 */ /* 0x000fea0003800200 */
.L_x_2394:
[----:B------:R-:W-:Y:S05]  /*8dda0*/  BMOV.32.CLEAR RZ, B11 ;  /* 0x000000000bff7355 */ /* 0x000fea0000100000 */
[----:B------:R-:W-:Y:S01]  /*8ddb0*/  BSSY.RECONVERGENT B11, `(.L_x_2398) ;  /* 0x00000260000b7945 */ /* 0x000fe20003800200 */
[----:B--2---:R-:W-:Y:S02]  /*8ddc0*/  IMAD.MOV.U32 R40, RZ, RZ, RZ ;  /* 0x000000ffff287224 */ /* 0x004fe400078e00ff */
[----:B------:R-:W-:-:S07]  /*8ddd0*/  IMAD.MOV.U32 R22, RZ, RZ, RZ ;  /* 0x000000ffff167224 */ /* 0x000fce00078e00ff */
.L_x_2401:
[----:B-1----:R-:W-:-:S04]  /*8dde0*/  IADD3 R4, P0, PT, R24, -0x80000000, RZ ;  /* 0x8000000018047810 */ /* 0x002fc80007f1e0ff */
[----:B------:R-:W-:Y:S02]  /*8ddf0*/  IADD3 R4, P1, PT, R4, 0xc000000, RZ ;  /* 0x0c00000004047810 */ /* 0x000fe40007f3e0ff */
[----:B------:R-:W-:-:S05]  /*8de00*/  IADD3.X R0, PT, PT, R25, 0x1, RZ, P0, !PT ;  /* 0x0000000119007810 */ /* 0x000fca00007fe4ff */
[----:B------:R-:W-:-:S05]  /*8de10*/  IMAD.X R5, RZ, RZ, R0, P1 ;  /* 0x000000ffff057224 */ /* 0x000fca00008e0600 */
[----:B--2---:R-:W2:Y:S02]  /*8de20*/  LDG.E R0, desc[UR36][R4.64+0x10008] ;  /* 0x0100082404007981 */ /* 0x004ea4000c1e1900 */
        /* <DEDUP_REMOVED lines=26> */
.L_x_2400:
[----:B------:R2:W-:Y:S05]  /*8dfd0*/  BMOV.32 B0, R41 ;  /* 0x0000002900007356 */ /* 0x0005ea0000000000 */
[----:B------:R-:W-:Y:S05]  /*8dfe0*/  BSYNC.RECONVERGENT B0 ;  /* 0x0000000000007941 */ /* 0x000fea0003800200 */
.L_x_2399:
[----:B------:R-:W-:-:S13]  /*8dff0*/  ISETP.GE.U32.AND P0, PT, R22, 0x4, PT ;  /* 0x000000041600780c */ /* 0x000fda0003f06070 */
[----:B------:R-:W-:Y:S05]  /*8e000*/  @!P0 BRA `(.L_x_2401) ;  /* 0xfffffffc00748947 */ /* 0x000fea000383ffff */
[----:B------:R-:W-:Y:S05]  /*8e010*/  BSYNC.RECONVERGENT B11 ;  /* 0x00000000000b7941 */ /* 0x000fea0003800200 */
.L_x_2398:
[----:B------:R-:W-:Y:S01]  /*8e020*/  PLOP3.LUT P0, PT, PT, PT, PT, 0x8, 0x80 ;  /* 0x000000000080781c */ /* 0x000fe20003f0e170 */
[----:B------:R-:W-:-:S12]  /*8e030*/  BRA `(.L_x_2402) ;  /* 0x0000008000c47947 */ /* 0x000fd80003800000 */
.L_x_2393:
        /* <DEDUP_REMOVED lines=8> */
[----:B------:R-:W-:Y:S01]  /*8e0c0*/  VIADD R15, R0, 0x180 ;  /* 0x00000180000f7836 */ /* 0x000fe20000000000 */
[----:B------:R-:W-:Y:S01]  /*8e0d0*/  SHF.L.U32 R4, R12, 0x3, RZ ;  /* 0x000000030c047819 */ /* 0x000fe200000006ff */
[----:B------:R-:W-:Y:S01]  /*8e0e0*/  IMAD.SHL.U32 R6, R13, 0x8, RZ ;  /* 0x000000080d067824 */ /* 0x000fe200078e00ff */
[----:B------:R-:W-:Y:S01]  /*8e0f0*/  LOP3.LUT R0, R0, 0x1f80, RZ, 0xc0, !PT ;  /* 0x00001f8000007812 */ /* 0x000fe200078ec0ff */
[----:B------:R-:W-:Y:S01]  /*8e100*/  IMAD.IADD R3, R36, 0x1, R3 ;  /* 0x0000000124037824 */ /* 0x000fe200078e0203 */
[----:B------:R-:W-:Y:S01]  /*8e110*/  LOP3.LUT R7, R4, 0xfc00, RZ, 0xc0, !PT ;  /* 0x0000fc0004077812 */ /* 0x000fe200078ec0ff */
[----:B------:R-:W-:Y:S01]  /*8e120*/  IMAD.SHL.U32 R8, R15, 0x8, RZ ;  /* 0x000000080f087824 */ /* 0x000fe200078e00ff */
[----:B------:R-:W-:-:S02]  /*8e130*/  LOP3.LUT R9, R6, 0xfc00, RZ, 0xc0, !PT ;  /* 0x0000fc0006097812 */ /* 0x000fc400078ec0ff */
[----:B------:R-:W1:Y:S01]  /*8e140*/  LDS.64 R4, [R3] ;  /* 0x0000000003047984 */ /* 0x000e620000000a00 */
[----:B------:R-:W-:Y:S01]  /*8e150*/  IMAD.IADD R7, R36, 0x1, R7 ;  /* 0x0000000124077824 */ /* 0x000fe200078e0207 */
[----:B------:R-:W-:Y:S01]  /*8e160*/  LOP3.LUT R12, R12, 0x1f80, RZ, 0xc0, !PT ;  /* 0x00001f800c0c7812 */ /* 0x000fe200078ec0ff */
[----:B------:R-:W-:Y:S01]  /*8e170*/  IMAD.IADD R10, R36, 0x1, R9 ;  /* 0x00000001240a7824 */ /* 0x000fe200078e0209 */
[----:B------:R-:W-:-:S03]  /*8e180*/  LOP3.LUT R9, R8, 0xfc00, RZ, 0xc0, !PT ;  /* 0x0000fc0008097812 */ /* 0x000fc600078ec0ff */
[----:B------:R-:W2:Y:S01]  /*8e190*/  LDS.64 R6, [R7] ;  /* 0x0000000007067984 */ /* 0x000ea20000000a00 */
[----:B------:R-:W-:Y:S02]  /*8e1a0*/  IMAD.IADD R12, R12, 0x1, R37 ;  /* 0x000000010c0c7824 */ /* 0x000fe400078e0225 */
[----:B------:R-:W-:Y:S01]  /*8e1b0*/  IMAD.IADD R9, R36, 0x1, R9 ;  /* 0x0000000124097824 */ /* 0x000fe200078e0209 */
[----:B------:R-:W3:Y:S05]  /*8e1c0*/  LDS.64 R10, [R10] ;  /* 0x000000000a0a7984 */ /* 0x000eea0000000a00 */
[----:B------:R-:W4:Y:S01]  /*8e1d0*/  LDS.64 R8, [R9] ;  /* 0x0000000009087984 */ /* 0x000f220000000a00 */
[----:B-1----:R-:W-:-:S02]  /*8e1e0*/  ISETP.NE.U32.AND P0, PT, R4, RZ, PT ;  /* 0x000000ff0400720c */ /* 0x002fc40003f05070 */
[----:B------:R-:W-:Y:S02]  /*8e1f0*/  LOP3.LUT R4, R15, 0x1f80, RZ, 0xc0, !PT ;  /* 0x00001f800f047812 */ /* 0x000fe400078ec0ff */
[----:B------:R-:W-:Y:S02]  /*8e200*/  ISETP.NE.AND.EX P0, PT, R5, RZ, PT, P0 ;  /* 0x000000ff0500720c */ /* 0x000fe40003f05300 */
[----:B--2---:R-:W-:Y:S01]  /*8e210*/  ISETP.NE.U32.AND P1, PT, R6, RZ, PT ;  /* 0x000000ff0600720c */ /* 0x004fe20003f25070 */
[--C-:B------:R-:W-:Y:S01]  /*8e220*/  IMAD.IADD R6, R0, 0x1, R37.reuse ;  /* 0x0000000100067824 */ /* 0x100fe200078e0225 */
[----:B------:R-:W-:Y:S02]  /*8e230*/  LOP3.LUT R0, R13, 0x1f80, RZ, 0xc0, !PT ;  /* 0x00001f800d007812 */ /* 0x000fe400078ec0ff */
[----:B------:R-:W-:Y:S02]  /*8e240*/  ISETP.NE.AND.EX P1, PT, R7, RZ, PT, P1 ;  /* 0x000000ff0700720c */ /* 0x000fe40003f25310 */
[----:B------:R-:W-:Y:S01]  /*8e250*/  ISETP.EQ.OR P0, PT, R6, RZ, P0 ;  /* 0x000000ff0600720c */ /* 0x000fe20000702670 */
[----:B------:R-:W-:Y:S01]  /*8e260*/  IMAD.IADD R7, R0, 0x1, R37 ;  /* 0x0000000100077824 */ /* 0x000fe200078e0225 */
[----:B---3--:R-:W-:Y:S01]  /*8e270*/  ISETP.NE.U32.AND P2, PT, R10, RZ, PT ;  /* 0x000000ff0a00720c */ /* 0x008fe20003f45070 */
[----:B------:R-:W-:Y:S01]  /*8e280*/  IMAD.MOV.U32 R0, RZ, RZ, RZ ;  /* 0x000000ffff007224 */ /* 0x000fe200078e00ff */
[----:B------:R-:W-:-:S02]  /*8e290*/  ISETP.EQ.OR P1, PT, R12, RZ, P1 ;  /* 0x000000ff0c00720c */ /* 0x000fc40000f22670 */
[----:B------:R-:W-:Y:S02]  /*8e2a0*/  ISETP.NE.AND.EX P2, PT, R11, RZ, PT, P2 ;  /* 0x000000ff0b00720c */ /* 0x000fe40003f45320 */
[----:B----4-:R-:W-:Y:S01]  /*8e2b0*/  ISETP.NE.U32.AND P3, PT, R8, RZ, PT ;  /* 0x000000ff0800720c */ /* 0x010fe20003f65070 */
[----:B------:R-:W-:Y:S01]  /*8e2c0*/  IMAD.IADD R8, R4, 0x1, R37 ;  /* 0x0000000104087824 */ /* 0x000fe200078e0225 */
[----:B------:R-:W-:Y:S01]  /*8e2d0*/  ISETP.EQ.OR P2, PT, R7, RZ, P2 ;  /* 0x000000ff0700720c */ /* 0x000fe20001742670 */
[----:B------:R-:W-:Y:S01]  /*8e2e0*/  VIADD R4, R14, 0x4 ;  /* 0x000000040e047836 */ /* 0x000fe20000000000 */
        /* <DEDUP_REMOVED lines=1051> */
.L_x_2404:
[----:B------:R-:W-:Y:S05]  /*924a0*/  BSYNC.RECONVERGENT B0 ;  /* 0x0000000000007941 */ /* 0x000fea0003800200 */
.L_x_2403:
        /* <DEDUP_REMOVED lines=22> */
[----:B------:R-:W-:Y:S02]  /*92610*/  IADD3 R12, PT, PT, R35, R10, RZ ;  /* 0x0000000a230c7210 */ /* 0x000fe40007ffe0ff */
[----:B------:R-:W-:-:S04]  /*92620*/  LOP3.LUT R10, R5, 0x1f80, RZ, 0xc0, !PT ;  /* 0x00001f80050a7812 */ /* 0x000fc800078ec0ff */
        /* <DEDUP_REMOVED lines=972> */
[----:B------:R-:W-:-:S05]  /*962f0*/  @!P0 IMAD R3, R0, 0x4, R1 ;  /* 0x0000000400038824 */ /* 0x000fca00078e0201 */
[----:B------:R1:W-:Y:S01]  /*96300*/  @!P0 STL [R3+0x98], R4 ;  /* 0x0000980403008387 */ /* 0x0003e20000100800 */
[----:B------:R-:W-:-:S13]  /*96310*/  ISETP.NE.OR P0, PT, R0, 0x3, P0 ;  /* 0x000000030000780c */ /* 0x000fda0000705670 */
[----:B-1----:R-:W-:-:S07]  /*96320*/  @!P0 VIADD R6, R11, 0x3f ;  /* 0x0000003f0b068836 */ /* 0x002fce0000000000 */
.L_x_2406:
[----:B------:R-:W-:Y:S05]  /*96330*/  BSYNC.RECONVERGENT B0 ;  /* 0x0000000000007941 */ /* 0x000fea0003800200 */
.L_x_2405:
[----:B------:R1:W-:Y:S02]  /*96340*/  STL [R1+0x8], R6 ;  /* 0x0000080601007387 */ /* 0x0003e40000100800 */
.L_x_2402:
[----:B------:R-:W-:Y:S05]  /*96350*/  BSYNC.RECONVERGENT B8 ;  /* 0x0000000000087941 */ /* 0x000fea0003800200 */
.L_x_2392:
        /* <DEDUP_REMOVED lines=15> */
.L_x_2408:
[----:B------:R-:W1:Y:S02]  /*96450*/  LDC.64 R4, c[0x0][0x380] ;  /* 0x0000e000ff047b82 */ /* 0x000e640000000a00 */
[----:B-1----:R-:W-:-:S03]  /*96460*/  IMAD.WIDE.U32 R4, R3, 0x8, R4 ;  /* 0x0000000803047825 */ /* 0x002fc600078e0004 */
[----:B------:R-:W-:-:S05]  /*96470*/  IADD3 R6, P0, PT, R4, 0xc000000, RZ ;  /* 0x0c00000004067810 */ /* 0x000fca0007f1e0ff */
[----:B------:R-:W-:-:S06]  /*96480*/  IMAD.X R7, RZ, RZ, R5, P0 ;  /* 0x000000ffff077224 */ /* 0x000fcc00000e0605 */
[----:B------:R-:W5:Y:S02]  /*96490*/  ATOMG.E.EXCH.64.STRONG.GPU PT, R6, desc[UR36][R6.64+0x8], RZ ;  /* 0x800008ff060679a8 */ /* 0x000f64000c1ef524 */
.L_x_2409:
[----:B------:R-:W-:Y:S05]  /*964a0*/  BSYNC.RECONVERGENT B0 ;  /* 0x0000000000007941 */ /* 0x000fea0003800200 */
.L_x_2407:
[----:B------:R-:W-:Y:S01]  /*964b0*/  ISETP.GT.U32.AND P0, PT, R33, 0xffff, PT ;  /* 0x0000ffff2100780c */ /* 0x000fe20003f04070 */
[----:B------:R-:W-:Y:S01]  /*964c0*/  BSSY.RECONVERGENT B0, `(.L_x_2410) ;  /* 0x000000f000007945 */ /* 0x000fe20003800200 */
[----:B------:R-:W-:-:S11]  /*964d0*/  SHF.R.U32.HI R3, RZ, 0x3, R33 ;  /* 0x00000003ff037819 */ /* 0x000fd60000011621 */
[----:B------:R-:W-:Y:S05]  /*964e0*/  @P0 BRA `(.L_x_2411) ;  /* 0x00000000001c0947 */ /* 0x000fea0003800000 */
[----:B------:R-:W3:Y:S01]  /*964f0*/  S2UR UR5, SR_CgaCtaId ;  /* 0x00000000000579c3 */ /* 0x000ee20000008800 */
[----:B------:R-:W-:Y:S02]  /*96500*/  UMOV UR4, 0x400 ;  /* 0x0000040000047882 */ /* 0x000fe40000000000 */
[----:B------:R-:W-:-:S04]  /*96510*/  UIADD3 UR4, UPT, UPT, UR4, 0x410, URZ ;  /* 0x0000041004047890 */ /* 0x000fc8000fffe0ff */
[----:B---3--:R-:W-:-:S06]  /*96520*/  ULEA UR4, UR5, UR4, 0x18 ;  /* 0x0000000405047291 */ /* 0x008fcc000f8ec0ff */
[----:B------:R-:W-:-:S06]  /*96530*/  LEA R8, R3, UR4, 0x3 ;  /* 0x0000000403087c11 */ /* 0x000fcc000f8e18ff */
[----:B------:R-:W3:Y:S01]  /*96540*/  ATOMS.EXCH.64 R8, [R8], RZ ;  /* 0x000000ff0808738c */ /* 0x000ee20004000400 */
[----:B------:R-:W-:Y:S05]  /*96550*/  BRA `(.L_x_2412) ;  /* 0x0000000000147947 */ /* 0x000fea0003800000 */
.L_x_2411:
[----:B------:R-:W3:Y:S02]  /*96560*/  LDC.64 R4, c[0x0][0x380] ;  /* 0x0000e000ff047b82 */ /* 0x000ee40000000a00 */
[----:B---3--:R-:W-:-:S03]  /*96570*/  IMAD.WIDE.U32 R4, R3, 0x8, R4 ;  /* 0x0000000803047825 */ /* 0x008fc600078e0004 */
[----:B------:R-:W-:-:S05]  /*96580*/  IADD3 R8, P0, PT, R4, 0xc000000, RZ ;  /* 0x0c00000004087810 */ /* 0x000fca0007f1e0ff */
[----:B------:R-:W-:-:S06]  /*96590*/  IMAD.X R9, RZ, RZ, R5, P0 ;  /* 0x000000ffff097224 */ /* 0x000fcc00000e0605 */
[----:B------:R-:W5:Y:S02]  /*965a0*/  ATOMG.E.EXCH.64.STRONG.GPU PT, R8, desc[UR36][R8.64+0x8], RZ ;  /* 0x800008ff080879a8 */ /* 0x000f64000c1ef524 */
.L_x_2412:
[----:B------:R-:W-:Y:S05]  /*965b0*/  BSYNC.RECONVERGENT B0 ;  /* 0x0000000000007941 */ /* 0x000fea0003800200 */
.L_x_2410:
[----:B------:R-:W4:Y:S01]  /*965c0*/  LDL.64 R12, [R1+0x98] ;  /* 0x00009800010c7983 */ /* 0x000f220000100a00 */
[----:B------:R-:W-:Y:S01]  /*965d0*/  BSSY.RECONVERGENT B0, `(.L_x_2413) ;  /* 0x000000d000007945 */ /* 0x000fe20003800200 */
[----:B------:R-:W-:Y:S01]  /*965e0*/  IMAD.MOV.U32 R0, RZ, RZ, -0x1 ;  /* 0xffffffffff007424 */ /* 0x000fe200078e00ff */
[----:B----4-:R-:W-:-:S13]  /*965f0*/  ISETP.GT.U32.AND P0, PT, R12, 0x1fff, PT ;  /* 0x00001fff0c00780c */ /* 0x010fda0003f04070 */
[----:B------:R-:W-:Y:S05]  /*96600*/  @P0 BRA `(.L_x_2414) ;  /* 0x00000000001c0947 */ /* 0x000fea0003800000 */
[----:B------:R-:W4:Y:S01]  /*96610*/  S2UR UR5, SR_CgaCtaId ;  /* 0x00000000000579c3 */ /* 0x000f220000008800 */
[----:B------:R-:W-:Y:S02]  /*96620*/  UMOV UR4, 0x400 ;  /* 0x0000040000047882 */ /* 0x000fe40000000000 */
[----:B------:R-:W-:-:S04]  /*96630*/  UIADD3 UR4, UPT, UPT, UR4, 0x410, URZ ;  /* 0x0000041004047890 */ /* 0x000fc8000fffe0ff */
[----:B----4-:R-:W-:-:S06]  /*96640*/  ULEA UR4, UR5, UR4, 0x18 ;  /* 0x0000000405047291 */ /* 0x010fcc000f8ec0ff */
[----:B------:R-:W-:-:S05]  /*96650*/  LEA R3, R12, UR4, 0x2 ;  /* 0x000000040c037c11 */ /* 0x000fca000f8e10ff */
[----:B------:R4:W-:Y:S01]  /*96660*/  ATOMS.EXCH RZ, [R3+0x10000], R0 ;  /* 0x0100000003ff738c */ /* 0x0009e20004000000 */
[----:B------:R-:W-:Y:S05]  /*96670*/  BRA `(.L_x_2415) ;  /* 0x0000000000087947 */ /* 0x000fea0003800000 */
.L_x_2414:
[----:B------:R-:W-:-:S05]  /*96680*/  IMAD.WIDE.U32 R4, R12, 0x4, R28 ;  /* 0x000000040c047825 */ /* 0x000fca00078e001c */
[----:B------:R4:W5:Y:S02]  /*96690*/  ATOMG.E.EXCH.STRONG.GPU PT, RZ, desc[UR36][R4.64], R0 ;  /* 0x8000000004ff79a8 */ /* 0x000964000c1ef124 */
.L_x_2415:
[----:B------:R-:W-:Y:S05]  /*966a0*/  BSYNC.RECONVERGENT B0 ;  /* 0x0000000000007941 */ /* 0x000fea0003800200 */
.L_x_2413:
        /* <DEDUP_REMOVED lines=10> */
.L_x_2417:
[----:B----4-:R-:W-:-:S05]  /*96750*/  IMAD.WIDE.U32 R4, R13, 0x4, R28 ;  /* 0x000000040d047825 */ /* 0x010fca00078e001c */
[----:B------:R4:W5:Y:S02]  /*96760*/  ATOMG.E.EXCH.STRONG.GPU PT, RZ, desc[UR36][R4.64], R0 ;  /* 0x8000000004ff79a8 */ /* 0x000964000c1ef124 */
.L_x_2418:
[----:B------:R-:W-:Y:S05]  /*96770*/  BSYNC.RECONVERGENT B0 ;  /* 0x0000000000007941 */ /* 0x000fea0003800200 */
.L_x_2416:
        /* <DEDUP_REMOVED lines=8> */
[----:B0-----:R-:W-:-:S05]  /*96800*/  LEA R3, R14, UR4, 0x2 ;  /* 0x000000040e037c11 */ /* 0x001fca000f8e10ff */
[----:B------:R0:W-:Y:S01]  /*96810*/  ATOMS.EXCH RZ, [R3+0x10000], R0 ;  /* 0x0100000003ff738c */ /* 0x0001e20004000000 */
[----:B------:R-:W-:Y:S05]  /*96820*/  BRA `(.L_x_2421) ;  /* 0x0000000000087947 */ /* 0x000fea0003800000 */
.L_x_2420:
[----:B----4-:R-:W-:-:S05]  /*96830*/  IMAD.WIDE.U32 R4, R14, 0x4, R28 ;  /* 0x000000040e047825 */ /* 0x010fca00078e001c */
[----:B------:R2:W5:Y:S02]  /*96840*/  ATOMG.E.EXCH.STRONG.GPU PT, RZ, desc[UR36][R4.64], R0 ;  /* 0x8000000004ff79a8 */ /* 0x000564000c1ef124 */
.L_x_2421:
[----:B------:R-:W-:Y:S05]  /*96850*/  BSYNC.RECONVERGENT B0 ;  /* 0x0000000000007941 */ /* 0x000fea0003800200 */
.L_x_2419:
[----:B------:R-:W-:Y:S01]  /*96860*/  ISETP.GT.U32.AND P0, PT, R15, 0x1fff, PT ;  /* 0x00001fff0f00780c */ /* 0x000fe20003f04070 */
[----:B------:R-:W-:-:S12]  /*96870*/  BSSY.RECONVERGENT B0, `(.L_x_2422) ;  /* 0x000000b000007945 */ /* 0x000fd80003800200 */
[----:B------:R-:W-:Y:S05]  /*96880*/  @P0 BRA `(.L_x_2423) ;  /* 0x00000000001c0947 */ /* 0x000fea0003800000 */
[----:B------:R-:W0:Y:S01]  /*96890*/  S2UR UR5, SR_CgaCtaId ;  /* 0x00000000000579c3 */ /* 0x000e220000008800 */
[----:B------:R-:W-:Y:S02]  /*968a0*/  UMOV UR4, 0x400 ;  /* 0x0000040000047882 */ /* 0x000fe40000000000 */
[----:B------:R-:W-:-:S04]  /*968b0*/  UIADD3 UR4, UPT, UPT, UR4, 0x410, URZ ;  /* 0x0000041004047890 */ /* 0x000fc8000fffe0ff */
[----:B0-----:R-:W-:-:S06]  /*968c0*/  ULEA UR4, UR5, UR4, 0x18 ;  /* 0x0000000405047291 */ /* 0x001fcc000f8ec0ff */
[----:B------:R-:W-:-:S05]  /*968d0*/  LEA R3, R15, UR4, 0x2 ;  /* 0x000000040f037c11 */ /* 0x000fca000f8e10ff */
[----:B------:R0:W-:Y:S01]  /*968e0*/  ATOMS.EXCH RZ, [R3+0x10000], R0 ;  /* 0x0100000003ff738c */ /* 0x0001e20004000000 */
[----:B------:R-:W-:Y:S05]  /*968f0*/  BRA `(.L_x_2424) ;  /* 0x0000000000087947 */ /* 0x000fea0003800000 */
.L_x_2423:
[----:B--2-4-:R-:W-:-:S05]  /*96900*/  IMAD.WIDE.U32 R4, R15, 0x4, R28 ;  /* 0x000000040f047825 */ /* 0x014fca00078e001c */
[----:B------:R2:W5:Y:S02]  /*96910*/  ATOMG.E.EXCH.STRONG.GPU PT, RZ, desc[UR36][R4.64], R0 ;  /* 0x8000000004ff79a8 */ /* 0x000564000c1ef124 */
.L_x_2424:
[----:B------:R-:W-:Y:S05]  /*96920*/  BSYNC.RECONVERGENT B0 ;  /* 0x0000000000007941 */ /* 0x000fea0003800200 */
.L_x_2422:
[----:B------:R-:W3:Y:S01]  /*96930*/  LDL.64 R10, [R1+0x18] ;  /* 0x00001800010a7983 */ /* 0x000ee20000100a00 */
[----:B------:R-:W-:Y:S01]  /*96940*/  BSSY.RECONVERGENT B0, `(.L_x_2425) ;  /* 0x0000012000007945 */ /* 0x000fe20003800200 */
[----:B--2-4-:R-:W-:Y:S02]  /*96950*/  IMAD.SHL.U32 R4, R12, 0x8, RZ ;  /* 0x000000080c047824 */ /* 0x014fe400078e00ff */
[C---:B------:R-:W-:Y:S02]  /*96960*/  IMAD.SHL.U32 R5, R13.reuse, 0x8, RZ ;  /* 0x000000080d057824 */ /* 0x040fe400078e00ff */
[----:B0-----:R-:W-:Y:S01]  /*96970*/  IMAD.SHL.U32 R0, R13, 0x8, RZ ;  /* 0x000000080d007824 */ /* 0x001fe200078e00ff */
[----:B---3--:R-:W-:-:S13]  /*96980*/  ISETP.GT.U32.AND P0, PT, R10, 0x1fff, PT ;  /* 0x00001fff0a00780c */ /* 0x008fda0003f04070 */
        /* <DEDUP_REMOVED lines=8> */
.L_x_2426:
[----:B------:R-:W0:Y:S02]  /*96a10*/  LDC.64 R12, c[0x0][0x380] ;  /* 0x0000e000ff0c7b82 */ /* 0x000e240000000a00 */
[----:B0-----:R-:W-:-:S03]  /*96a20*/  IMAD.WIDE.U32 R12, R10, 0x8, R12 ;  /* 0x000000080a0c7825 */ /* 0x001fc600078e000c */
[----:B------:R-:W-:-:S05]  /*96a30*/  IADD3 R12, P0, PT, R12, 0xc000000, RZ ;  /* 0x0c0000000c0c7810 */ /* 0x000fca0007f1e0ff */
[----:B------:R-:W-:-:S05]  /*96a40*/  IMAD.X R13, RZ, RZ, R13, P0 ;  /* 0x000000ffff0d7224 */ /* 0x000fca00000e060d */
[----:B------:R2:W5:Y:S03]  /*96a50*/  ATOMG.E.EXCH.64.STRONG.GPU PT, RZ, desc[UR36][R12.64+0x8], R4 ;  /* 0x800008040cff79a8 */ /* 0x000566000c1ef524 */
.L_x_2427:
[----:B------:R-:W-:Y:S05]  /*96a60*/  BSYNC.RECONVERGENT B0 ;  /* 0x0000000000007941 */ /* 0x000fea0003800200 */
.L_x_2425:
[----:B------:R-:W-:Y:S01]  /*96a70*/  ISETP.GT.U32.AND P0, PT, R11, 0x1fff, PT ;  /* 0x00001fff0b00780c */ /* 0x000fe20003f04070 */
[----:B------:R-:W-:Y:S01]  /*96a80*/  IMAD.SHL.U32 R19, R15, 0x8, RZ ;  /* 0x000000080f137824 */ /* 0x000fe200078e00ff */
[----:B------:R-:W-:Y:S01]  /*96a90*/  BSSY.RECONVERGENT B0, `(.L_x_2428) ;  /* 0x0000010000007945 */ /* 0x000fe20003800200 */
[----:B------:R-:W-:Y:S02]  /*96aa0*/  IMAD.SHL.U32 R14, R14, 0x8, RZ ;  /* 0x000000080e0e7824 */ /* 0x000fe400078e00ff */
[----:B------:R-:W-:-:S08]  /*96ab0*/  IMAD.MOV.U32 R15, RZ, RZ, R19 ;  /* 0x000000ffff0f7224 */ /* 0x000fd000078e0013 */
[----:B------:R-:W-:Y:S05]  /*96ac0*/  @P0 BRA `(.L_x_2429) ;  /* 0x00000000001c0947 */ /* 0x000fea0003800000 */
[----:B------:R-:W3:Y:S01]  /*96ad0*/  S2UR UR5, SR_CgaCtaId ;  /* 0x00000000000579c3 */ /* 0x000ee20000008800 */
[----:B------:R-:W-:Y:S02]  /*96ae0*/  UMOV UR4, 0x400 ;  /* 0x0000040000047882 */ /* 0x000fe40000000000 */
[----:B------:R-:W-:-:S04]  /*96af0*/  UIADD3 UR4, UPT, UPT, UR4, 0x410, URZ ;  /* 0x0000041004047890 */ /* 0x000fc8000fffe0ff */
[----:B---3--:R-:W-:-:S06]  /*96b00*/  ULEA UR4, UR5, UR4, 0x18 ;  /* 0x0000000405047291 */ /* 0x008fcc000f8ec0ff */
[----:B0-----:R-:W-:-:S05]  /*96b10*/  LEA R3, R11, UR4, 0x3 ;  /* 0x000000040b037c11 */ /* 0x001fca000f8e18ff */
[----:B------:R0:W-:Y:S01]  /*96b20*/  ATOMS.EXCH.64 RZ, [R3], R14 ;  /* 0x0000000e03ff738c */ /* 0x0001e20004000400 */
[----:B------:R-:W-:Y:S05]  /*96b30*/  BRA `(.L_x_2430) ;  /* 0x0000000000147947 */ /* 0x000fea0003800000 */
.L_x_2429:
[----:B--2---:R-:W2:Y:S02]  /*96b40*/  LDC.64 R12, c[0x0][0x380] ;  /* 0x0000e000ff0c7b82 */ /* 0x004ea40000000a00 */
[----:B--2---:R-:W-:-:S03]  /*96b50*/  IMAD.WIDE.U32 R12, R11, 0x8, R12 ;  /* 0x000000080b0c7825 */ /* 0x004fc600078e000c */
[----:B------:R-:W-:-:S05]  /*96b60*/  IADD3 R12, P0, PT, R12, 0xc000000, RZ ;  /* 0x0c0000000c0c7810 */ /* 0x000fca0007f1e0ff */
[----:B------:R-:W-:-:S05]  /*96b70*/  IMAD.X R13, RZ, RZ, R13, P0 ;  /* 0x000000ffff0d7224 */ /* 0x000fca00000e060d */
[----:B------:R3:W5:Y:S03]  /*96b80*/  ATOMG.E.EXCH.64.STRONG.GPU PT, RZ, desc[UR36][R12.64+0x8], R14 ;  /* 0x8000080e0cff79a8 */ /* 0x000766000c1ef524 */
.L_x_2430:
[----:B------:R-:W-:Y:S05]  /*96b90*/  BSYNC.RECONVERGENT B0 ;  /* 0x0000000000007941 */ /* 0x000fea0003800200 */
.L_x_2428:
[----:B--23--:R-:W2:Y:S01]  /*96ba0*/  LDL.64 R12, [R1+0x20] ;  /* 0x00002000010c7983 */ /* 0x00cea20000100a00 */
        /* <DEDUP_REMOVED lines=11> */
.L_x_2432:
[----:B------:R-:W0:Y:S02]  /*96c60*/  LDC.64 R14, c[0x0][0x380] ;  /* 0x0000e000ff0e7b82 */ /* 0x000e240000000a00 */
[----:B0-----:R-:W-:-:S03]  /*96c70*/  IMAD.WIDE.U32 R14, R12, 0x8, R14 ;  /* 0x000000080c0e7825 */ /* 0x001fc600078e000e */
[----:B------:R-:W-:-:S05]  /*96c80*/  IADD3 R14, P0, PT, R14, 0xc000000, RZ ;  /* 0x0c0000000e0e7810 */ /* 0x000fca0007f1e0ff */
[----:B------:R-:W-:-:S05]  /*96c90*/  IMAD.X R15, RZ, RZ, R15, P0 ;  /* 0x000000ffff0f7224 */ /* 0x000fca00000e060f */
[----:B------:R2:W5:Y:S03]  /*96ca0*/  ATOMG.E.EXCH.64.STRONG.GPU PT, RZ, desc[UR36][R14.64+0x8], R4 ;  /* 0x800008040eff79a8 */ /* 0x000566000c1ef524 */
.L_x_2433:
[----:B------:R-:W-:Y:S05]  /*96cb0*/  BSYNC.RECONVERGENT B0 ;  /* 0x0000000000007941 */ /* 0x000fea0003800200 */
.L_x_2431:
        /* <DEDUP_REMOVED lines=12> */
.L_x_2435:
[----:B------:R-:W0:Y:S02]  /*96d80*/  LDC.64 R14, c[0x0][0x380] ;  /* 0x0000e000ff0e7b82 */ /* 0x000e240000000a00 */
[----:B0-----:R-:W-:-:S03]  /*96d90*/  IMAD.WIDE.U32 R14, R13, 0x8, R14 ;  /* 0x000000080d0e7825 */ /* 0x001fc600078e000e */
[----:B------:R-:W-:-:S05]  /*96da0*/  IADD3 R14, P0, PT, R14, 0xc000000, RZ ;  /* 0x0c0000000e0e7810 */ /* 0x000fca0007f1e0ff */
[----:B------:R-:W-:-:S05]  /*96db0*/  IMAD.X R15, RZ, RZ, R15, P0 ;  /* 0x000000ffff0f7224 */ /* 0x000fca00000e060f */
[----:B------:R2:W5:Y:S03]  /*96dc0*/  ATOMG.E.EXCH.64.STRONG.GPU PT, RZ, desc[UR36][R14.64+0x8], R4 ;  /* 0x800008040eff79a8 */ /* 0x000566000c1ef524 */
.L_x_2436:
[----:B------:R-:W-:Y:S05]  /*96dd0*/  BSYNC.RECONVERGENT B0 ;  /* 0x0000000000007941 */ /* 0x000fea0003800200 */
.L_x_2434:
        /* <DEDUP_REMOVED lines=9> */
.L_x_2456:
[----:B------:R-:W-:Y:S01]  /*96e70*/  LOP3.LUT P0, RZ, R15, 0x7, RZ, 0xc0, !PT ;  /* 0x000000070fff7812 */ /* 0x000fe2000780c0ff */
[----:B------:R-:W-:Y:S05]  /*96e80*/  YIELD ;  /* 0x0000000000007946 */ /* 0x000fea0003800000 */
[----:B------:R-:W-:Y:S07]  /*96e90*/  BSSY B1, `(.L_x_2439) ;  /* 0x000001f000017945 */ /* 0x000fee0003800000 */
[----:B---3-5:R-:W-:Y:S05]  /*96ea0*/  @P0 BRA `(.L_x_2440) ;  /* 0x0000000000740947 */ /* 0x028fea0003800000 */
[----:B0-----:R-:W0:Y:S01]  /*96eb0*/  S2R R3, SR_CgaCtaId ;  /* 0x0000000000037919 */ /* 0x001e220000008800 */
[----:B------:R-:W-:-:S05]  /*96ec0*/  MOV R0, 0x400 ;  /* 0x0000040000007802 */ /* 0x000fca0000000f00 */
[----:B------:R-:W-:-:S05]  /*96ed0*/  VIADD R0, R0, 0x410 ;  /* 0x0000041000007836 */ /* 0x000fca0000000000 */
[----:B0-----:R-:W-:-:S07]  /*96ee0*/  LEA R10, R3, R0, 0x18 ;  /* 0x00000000030a7211 */ /* 0x001fce00078ec0ff */
.L_x_2447:
[C---:B------:R-:W-:Y:S01]  /*96ef0*/  ISETP.GT.U32.AND P1, PT, R15.reuse, 0xffff, PT ;  /* 0x0000ffff0f00780c */ /* 0x040fe20003f24070 */
[----:B------:R-:W-:Y:S05]  /*96f00*/  YIELD ;  /* 0x0000000000007946 */ /* 0x000fea0003800000 */
[----:B0--3--:R-:W-:Y:S01]  /*96f10*/  SHF.R.U32.HI R5, RZ, 0x3, R15 ;  /* 0x00000003ff057819 */ /* 0x009fe2000001160f */
[----:B------:R-:W-:Y:S01]  /*96f20*/  BSSY.RECONVERGENT B2, `(.L_x_2441) ;  /* 0x0000009000027945 */ /* 0x000fe20003800200 */
[----:B-12---:R-:W-:-:S03]  /*96f30*/  LEA.HI R3, R15, R10, RZ, 0x1f ;  /* 0x0000000a0f037211 */ /* 0x006fc600078ff8ff */
[----:B------:R-:W-:Y:S02]  /*96f40*/  IMAD.WIDE.U32 R4, R5, 0x4, R28 ;  /* 0x0000000405047825 */ /* 0x000fe400078e001c */
[----:B-----5:R-:W-:Y:S05]  /*96f50*/  @P1 BRA `(.L_x_2442) ;  /* 0x00000000000c1947 */ /* 0x020fea0003800000 */
[----:B------:R-:W-:-:S06]  /*96f60*/  IMAD.MOV.U32 R0, RZ, RZ, -0x1 ;  /* 0xffffffffff007424 */ /* 0x000fcc00078e00ff */
[----:B------:R1:W2:Y:S01]  /*96f70*/  ATOMS.EXCH R0, [R3+0x10000], R0 ;  /* 0x010000000300738c */ /* 0x0002a20004000000 */
[----:B------:R-:W-:Y:S05]  /*96f80*/  BRA `(.L_x_2443) ;  /* 0x0000000000087947 */ /* 0x000fea0003800000 */
.L_x_2442:
[----:B------:R-:W-:-:S05]  /*96f90*/  IMAD.MOV.U32 R19, RZ, RZ, -0x1 ;  /* 0xffffffffff137424 */ /* 0x000fca00078e00ff */
[----:B------:R0:W5:Y:S02]  /*96fa0*/  ATOMG.E.EXCH.STRONG.GPU PT, R0, desc[UR36][R4.64], R19 ;  /* 0x80000013040079a8 */ /* 0x000164000c1ef124 */
.L_x_2443:
[----:B------:R-:W-:Y:S05]  /*96fb0*/  BSYNC.RECONVERGENT B2 ;  /* 0x0000000000027941 */ /* 0x000fea0003800200 */
.L_x_2441:
[----:B--2--5:R-:W-:-:S05]  /*96fc0*/  VIADD R18, R0, 0x1 ;  /* 0x0000000100127836 */ /* 0x024fca0000000000 */
[----:B------:R-:W-:-:S13]  /*96fd0*/  ISETP.GE.U32.AND P0, PT, R18, 0x2, PT ;  /* 0x000000021200780c */ /* 0x000fda0003f06070 */
[----:B------:R-:W-:Y:S05]  /*96fe0*/  @!P0 BRA `(.L_x_2440) ;  /* 0x0000000000248947 */ /* 0x000fea0003800000 */
[----:B------:R-:W-:Y:S04]  /*96ff0*/  BSSY.RECONVERGENT B2, `(.L_x_2444) ;  /* 0x0000005000027945 */ /* 0x000fe80003800200 */
[----:B------:R-:W-:Y:S05]  /*97000*/  @P1 BRA `(.L_x_2445) ;  /* 0x0000000000081947 */ /* 0x000fea0003800000 */
[----:B------:R2:W-:Y:S01]  /*97010*/  ATOMS.EXCH RZ, [R3+0x10000], RZ ;  /* 0x010000ff03ff738c */ /* 0x0005e20004000000 */
[----:B------:R-:W-:Y:S05]  /*97020*/  BRA `(.L_x_2446) ;  /* 0x0000000000047947 */ /* 0x000fea0003800000 */
.L_x_2445:
[----:B------:R3:W5:Y:S02]  /*97030*/  ATOMG.E.EXCH.STRONG.GPU PT, RZ, desc[UR36][R4.64], RZ ;  /* 0x800000ff04ff79a8 */ /* 0x000764000c1ef124 */
.L_x_2446:
[----:B------:R-:W-:Y:S05]  /*97040*/  BSYNC.RECONVERGENT B2 ;  /* 0x0000000000027941 */ /* 0x000fea0003800200 */
.L_x_2444:
[----:B------:R-:W-:Y:S01]  /*97050*/  LOP3.LUT P0, RZ, R0, 0x7, RZ, 0xc0, !PT ;  /* 0x0000000700ff7812 */ /* 0x000fe2000780c0ff */
[----:B------:R-:W-:-:S12]  /*97060*/  IMAD.MOV.U32 R15, RZ, RZ, R0 ;  /* 0x000000ffff0f7224 */ /* 0x000fd800078e0000 */
[----:B------:R-:W-:Y:S05]  /*97070*/  @!P0 BRA `(.L_x_2447) ;  /* 0xfffffffc009c8947 */ /* 0x000fea000383ffff */
.L_x_2440:
[----:B------:R-:W-:Y:S05]  /*97080*/  BSYNC B1 ;  /* 0x0000000000017941 */ /* 0x000fea0003800000 */
.L_x_2439:
[----:B------:R-:W-:Y:S01]  /*97090*/  ISETP.GE.U32.AND P0, PT, R14, 0xfff9, PT ;  /* 0x0000fff90e00780c */ /* 0x000fe20003f06070 */
[----:B------:R-:W-:-:S12]  /*970a0*/  BSSY.RELIABLE B1, `(.L_x_2448) ;  /* 0x0000032000017945 */ /* 0x000fd80003800100 */
[----:B------:R-:W-:Y:S05]  /*970b0*/  @!P0 BRA `(.L_x_2449) ;  /* 0x0000000000688947 */ /* 0x000fea0003800000 */
[C---:B------:R-:W-:Y:S02]  /*970c0*/  LOP3.LUT P0, RZ, R15.reuse, 0x3, RZ, 0xc0, !PT ;  /* 0x000000030fff7812 */ /* 0x040fe4000780c0ff */
[----:B0--3--:R-:W-:-:S04]  /*970d0*/  LOP3.LUT P1, R4, R15, 0x4, RZ, 0xc0, !PT ;  /* 0x000000040f047812 */ /* 0x009fc8000782c0ff */
        /* <DEDUP_REMOVED lines=10> */
.L_x_2450:
[----:B------:R-:W-:Y:S02]  /*97180*/  ISETP.GT.U32.AND P1, PT, R14, 0xffff, PT ;  /* 0x0000ffff0e00780c */ /* 0x000fe40003f24070 */
[----:B-12---:R-:W-:-:S11]  /*97190*/  SHF.R.U32.HI R3, RZ, 0x3, R14 ;  /* 0x00000003ff037819 */ /* 0x006fd6000001160e */
[----:B------:R-:W-:-:S06]  /*971a0*/  @P1 IMAD.WIDE.U32 R4, R3, 0x4, R28 ;  /* 0x0000000403041825 */ /* 0x000fcc00078e001c */
[----:B------:R-:W2:Y:S01]  /*971b0*/  @P1 LDG.E R4, desc[UR36][R4.64] ;  /* 0x0000002404041981 */ /* 0x000ea2000c1e1900 */
[----:B------:R-:W-:Y:S01]  /*971c0*/  @!P1 MOV R0, 0x400 ;  /* 0x0000040000009802 */ /* 0x000fe20000000f00 */
[----:B------:R-:W0:Y:S04]  /*971d0*/  @!P1 S2R R19, SR_CgaCtaId ;  /* 0x0000000000139919 */ /* 0x000e280000008800 */
[----:B------:R-:W-:-:S05]  /*971e0*/  @!P1 VIADD R0, R0, 0x410 ;  /* 0x0000041000009836 */ /* 0x000fca0000000000 */
[----:B0-----:R-:W-:-:S04]  /*971f0*/  @!P1 LEA R0, R19, R0, 0x18 ;  /* 0x0000000013009211 */ /* 0x001fc800078ec0ff */
[----:B------:R-:W-:-:S06]  /*97200*/  @!P1 LEA R0, R3, R0, 0x2 ;  /* 0x0000000003009211 */ /* 0x000fcc00078e10ff */
[----:B------:R-:W0:Y:S02]  /*97210*/  @!P1 LDS R0, [R0+0x10000] ;  /* 0x0100000000009984 */ /* 0x000e240000000800 */
[----:B0-----:R-:W-:Y:S02]  /*97220*/  @!P1 ISETP.NE.AND P0, PT, R0, RZ, PT ;  /* 0x000000ff0000920c */ /* 0x001fe40003f05270 */
[----:B--2---:R-:W-:-:S13]  /*97230*/  @P1 ISETP.NE.AND P0, PT, R4, RZ, PT ;  /* 0x000000ff0400120c */ /* 0x004fda0003f05270 */
[----:B------:R-:W-:Y:S05]  /*97240*/  @!P0 BREAK.RELIABLE B1 ;  /* 0x0000000000018942 */ /* 0x000fea0003800100 */
[----:B------:R-:W-:Y:S05]  /*97250*/  @!P0 BRA `(.L_x_2453) ;  /* 0x0000000400008947 */ /* 0x000fea0003800000 */
.L_x_2449:
        /* <DEDUP_REMOVED lines=15> */
.L_x_2454:
[----:B------:R-:W-:-:S05]  /*97350*/  IMAD.WIDE.U32 R4, R5, 0x4, R28 ;  /* 0x0000000405047825 */ /* 0x000fca00078e001c */
[----:B------:R-:W3:Y:S02]  /*97360*/  ATOMG.E.EXCH.STRONG.GPU PT, R0, desc[UR36][R4.64], R15 ;  /* 0x8000000f040079a8 */ /* 0x000ee4000c1ef124 */
[----:B---3--:R-:W-:-:S13]  /*97370*/  ISETP.NE.AND P0, PT, R0, -0x1, PT ;  /* 0xffffffff0000780c */ /* 0x008fda0003f05270 */
[----:B------:R-:W-:Y:S05]  /*97380*/  @!P0 BREAK.RELIABLE B1 ;  /* 0x0000000000018942 */ /* 0x000fea0003800100 */
[----:B------:R-:W-:Y:S05]  /*97390*/  @!P0 BRA `(.L_x_2455) ;  /* 0x0000000400108947 */ /* 0x000fea0003800000 */
[----:B------:R3:W5:Y:S01]  /*973a0*/  ATOMG.E.EXCH.STRONG.GPU PT, RZ, desc[UR36][R4.64], RZ ;  /* 0x800000ff04ff79a8 */ /* 0x000762000c1ef124 */
[----:B-12---:R-:W-:-:S07]  /*973b0*/  IMAD.MOV.U32 R3, RZ, RZ, R15 ;  /* 0x000000ffff037224 */ /* 0x006fce00078e000f */
.L_x_2451:
[----:B------:R-:W-:Y:S05]  /*973c0*/  BSYNC.RELIABLE B1 ;  /* 0x0000000000017941 */ /* 0x000fea0003800100 */
.L_x_2448:
[----:B------:R-:W-:Y:S02]  /*973d0*/  LOP3.LUT P0, RZ, R0, 0x7, RZ, 0xc0, !PT ;  /* 0x0000000700ff7812 */ /* 0x000fe4000780c0ff */
[----:B------:R-:W-:-:S04]  /*973e0*/  LOP3.LUT P1, RZ, R3, 0x7, RZ, 0xc0, !PT ;  /* 0x0000000703ff7812 */ /* 0x000fc8000782c0ff */
[----:B------:R-:W-:-:S04]  /*973f0*/  PLOP3.LUT P0, PT, P0, P1, PT, 0x20, 0x2 ;  /* 0x000000000002781c */ /* 0x000fc80000702470 */
[----:B------:R-:W-:Y:S02]  /*97400*/  SEL R14, R3, R0, P0 ;  /* 0x00000000030e7207 */ /* 0x000fe40000000000 */
[----:B------:R-:W-:Y:S02]  /*97410*/  SEL R15, R0, R3, P0 ;  /* 0x00000003000f7207 */ /* 0x000fe40000000000 */
[----:B------:R-:W-:-:S13]  /*97420*/  LOP3.LUT P1, RZ, R14, 0x7, RZ, 0xc0, !PT ;  /* 0x000000070eff7812 */ /* 0x000fda000782c0ff */
[----:B------:R-:W-:Y:S05]  /*97430*/  @!P1 BRA `(.L_x_2456) ;  /* 0xfffffff8008c9947 */ /* 0x000fea000383ffff */
.L_x_2438:
[----:B------:R-:W-:Y:S02]  /*97440*/  IMAD.SHL.U32 R0, R14, 0x8, RZ ;  /* 0x000000080e007824 */ /* 0x000fe400078e00ff */
[----:B0-----:R-:W-:Y:S02]  /*97450*/  IMAD.MOV.U32 R3, RZ, RZ, -0x4f0f0efe ;  /* 0xb0f0f102ff037424 */ /* 0x001fe400078e00ff */
        /* <DEDUP_REMOVED lines=32> */
.L_x_2453:
        /* <DEDUP_REMOVED lines=17> */
.L_x_2452:
[----:B------:R-:W2:Y:S02]  /*97770*/  LDL R3, [R1+0x118] ;  /* 0x0001180001037983 */ /* 0x000ea40000100800 */
[----:B--2---:R-:W-:-:S05]  /*97780*/  IMAD.SHL.U32 R0, R3, 0x8, RZ ;  /* 0x0000000803007824 */ /* 0x004fca00078e00ff */
[----:B------:R-:W-:Y:S01]  /*97790*/  LOP3.LUT R4, R0, 0x7f8, RZ, 0xc0, !PT ;  /* 0x000007f800047812 */ /* 0x000fe200078ec0ff */
[----:B------:R-:W-:-:S04]  /*977a0*/  VIADD R0, R3, 0x1 ;  /* 0x0000000103007836 */ /* 0x000fc80000000000 */
[----:B------:R-:W-:Y:S01]  /*977b0*/  IMAD.IADD R3, R1, 0x1, R4 ;  /* 0x0000000101037824 */ /* 0x000fe200078e0204 */
[----:B------:R0:W-:Y:S04]  /*977c0*/  STL [R1+0x118], R0 ;  /* 0x0001180001007387 */ /* 0x0001e80000100800 */
[----:B------:R0:W-:Y:S02]  /*977d0*/  STL.64 [R3+0x120], R14 ;  /* 0x0001200e03007387 */ /* 0x0001e40000100a00 */
.L_x_2455:
[----:B------:R-:W-:Y:S05]  /*977e0*/  BSYNC B0 ;  /* 0x0000000000007941 */ /* 0x000fea0003800000 */
.L_x_2437:
        /* <DEDUP_REMOVED lines=8> */
.L_x_2476:
        /* <DEDUP_REMOVED lines=8> */
.L_x_2467:
        /* <DEDUP_REMOVED lines=10> */
.L_x_2462:
[----:B------:R-:W-:-:S05]  /*97990*/  MOV R11, 0xffffffff ;  /* 0xffffffff000b7802 */ /* 0x000fca0000000f00 */
[----:B------:R0:W5:Y:S02]  /*979a0*/  ATOMG.E.EXCH.STRONG.GPU PT, R0, desc[UR36][R4.64], R11 ;  /* 0x8000000b040079a8 */ /* 0x000164000c1ef124 */
.L_x_2463:
[----:B------:R-:W-:Y:S05]  /*979b0*/  BSYNC.RECONVERGENT B2 ;  /* 0x0000000000027941 */ /* 0x000fea0003800200 */
.L_x_2461:
[----:B0-2--5:R-:W-:-:S05]  /*979c0*/  VIADD R11, R0, 0x1 ;  /* 0x00000001000b7836 */ /* 0x025fca0000000000 */
[----:B------:R-:W-:-:S13]  /*979d0*/  ISETP.GE.U32.AND P1, PT, R11, 0x2, PT ;  /* 0x000000020b00780c */ /* 0x000fda0003f26070 */
[----:B------:R-:W-:Y:S05]  /*979e0*/  @!P1 BRA `(.L_x_2460) ;  /* 0x0000000000249947 */ /* 0x000fea0003800000 */
[----:B------:R-:W-:Y:S04]  /*979f0*/  BSSY.RECONVERGENT B2, `(.L_x_2464) ;  /* 0x0000005000027945 */ /* 0x000fe80003800200 */
[----:B------:R-:W-:Y:S05]  /*97a00*/  @P0 BRA `(.L_x_2465) ;  /* 0x0000000000080947 */ /* 0x000fea0003800000 */
[----:B------:R2:W-:Y:S01]  /*97a10*/  ATOMS.EXCH RZ, [R3+0x10000], RZ ;  /* 0x010000ff03ff738c */ /* 0x0005e20004000000 */
[----:B------:R-:W-:Y:S05]  /*97a20*/  BRA `(.L_x_2466) ;  /* 0x0000000000047947 */ /* 0x000fea0003800000 */
.L_x_2465:
[----:B------:R0:W5:Y:S02]  /*97a30*/  ATOMG.E.EXCH.STRONG.GPU PT, RZ, desc[UR36][R4.64], RZ ;  /* 0x800000ff04ff79a8 */ /* 0x000164000c1ef124 */
.L_x_2466:
[----:B------:R-:W-:Y:S05]  /*97a40*/  BSYNC.RECONVERGENT B2 ;  /* 0x0000000000027941 */ /* 0x000fea0003800200 */
.L_x_2464:
[----:B------:R-:W-:Y:S01]  /*97a50*/  LOP3.LUT P0, RZ, R0, 0x7, RZ, 0xc0, !PT ;  /* 0x0000000700ff7812 */ /* 0x000fe2000780c0ff */
[----:B------:R-:W-:-:S12]  /*97a60*/  IMAD.MOV.U32 R7, RZ, RZ, R0 ;  /* 0x000000ffff077224 */ /* 0x000fd800078e0000 */
[----:B------:R-:W-:Y:S05]  /*97a70*/  @!P0 BRA `(.L_x_2467) ;  /* 0xfffffffc009c8947 */ /* 0x000fea000383ffff */
.L_x_2460:
[----:B------:R-:W-:Y:S05]  /*97a80*/  BSYNC B1 ;  /* 0x0000000000017941 */ /* 0x000fea0003800000 */
.L_x_2459:
[----:B------:R-:W-:Y:S01]  /*97a90*/  ISETP.GE.U32.AND P0, PT, R6, 0xfff9, PT ;  /* 0x0000fff90600780c */ /* 0x000fe20003f06070 */
[----:B------:R-:W-:-:S12]  /*97aa0*/  BSSY.RELIABLE B1, `(.L_x_2468) ;  /* 0x0000032000017945 */ /* 0x000fd80003800100 */
[----:B------:R-:W-:Y:S05]  /*97ab0*/  @!P0 BRA `(.L_x_2469) ;  /* 0x0000000000688947 */ /* 0x000fea0003800000 */
[C---:B------:R-:W-:Y:S02]  /*97ac0*/  LOP3.LUT P0, RZ, R7.reuse, 0x3, RZ, 0xc0, !PT ;  /* 0x0000000307ff7812 */ /* 0x040fe4000780c0ff */
[----:B01-3--:R-:W-:-:S04]  /*97ad0*/  LOP3.LUT P1, R4, R7, 0x4, RZ, 0xc0, !PT ;  /* 0x0000000407047812 */ /* 0x00bfc8000782c0ff */
        /* <DEDUP_REMOVED lines=10> */
.L_x_2470:
        /* <DEDUP_REMOVED lines=14> */
.L_x_2469:
        /* <DEDUP_REMOVED lines=15> */
.L_x_2474:
[----:B------:R-:W-:-:S05]  /*97d50*/  IMAD.WIDE.U32 R4, R5, 0x4, R28 ;  /* 0x0000000405047825 */ /* 0x000fca00078e001c */
[----:B------:R-:W3:Y:S02]  /*97d60*/  ATOMG.E.EXCH.STRONG.GPU PT, R0, desc[UR36][R4.64], R7 ;  /* 0x80000007040079a8 */ /* 0x000ee4000c1ef124 */
[----:B---3--:R-:W-:-:S13]  /*97d70*/  ISETP.NE.AND P0, PT, R0, -0x1, PT ;  /* 0xffffffff0000780c */ /* 0x008fda0003f05270 */
[----:B------:R-:W-:Y:S05]  /*97d80*/  @!P0 BREAK.RELIABLE B1 ;  /* 0x0000000000018942 */ /* 0x000fea0003800100 */
[----:B------:R-:W-:Y:S05]  /*97d90*/  @!P0 BRA `(.L_x_2475) ;  /* 0x0000000400208947 */ /* 0x000fea0003800000 */
[----:B------:R1:W5:Y:S01]  /*97da0*/  ATOMG.E.EXCH.STRONG.GPU PT, RZ, desc[UR36][R4.64], RZ ;  /* 0x800000ff04ff79a8 */ /* 0x000362000c1ef124 */
[----:B--2---:R-:W-:-:S07]  /*97db0*/  IMAD.MOV.U32 R3, RZ, RZ, R7 ;  /* 0x000000ffff037224 */ /* 0x004fce00078e0007 */
.L_x_2471:
[----:B------:R-:W-:Y:S05]  /*97dc0*/  BSYNC.RELIABLE B1 ;  /* 0x0000000000017941 */ /* 0x000fea0003800100 */
.L_x_2468:
[----:B------:R-:W-:Y:S02]  /*97dd0*/  LOP3.LUT P0, RZ, R0, 0x7, RZ, 0xc0, !PT ;  /* 0x0000000700ff7812 */ /* 0x000fe4000780c0ff */
[----:B------:R-:W-:-:S04]  /*97de0*/  LOP3.LUT P1, RZ, R3, 0x7, RZ, 0xc0, !PT ;  /* 0x0000000703ff7812 */ /* 0x000fc8000782c0ff */
[----:B------:R-:W-:-:S04]  /*97df0*/  PLOP3.LUT P0, PT, P0, P1, PT, 0x20, 0x2 ;  /* 0x000000000002781c */ /* 0x000fc80000702470 */
[----:B------:R-:W-:Y:S02]  /*97e00*/  SEL R6, R3, R0, P0 ;  /* 0x0000000003067207 */ /* 0x000fe40000000000 */
[----:B------:R-:W-:Y:S02]  /*97e10*/  SEL R7, R0, R3, P0 ;  /* 0x0000000300077207 */ /* 0x000fe40000000000 */
[----:B------:R-:W-:-:S13]  /*97e20*/  LOP3.LUT P1, RZ, R6, 0x7, RZ, 0xc0, !PT ;  /* 0x0000000706ff7812 */ /* 0x000fda000782c0ff */
[----:B------:R-:W-:Y:S05]  /*97e30*/  @!P1 BRA `(.L_x_2476) ;  /* 0xfffffff8008c9947 */ /* 0x000fea000383ffff */
.L_x_2458:
        /* <DEDUP_REMOVED lines=36> */
.L_x_2473:
[----:B------:R-:W-:-:S04]  /*98080*/  LOP3.LUT R0, R7, 0x7, RZ, 0xc0, !PT ;  /* 0x0000000707007812 */ /* 0x000fc800078ec0ff */
[----:B------:R-:W-:-:S13]  /*98090*/  ISETP.NE.AND P0, PT, R0, 0x1, PT ;  /* 0x000000010000780c */ /* 0x000fda0003f05270 */
[----:B------:R-:W2:Y:S01]  /*980a0*/  @P0 LDL R3, [R1+0x118] ;  /* 0x0001180001030983 */ /* 0x000ea20000100800 */
[----:B------:R-:W-:Y:S01]  /*980b0*/  IMAD.MOV.U32 R10, RZ, RZ, R6 ;  /* 0x000000ffff0a7224 */ /* 0x000fe200078e0006 */
[----:B------:R-:W-:Y:S01]  /*980c0*/  MOV R11, R7 ;  /* 0x00000007000b7202 */ /* 0x000fe20000000f00 */
        /* <DEDUP_REMOVED lines=14> */
.L_x_2472:
[----:B------:R-:W2:Y:S02]  /*981b0*/  LDL R3, [R1+0x118] ;  /* 0x0001180001037983 */ /* 0x000ea40000100800 */
[----:B--2---:R-:W-:-:S05]  /*981c0*/  IMAD.SHL.U32 R0, R3, 0x8, RZ ;  /* 0x0000000803007824 */ /* 0x004fca00078e00ff */
[----:B------:R-:W-:Y:S01]  /*981d0*/  LOP3.LUT R4, R0, 0x7f8, RZ, 0xc0, !PT ;  /* 0x000007f800047812 */ /* 0x000fe200078ec0ff */
[----:B------:R-:W-:-:S04]  /*981e0*/  VIADD R0, R3, 0x1 ;  /* 0x0000000103007836 */ /* 0x000fc80000000000 */
[----:B------:R-:W-:Y:S01]  /*981f0*/  IMAD.IADD R3, R1, 0x1, R4 ;  /* 0x0000000101037824 */ /* 0x000fe200078e0204 */
[----:B------:R1:W-:Y:S04]  /*98200*/  STL [R1+0x118], R0 ;  /* 0x0001180001007387 */ /* 0x0003e80000100800 */
[----:B------:R1:W-:Y:S02]  /*98210*/  STL.64 [R3+0x120], R6 ;  /* 0x0001200603007387 */ /* 0x0003e40000100a00 */
.L_x_2475:
[----:B------:R-:W-:Y:S05]  /*98220*/  BSYNC B0 ;  /* 0x0000000000007941 */ /* 0x000fea0003800000 */
.L_x_2457:
        /* <DEDUP_REMOVED lines=9> */
.L_x_2496:
[----:B------:R-:W-:Y:S01]  /*982c0*/  LOP3.LUT P0, RZ, R7, 0x7, RZ, 0xc0, !PT ;  /* 0x0000000707ff7812 */ /* 0x000fe2000780c0ff */
[----:B------:R-:W-:Y:S05]  /*982d0*/  YIELD ;  /* 0x0000000000007946 */ /* 0x000fea0003800000 */
[----:B------:R-:W-:Y:S07]  /*982e0*/  BSSY B1, `(.L_x_2479) ;  /* 0x000001f000017945 */ /* 0x000fee0003800000 */
[----:B--2---:R-:W-:Y:S05]  /*982f0*/  @P0 BRA `(.L_x_2480) ;  /* 0x0000000000740947 */ /* 0x004fea0003800000 */
[----:B0-23--:R-:W0:Y:S01]  /*98300*/  S2R R3, SR_CgaCtaId ;  /* 0x0000000000037919 */ /* 0x00de220000008800 */
[----:B------:R-:W-:-:S05]  /*98310*/  MOV R0, 0x400 ;  /* 0x0000040000007802 */ /* 0x000fca0000000f00 */
[----:B------:R-:W-:-:S05]  /*98320*/  VIADD R0, R0, 0x410 ;  /* 0x0000041000007836 */ /* 0x000fca0000000000 */
[----:B0-----:R-:W-:-:S07]  /*98330*/  LEA R10, R3, R0, 0x18 ;  /* 0x00000000030a7211 */ /* 0x001fce00078ec0ff */
.L_x_2487:
        /* <DEDUP_REMOVED lines=10> */
.L_x_2482:
[----:B------:R-:W-:-:S05]  /*983e0*/  IMAD.MOV.U32 R11, RZ, RZ, -0x1 ;  /* 0xffffffffff0b7424 */ /* 0x000fca00078e00ff */
[----:B------:R0:W5:Y:S02]  /*983f0*/  ATOMG.E.EXCH.STRONG.GPU PT, R0, desc[UR36][R4.64], R11 ;  /* 0x8000000b040079a8 */ /* 0x000164000c1ef124 */
.L_x_2483:
[----:B------:R-:W-:Y:S05]  /*98400*/  BSYNC.RECONVERGENT B2 ;  /* 0x0000000000027941 */ /* 0x000fea0003800200 */
.L_x_2481:
[----:B0-2--5:R-:W-:-:S05]  /*98410*/  VIADD R11, R0, 0x1 ;  /* 0x00000001000b7836 */ /* 0x025fca0000000000 */
[----:B------:R-:W-:-:S13]  /*98420*/  ISETP.GE.U32.AND P1, PT, R11, 0x2, PT ;  /* 0x000000020b00780c */ /* 0x000fda0003f26070 */
[----:B------:R-:W-:Y:S05]  /*98430*/  @!P1 BRA `(.L_x_2480) ;  /* 0x0000000000249947 */ /* 0x000fea0003800000 */
[----:B------:R-:W-:Y:S04]  /*98440*/  BSSY.RECONVERGENT B2, `(.L_x_2484) ;  /* 0x0000005000027945 */ /* 0x000fe80003800200 */
[----:B------:R-:W-:Y:S05]  /*98450*/  @P0 BRA `(.L_x_2485) ;  /* 0x0000000000080947 */ /* 0x000fea0003800000 */
[----:B------:R0:W-:Y:S01]  /*98460*/  ATOMS.EXCH RZ, [R3+0x10000], RZ ;  /* 0x010000ff03ff738c */ /* 0x0001e20004000000 */
[----:B------:R-:W-:Y:S05]  /*98470*/  BRA `(.L_x_2486) ;  /* 0x0000000000047947 */ /* 0x000fea0003800000 */
.L_x_2485:
[----:B------:R2:W5:Y:S02]  /*98480*/  ATOMG.E.EXCH.STRONG.GPU PT, RZ, desc[UR36][R4.64], RZ ;  /* 0x800000ff04ff79a8 */ /* 0x000564000c1ef124 */
.L_x_2486:
[----:B------:R-:W-:Y:S05]  /*98490*/  BSYNC.RECONVERGENT B2 ;  /* 0x0000000000027941 */ /* 0x000fea0003800200 */
.L_x_2484:
[----:B------:R-:W-:Y:S01]  /*984a0*/  LOP3.LUT P0, RZ, R0, 0x7, RZ, 0xc0, !PT ;  /* 0x0000000700ff7812 */ /* 0x000fe2000780c0ff */
[----:B------:R-:W-:-:S12]  /*984b0*/  IMAD.MOV.U32 R7, RZ, RZ, R0 ;  /* 0x000000ffff077224 */ /* 0x000fd800078e0000 */
[----:B------:R-:W-:Y:S05]  /*984c0*/  @!P0 BRA `(.L_x_2487) ;  /* 0xfffffffc009c8947 */ /* 0x000fea000383ffff */
.L_x_2480:
[----:B------:R-:W-:Y:S05]  /*984d0*/  BSYNC B1 ;  /* 0x0000000000017941 */ /* 0x000fea0003800000 */
.L_x_2479:
        /* <DEDUP_REMOVED lines=15> */
.L_x_2490:
[----:B------:R-:W-:Y:S02]  /*985d0*/  ISETP.GT.U32.AND P1, PT, R6, 0xffff, PT ;  /* 0x0000ffff0600780c */ /* 0x000fe40003f24070 */
[----:B-1----:R-:W-:-:S11]  /*985e0*/  SHF.R.U32.HI R3, RZ, 0x3, R6 ;  /* 0x00000003ff037819 */ /* 0x002fd60000011606 */
        /* <DEDUP_REMOVED lines=12> */
.L_x_2489:
        /* <DEDUP_REMOVED lines=15> */
.L_x_2494:
[----:B------:R-:W-:-:S05]  /*987a0*/  IMAD.WIDE.U32 R4, R5, 0x4, R28 ;  /* 0x0000000405047825 */ /* 0x000fca00078e001c */
[----:B------:R-:W2:Y:S02]  /*987b0*/  ATOMG.E.EXCH.STRONG.GPU PT, R0, desc[UR36][R4.64], R7 ;  /* 0x80000007040079a8 */ /* 0x000ea4000c1ef124 */
[----:B--2---:R-:W-:-:S13]  /*987c0*/  ISETP.NE.AND P0, PT, R0, -0x1, PT ;  /* 0xffffffff0000780c */ /* 0x004fda0003f05270 */
[----:B------:R-:W-:Y:S05]  /*987d0*/  @!P0 BREAK.RELIABLE B1 ;  /* 0x0000000000018942 */ /* 0x000fea0003800100 */
[----:B------:R-:W-:Y:S05]  /*987e0*/  @!P0 BRA `(.L_x_2495) ;  /* 0x0000000400208947 */ /* 0x000fea0003800000 */
[----:B------:R2:W5:Y:S01]  /*987f0*/  ATOMG.E.EXCH.STRONG.GPU PT, RZ, desc[UR36][R4.64], RZ ;  /* 0x800000ff04ff79a8 */ /* 0x000562000c1ef124 */
[----:B-1----:R-:W-:-:S07]  /*98800*/  IMAD.MOV.U32 R3, RZ, RZ, R7 ;  /* 0x000000ffff037224 */ /* 0x002fce00078e0007 */
.L_x_2491:
[----:B------:R-:W-:Y:S05]  /*98810*/  BSYNC.RELIABLE B1 ;  /* 0x0000000000017941 */ /* 0x000fea0003800100 */
.L_x_2488:
[----:B------:R-:W-:Y:S02]  /*98820*/  LOP3.LUT P0, RZ, R0, 0x7, RZ, 0xc0, !PT ;  /* 0x0000000700ff7812 */ /* 0x000fe4000780c0ff */
[----:B------:R-:W-:-:S04]  /*98830*/  LOP3.LUT P1, RZ, R3, 0x7, RZ, 0xc0, !PT ;  /* 0x0000000703ff7812 */ /* 0x000fc8000782c0ff */
[----:B------:R-:W-:-:S04]  /*98840*/  PLOP3.LUT P0, PT, P0, P1, PT, 0x20, 0x2 ;  /* 0x000000000002781c */ /* 0x000fc80000702470 */
[----:B------:R-:W-:Y:S02]  /*98850*/  SEL R6, R3, R0, P0 ;  /* 0x0000000003067207 */ /* 0x000fe40000000000 */
[----:B------:R-:W-:Y:S02]  /*98860*/  SEL R7, R0, R3, P0 ;  /* 0x0000000300077207 */ /* 0x000fe40000000000 */
[----:B------:R-:W-:-:S13]  /*98870*/  LOP3.LUT P1, RZ, R6, 0x7, RZ, 0xc0, !PT ;  /* 0x0000000706ff7812 */ /* 0x000fda000782c0ff */
[----:B------:R-:W-:Y:S05]  /*98880*/  @!P1 BRA `(.L_x_2496) ;  /* 0xfffffff8008c9947 */ /* 0x000fea000383ffff */
.L_x_2478:
[----:B0--3--:R-:W-:Y:S02]  /*98890*/  IMAD.SHL.U32 R0, R6, 0x8, RZ ;  /* 0x0000000806007824 */ /* 0x009fe400078e00ff */
        /* <DEDUP_REMOVED lines=35> */
.L_x_2493:
        /* <DEDUP_REMOVED lines=19> */
.L_x_2492:
[----:B------:R-:W2:Y:S02]  /*98c00*/  LDL R3, [R1+0x118] ;  /* 0x0001180001037983 */ /* 0x000ea40000100800 */
[----:B--2---:R-:W-:-:S05]  /*98c10*/  IMAD.SHL.U32 R0, R3, 0x8, RZ ;  /* 0x0000000803007824 */ /* 0x004fca00078e00ff */
[----:B------:R-:W-:Y:S01]  /*98c20*/  LOP3.LUT R4, R0, 0x7f8, RZ, 0xc0, !PT ;  /* 0x000007f800047812 */ /* 0x000fe200078ec0ff */
[----:B------:R-:W-:-:S04]  /*98c30*/  VIADD R0, R3, 0x1 ;  /* 0x0000000103007836 */ /* 0x000fc80000000000 */
[----:B------:R-:W-:Y:S01]  /*98c40*/  IMAD.IADD R3, R1, 0x1, R4 ;  /* 0x0000000101037824 */ /* 0x000fe200078e0204 */
[----:B------:R0:W-:Y:S04]  /*98c50*/  STL [R1+0x118], R0 ;  /* 0x0001180001007387 */ /* 0x0001e80000100800 */
[----:B------:R0:W-:Y:S02]  /*98c60*/  STL.64 [R3+0x120], R6 ;  /* 0x0001200603007387 */ /* 0x0001e40000100a00 */
.L_x_2495:
[----:B------:R-:W-:Y:S05]  /*98c70*/  BSYNC B0 ;  /* 0x0000000000007941 */ /* 0x000fea0003800000 */
.L_x_2477:
        /* <DEDUP_REMOVED lines=8> */
.L_x_2516:
[----:B------:R-:W-:Y:S01]  /*98d00*/  LOP3.LUT P0, RZ, R7, 0x7, RZ, 0xc0, !PT ;  /* 0x0000000707ff7812 */ /* 0x000fe2000780c0ff */
[----:B------:R-:W-:Y:S05]  /*98d10*/  YIELD ;  /* 0x0000000000007946 */ /* 0x000fea0003800000 */
[----:B------:R-:W-:Y:S07]  /*98d20*/  BSSY B1, `(.L_x_2499) ;  /* 0x000001f000017945 */ /* 0x000fee0003800000 */
[----:B------:R-:W-:Y:S05]  /*98d30*/  @P0 BRA `(.L_x_2500) ;  /* 0x0000000000740947 */ /* 0x000fea0003800000 */
[----:B-12---:R-:W0:Y:S01]  /*98d40*/  S2R R3, SR_CgaCtaId ;  /* 0x0000000000037919 */ /* 0x006e220000008800 */
[----:B------:R-:W-:-:S05]  /*98d50*/  MOV R0, 0x400 ;  /* 0x0000040000007802 */ /* 0x000fca0000000f00 */
[----:B------:R-:W-:-:S05]  /*98d60*/  VIADD R0, R0, 0x410 ;  /* 0x0000041000007836 */ /* 0x000fca0000000000 */
[----:B0-----:R-:W-:-:S07]  /*98d70*/  LEA R8, R3, R0, 0x18 ;  /* 0x0000000003087211 */ /* 0x001fce00078ec0ff */
.L_x_2507:
        /* <DEDUP_REMOVED lines=10> */
.L_x_2502:
[----:B------:R-:W-:-:S05]  /*98e20*/  IMAD.MOV.U32 R9, RZ, RZ, -0x1 ;  /* 0xffffffffff097424 */ /* 0x000fca00078e00ff */
[----:B------:R0:W5:Y:S02]  /*98e30*/  ATOMG.E.EXCH.STRONG.GPU PT, R0, desc[UR36][R4.64], R9 ;  /* 0x80000009040079a8 */ /* 0x000164000c1ef124 */
.L_x_2503:
[----:B------:R-:W-:Y:S05]  /*98e40*/  BSYNC.RECONVERGENT B2 ;  /* 0x0000000000027941 */ /* 0x000fea0003800200 */
.L_x_2501:
[----:B0-2--5:R-:W-:-:S05]  /*98e50*/  VIADD R9, R0, 0x1 ;  /* 0x0000000100097836 */ /* 0x025fca0000000000 */
[----:B------:R-:W-:-:S13]  /*98e60*/  ISETP.GE.U32.AND P1, PT, R9, 0x2, PT ;  /* 0x000000020900780c */ /* 0x000fda0003f26070 */
[----:B------:R-:W-:Y:S05]  /*98e70*/  @!P1 BRA `(.L_x_2500) ;  /* 0x0000000000249947 */ /* 0x000fea0003800000 */
[----:B------:R-:W-:Y:S04]  /*98e80*/  BSSY.RECONVERGENT B2, `(.L_x_2504) ;  /* 0x0000005000027945 */ /* 0x000fe80003800200 */
[----:B------:R-:W-:Y:S05]  /*98e90*/  @P0 BRA `(.L_x_2505) ;  /* 0x0000000000080947 */ /* 0x000fea0003800000 */
[----:B------:R0:W-:Y:S01]  /*98ea0*/  ATOMS.EXCH RZ, [R3+0x10000], RZ ;  /* 0x010000ff03ff738c */ /* 0x0001e20004000000 */
[----:B------:R-:W-:Y:S05]  /*98eb0*/  BRA `(.L_x_2506) ;  /* 0x0000000000047947 */ /* 0x000fea0003800000 */
.L_x_2505:
[----:B------:R2:W5:Y:S02]  /*98ec0*/  ATOMG.E.EXCH.STRONG.GPU PT, RZ, desc[UR36][R4.64], RZ ;  /* 0x800000ff04ff79a8 */ /* 0x000564000c1ef124 */
.L_x_2506:
[----:B------:R-:W-:Y:S05]  /*98ed0*/  BSYNC.RECONVERGENT B2 ;  /* 0x0000000000027941 */ /* 0x000fea0003800200 */
.L_x_2504:
[----:B------:R-:W-:Y:S01]  /*98ee0*/  LOP3.LUT P0, RZ, R0, 0x7, RZ, 0xc0, !PT ;  /* 0x0000000700ff7812 */ /* 0x000fe2000780c0ff */
[----:B------:R-:W-:-:S12]  /*98ef0*/  IMAD.MOV.U32 R7, RZ, RZ, R0 ;  /* 0x000000ffff077224 */ /* 0x000fd800078e0000 */
[----:B------:R-:W-:Y:S05]  /*98f00*/  @!P0 BRA `(.L_x_2507) ;  /* 0xfffffffc009c8947 */ /* 0x000fea000383ffff */
.L_x_2500:
[----:B------:R-:W-:Y:S05]  /*98f10*/  BSYNC B1 ;  /* 0x0000000000017941 */ /* 0x000fea0003800000 */
.L_x_2499:
        /* <DEDUP_REMOVED lines=15> */
.L_x_2510:
        /* <DEDUP_REMOVED lines=14> */
.L_x_2509:
        /* <DEDUP_REMOVED lines=13> */
[----:B0-----:R-:W-:Y:S01]  /*991c0*/  MOV R3, R7 ;  /* 0x0000000700037202 */ /* 0x001fe20000000f00 */
[----:B------:R-:W-:Y:S06]  /*991d0*/  BRA `(.L_x_2511) ;  /* 0x00000000001c7947 */ /* 0x000fec0003800000 */
.L_x_2514:
[----:B------:R-:W-:-:S05]  /*991e0*/  IMAD.WIDE.U32 R4, R5, 0x4, R28 ;  /* 0x0000000405047825 */ /* 0x000fca00078e001c */
[----:B------:R-:W2:Y:S02]  /*991f0*/  ATOMG.E.EXCH.STRONG.GPU PT, R0, desc[UR36][R4.64], R7 ;  /* 0x80000007040079a8 */ /* 0x000ea4000c1ef124 */
[----:B--2---:R-:W-:-:S13]  /*99200*/  ISETP.NE.AND P0, PT, R0, -0x1, PT ;  /* 0xffffffff0000780c */ /* 0x004fda0003f05270 */
[----:B------:R-:W-:Y:S05]  /*99210*/  @!P0 BREAK.RELIABLE B1 ;  /* 0x0000000000018942 */ /* 0x000fea0003800100 */
[----:B------:R-:W-:Y:S05]  /*99220*/  @!P0 BRA `(.L_x_2515) ;  /* 0x0000000400208947 */ /* 0x000fea0003800000 */
[----:B------:R1:W5:Y:S01]  /*99230*/  ATOMG.E.EXCH.STRONG.GPU PT, RZ, desc[UR36][R4.64], RZ ;  /* 0x800000ff04ff79a8 */ /* 0x000362000c1ef124 */
[----:B0-----:R-:W-:-:S07]  /*99240*/  IMAD.MOV.U32 R3, RZ, RZ, R7 ;  /* 0x000000ffff037224 */ /* 0x001fce00078e0007 */
.L_x_2511:
[----:B------:R-:W-:Y:S05]  /*99250*/  BSYNC.RELIABLE B1 ;  /* 0x0000000000017941 */ /* 0x000fea0003800100 */
.L_x_2508:
[----:B------:R-:W-:Y:S02]  /*99260*/  LOP3.LUT P0, RZ, R0, 0x7, RZ, 0xc0, !PT ;  /* 0x0000000700ff7812 */ /* 0x000fe4000780c0ff */
[----:B------:R-:W-:-:S04]  /*99270*/  LOP3.LUT P1, RZ, R3, 0x7, RZ, 0xc0, !PT ;  /* 0x0000000703ff7812 */ /* 0x000fc8000782c0ff */
[----:B------:R-:W-:-:S04]  /*99280*/  PLOP3.LUT P0, PT, P0, P1, PT, 0x20, 0x2 ;  /* 0x000000000002781c */ /* 0x000fc80000702470 */
[----:B------:R-:W-:Y:S02]  /*99290*/  SEL R6, R3, R0, P0 ;  /* 0x0000000003067207 */ /* 0x000fe40000000000 */
[----:B------:R-:W-:Y:S02]  /*992a0*/  SEL R7, R0, R3, P0 ;  /* 0x0000000300077207 */ /* 0x000fe40000000000 */
[----:B------:R-:W-:-:S13]  /*992b0*/  LOP3.LUT P1, RZ, R6, 0x7, RZ, 0xc0, !PT ;  /* 0x0000000706ff7812 */ /* 0x000fda000782c0ff */
[----:B------:R-:W-:Y:S05]  /*992c0*/  @!P1 BRA `(.L_x_2516) ;  /* 0xfffffff8008c9947 */ /* 0x000fea000383ffff */
.L_x_2498:
[----:B-12---:R-:W-:Y:S02]  /*992d0*/  IMAD.SHL.U32 R0, R6, 0x8, RZ ;  /* 0x0000000806007824 */ /* 0x006fe400078e00ff */
        /* <DEDUP_REMOVED lines=35> */
.L_x_2513:
        /* <DEDUP_REMOVED lines=19> */
.L_x_2512:
[----:B------:R-:W2:Y:S02]  /*99640*/  LDL R3, [R1+0x118] ;  /* 0x0001180001037983 */ /* 0x000ea40000100800 */
[----:B--2---:R-:W-:-:S05]  /*99650*/  IMAD.SHL.U32 R0, R3, 0x8, RZ ;  /* 0x0000000803007824 */ /* 0x004fca00078e00ff */
[----:B------:R-:W-:Y:S01]  /*99660*/  LOP3.LUT R4, R0, 0x7f8, RZ, 0xc0, !PT ;  /* 0x000007f800047812 */ /* 0x000fe200078ec0ff */
[----:B------:R-:W-:-:S04]  /*99670*/  VIADD R0, R3, 0x1 ;  /* 0x0000000103007836 */ /* 0x000fc80000000000 */
[----:B------:R-:W-:Y:S01]  /*99680*/  IMAD.IADD R3, R1, 0x1, R4 ;  /* 0x0000000101037824 */ /* 0x000fe200078e0204 */
[----:B------:R0:W-:Y:S04]  /*99690*/  STL [R1+0x118], R0 ;  /* 0x0001180001007387 */ /* 0x0001e80000100800 */
[----:B------:R0:W-:Y:S02]  /*996a0*/  STL.64 [R3+0x120], R6 ;  /* 0x0001200603007387 */ /* 0x0001e40000100a00 */
.L_x_2515:
[----:B------:R-:W-:Y:S05]  /*996b0*/  BSYNC B0 ;  /* 0x0000000000007941 */ /* 0x000fea0003800000 */
.L_x_2497:
[----:B------:R-:W-:Y:S05]  /*996c0*/  BRA `(.L_x_2133) ;  /* 0x000000c400247947 */ /* 0x000fea0003800000 */
.L_x_2391:
[----:B------:R-:W2:Y:S01]  /*996d0*/  LDL R4, [R1+0x920] ;  /* 0x0009200001047983 */ /* 0x000ea20000100800 */
[----:B------:R-:W-:Y:S02]  /*996e0*/  IADD3 R3, PT, PT, -R18, 0x101, RZ ;  /* 0x0000010112037810 */ /* 0x000fe40007ffe1ff */
[----:B--2---:R-:W-:-:S04]  /*996f0*/  IADD3 R0, PT, PT, -R4, RZ, RZ ;  /* 0x000000ff04007210 */ /* 0x004fc80007ffe1ff */
        /* <DEDUP_REMOVED lines=16> */
.L_x_2518:
[----:B------:R-:W1:Y:S02]  /*99800*/  LDC.64 R4, c[0x0][0x380] ;  /* 0x0000e000ff047b82 */ /* 0x000e640000000a00 */
[----:B-1----:R-:W-:-:S03]  /*99810*/  IMAD.WIDE.U32 R4, R3, 0x8, R4 ;  /* 0x0000000803047825 */ /* 0x002fc600078e0004 */
[----:B------:R-:W-:-:S05]  /*99820*/  IADD3 R8, P0, PT, R4, 0xc000000, RZ ;  /* 0x0c00000004087810 */ /* 0x000fca0007f1e0ff */
[----:B------:R-:W-:-:S06]  /*99830*/  IMAD.X R9, RZ, RZ, R5, P0 ;  /* 0x000000ffff097224 */ /* 0x000fcc00000e0605 */
[----:B------:R-:W5:Y:S02]  /*99840*/  ATOMG.E.EXCH.64.STRONG.GPU PT, R8, desc[UR36][R8.64+0x8], RZ ;  /* 0x800008ff080879a8 */ /* 0x000f64000c1ef524 */
.L_x_2519:
[----:B------:R-:W-:Y:S05]  /*99850*/  BSYNC.RECONVERGENT B0 ;  /* 0x0000000000007941 */ /* 0x000fea0003800200 */
.L_x_2517:
        /* <DEDUP_REMOVED lines=11> */
.L_x_2521:
[----:B------:R-:W2:Y:S02]  /*99910*/  LDC.64 R4, c[0x0][0x380] ;  /* 0x0000e000ff047b82 */ /* 0x000ea40000000a00 */
[----:B--2---:R-:W-:-:S03]  /*99920*/  IMAD.WIDE.U32 R4, R33, 0x8, R4 ;  /* 0x0000000821047825 */ /* 0x004fc600078e0004 */
[----:B------:R-:W-:-:S05]  /*99930*/  IADD3 R10, P0, PT, R4, 0xc000000, RZ ;  /* 0x0c000000040a7810 */ /* 0x000fca0007f1e0ff */
[----:B------:R-:W-:-:S06]  /*99940*/  IMAD.X R11, RZ, RZ, R5, P0 ;  /* 0x000000ffff0b7224 */ /* 0x000fcc00000e0605 */
[----:B------:R-:W5:Y:S02]  /*99950*/  ATOMG.E.EXCH.64.STRONG.GPU PT, R10, desc[UR36][R10.64+0x8], RZ ;  /* 0x800008ff0a0a79a8 */ /* 0x000f64000c1ef524 */
.L_x_2522:
[----:B------:R-:W-:Y:S05]  /*99960*/  BSYNC.RECONVERGENT B0 ;  /* 0x0000000000007941 */ /* 0x000fea0003800200 */
.L_x_2520:
        /* <DEDUP_REMOVED lines=8> */
.L_x_2542:
        /* <DEDUP_REMOVED lines=8> */
.L_x_2533:
        /* <DEDUP_REMOVED lines=10> */
.L_x_2528:
[----:B------:R-:W-:-:S05]  /*99b10*/  IMAD.MOV.U32 R13, RZ, RZ, -0x1 ;  /* 0xffffffffff0d7424 */ /* 0x000fca00078e00ff */
[----:B------:R1:W5:Y:S02]  /*99b20*/  ATOMG.E.EXCH.STRONG.GPU PT, R6, desc[UR36][R4.64], R13 ;  /* 0x8000000d040679a8 */ /* 0x000364000c1ef124 */
.L_x_2529:
[----:B------:R-:W-:Y:S05]  /*99b30*/  BSYNC.RECONVERGENT B2 ;  /* 0x0000000000027941 */ /* 0x000fea0003800200 */
.L_x_2527:
[----:B-1-3-5:R-:W-:-:S05]  /*99b40*/  VIADD R13, R6, 0x1 ;  /* 0x00000001060d7836 */ /* 0x02afca0000000000 */
[----:B------:R-:W-:-:S13]  /*99b50*/  ISETP.GE.U32.AND P1, PT, R13, 0x2, PT ;  /* 0x000000020d00780c */ /* 0x000fda0003f26070 */
[----:B------:R-:W-:Y:S05]  /*99b60*/  @!P1 BRA `(.L_x_2526) ;  /* 0x0000000000249947 */ /* 0x000fea0003800000 */
[----:B------:R-:W-:Y:S04]  /*99b70*/  BSSY.RECONVERGENT B2, `(.L_x_2530) ;  /* 0x0000005000027945 */ /* 0x000fe80003800200 */
[----:B------:R-:W-:Y:S05]  /*99b80*/  @P0 BRA `(.L_x_2531) ;  /* 0x0000000000080947 */ /* 0x000fea0003800000 */
[----:B------:R1:W-:Y:S01]  /*99b90*/  ATOMS.EXCH RZ, [R7+0x10000], RZ ;  /* 0x010000ff07ff738c */ /* 0x0003e20004000000 */
[----:B------:R-:W-:Y:S05]  /*99ba0*/  BRA `(.L_x_2532) ;  /* 0x0000000000047947 */ /* 0x000fea0003800000 */
.L_x_2531:
[----:B------:R3:W5:Y:S02]  /*99bb0*/  ATOMG.E.EXCH.STRONG.GPU PT, RZ, desc[UR36][R4.64], RZ ;  /* 0x800000ff04ff79a8 */ /* 0x000764000c1ef124 */
.L_x_2532:
[----:B------:R-:W-:Y:S05]  /*99bc0*/  BSYNC.RECONVERGENT B2 ;  /* 0x0000000000027941 */ /* 0x000fea0003800200 */
.L_x_2530:
[----:B------:R-:W-:Y:S01]  /*99bd0*/  LOP3.LUT P0, RZ, R6, 0x7, RZ, 0xc0, !PT ;  /* 0x0000000706ff7812 */ /* 0x000fe2000780c0ff */
[----:B------:R-:W-:-:S12]  /*99be0*/  IMAD.MOV.U32 R3, RZ, RZ, R6 ;  /* 0x000000ffff037224 */ /* 0x000fd800078e0006 */
[----:B------:R-:W-:Y:S05]  /*99bf0*/  @!P0 BRA `(.L_x_2533) ;  /* 0xfffffffc009c8947 */ /* 0x000fea000383ffff */
.L_x_2526:
[----:B------:R-:W-:Y:S05]  /*99c00*/  BSYNC B1 ;  /* 0x0000000000017941 */ /* 0x000fea0003800000 */
.L_x_2525:
        /* <DEDUP_REMOVED lines=15> */
.L_x_2536:
        /* <DEDUP_REMOVED lines=14> */
.L_x_2535:
        /* <DEDUP_REMOVED lines=15> */
.L_x_2540:
[----:B------:R-:W-:-:S05]  /*99ed0*/  IMAD.WIDE.U32 R4, R5, 0x4, R28 ;  /* 0x0000000405047825 */ /* 0x000fca00078e001c */
[----:B------:R-:W3:Y:S02]  /*99ee0*/  ATOMG.E.EXCH.STRONG.GPU PT, R6, desc[UR36][R4.64], R3 ;  /* 0x80000003040679a8 */ /* 0x000ee4000c1ef124 */
[----:B---3--:R-:W-:-:S13]  /*99ef0*/  ISETP.NE.AND P0, PT, R6, -0x1, PT ;  /* 0xffffffff0600780c */ /* 0x008fda0003f05270 */
[----:B------:R-:W-:Y:S05]  /*99f00*/  @!P0 BREAK.RELIABLE B1 ;  /* 0x0000000000018942 */ /* 0x000fea0003800100 */
[----:B------:R-:W-:Y:S05]  /*99f10*/  @!P0 BRA `(.L_x_2541) ;  /* 0x0000000000ec8947 */ /* 0x000fea0003800000 */
[----:B------:R3:W5:Y:S01]  /*99f20*/  ATOMG.E.EXCH.STRONG.GPU PT, RZ, desc[UR36][R4.64], RZ ;  /* 0x800000ff04ff79a8 */ /* 0x000762000c1ef124 */
[----:B-12---:R-:W-:-:S07]  /*99f30*/  IMAD.MOV.U32 R7, RZ, RZ, R3 ;  /* 0x000000ffff077224 */ /* 0x006fce00078e0003 */
.L_x_2537:
[----:B------:R-:W-:Y:S05]  /*99f40*/  BSYNC.RELIABLE B1 ;  /* 0x0000000000017941 */ /* 0x000fea0003800100 */
.L_x_2534:
[----:B------:R-:W-:Y:S02]  /*99f50*/  LOP3.LUT P0, RZ, R6, 0x7, RZ, 0xc0, !PT ;  /* 0x0000000706ff7812 */ /* 0x000fe4000780c0ff */
[----:B------:R-:W-:-:S04]  /*99f60*/  LOP3.LUT P1, RZ, R7, 0x7, RZ, 0xc0, !PT ;  /* 0x0000000707ff7812 */ /* 0x000fc8000782c0ff */
[----:B------:R-:W-:-:S04]  /*99f70*/  PLOP3.LUT P0, PT, P0, P1, PT, 0x20, 0x2 ;  /* 0x000000000002781c */ /* 0x000fc80000702470 */
[----:B------:R-:W-:Y:S02]  /*99f80*/  SEL R12, R7, R6, P0 ;  /* 0x00000006070c7207 */ /* 0x000fe40000000000 */
[----:B------:R-:W-:Y:S02]  /*99f90*/  SEL R3, R6, R7, P0 ;  /* 0x0000000706037207 */ /* 0x000fe40000000000 */
[----:B------:R-:W-:-:S13]  /*99fa0*/  LOP3.LUT P1, RZ, R12, 0x7, RZ, 0xc0, !PT ;  /* 0x000000070cff7812 */ /* 0x000fda000782c0ff */
[----:B------:R-:W-:Y:S05]  /*99fb0*/  @!P1 BRA `(.L_x_2542) ;  /* 0xfffffff8008c9947 */ /* 0x000fea000383ffff */
.L_x_2524:
[----:B---34-:R-:W-:Y:S02]  /*99fc0*/  IMAD.SHL.U32 R4, R12, 0x8, RZ ;  /* 0x000000080c047824 */ /* 0x018fe400078e00ff */
        /* <DEDUP_REMOVED lines=30> */
.L_x_2539:
[----:B------:R-:W-:Y:S01]  /*9a1b0*/  LOP3.LUT R4, R3, 0x7, RZ, 0xc0, !PT ;  /* 0x0000000703047812 */ /* 0x000fe200078ec0ff */
[----:B------:R-:W-:-:S03]  /*9a1c0*/  IMAD.MOV.U32 R13, RZ, RZ, R3 ;  /* 0x000000ffff0d7224 */ /* 0x000fc600078e0003 */
[----:B------:R-:W-:-:S13]  /*9a1d0*/  ISETP.NE.AND P0, PT, R4, 0x1, PT ;  /* 0x000000010400780c */ /* 0x000fda0003f05270 */
[C---:B------:R-:W-:Y:S01]  /*9a1e0*/  @!P0 SHF.L.U32 R6, R0.reuse, 0x3, RZ ;  /* 0x0000000300068819 */ /* 0x040fe200000006ff */
[----:B------:R-:W-:Y:S01]  /*9a1f0*/  @!P0 VIADD R4, R0, 0x1 ;  /* 0x0000000100048836 */ /* 0x000fe20000000000 */
[----:B------:R2:W-:Y:S01]  /*9a200*/  @P0 STL [R1+0x118], R18 ;  /* 0x0001181201000387 */ /* 0x0005e20000100800 */
[----:B------:R-:W-:Y:S01]  /*9a210*/  @P0 IMAD.MOV.U32 R19, RZ, RZ, R18 ;  /* 0x000000ffff130224 */ /* 0x000fe200078e0012 */
[----:B------:R-:W-:Y:S01]  /*9a220*/  @!P0 LOP3.LUT R6, R6, 0x7f8, RZ, 0xc0, !PT ;  /* 0x000007f806068812 */ /* 0x000fe200078ec0ff */
[----:B------:R-:W-:Y:S01]  /*9a230*/  @!P0 IMAD.MOV.U32 R0, RZ, RZ, R4 ;  /* 0x000000ffff008224 */ /* 0x000fe200078e0004 */
[----:B------:R2:W-:Y:S03]  /*9a240*/  @P0 STL.64 [R22+0x120], R12 ;  /* 0x0001200c16000387 */ /* 0x0005e60000100a00 */
[----:B------:R-:W-:Y:S01]  /*9a250*/  @!P0 IMAD.IADD R5, R1, 0x1, R6 ;  /* 0x0000000101058824 */ /* 0x000fe200078e0206 */
[----:B------:R2:W-:Y:S04]  /*9a260*/  @!P0 STL [R1+0x920], R4 ;  /* 0x0009200401008387 */ /* 0x0005e80000100800 */
[----:B------:R2:W-:Y:S01]  /*9a270*/  @!P0 STL.64 [R5+0x928], R12 ;  /* 0x0009280c05008387 */ /* 0x0005e20000100a00 */
[----:B------:R-:W-:Y:S05]  /*9a280*/  BRA `(.L_x_2541) ;  /* 0x0000000000107947 */ /* 0x000fea0003800000 */
.L_x_2538:
[----:B------:R-:W-:Y:S01]  /*9a290*/  IMAD.MOV.U32 R13, RZ, RZ, R3 ;  /* 0x000000ffff0d7224 */ /* 0x000fe200078e0003 */
[----:B------:R1:W-:Y:S01]  /*9a2a0*/  STL [R1+0x118], R18 ;  /* 0x0001181201007387 */ /* 0x0003e20000100800 */
[----:B------:R-:W-:-:S03]  /*9a2b0*/  IMAD.MOV.U32 R19, RZ, RZ, R18 ;  /* 0x000000ffff137224 */ /* 0x000fc600078e0012 */
[----:B------:R1:W-:Y:S04]  /*9a2c0*/  STL.64 [R22+0x120], R12 ;  /* 0x0001200c16007387 */ /* 0x0003e80000100a00 */
.L_x_2541:
[----:B------:R-:W-:Y:S05]  /*9a2d0*/  BSYNC B0 ;  /* 0x0000000000007941 */ /* 0x000fea0003800000 */
.L_x_2523:
        /* <DEDUP_REMOVED lines=8> */
.L_x_2562:
[----:B------:R-:W-:Y:S01]  /*9a360*/  LOP3.LUT P0, RZ, R11, 0x7, RZ, 0xc0, !PT ;  /* 0x000000070bff7812 */ /* 0x000fe2000780c0ff */
[----:B------:R-:W-:Y:S05]  /*9a370*/  YIELD ;  /* 0x0000000000007946 */ /* 0x000fea0003800000 */
[----:B------:R-:W-:Y:S07]  /*9a380*/  BSSY B1, `(.L_x_2545) ;  /* 0x000001f000017945 */ /* 0x000fee0003800000 */
[----:B------:R-:W-:Y:S05]  /*9a390*/  @P0 BRA `(.L_x_2546) ;  /* 0x0000000000740947 */ /* 0x000fea0003800000 */
[----:B--23--:R-:W2:Y:S01]  /*9a3a0*/  S2R R4, SR_CgaCtaId ;  /* 0x0000000000047919 */ /* 0x00cea20000008800 */
[----:B------:R-:W-:-:S05]  /*9a3b0*/  MOV R3, 0x400 ;  /* 0x0000040000037802 */ /* 0x000fca0000000f00 */
[----:B------:R-:W-:-:S05]  /*9a3c0*/  VIADD R3, R3, 0x410 ;  /* 0x0000041003037836 */ /* 0x000fca0000000000 */
[----:B--2---:R-:W-:-:S07]  /*9a3d0*/  LEA R8, R4, R3, 0x18 ;  /* 0x0000000304087211 */ /* 0x004fce00078ec0ff */
.L_x_2553:
[C---:B------:R-:W-:Y:S01]  /*9a3e0*/  ISETP.GT.U32.AND P0, PT, R11.reuse, 0xffff, PT ;  /* 0x0000ffff0b00780c */ /* 0x040fe20003f04070 */
[----:B------:R-:W-:Y:S05]  /*9a3f0*/  YIELD ;  /* 0x0000000000007946 */ /* 0x000fea0003800000 */
[----:B--2-4-:R-:W-:Y:S01]  /*9a400*/  SHF.R.U32.HI R5, RZ, 0x3, R11 ;  /* 0x00000003ff057819 */ /* 0x014fe2000001160b */
[----:B------:R-:W-:Y:S01]  /*9a410*/  BSSY.RECONVERGENT B2, `(.L_x_2547) ;  /* 0x0000009000027945 */ /* 0x000fe20003800200 */
[----:B-1-3--:R-:W-:-:S03]  /*9a420*/  LEA.HI R6, R11, R8, RZ, 0x1f ;  /* 0x000000080b067211 */ /* 0x00afc600078ff8ff */
[----:B------:R-:W-:Y:S02]  /*9a430*/  IMAD.WIDE.U32 R4, R5, 0x4, R28 ;  /* 0x0000000405047825 */ /* 0x000fe400078e001c */
[----:B------:R-:W-:Y:S05]  /*9a440*/  @P0 BRA `(.L_x_2548) ;  /* 0x00000000000c0947 */ /* 0x000fea0003800000 */
[----:B------:R-:W-:-:S06]  /*9a450*/  IMAD.MOV.U32 R3, RZ, RZ, -0x1 ;  /* 0xffffffffff037424 */ /* 0x000fcc00078e00ff */
[----:B------:R3:W4:Y:S01]  /*9a460*/  ATOMS.EXCH R3, [R6+0x10000], R3 ;  /* 0x010000030603738c */ /* 0x0007220004000000 */
[----:B------:R-:W-:Y:S05]  /*9a470*/  BRA `(.L_x_2549) ;  /* 0x0000000000087947 */ /* 0x000fea0003800000 */
.L_x_2548:
[----:B------:R-:W-:-:S06]  /*9a480*/  IMAD.MOV.U32 R3, RZ, RZ, -0x1 ;  /* 0xffffffffff037424 */ /* 0x000fcc00078e00ff */
[----:B------:R2:W5:Y:S02]  /*9a490*/  ATOMG.E.EXCH.STRONG.GPU PT, R3, desc[UR36][R4.64], R3 ;  /* 0x80000003040379a8 */ /* 0x000564000c1ef124 */
.L_x_2549:
[----:B------:R-:W-:Y:S05]  /*9a4a0*/  BSYNC.RECONVERGENT B2 ;  /* 0x0000000000027941 */ /* 0x000fea0003800200 */
.L_x_2547:
[----:B-1--45:R-:W-:-:S05]  /*9a4b0*/  VIADD R7, R3, 0x1 ;  /* 0x0000000103077836 */ /* 0x032fca0000000000 */
[----:B------:R-:W-:-:S13]  /*9a4c0*/  ISETP.GE.U32.AND P1, PT, R7, 0x2, PT ;  /* 0x000000020700780c */ /* 0x000fda0003f26070 */
[----:B------:R-:W-:Y:S05]  /*9a4d0*/  @!P1 BRA `(.L_x_2546) ;  /* 0x0000000000249947 */ /* 0x000fea0003800000 */
[----:B------:R-:W-:Y:S04]  /*9a4e0*/  BSSY.RECONVERGENT B2, `(.L_x_2550) ;  /* 0x0000005000027945 */ /* 0x000fe80003800200 */
[----:B------:R-:W-:Y:S05]  /*9a4f0*/  @P0 BRA `(.L_x_2551) ;  /* 0x0000000000080947 */ /* 0x000fea0003800000 */
[----:B------:R1:W-:Y:S01]  /*9a500*/  ATOMS.EXCH RZ, [R6+0x10000], RZ ;  /* 0x010000ff06ff738c */ /* 0x0003e20004000000 */
[----:B------:R-:W-:Y:S05]  /*9a510*/  BRA `(.L_x_2552) ;  /* 0x0000000000047947 */ /* 0x000fea0003800000 */
.L_x_2551:
[----:B------:R4:W5:Y:S02]  /*9a520*/  ATOMG.E.EXCH.STRONG.GPU PT, RZ, desc[UR36][R4.64], RZ ;  /* 0x800000ff04ff79a8 */ /* 0x000964000c1ef124 */
.L_x_2552:
[----:B------:R-:W-:Y:S05]  /*9a530*/  BSYNC.RECONVERGENT B2 ;  /* 0x0000000000027941 */ /* 0x000fea0003800200 */
.L_x_2550:
[----:B------:R-:W-:Y:S01]  /*9a540*/  LOP3.LUT P0, RZ, R3, 0x7, RZ, 0xc0, !PT ;  /* 0x0000000703ff7812 */ /* 0x000fe2000780c0ff */
[----:B------:R-:W-:-:S12]  /*9a550*/  IMAD.MOV.U32 R11, RZ, RZ, R3 ;  /* 0x000000ffff0b7224 */ /* 0x000fd800078e0003 */
[----:B------:R-:W-:Y:S05]  /*9a560*/  @!P0 BRA `(.L_x_2553) ;  /* 0xfffffffc009c8947 */ /* 0x000fea000383ffff */
.L_x_2546:
[----:B------:R-:W-:Y:S05]  /*9a570*/  BSYNC B1 ;  /* 0x0000000000017941 */ /* 0x000fea0003800000 */
.L_x_2545:
[----:B------:R-:W-:Y:S01]  /*9a580*/  ISETP.GE.U32.AND P0, PT, R10, 0xfff9, PT ;  /* 0x0000fff90a00780c */ /* 0x000fe20003f06070 */
[----:B------:R-:W-:-:S12]  /*9a590*/  BSSY.RELIABLE B1, `(.L_x_2554) ;  /* 0x0000032000017945 */ /* 0x000fd80003800100 */
[----:B------:R-:W-:Y:S05]  /*9a5a0*/  @!P0 BRA `(.L_x_2555) ;  /* 0x0000000000688947 */ /* 0x000fea0003800000 */
[C---:B------:R-:W-:Y:S02]  /*9a5b0*/  LOP3.LUT P0, RZ, R11.reuse, 0x3, RZ, 0xc0, !PT ;  /* 0x000000030bff7812 */ /* 0x040fe4000780c0ff */
[----:B--234-:R-:W-:-:S04]  /*9a5c0*/  LOP3.LUT P1, R4, R11, 0x4, RZ, 0xc0, !PT ;  /* 0x000000040b047812 */ /* 0x01cfc8000782c0ff */
        /* <DEDUP_REMOVED lines=10> */
.L_x_2556:
[----:B------:R-:W-:Y:S02]  /*9a670*/  ISETP.GT.U32.AND P1, PT, R10, 0xffff, PT ;  /* 0x0000ffff0a00780c */ /* 0x000fe40003f24070 */
[----:B------:R-:W-:-:S11]  /*9a680*/  SHF.R.U32.HI R3, RZ, 0x3, R10 ;  /* 0x00000003ff037819 */ /* 0x000fd6000001160a */
[----:B------:R-:W-:-:S06]  /*9a690*/  @P1 IMAD.WIDE.U32 R4, R3, 0x4, R28 ;  /* 0x0000000403041825 */ /* 0x000fcc00078e001c */
[----:B------:R-:W2:Y:S01]  /*9a6a0*/  @P1 LDG.E R4, desc[UR36][R4.64] ;  /* 0x0000002404041981 */ /* 0x000ea2000c1e1900 */
[----:B-1----:R-:W-:Y:S01]  /*9a6b0*/  @!P1 MOV R6, 0x400 ;  /* 0x0000040000069802 */ /* 0x002fe20000000f00 */
        /* <DEDUP_REMOVED lines=9> */
.L_x_2555:
        /* <DEDUP_REMOVED lines=15> */
.L_x_2560:
[----:B------:R-:W-:-:S05]  /*9a840*/  IMAD.WIDE.U32 R4, R5, 0x4, R28 ;  /* 0x0000000405047825 */ /* 0x000fca00078e001c */
[----:B------:R-:W2:Y:S02]  /*9a850*/  ATOMG.E.EXCH.STRONG.GPU PT, R3, desc[UR36][R4.64], R11 ;  /* 0x8000000b040379a8 */ /* 0x000ea4000c1ef124 */
[----:B--2---:R-:W-:-:S13]  /*9a860*/  ISETP.NE.AND P0, PT, R3, -0x1, PT ;  /* 0xffffffff0300780c */ /* 0x004fda0003f05270 */
[----:B------:R-:W-:Y:S05]  /*9a870*/  @!P0 BREAK.RELIABLE B1 ;  /* 0x0000000000018942 */ /* 0x000fea0003800100 */
[----:B------:R-:W-:Y:S05]  /*9a880*/  @!P0 BRA `(.L_x_2561) ;  /* 0x0000000000fc8947 */ /* 0x000fea0003800000 */
[----:B------:R3:W5:Y:S01]  /*9a890*/  ATOMG.E.EXCH.STRONG.GPU PT, RZ, desc[UR36][R4.64], RZ ;  /* 0x800000ff04ff79a8 */ /* 0x000762000c1ef124 */
[----:B-1----:R-:W-:-:S07]  /*9a8a0*/  IMAD.MOV.U32 R6, RZ, RZ, R11 ;  /* 0x000000ffff067224 */ /* 0x002fce00078e000b */
.L_x_2557:
[----:B------:R-:W-:Y:S05]  /*9a8b0*/  BSYNC.RELIABLE B1 ;  /* 0x0000000000017941 */ /* 0x000fea0003800100 */
.L_x_2554:
[----:B------:R-:W-:Y:S02]  /*9a8c0*/  LOP3.LUT P0, RZ, R3, 0x7, RZ, 0xc0, !PT ;  /* 0x0000000703ff7812 */ /* 0x000fe4000780c0ff */
[----:B------:R-:W-:-:S04]  /*9a8d0*/  LOP3.LUT P1, RZ, R6, 0x7, RZ, 0xc0, !PT ;  /* 0x0000000706ff7812 */ /* 0x000fc8000782c0ff */
[----:B------:R-:W-:-:S04]  /*9a8e0*/  PLOP3.LUT P0, PT, P0, P1, PT, 0x20, 0x2 ;  /* 0x000000000002781c */ /* 0x000fc80000702470 */
[----:B------:R-:W-:Y:S02]  /*9a8f0*/  SEL R10, R6, R3, P0 ;  /* 0x00000003060a7207 */ /* 0x000fe40000000000 */
[----:B------:R-:W-:Y:S02]  /*9a900*/  SEL R11, R3, R6, P0 ;  /* 0x00000006030b7207 */ /* 0x000fe40000000000 */
[----:B------:R-:W-:-:S13]  /*9a910*/  LOP3.LUT P1, RZ, R10, 0x7, RZ, 0xc0, !PT ;  /* 0x000000070aff7812 */ /* 0x000fda000782c0ff */
[----:B------:R-:W-:Y:S05]  /*9a920*/  @!P1 BRA `(.L_x_2562) ;  /* 0xfffffff8008c9947 */ /* 0x000fea000383ffff */
.L_x_2544:
[----:B------:R-:W-:Y:S02]  /*9a930*/  IMAD.SHL.U32 R3, R10, 0x8, RZ ;  /* 0x000000080a037824 */ /* 0x000fe400078e00ff */
[----:B--23--:R-:W-:Y:S02]  /*9a940*/  IMAD.MOV.U32 R5, RZ, RZ, -0x203a400 ;  /* 0xfdfc5c00ff057424 */ /* 0x00cfe400078e00ff */
[----:B-1----:R-:W-:Y:S01]  /*9a950*/  IMAD.MOV.U32 R7, RZ, RZ, -0x40000000 ;  /* 0xc0000000ff077424 */ /* 0x002fe200078e00ff */
        /* <DEDUP_REMOVED lines=16> */
[C---:B------:R-:W-:Y:S01]  /*9aa60*/  @P0 IMAD.SHL.U32 R8, R19.reuse, 0x8, RZ ;  /* 0x0000000813080824 */ /* 0x040fe200078e00ff */
[----:B------:R-:W-:Y:S01]  /*9aa70*/  @P0 IADD3 R4, PT, PT, R19, 0x1, RZ ;  /* 0x0000000113040810 */ /* 0x000fe20007ffe0ff */
[C---:B------:R-:W-:Y:S02]  /*9aa80*/  @!P0 IMAD.SHL.U32 R6, R0.reuse, 0x8, RZ ;  /* 0x0000000800068824 */ /* 0x040fe400078e00ff */
[----:B------:R-:W-:Y:S01]  /*9aa90*/  @!P0 VIADD R0, R0, 0x1 ;  /* 0x0000000100008836 */ /* 0x000fe20000000000 */
[----:B------:R-:W-:Y:S01]  /*9aaa0*/  @P0 LOP3.LUT R8, R8, 0x7f8, RZ, 0xc0, !PT ;  /* 0x000007f808080812 */ /* 0x000fe200078ec0ff */
[----:B------:R3:W-:Y:S01]  /*9aab0*/  @P0 STL [R1+0x118], R4 ;  /* 0x0001180401000387 */ /* 0x0007e20000100800 */
[----:B------:R-:W-:-:S03]  /*9aac0*/  @!P0 LOP3.LUT R6, R6, 0x7f8, RZ, 0xc0, !PT ;  /* 0x000007f806068812 */ /* 0x000fc600078ec0ff */
[C---:B------:R-:W-:Y:S02]  /*9aad0*/  @P0 IMAD.IADD R5, R1.reuse, 0x1, R8 ;  /* 0x0000000101050824 */ /* 0x040fe400078e0208 */
[----:B------:R-:W-:-:S03]  /*9aae0*/  @!P0 IMAD.IADD R3, R1, 0x1, R6 ;  /* 0x0000000101038824 */ /* 0x000fc600078e0206 */
[----:B------:R3:W-:Y:S04]  /*9aaf0*/  @P0 STL.64 [R5+0x120], R10 ;  /* 0x0001200a05000387 */ /* 0x0007e80000100a00 */
[----:B------:R3:W-:Y:S04]  /*9ab00*/  @!P0 STL [R1+0x920], R0 ;  /* 0x0009200001008387 */ /* 0x0007e80000100800 */
[----:B------:R3:W-:Y:S01]  /*9ab10*/  @!P0 STL.64 [R3+0x928], R10 ;  /* 0x0009280a03008387 */ /* 0x0007e20000100a00 */
[----:B------:R-:W-:Y:S05]  /*9ab20*/  BRA `(.L_x_2561) ;  /* 0x0000000000547947 */ /* 0x000fea0003800000 */
.L_x_2559:
        /* <DEDUP_REMOVED lines=15> */
.L_x_2558:
[C---:B------:R-:W-:Y:S02]  /*9ac20*/  IMAD.SHL.U32 R4, R19.reuse, 0x8, RZ ;  /* 0x0000000813047824 */ /* 0x040fe400078e00ff */
[----:B------:R-:W-:-:S03]  /*9ac30*/  VIADD R0, R19, 0x1 ;  /* 0x0000000113007836 */ /* 0x000fc60000000000 */
[----:B------:R-:W-:Y:S02]  /*9ac40*/  LOP3.LUT R4, R4, 0x7f8, RZ, 0xc0, !PT ;  /* 0x000007f804047812 */ /* 0x000fe400078ec0ff */
[----:B------:R1:W-:Y:S03]  /*9ac50*/  STL [R1+0x118], R0 ;  /* 0x0001180001007387 */ /* 0x0003e60000100800 */
[----:B------:R-:W-:-:S05]  /*9ac60*/  IMAD.IADD R3, R1, 0x1, R4 ;  /* 0x0000000101037824 */ /* 0x000fca00078e0204 */
[----:B------:R1:W-:Y:S02]  /*9ac70*/  STL.64 [R3+0x120], R10 ;  /* 0x0001200a03007387 */ /* 0x0003e40000100a00 */
.L_x_2561:
[----:B------:R-:W-:Y:S05]  /*9ac80*/  BSYNC B0 ;  /* 0x0000000000007941 */ /* 0x000fea0003800000 */
.L_x_2543:
[----:B------:R-:W-:Y:S05]  /*9ac90*/  BRA `(.L_x_2133) ;  /* 0x000000ac00b07947 */ /* 0x000fea0003800000 */
.L_x_2390:
        /* <DEDUP_REMOVED lines=10> */
[----:B------:R-:W-:Y:S05]  /*9ad40*/  BMOV.32.CLEAR RZ, B11 ;  /* 0x000000000bff7355 */ /* 0x000fea0000100000 */
[----:B------:R-:W-:Y:S01]  /*9ad50*/  BSSY.RECONVERGENT B11, `(.L_x_2566) ;  /* 0x000002a0000b7945 */ /* 0x000fe20003800200 */
[----:B------:R-:W-:Y:S02]  /*9ad60*/  IMAD.MOV.U32 R19, RZ, RZ, RZ ;  /* 0x000000ffff137224 */ /* 0x000fe400078e00ff */
[----:B------:R-:W-:-:S07]  /*9ad70*/  IMAD.MOV.U32 R22, RZ, RZ, RZ ;  /* 0x000000ffff167224 */ /* 0x000fce00078e00ff */
.L_x_2569:
        /* <DEDUP_REMOVED lines=35> */
.L_x_2568:
[----:B------:R2:W-:Y:S05]  /*9afb0*/  BMOV.32 B0, R40 ;  /* 0x0000002800007356 */ /* 0x0005ea0000000000 */
[----:B------:R-:W-:Y:S05]  /*9afc0*/  BSYNC.RECONVERGENT B0 ;  /* 0x0000000000007941 */ /* 0x000fea0003800200 */
.L_x_2567:
[----:B------:R-:W-:-:S13]  /*9afd0*/  ISETP.GE.U32.AND P0, PT, R22, 0x2, PT ;  /* 0x000000021600780c */ /* 0x000fda0003f06070 */
[----:B------:R-:W-:Y:S05]  /*9afe0*/  @!P0 BRA `(.L_x_2569) ;  /* 0xfffffffc00648947 */ /* 0x000fea000383ffff */
[----:B------:R-:W-:Y:S05]  /*9aff0*/  BSYNC.RECONVERGENT B11 ;  /* 0x00000000000b7941 */ /* 0x000fea0003800200 */
.L_x_2566:
[----:B------:R-:W-:Y:S01]  /*9b000*/  PLOP3.LUT P0, PT, PT, PT, PT, 0x80, 0x8 ;  /* 0x000000000008781c */ /* 0x000fe20003f0f070 */
[----:B------:R-:W-:-:S12]  /*9b010*/  BRA `(.L_x_2570) ;  /* 0x0000004400347947 */ /* 0x000fd80003800000 */
.L_x_2565:
[----:B------:R-:W2:Y:S01]  /*9b020*/  LDL R9, [R1+0x4] ;  /* 0x0000040001097983 */ /* 0x000ea20000100800 */
[----:B------:R-:W-:Y:S01]  /*9b030*/  BSSY.RECONVERGENT B0, `(.L_x_2571) ;  /* 0x000044a000007945 */ /* 0x000fe20003800200 */
[C---:B--2---:R-:W-:Y:S01]  /*9b040*/  IMAD.SHL.U32 R0, R9.reuse, 0x80, RZ ;  /* 0x0000008009007824 */ /* 0x044fe200078e00ff */
[----:B------:R-:W-:-:S03]  /*9b050*/  SHF.L.U32 R3, R9, 0xa, RZ ;  /* 0x0000000a09037819 */ /* 0x000fc600000006ff */
[C---:B------:R-:W-:Y:S01]  /*9b060*/  VIADD R8, R0.reuse, 0x80 ;  /* 0x0000008000087836 */ /* 0x040fe20000000000 */
[----:B------:R-:W-:Y:S02]  /*9b070*/  LOP3.LUT R3, R3, 0xfc00, RZ, 0xc0, !PT ;  /* 0x0000fc0003037812 */ /* 0x000fe400078ec0ff */
[----:B------:R-:W-:Y:S01]  /*9b080*/  LOP3.LUT R0, R0, 0x1f80, RZ, 0xc0, !PT ;  /* 0x00001f8000007812 */ /* 0x000fe200078ec0ff */
[----:B------:R-:W-:Y:S02]  /*9b090*/  IMAD.SHL.U32 R4, R8, 0x8, RZ ;  /* 0x0000000808047824 */ /* 0x000fe400078e00ff */
[----:B------:R-:W-:-:S03]  /*9b0a0*/  IMAD.IADD R3, R36, 0x1, R3 ;  /* 0x0000000124037824 */ /* 0x000fc600078e0203 */
[----:B------:R-:W-:Y:S02]  /*9b0b0*/  LOP3.LUT R7, R4, 0xfc00, RZ, 0xc0, !PT ;  /* 0x0000fc0004077812 */ /* 0x000fe400078ec0ff */
[----:B------:R-:W1:Y:S03]  /*9b0c0*/  LDS.64 R4, [R3] ;  /* 0x0000000003047984 */ /* 0x000e660000000a00 */
[----:B------:R-:W-:-:S06]  /*9b0d0*/  IMAD.IADD R7, R36, 0x1, R7 ;  /* 0x0000000124077824 */ /* 0x000fcc00078e0207 */
[----:B------:R-:W2:Y:S01]  /*9b0e0*/  LDS.64 R6, [R7] ;  /* 0x0000000007067984 */ /* 0x000ea20000000a00 */
[----:B-1----:R-:W-:Y:S02]  /*9b0f0*/  ISETP.NE.U32.AND P0, PT, R4, RZ, PT ;  /* 0x000000ff0400720c */ /* 0x002fe40003f05070 */
[----:B------:R-:W-:Y:S01]  /*9b100*/  LOP3.LUT R4, R8, 0x1f80, RZ, 0xc0, !PT ;  /* 0x00001f8008047812 */ /* 0x000fe200078ec0ff */
[--C-:B------:R-:W-:Y:S01]  /*9b110*/  IMAD.IADD R8, R0, 0x1, R37.reuse ;  /* 0x0000000100087824 */ /* 0x100fe200078e0225 */
[----:B------:R-:W-:Y:S01]  /*9b120*/  ISETP.NE.AND.EX P0, PT, R5, RZ, PT, P0 ;  /* 0x000000ff0500720c */ /* 0x000fe20003f05300 */
[----:B------:R-:W-:Y:S02]  /*9b130*/  IMAD.MOV.U32 R0, RZ, RZ, RZ ;  /* 0x000000ffff007224 */ /* 0x000fe400078e00ff */
[----:B------:R-:W-:Y:S01]  /*9b140*/  IMAD.IADD R5, R4, 0x1, R37 ;  /* 0x0000000104057824 */ /* 0x000fe200078e0225 */
[----:B------:R-:W-:Y:S01]  /*9b150*/  ISETP.EQ.OR P0, PT, R8, RZ, P0 ;  /* 0x000000ff0800720c */ /* 0x000fe20000702670 */
[----:B------:R-:W-:Y:S01]  /*9b160*/  VIADD R4, R9, 0x2 ;  /* 0x0000000209047836 */ /* 0x000fe20000000000 */
[----:B--2---:R-:W-:-:S04]  /*9b170*/  ISETP.NE.U32.AND P1, PT, R6, RZ, PT ;  /* 0x000000ff0600720c */ /* 0x004fc80003f25070 */
[----:B------:R-:W-:-:S04]  /*9b180*/  ISETP.NE.AND.EX P1, PT, R7, RZ, PT, P1 ;  /* 0x000000ff0700720c */ /* 0x000fc80003f25310 */
[----:B------:R-:W-:-:S03]  /*9b190*/  ISETP.EQ.OR P1, PT, R5, RZ, P1 ;  /* 0x000000ff0500720c */ /* 0x000fc60000f22670 */
[----:B------:R-:W-:Y:S01]  /*9b1a0*/  @!P0 IMAD.MOV.U32 R0, RZ, RZ, 0x1 ;  /* 0x00000001ff008424 */ /* 0x000fe200078e00ff */
[----:B------:R1:W-:Y:S01]  /*9b1b0*/  @!P0 STL [R1+0x18], R8 ;  /* 0x0000180801008387 */ /* 0x0003e20000100800 */
[----:B------:R-:W-:-:S08]  /*9b1c0*/  PLOP3.LUT P0, PT, PT, PT, PT, 0x80, 0x8 ;  /* 0x000000000008781c */ /* 0x000fd00003f0f070 */
        /* <DEDUP_REMOVED lines=1072> */
.L_x_2572:
[----:B------:R-:W-:Y:S05]  /*9f4d0*/  BSYNC.RECONVERGENT B0 ;  /* 0x0000000000007941 */ /* 0x000fea0003800200 */
.L_x_2571:
[----:B------:R3:W-:Y:S02]  /*9f4e0*/  STL [R1+0x4], R4 ;  /* 0x0000040401007387 */ /* 0x0007e40000100800 */
.L_x_2570:
[----:B------:R-:W-:Y:S05]  /*9f4f0*/  BSYNC.RECONVERGENT B8 ;  /* 0x0000000000087941 */ /* 0x000fea0003800200 */
.L_x_2564:
[----:B------:R-:W-:-:S13]  /*9f500*/  ISETP.EQ.OR P0, PT, R18, RZ, !P0 ;  /* 0x000000ff1200720c */ /* 0x000fda0004702670 */
[----:B------:R-:W-:Y:S05]  /*9f510*/  @!P0 BREAK.RELIABLE B9 ;  /* 0x0000000000098942 */ /* 0x000fea0003800100 */
[----:B------:R-:W-:Y:S05]  /*9f520*/  @P0 BRA `(.L_x_2089) ;  /* 0x00000064009c0947 */ /* 0x000fea0003800000 */
[----:B------:R-:W-:Y:S01]  /*9f530*/  ISETP.GT.U32.AND P0, PT, R33, 0xffff, PT ;  /* 0x0000ffff2100780c */ /* 0x000fe20003f04070 */
[----:B------:R-:W-:Y:S01]  /*9f540*/  BSSY.RECONVERGENT B0, `(.L_x_2573) ;  /* 0x000000f000007945 */ /* 0x000fe20003800200 */
[----:B------:R-:W-:-:S11]  /*9f550*/  SHF.R.U32.HI R33, RZ, 0x3, R33 ;  /* 0x00000003ff217819 */ /* 0x000fd60000011621 */
[----:B------:R-:W-:Y:S05]  /*9f560*/  @P0 BRA `(.L_x_2574) ;  /* 0x00000000001c0947 */ /* 0x000fea0003800000 */
[----:B------:R-:W4:Y:S01]  /*9f570*/  S2UR UR5, SR_CgaCtaId ;  /* 0x00000000000579c3 */ /* 0x000f220000008800 */
[----:B------:R-:W-:Y:S02]  /*9f580*/  UMOV UR4, 0x400 ;  /* 0x0000040000047882 */ /* 0x000fe40000000000 */
[----:B------:R-:W-:-:S04]  /*9f590*/  UIADD3 UR4, UPT, UPT, UR4, 0x410, URZ ;  /* 0x0000041004047890 */ /* 0x000fc8000fffe0ff */
[----:B----4-:R-:W-:-:S06]  /*9f5a0*/  ULEA UR4, UR5, UR4, 0x18 ;  /* 0x0000000405047291 */ /* 0x010fcc000f8ec0ff */
[----:B-1----:R-:W-:-:S06]  /*9f5b0*/  LEA R6, R33, UR4, 0x3 ;  /* 0x0000000421067c11 */ /* 0x002fcc000f8e18ff */
[----:B------:R-:W1:Y:S01]  /*9f5c0*/  ATOMS.EXCH.64 R6, [R6], RZ ;  /* 0x000000ff0606738c */ /* 0x000e620004000400 */
[----:B------:R-:W-:Y:S05]  /*9f5d0*/  BRA `(.L_x_2575) ;  /* 0x0000000000147947 */ /* 0x000fea0003800000 */
.L_x_2574:
[----:B-1-3--:R-:W1:Y:S02]  /*9f5e0*/  LDC.64 R4, c[0x0][0x380] ;  /* 0x0000e000ff047b82 */ /* 0x00ae640000000a00 */
[----:B-1----:R-:W-:-:S03]  /*9f5f0*/  IMAD.WIDE.U32 R4, R33, 0x8, R4 ;  /* 0x0000000821047825 */ /* 0x002fc600078e0004 */
[----:B------:R-:W-:-:S05]  /*9f600*/  IADD3 R6, P0, PT, R4, 0xc000000, RZ ;  /* 0x0c00000004067810 */ /* 0x000fca0007f1e0ff */
[----:B------:R-:W-:-:S06]  /*9f610*/  IMAD.X R7, RZ, RZ, R5, P0 ;  /* 0x000000ffff077224 */ /* 0x000fcc00000e0605 */
[----:B------:R-:W5:Y:S02]  /*9f620*/  ATOMG.E.EXCH.64.STRONG.GPU PT, R6, desc[UR36][R6.64+0x8], RZ ;  /* 0x800008ff060679a8 */ /* 0x000f64000c1ef524 */
.L_x_2575:
[----:B------:R-:W-:Y:S05]  /*9f630*/  BSYNC.RECONVERGENT B0 ;  /* 0x0000000000007941 */ /* 0x000fea0003800200 */
.L_x_2573:
[----:B------:R-:W-:Y:S01]  /*9f640*/  LOP3.LUT P0, RZ, R34, 0x7fffff80, RZ, 0xc0, !PT ;  /* 0x7fffff8022ff7812 */ /* 0x000fe2000780c0ff */
[----:B------:R-:W-:-:S12]  /*9f650*/  BSSY B0, `(.L_x_2576) ;  /* 0x0000178000007945 */ /* 0x000fd80003800000 */
[----:B------:R-:W-:Y:S05]  /*9f660*/  @P0 BRA `(.L_x_2577) ;  /* 0x0000000800c40947 */ /* 0x000fea0003800000 */
[----:B------:R-:W4:Y:S01]  /*9f670*/  LDL R3, [R1+0x18] ;  /* 0x0000180001037983 */ /* 0x000f220000100800 */
[----:B------:R-:W-:Y:S01]  /*9f680*/  BSSY.RECONVERGENT B1, `(.L_x_2578) ;  /* 0x0000011000017945 */ /* 0x000fe20003800200 */
[----:B-1-3-5:R-:W-:Y:S02]  /*9f690*/  IMAD.MOV.U32 R4, RZ, RZ, R7 ;  /* 0x000000ffff047224 */ /* 0x02afe400078e0007 */
[----:B------:R-:W-:Y:S01]  /*9f6a0*/  IMAD.MOV.U32 R5, RZ, RZ, 0x2 ;  /* 0x00000002ff057424 */ /* 0x000fe200078e00ff */
[----:B----4-:R-:W-:-:S13]  /*9f6b0*/  ISETP.GT.U32.AND P0, PT, R3, 0x1fff, PT ;  /* 0x00001fff0300780c */ /* 0x010fda0003f04070 */
        /* <DEDUP_REMOVED lines=8> */
.L_x_2579:
[----:B------:R-:W1:Y:S02]  /*9f740*/  LDC.64 R8, c[0x0][0x380] ;  /* 0x0000e000ff087b82 */ /* 0x000e640000000a00 */
[----:B-1----:R-:W-:-:S03]  /*9f750*/  IMAD.WIDE.U32 R8, R3, 0x8, R8 ;  /* 0x0000000803087825 */ /* 0x002fc600078e0008 */
[----:B------:R-:W-:-:S05]  /*9f760*/  IADD3 R8, P0, PT, R8, 0xc000000, RZ ;  /* 0x0c00000008087810 */ /* 0x000fca0007f1e0ff */
[----:B------:R-:W-:-:S05]  /*9f770*/  IMAD.X R9, RZ, RZ, R9, P0 ;  /* 0x000000ffff097224 */ /* 0x000fca00000e0609 */
[----:B------:R1:W5:Y:S03]  /*9f780*/  ATOMG.E.EXCH.64.STRONG.GPU PT, RZ, desc[UR36][R8.64+0x8], R4 ;  /* 0x8000080408ff79a8 */ /* 0x000366000c1ef524 */
.L_x_2580:
[----:B------:R-:W-:Y:S05]  /*9f790*/  BSYNC.RECONVERGENT B1 ;  /* 0x0000000000017941 */ /* 0x000fea0003800200 */
.L_x_2578:
[----:B------:R-:W-:Y:S02]  /*9f7a0*/  LEA R3, R3, 0x4, 0x3 ;  /* 0x0000000403037811 */ /* 0x000fe400078e18ff */
[----:B------:R-:W-:-:S04]  /*9f7b0*/  LOP3.LUT P1, RZ, R6, 0x7, RZ, 0xc0, !PT ;  /* 0x0000000706ff7812 */ /* 0x000fc8000782c0ff */
[----:B-1----:R-:W-:Y:S02]  /*9f7c0*/  SEL R8, R6, R3, !P1 ;  /* 0x0000000306087207 */ /* 0x002fe40004800000 */
[----:B---3--:R-:W-:Y:S02]  /*9f7d0*/  SEL R9, R3, R6, !P1 ;  /* 0x0000000603097207 */ /* 0x008fe40004800000 */
[----:B------:R-:W-:-:S13]  /*9f7e0*/  LOP3.LUT P0, RZ, R8, 0x7, RZ, 0xc0, !PT ;  /* 0x0000000708ff7812 */ /* 0x000fda000780c0ff */
[----:B------:R-:W-:Y:S05]  /*9f7f0*/  @P0 BRA `(.L_x_2581) ;  /* 0x0000000400740947 */ /* 0x000fea0003800000 */
.L_x_2599:
[----:B------:R-:W-:Y:S01]  /*9f800*/  LOP3.LUT P0, RZ, R9, 0x7, RZ, 0xc0, !PT ;  /* 0x0000000709ff7812 */ /* 0x000fe2000780c0ff */
[----:B------:R-:W-:Y:S05]  /*9f810*/  YIELD ;  /* 0x0000000000007946 */ /* 0x000fea0003800000 */
[----:B------:R-:W-:Y:S07]  /*9f820*/  BSSY B1, `(.L_x_2582) ;  /* 0x000001f000017945 */ /* 0x000fee0003800000 */
[----:B---3--:R-:W-:Y:S05]  /*9f830*/  @P0 BRA `(.L_x_2583) ;  /* 0x0000000000740947 */ /* 0x008fea0003800000 */
[----:B------:R-:W1:Y:S01]  /*9f840*/  S2R R3, SR_CgaCtaId ;  /* 0x0000000000037919 */ /* 0x000e620000008800 */
[----:B------:R-:W-:-:S05]  /*9f850*/  MOV R0, 0x400 ;  /* 0x0000040000007802 */ /* 0x000fca0000000f00 */
[----:B------:R-:W-:-:S05]  /*9f860*/  VIADD R0, R0, 0x410 ;  /* 0x0000041000007836 */ /* 0x000fca0000000000 */
[----:B-1----:R-:W-:-:S07]  /*9f870*/  LEA R6, R3, R0, 0x18 ;  /* 0x0000000003067211 */ /* 0x002fce00078ec0ff */
.L_x_2590:
[C---:B------:R-:W-:Y:S01]  /*9f880*/  ISETP.GT.U32.AND P0, PT, R9.reuse, 0xffff, PT ;  /* 0x0000ffff0900780c */ /* 0x040fe20003f04070 */
[----:B------:R-:W-:Y:S05]  /*9f890*/  YIELD ;  /* 0x0000000000007946 */ /* 0x000fea0003800000 */
[----:B---3--:R-:W-:Y:S01]  /*9f8a0*/  SHF.R.U32.HI R5, RZ, 0x3, R9 ;  /* 0x00000003ff057819 */ /* 0x008fe20000011609 */
[----:B------:R-:W-:Y:S01]  /*9f8b0*/  BSSY.RECONVERGENT B2, `(.L_x_2584) ;  /* 0x0000009000027945 */ /* 0x000fe20003800200 */
[----:B-1--4-:R-:W-:-:S03]  /*9f8c0*/  LEA.HI R3, R9, R6, RZ, 0x1f ;  /* 0x0000000609037211 */ /* 0x012fc600078ff8ff */
[----:B------:R-:W-:Y:S02]  /*9f8d0*/  IMAD.WIDE.U32 R4, R5, 0x4, R28 ;  /* 0x0000000405047825 */ /* 0x000fe400078e001c */
[----:B------:R-:W-:Y:S05]  /*9f8e0*/  @P0 BRA `(.L_x_2585) ;  /* 0x00000000000c0947 */ /* 0x000fea0003800000 */
[----:B------:R-:W-:-:S06]  /*9f8f0*/  IMAD.MOV.U32 R0, RZ, RZ, -0x1 ;  /* 0xffffffffff007424 */ /* 0x000fcc00078e00ff */
[----:B------:R1:W3:Y:S01]  /*9f900*/  ATOMS.EXCH R0, [R3+0x10000], R0 ;  /* 0x010000000300738c */ /* 0x0002e20004000000 */
[----:B------:R-:W-:Y:S05]  /*9f910*/  BRA `(.L_x_2586) ;  /* 0x0000000000087947 */ /* 0x000fea0003800000 */
.L_x_2585:
[----:B------:R-:W-:-:S05]  /*9f920*/  IMAD.MOV.U32 R7, RZ, RZ, -0x1 ;  /* 0xffffffffff077424 */ /* 0x000fca00078e00ff */
[----:B------:R4:W5:Y:S02]  /*9f930*/  ATOMG.E.EXCH.STRONG.GPU PT, R0, desc[UR36][R4.64], R7 ;  /* 0x80000007040079a8 */ /* 0x000964000c1ef124 */
.L_x_2586:
[----:B------:R-:W-:Y:S05]  /*9f940*/  BSYNC.RECONVERGENT B2 ;  /* 0x0000000000027941 */ /* 0x000fea0003800200 */
.L_x_2584:
[----:B---345:R-:W-:-:S05]  /*9f950*/  VIADD R7, R0, 0x1 ;  /* 0x0000000100077836 */ /* 0x038fca0000000000 */
[----:B------:R-:W-:-:S13]  /*9f960*/  ISETP.GE.U32.AND P1, PT, R7, 0x2, PT ;  /* 0x000000020700780c */ /* 0x000fda0003f26070 */
[----:B------:R-:W-:Y:S05]  /*9f970*/  @!P1 BRA `(.L_x_2583) ;  /* 0x0000000000249947 */ /* 0x000fea0003800000 */
[----:B------:R-:W-:Y:S04]  /*9f980*/  BSSY.RECONVERGENT B2, `(.L_x_2587) ;  /* 0x0000005000027945 */ /* 0x000fe80003800200 */
[----:B------:R-:W-:Y:S05]  /*9f990*/  @P0 BRA `(.L_x_2588) ;  /* 0x0000000000080947 */ /* 0x000fea0003800000 */
[----:B------:R4:W-:Y:S01]  /*9f9a0*/  ATOMS.EXCH RZ, [R3+0x10000], RZ ;  /* 0x010000ff03ff738c */ /* 0x0009e20004000000 */
[----:B------:R-:W-:Y:S05]  /*9f9b0*/  BRA `(.L_x_2589) ;  /* 0x0000000000047947 */ /* 0x000fea0003800000 */
.L_x_2588:
[----:B------:R3:W5:Y:S02]  /*9f9c0*/  ATOMG.E.EXCH.STRONG.GPU PT, RZ, desc[UR36][R4.64], RZ ;  /* 0x800000ff04ff79a8 */ /* 0x000764000c1ef124 */
.L_x_2589:
[----:B------:R-:W-:Y:S05]  /*9f9d0*/  BSYNC.RECONVERGENT B2 ;  /* 0x0000000000027941 */ /* 0x000fea0003800200 */
.L_x_2587:
[----:B------:R-:W-:Y:S01]  /*9f9e0*/  LOP3.LUT P0, RZ, R0, 0x7, RZ, 0xc0, !PT ;  /* 0x0000000700ff7812 */ /* 0x000fe2000780c0ff */
[----:B------:R-:W-:-:S12]  /*9f9f0*/  IMAD.MOV.U32 R9, RZ, RZ, R0 ;  /* 0x000000ffff097224 */ /* 0x000fd800078e0000 */
[----:B------:R-:W-:Y:S05]  /*9fa00*/  @!P0 BRA `(.L_x_2590) ;  /* 0xfffffffc009c8947 */ /* 0x000fea000383ffff */
.L_x_2583:
[----:B------:R-:W-:Y:S05]  /*9fa10*/  BSYNC B1 ;  /* 0x0000000000017941 */ /* 0x000fea0003800000 */
.L_x_2582:
        /* <DEDUP_REMOVED lines=9> */
[----:B------:R-:W-:Y:S01]  /*9fab0*/  IMAD.MOV.U32 R0, RZ, RZ, R9 ;  /* 0x000000ffff007224 */ /* 0x000fe200078e0009 */
[----:B-1--4-:R-:W-:-:S11]  /*9fac0*/  MOV R3, R8 ;  /* 0x0000000800037202 */ /* 0x012fd60000000f00 */
[----:B------:R-:W-:Y:S05]  /*9fad0*/  @!P0 BRA `(.L_x_2594) ;  /* 0x00000000009c8947 */ /* 0x000fea0003800000 */
[----:B------:R-:W-:-:S13]  /*9fae0*/  ISETP.NE.AND P0, PT, R4, RZ, PT ;  /* 0x000000ff0400720c */ /* 0x000fda0003f05270 */
[----:B------:R-:W-:Y:S05]  /*9faf0*/  @P0 BREAK.RELIABLE B1 ;  /* 0x0000000000010942 */ /* 0x000fea0003800100 */
[----:B------:R-:W-:Y:S05]  /*9fb00*/  @P0 BRA `(.L_x_2595) ;  /* 0x00000004007c0947 */ /* 0x000fea0003800000 */
.L_x_2593:
[----:B------:R-:W-:Y:S02]  /*9fb10*/  ISETP.GT.U32.AND P1, PT, R8, 0xffff, PT ;  /* 0x0000ffff0800780c */ /* 0x000fe40003f24070 */
[----:B-1--4-:R-:W-:-:S11]  /*9fb20*/  SHF.R.U32.HI R3, RZ, 0x3, R8 ;  /* 0x00000003ff037819 */ /* 0x012fd60000011608 */
        /* <DEDUP_REMOVED lines=12> */
.L_x_2592:
        /* <DEDUP_REMOVED lines=13> */
[----:B-1--4-:R-:W-:Y:S01]  /*9fcc0*/  IMAD.MOV.U32 R3, RZ, RZ, R9 ;  /* 0x000000ffff037224 */ /* 0x012fe200078e0009 */
[----:B------:R-:W-:Y:S06]  /*9fcd0*/  BRA `(.L_x_2594) ;  /* 0x00000000001c7947 */ /* 0x000fec0003800000 */
.L_x_2597:
[----:B------:R-:W-:-:S05]  /*9fce0*/  IMAD.WIDE.U32 R4, R5, 0x4, R28 ;  /* 0x0000000405047825 */ /* 0x000fca00078e001c */
[----:B------:R-:W3:Y:S02]  /*9fcf0*/  ATOMG.E.EXCH.STRONG.GPU PT, R0, desc[UR36][R4.64], R9 ;  /* 0x80000009040079a8 */ /* 0x000ee4000c1ef124 */
[----:B---3--:R-:W-:-:S13]  /*9fd00*/  ISETP.NE.AND P0, PT, R0, -0x1, PT ;  /* 0xffffffff0000780c */ /* 0x008fda0003f05270 */
[----:B------:R-:W-:Y:S05]  /*9fd10*/  @!P0 BREAK.RELIABLE B1 ;  /* 0x0000000000018942 */ /* 0x000fea0003800100 */
[----:B------:R-:W-:Y:S05]  /*9fd20*/  @!P0 BRA `(.L_x_2598) ;  /* 0x0000001000288947 */ /* 0x000fea0003800000 */
[----:B------:R3:W5:Y:S01]  /*9fd30*/  ATOMG.E.EXCH.STRONG.GPU PT, RZ, desc[UR36][R4.64], RZ ;  /* 0x800000ff04ff79a8 */ /* 0x000762000c1ef124 */
[----:B-1--4-:R-:W-:-:S07]  /*9fd40*/  IMAD.MOV.U32 R3, RZ, RZ, R9 ;  /* 0x000000ffff037224 */ /* 0x012fce00078e0009 */
.L_x_2594:
[----:B------:R-:W-:Y:S05]  /*9fd50*/  BSYNC.RELIABLE B1 ;  /* 0x0000000000017941 */ /* 0x000fea0003800100 */
.L_x_2591:
[----:B------:R-:W-:Y:S02]  /*9fd60*/  LOP3.LUT P0, RZ, R0, 0x7, RZ, 0xc0, !PT ;  /* 0x0000000700ff7812 */ /* 0x000fe4000780c0ff */
[----:B------:R-:W-:-:S04]  /*9fd70*/  LOP3.LUT P1, RZ, R3, 0x7, RZ, 0xc0, !PT ;  /* 0x0000000703ff7812 */ /* 0x000fc8000782c0ff */
[----:B------:R-:W-:-:S04]  /*9fd80*/  PLOP3.LUT P0, PT, P0, P1, PT, 0x20, 0x2 ;  /* 0x000000000002781c */ /* 0x000fc80000702470 */
[----:B------:R-:W-:Y:S02]  /*9fd90*/  SEL R8, R3, R0, P0 ;  /* 0x0000000003087207 */ /* 0x000fe40000000000 */
[----:B------:R-:W-:Y:S02]  /*9fda0*/  SEL R9, R0, R3, P0 ;  /* 0x0000000300097207 */ /* 0x000fe40000000000 */
[----:B------:R-:W-:-:S13]  /*9fdb0*/  LOP3.LUT P1, RZ, R8, 0x7, RZ, 0xc0, !PT ;  /* 0x0000000708ff7812 */ /* 0x000fda000782c0ff */
[----:B------:R-:W-:Y:S05]  /*9fdc0*/  @!P1 BRA `(.L_x_2599) ;  /* 0xfffffff8008c9947 */ /* 0x000fea000383ffff */
.L_x_2581:
[----:B------:R-:W-:Y:S02]  /*9fdd0*/  IMAD.SHL.U32 R0, R8, 0x8, RZ ;  /* 0x0000000808007824 */ /* 0x000fe400078e00ff */
[----:B------:R-:W-:Y:S02]  /*9fde0*/  IMAD.MOV.U32 R3, RZ, RZ, -0x4f0f0efe ;  /* 0xb0f0f102ff037424 */ /* 0x000fe400078e00ff */
        /* <DEDUP_REMOVED lines=17> */
[----:B------:R-:W3:Y:S02]  /*9ff00*/  @P0 LDL R3, [R1+0x118] ;  /* 0x0001180001030983 */ /* 0x000ee40000100800 */
[----:B---3--:R-:W-:-:S05]  /*9ff10*/  @P0 IMAD.SHL.U32 R0, R3, 0x8, RZ ;  /* 0x0000000803000824 */ /* 0x008fca00078e00ff */
[----:B------:R-:W-:Y:S01]  /*9ff20*/  @P0 LOP3.LUT R4, R0, 0x7f8, RZ, 0xc0, !PT ;  /* 0x000007f800040812 */ /* 0x000fe200078ec0ff */
[----:B------:R-:W-:-:S04]  /*9ff30*/  @P0 VIADD R0, R3, 0x1 ;  /* 0x0000000103000836 */ /* 0x000fc80000000000 */
[----:B------:R-:W-:Y:S01]  /*9ff40*/  @P0 IMAD.IADD R5, R1, 0x1, R4 ;  /* 0x0000000101050824 */ /* 0x000fe200078e0204 */
[----:B------:R3:W-:Y:S04]  /*9ff50*/  @P0 STL [R1+0x118], R0 ;  /* 0x0001180001000387 */ /* 0x0007e80000100800 */
[----:B------:R3:W-:Y:S04]  /*9ff60*/  @P0 STL.64 [R5+0x120], R8 ;  /* 0x0001200805000387 */ /* 0x0007e80000100a00 */
[----:B------:R-:W4:Y:S02]  /*9ff70*/  @!P0 LDL R3, [R1+0x920] ;  /* 0x0009200001038983 */ /* 0x000f240000100800 */
[----:B----4-:R-:W-:-:S05]  /*9ff80*/  @!P0 IMAD.SHL.U32 R4, R3, 0x8, RZ ;  /* 0x0000000803048824 */ /* 0x010fca00078e00ff */
[----:B------:R-:W-:Y:S01]  /*9ff90*/  @!P0 LOP3.LUT R6, R4, 0x7f8, RZ, 0xc0, !PT ;  /* 0x000007f804068812 */ /* 0x000fe200078ec0ff */
[----:B------:R-:W-:-:S04]  /*9ffa0*/  @!P0 VIADD R4, R3, 0x1 ;  /* 0x0000000103048836 */ /* 0x000fc80000000000 */
[----:B------:R-:W-:Y:S01]  /*9ffb0*/  @!P0 IMAD.IADD R3, R1, 0x1, R6 ;  /* 0x0000000101038824 */ /* 0x000fe200078e0206 */
[----:B------:R3:W-:Y:S04]  /*9ffc0*/  @!P0 STL [R1+0x920], R4 ;  /* 0x0009200401008387 */ /* 0x0007e80000100800 */
[----:B------:R3:W-:Y:S01]  /*9ffd0*/  @!P0 STL.64 [R3+0x928], R8 ;  /* 0x0009280803008387 */ /* 0x0007e20000100a00 */
[----:B------:R-:W-:Y:S05]  /*9ffe0*/  BRA `(.L_x_2598) ;  /* 0x0000000c00787947 */ /* 0x000fea0003800000 */
.L_x_2596:
[----:B------:R-:W-:-:S04]  /*9fff0*/  LOP3.LUT R0, R9, 0x7, RZ, 0xc0, !PT ;  /* 0x0000000709007812 */ /* 0x000fc800078ec0ff */
[----:B------:R-:W-:-:S13]  /*a0000*/  ISETP.NE.AND P0, PT, R0, 0x1, PT ;  /* 0x000000010000780c */ /* 0x000fda0003f05270 */
[----:B------:R-:W3:Y:S02]  /*a0010*/  @P0 LDL R3, [R1+0x118] ;  /* 0x0001180001030983 */ /* 0x000ee40000100800 */
        /* <DEDUP_REMOVED lines=14> */
.L_x_2595:
[----:B------:R-:W3:Y:S02]  /*a0100*/  LDL R3, [R1+0x118] ;  /* 0x0001180001037983 */ /* 0x000ee40000100800 */
[----:B---3--:R-:W-:-:S05]  /*a0110*/  IMAD.SHL.U32 R0, R3, 0x8, RZ ;  /* 0x0000000803007824 */ /* 0x008fca00078e00ff */
[----:B------:R-:W-:Y:S01]  /*a0120*/  LOP3.LUT R4, R0, 0x7f8, RZ, 0xc0, !PT ;  /* 0x000007f800047812 */ /* 0x000fe200078ec0ff */
[----:B------:R-:W-:-:S04]  /*a0130*/  VIADD R0, R3, 0x1 ;  /* 0x0000000103007836 */ /* 0x000fc80000000000 */
[----:B------:R-:W-:Y:S01]  /*a0140*/  IMAD.IADD R3, R1, 0x1, R4 ;  /* 0x0000000101037824 */ /* 0x000fe200078e0204 */
[----:B------:R1:W-:Y:S04]  /*a0150*/  STL [R1+0x118], R0 ;  /* 0x0001180001007387 */ /* 0x0003e80000100800 */
[----:B------:R1:W-:Y:S01]  /*a0160*/  STL.64 [R3+0x120], R8 ;  /* 0x0001200803007387 */ /* 0x0003e20000100a00 */
[----:B------:R-:W-:Y:S05]  /*a0170*/  BRA `(.L_x_2598) ;  /* 0x0000000c00147947 */ /* 0x000fea0003800000 */
.L_x_2577:
[----:B------:R-:W4:Y:S01]  /*a0180*/  LDL.64 R8, [R1+0x18] ;  /* 0x0000180001087983 */ /* 0x000f220000100a00 */
[----:B------:R-:W-:Y:S01]  /*a0190*/  BSSY.RECONVERGENT B1, `(.L_x_2600) ;  /* 0x0000012000017945 */ /* 0x000fe20003800200 */
[----:B----4-:R-:W-:Y:S01]  /*a01a0*/  ISETP.GT.U32.AND P0, PT, R8, 0x1fff, PT ;  /* 0x00001fff0800780c */ /* 0x010fe20003f04070 */
[----:B---3--:R-:W-:-:S05]  /*a01b0*/  IMAD.SHL.U32 R4, R9, 0x8, RZ ;  /* 0x0000000809047824 */ /* 0x008fca00078e00ff */
[----:B------:R-:W-:Y:S01]  /*a01c0*/  LOP3.LUT R5, R4, 0x4, RZ, 0xfc, !PT ;  /* 0x0000000404057812 */ /* 0x000fe200078efcff */
[----:B------:R-:W-:-:S06]  /*a01d0*/  HFMA2 R4, -RZ, RZ, 0, 1.1920928955078125e-07 ;  /* 0x00000002ff047431 */ /* 0x000fcc00000001ff */
[----:B------:R-:W-:Y:S05]  /*a01e0*/  @P0 BRA `(.L_x_2601) ;  /* 0x00000000001c0947 */ /* 0x000fea0003800000 */
[----:B------:R-:W3:Y:S01]  /*a01f0*/  S2UR UR5, SR_CgaCtaId ;  /* 0x00000000000579c3 */ /* 0x000ee20000008800 */
[----:B------:R-:W-:Y:S02]  /*a0200*/  UMOV UR4, 0x400 ;  /* 0x0000040000047882 */ /* 0x000fe40000000000 */
[----:B------:R-:W-:-:S04]  /*a0210*/  UIADD3 UR4, UPT, UPT, UR4, 0x410, URZ ;  /* 0x0000041004047890 */ /* 0x000fc8000fffe0ff */
[----:B---3--:R-:W-:-:S06]  /*a0220*/  ULEA UR4, UR5, UR4, 0x18 ;  /* 0x0000000405047291 */ /* 0x008fcc000f8ec0ff */
[----:B------:R-:W-:-:S05]  /*a0230*/  LEA R3, R8, UR4, 0x3 ;  /* 0x0000000408037c11 */ /* 0x000fca000f8e18ff */
[----:B------:R3:W-:Y:S01]  /*a0240*/  ATOMS.EXCH.64 RZ, [R3], R4 ;  /* 0x0000000403ff738c */ /* 0x0007e20004000400 */
[----:B------:R-:W-:Y:S05]  /*a0250*/  BRA `(.L_x_2602) ;  /* 0x0000000000147947 */ /* 0x000fea0003800000 */
.L_x_2601:
[----:B------:R-:W3:Y:S02]  /*a0260*/  LDC.64 R10, c[0x0][0x380] ;  /* 0x0000e000ff0a7b82 */ /* 0x000ee40000000a00 */
[----:B---3--:R-:W-:-:S03]  /*a0270*/  IMAD.WIDE.U32 R10, R8, 0x8, R10 ;  /* 0x00000008080a7825 */ /* 0x008fc600078e000a */
[----:B------:R-:W-:-:S05]  /*a0280*/  IADD3 R10, P0, PT, R10, 0xc000000, RZ ;  /* 0x0c0000000a0a7810 */ /* 0x000fca0007f1e0ff */
[----:B------:R-:W-:-:S05]  /*a0290*/  IMAD.X R11, RZ, RZ, R11, P0 ;  /* 0x000000ffff0b7224 */ /* 0x000fca00000e060b */
[----:B------:R4:W5:Y:S03]  /*a02a0*/  ATOMG.E.EXCH.64.STRONG.GPU PT, RZ, desc[UR36][R10.64+0x8], R4 ;  /* 0x800008040aff79a8 */ /* 0x000966000c1ef524 */
.L_x_2602:
[----:B------:R-:W-:Y:S05]  /*a02b0*/  BSYNC.RECONVERGENT B1 ;  /* 0x0000000000017941 */ /* 0x000fea0003800200 */
.L_x_2600:
        /* <DEDUP_REMOVED lines=14> */
.L_x_2604:
[----:B---3--:R-:W1:Y:S02]  /*a03a0*/  LDC.64 R4, c[0x0][0x380] ;  /* 0x0000e000ff047b82 */ /* 0x008e640000000a00 */
[----:B-1----:R-:W-:-:S03]  /*a03b0*/  IMAD.WIDE.U32 R4, R9, 0x8, R4 ;  /* 0x0000000809047825 */ /* 0x002fc600078e0004 */
[----:B------:R-:W-:-:S05]  /*a03c0*/  IADD3 R4, P0, PT, R4, 0xc000000, RZ ;  /* 0x0c00000004047810 */ /* 0x000fca0007f1e0ff */
[----:B------:R-:W-:-:S05]  /*a03d0*/  IMAD.X R5, RZ, RZ, R5, P0 ;  /* 0x000000ffff057224 */ /* 0x000fca00000e0605 */
[----:B------:R4:W5:Y:S03]  /*a03e0*/  ATOMG.E.EXCH.64.STRONG.GPU PT, RZ, desc[UR36][R4.64+0x8], R10 ;  /* 0x8000080a04ff79a8 */ /* 0x000966000c1ef524 */
.L_x_2605:
[----:B------:R-:W-:Y:S05]  /*a03f0*/  BSYNC.RECONVERGENT B1 ;  /* 0x0000000000017941 */ /* 0x000fea0003800200 */
.L_x_2603:
[----:B-1----:R-:W-:Y:S02]  /*a0400*/  LEA R9, R8, 0x4, 0x3 ;  /* 0x0000000408097811 */ /* 0x002fe400078e18ff */
[----:B------:R-:W-:-:S04]  /*a0410*/  LOP3.LUT P1, RZ, R6, 0x7, RZ, 0xc0, !PT ;  /* 0x0000000706ff7812 */ /* 0x000fc8000782c0ff */
[----:B------:R-:W-:Y:S02]  /*a0420*/  SEL R8, R6, R9, !P1 ;  /* 0x0000000906087207 */ /* 0x000fe40004800000 */
[----:B------:R-:W-:Y:S02]  /*a0430*/  SEL R9, R9, R6, !P1 ;  /* 0x0000000609097207 */ /* 0x000fe40004800000 */
[----:B------:R-:W-:-:S13]  /*a0440*/  LOP3.LUT P0, RZ, R8, 0x7, RZ, 0xc0, !PT ;  /* 0x0000000708ff7812 */ /* 0x000fda000780c0ff */
[----:B------:R-:W-:Y:S05]  /*a0450*/  @P0 BRA `(.L_x_2606) ;  /* 0x0000000400740947 */ /* 0x000fea0003800000 */
.L_x_2623:
[----:B------:R-:W-:Y:S01]  /*a0460*/  LOP3.LUT P0, RZ, R9, 0x7, RZ, 0xc0, !PT ;  /* 0x0000000709ff7812 */ /* 0x000fe2000780c0ff */
[----:B------:R-:W-:Y:S05]  /*a0470*/  YIELD ;  /* 0x0000000000007946 */ /* 0x000fea0003800000 */
[----:B------:R-:W-:Y:S07]  /*a0480*/  BSSY B1, `(.L_x_2607) ;  /* 0x000001f000017945 */ /* 0x000fee0003800000 */
[----:B------:R-:W-:Y:S05]  /*a0490*/  @P0 BRA `(.L_x_2608) ;  /* 0x0000000000740947 */ /* 0x000fea0003800000 */
[----:B---3--:R-:W1:Y:S01]  /*a04a0*/  S2R R3, SR_CgaCtaId ;  /* 0x0000000000037919 */ /* 0x008e620000008800 */
[----:B------:R-:W-:-:S05]  /*a04b0*/  MOV R0, 0x400 ;  /* 0x0000040000007802 */ /* 0x000fca0000000f00 */
[----:B------:R-:W-:-:S05]  /*a04c0*/  VIADD R0, R0, 0x410 ;  /* 0x0000041000007836 */ /* 0x000fca0000000000 */
[----:B-1----:R-:W-:-:S07]  /*a04d0*/  LEA R6, R3, R0, 0x18 ;  /* 0x0000000003067211 */ /* 0x002fce00078ec0ff */
.L_x_2615:
[C---:B------:R-:W-:Y:S01]  /*a04e0*/  ISETP.GT.U32.AND P0, PT, R9.reuse, 0xffff, PT ;  /* 0x0000ffff0900780c */ /* 0x040fe20003f04070 */
[----:B------:R-:W-:Y:S05]  /*a04f0*/  YIELD ;  /* 0x0000000000007946 */ /* 0x000fea0003800000 */
[----:B----4-:R-:W-:Y:S01]  /*a0500*/  SHF.R.U32.HI R5, RZ, 0x3, R9 ;  /* 0x00000003ff057819 */ /* 0x010fe20000011609 */
[----:B------:R-:W-:Y:S01]  /*a0510*/  BSSY.RECONVERGENT B2, `(.L_x_2609) ;  /* 0x0000009000027945 */ /* 0x000fe20003800200 */
[----:B-1-3--:R-:W-:-:S03]  /*a0520*/  LEA.HI R3, R9, R6, RZ, 0x1f ;  /* 0x0000000609037211 */ /* 0x00afc600078ff8ff */
[----:B------:R-:W-:Y:S02]  /*a0530*/  IMAD.WIDE.U32 R4, R5, 0x4, R28 ;  /* 0x0000000405047825 */ /* 0x000fe400078e001c */
[----:B------:R-:W-:Y:S05]  /*a0540*/  @P0 BRA `(.L_x_2610) ;  /* 0x00000000000c0947 */ /* 0x000fea0003800000 */
[----:B------:R-:W-:-:S06]  /*a0550*/  IMAD.MOV.U32 R0, RZ, RZ, -0x1 ;  /* 0xffffffffff007424 */ /* 0x000fcc00078e00ff */
[----:B------:R3:W4:Y:S01]  /*a0560*/  ATOMS.EXCH R0, [R3+0x10000], R0 ;  /* 0x010000000300738c */ /* 0x0007220004000000 */
[----:B------:R-:W-:Y:S05]  /*a0570*/  BRA `(.L_x_2611) ;  /* 0x0000000000087947 */ /* 0x000fea0003800000 */
.L_x_2610:
[----:B------:R-:W-:-:S05]  /*a0580*/  IMAD.MOV.U32 R7, RZ, RZ, -0x1 ;  /* 0xffffffffff077424 */ /* 0x000fca00078e00ff */
[----:B------:R1:W5:Y:S02]  /*a0590*/  ATOMG.E.EXCH.STRONG.GPU PT, R0, desc[UR36][R4.64], R7 ;  /* 0x80000007040079a8 */ /* 0x000364000c1ef124 */
.L_x_2611:
[----:B------:R-:W-:Y:S05]  /*a05a0*/  BSYNC.RECONVERGENT B2 ;  /* 0x0000000000027941 */ /* 0x000fea0003800200 */
.L_x_2609:
[----:B-1--45:R-:W-:-:S05]  /*a05b0*/  VIADD R7, R0, 0x1 ;  /* 0x0000000100077836 */ /* 0x032fca0000000000 */
[----:B------:R-:W-:-:S13]  /*a05c0*/  ISETP.GE.U32.AND P1, PT, R7, 0x2, PT ;  /* 0x000000020700780c */ /* 0x000fda0003f26070 */
[----:B------:R-:W-:Y:S05]  /*a05d0*/  @!P1 BRA `(.L_x_2608) ;  /* 0x0000000000249947 */ /* 0x000fea0003800000 */
[----:B------:R-:W-:Y:S04]  /*a05e0*/  BSSY.RECONVERGENT B2, `(.L_x_2612) ;  /* 0x0000005000027945 */ /* 0x000fe80003800200 */
[----:B------:R-:W-:Y:S05]  /*a05f0*/  @P0 BRA `(.L_x_2613) ;  /* 0x0000000000080947 */ /* 0x000fea0003800000 */
[----:B------:R1:W-:Y:S01]  /*a0600*/  ATOMS.EXCH RZ, [R3+0x10000], RZ ;  /* 0x010000ff03ff738c */ /* 0x0003e20004000000 */
[----:B------:R-:W-:Y:S05]  /*a0610*/  BRA `(.L_x_2614) ;  /* 0x0000000000047947 */ /* 0x000fea0003800000 */
.L_x_2613:
[----:B------:R4:W5:Y:S02]  /*a0620*/  ATOMG.E.EXCH.STRONG.GPU PT, RZ, desc[UR36][R4.64], RZ ;  /* 0x800000ff04ff79a8 */ /* 0x000964000c1ef124 */
.L_x_2614:
[----:B------:R-:W-:Y:S05]  /*a0630*/  BSYNC.RECONVERGENT B2 ;  /* 0x0000000000027941 */ /* 0x000fea0003800200 */
.L_x_2612:
[----:B------:R-:W-:Y:S01]  /*a0640*/  LOP3.LUT P0, RZ, R0, 0x7, RZ, 0xc0, !PT ;  /* 0x0000000700ff7812 */ /* 0x000fe2000780c0ff */
[----:B------:R-:W-:-:S12]  /*a0650*/  IMAD.MOV.U32 R9, RZ, RZ, R0 ;  /* 0x000000ffff097224 */ /* 0x000fd800078e0000 */
[----:B------:R-:W-:Y:S05]  /*a0660*/  @!P0 BRA `(.L_x_2615) ;  /* 0xfffffffc009c8947 */ /* 0x000fea000383ffff */
.L_x_2608:
[----:B------:R-:W-:Y:S05]  /*a0670*/  BSYNC B1 ;  /* 0x0000000000017941 */ /* 0x000fea0003800000 */
.L_x_2607:
        /* <DEDUP_REMOVED lines=15> */
.L_x_2618:
[----:B------:R-:W-:Y:S02]  /*a0770*/  ISETP.GT.U32.AND P1, PT, R8, 0xffff, PT ;  /* 0x0000ffff0800780c */ /* 0x000fe40003f24070 */
[----:B-1----:R-:W-:-:S11]  /*a0780*/  SHF.R.U32.HI R3, RZ, 0x3, R8 ;  /* 0x00000003ff037819 */ /* 0x002fd60000011608 */
        /* <DEDUP_REMOVED lines=12> */
.L_x_2617:
        /* <DEDUP_REMOVED lines=13> */
[----:B-1----:R-:W-:Y:S01]  /*a0920*/  IMAD.MOV.U32 R3, RZ, RZ, R9 ;  /* 0x000000ffff037224 */ /* 0x002fe200078e0009 */
[----:B------:R-:W-:Y:S06]  /*a0930*/  BRA `(.L_x_2619) ;  /* 0x00000000001c7947 */ /* 0x000fec0003800000 */
.L_x_2622:
[----:B------:R-:W-:-:S05]  /*a0940*/  IMAD.WIDE.U32 R4, R5, 0x4, R28 ;  /* 0x0000000405047825 */ /* 0x000fca00078e001c */
[----:B------:R-:W3:Y:S02]  /*a0950*/  ATOMG.E.EXCH.STRONG.GPU PT, R0, desc[UR36][R4.64], R9 ;  /* 0x80000009040079a8 */ /* 0x000ee4000c1ef124 */
[----:B---3--:R-:W-:-:S13]  /*a0960*/  ISETP.NE.AND P0, PT, R0, -0x1, PT ;  /* 0xffffffff0000780c */ /* 0x008fda0003f05270 */
[----:B------:R-:W-:Y:S05]  /*a0970*/  @!P0 BREAK.RELIABLE B1 ;  /* 0x0000000000018942 */ /* 0x000fea0003800100 */
[----:B------:R-:W-:Y:S05]  /*a0980*/  @!P0 BRA `(.L_x_2598) ;  /* 0x0000000400108947 */ /* 0x000fea0003800000 */
[----:B------:R3:W5:Y:S01]  /*a0990*/  ATOMG.E.EXCH.STRONG.GPU PT, RZ, desc[UR36][R4.64], RZ ;  /* 0x800000ff04ff79a8 */ /* 0x000762000c1ef124 */
[----:B-1----:R-:W-:-:S07]  /*a09a0*/  IMAD.MOV.U32 R3, RZ, RZ, R9 ;  /* 0x000000ffff037224 */ /* 0x002fce00078e0009 */
.L_x_2619:
[----:B------:R-:W-:Y:S05]  /*a09b0*/  BSYNC.RELIABLE B1 ;  /* 0x0000000000017941 */ /* 0x000fea0003800100 */
.L_x_2616:
[----:B------:R-:W-:Y:S02]  /*a09c0*/  LOP3.LUT P0, RZ, R0, 0x7, RZ, 0xc0, !PT ;  /* 0x0000000700ff7812 */ /* 0x000fe4000780c0ff */
[----:B------:R-:W-:-:S04]  /*a09d0*/  LOP3.LUT P1, RZ, R3, 0x7, RZ, 0xc0, !PT ;  /* 0x0000000703ff7812 */ /* 0x000fc8000782c0ff */
[----:B------:R-:W-:-:S04]  /*a09e0*/  PLOP3.LUT P0, PT, P0, P1, PT, 0x20, 0x2 ;  /* 0x000000000002781c */ /* 0x000fc80000702470 */
[----:B------:R-:W-:Y:S02]  /*a09f0*/  SEL R8, R3, R0, P0 ;  /* 0x0000000003087207 */ /* 0x000fe40000000000 */
[----:B------:R-:W-:Y:S02]  /*a0a00*/  SEL R9, R0, R3, P0 ;  /* 0x0000000300097207 */ /* 0x000fe40000000000 */
[----:B------:R-:W-:-:S13]  /*a0a10*/  LOP3.LUT P1, RZ, R8, 0x7, RZ, 0xc0, !PT ;  /* 0x0000000708ff7812 */ /* 0x000fda000782c0ff */
[----:B------:R-:W-:Y:S05]  /*a0a20*/  @!P1 BRA `(.L_x_2623) ;  /* 0xfffffff8008c9947 */ /* 0x000fea000383ffff */
.L_x_2606:
[----:B------:R-:W-:Y:S02]  /*a0a30*/  IMAD.SHL.U32 R0, R8, 0x8, RZ ;  /* 0x0000000808007824 */ /* 0x000fe400078e00ff */
[----:B---3--:R-:W-:Y:S02]  /*a0a40*/  IMAD.MOV.U32 R3, RZ, RZ, -0x4f0f0efe ;  /* 0xb0f0f102ff037424 */ /* 0x008fe400078e00ff */
[----:B------:R-:W-:Y:S01]  /*a0a50*/  IMAD.MOV.U32 R7, RZ, RZ, -0x40000000 ;  /* 0xc0000000ff077424 */ /* 0x000fe200078e00ff */
[----:B------:R-:W-:Y:S01]  /*a0a60*/  LOP3.LUT R0, R0, 0x38, RZ, 0xc0, !PT ;  /* 0x0000003800007812 */ /* 0x000fe200078ec0ff */
[----:B----4-:R-:W-:-:S03]  /*a0a70*/  IMAD.MOV.U32 R5, RZ, RZ, -0x203a400 ;  /* 0xfdfc5c00ff057424 */ /* 0x010fc600078e00ff */
        /* <DEDUP_REMOVED lines=29> */
.L_x_2621:
        /* <DEDUP_REMOVED lines=17> */
.L_x_2620:
[----:B------:R-:W3:Y:S02]  /*a0d60*/  LDL R3, [R1+0x118] ;  /* 0x0001180001037983 */ /* 0x000ee40000100800 */
[----:B---3--:R-:W-:-:S05]  /*a0d70*/  IMAD.SHL.U32 R0, R3, 0x8, RZ ;  /* 0x0000000803007824 */ /* 0x008fca00078e00ff */
[----:B------:R-:W-:Y:S01]  /*a0d80*/  LOP3.LUT R4, R0, 0x7f8, RZ, 0xc0, !PT ;  /* 0x000007f800047812 */ /* 0x000fe200078ec0ff */
[----:B------:R-:W-:-:S04]  /*a0d90*/  VIADD R0, R3, 0x1 ;  /* 0x0000000103007836 */ /* 0x000fc80000000000 */
[----:B------:R-:W-:Y:S01]  /*a0da0*/  IMAD.IADD R3, R1, 0x1, R4 ;  /* 0x0000000101037824 */ /* 0x000fe200078e0204 */
[----:B------:R1:W-:Y:S04]  /*a0db0*/  STL [R1+0x118], R0 ;  /* 0x0001180001007387 */ /* 0x0003e80000100800 */
[----:B------:R1:W-:Y:S02]  /*a0dc0*/  STL.64 [R3+0x120], R8 ;  /* 0x0001200803007387 */ /* 0x0003e40000100a00 */
.L_x_2598:
[----:B------:R-:W-:Y:S05]  /*a0dd0*/  BSYNC B0 ;  /* 0x0000000000007941 */ /* 0x000fea0003800000 */
.L_x_2576:
[----:B------:R-:W-:Y:S05]  /*a0de0*/  BRA `(.L_x_2133) ;  /* 0x0000004c005c7947 */ /* 0x000fea0003800000 */
.L_x_2563:
[----:B------:R-:W2:Y:S04]  /*a0df0*/  LDL R0, [R1+0xc] ;  /* 0x00000c0001007983 */ /* 0x000ea80000100800 */
[----:B------:R1:W5:Y:S01]  /*a0e00*/  LDL R19, [R1+0x920] ;  /* 0x0009200001137983 */ /* 0x0003620000100800 */
[----:B------:R-:W-:Y:S01]  /*a0e10*/  BSSY.RECONVERGENT B8, `(.L_x_2624) ;  /* 0x00000a0000087945 */ /* 0x000fe20003800200 */
[----:B--2---:R-:W-:-:S13]  /*a0e20*/  ISETP.NE.AND P0, PT, R0, 0x2, PT ;  /* 0x000000020000780c */ /* 0x004fda0003f05270 */
[----:B-1----:R-:W-:Y:S05]  /*a0e30*/  @!P0 BRA `(.L_x_2625) ;  /* 0x0000000000a88947 */ /* 0x002fea0003800000 */
[----:B------:R-:W-:Y:S05]  /*a0e40*/  BMOV.32.CLEAR RZ, B11 ;  /* 0x000000000bff7355 */ /* 0x000fea0000100000 */
[----:B------:R-:W-:Y:S01]  /*a0e50*/  BSSY.RECONVERGENT B11, `(.L_x_2626) ;  /* 0x00000260000b7945 */ /* 0x000fe20003800200 */
[----:B------:R-:W-:-:S07]  /*a0e60*/  IMAD.MOV.U32 R41, RZ, RZ, RZ ;  /* 0x000000ffff297224 */ /* 0x000fce00078e00ff */
.L_x_2629:
[----:B------:R-:W-:Y:S01]  /*a0e70*/  IADD3 R4, P0, PT, R24, -0x80000000, RZ ;  /* 0x8000000018047810 */ /* 0x000fe20007f1e0ff */
[----:B-1----:R-:W1:Y:S03]  /*a0e80*/  LDC.64 R6, c[0x0][0x380] ;  /* 0x0000e000ff067b82 */ /* 0x002e660000000a00 */
        /* <DEDUP_REMOVED lines=18> */
[----:B------:R-:W-:-:S04]  /*a0fb0*/  ISETP.LT.U32.OR P0, PT, R40, 0x2000, P0 ;  /* 0x000020002800780c */ /* 0x000fc80000701470 */
[----:B------:R-:W-:Y:S01]  /*a0fc0*/  P2R R44, PR, RZ, 0x1 ;  /* 0x00000001ff2c7803 */ /* 0x000fe20000000000 */
[----:B-1-3--:R-:W-:Y:S08]  /*a0fd0*/  @!P1 BRA `(.L_x_2628) ;  /* 0x0000000000249947 */ /* 0x00aff00003800000 */
        /* <DEDUP_REMOVED lines=9> */
.L_x_2628:
[----:B------:R1:W-:Y:S05]  /*a1070*/  BMOV.32 B0, R45 ;  /* 0x0000002d00007356 */ /* 0x0003ea0000000000 */
[----:B------:R-:W-:Y:S05]  /*a1080*/  BSYNC.RECONVERGENT B0 ;  /* 0x0000000000007941 */ /* 0x000fea0003800200 */
.L_x_2627:
[----:B------:R-:W-:-:S13]  /*a1090*/  ISETP.NE.AND P6, PT, R44, RZ, PT ;  /* 0x000000ff2c00720c */ /* 0x000fda0003fc5270 */
[----:B------:R-:W-:Y:S05]  /*a10a0*/  @P6 BRA `(.L_x_2629) ;  /* 0xfffffffc00706947 */ /* 0x000fea000383ffff */
[----:B------:R-:W-:Y:S05]  /*a10b0*/  BSYNC.RECONVERGENT B11 ;  /* 0x00000000000b7941 */ /* 0x000fea0003800200 */
.L_x_2626:
[----:B------:R-:W-:Y:S01]  /*a10c0*/  PLOP3.LUT P0, PT, PT, PT, PT, 0x80, 0x8 ;  /* 0x000000000008781c */ /* 0x000fe20003f0f070 */
[----:B------:R-:W-:-:S12]  /*a10d0*/  BRA `(.L_x_2630) ;  /* 0x0000000400cc7947 */ /* 0x000fd80003800000 */
.L_x_2625:
[----:B------:R-:W2:Y:S04]  /*a10e0*/  LDL R7, [R1+0x4] ;  /* 0x0000040001077983 */ /* 0x000ea80000100800 */
[----:B------:R1:W5:Y:S01]  /*a10f0*/  LDL R0, [R1+0x18] ;  /* 0x0000180001007983 */ /* 0x0003620000100800 */
[----:B------:R-:W-:Y:S01]  /*a1100*/  BSSY.RECONVERGENT B0, `(.L_x_2631) ;  /* 0x000006f000007945 */ /* 0x000fe20003800200 */
[----:B------:R-:W-:Y:S02]  /*a1110*/  IMAD.MOV.U32 R3, RZ, RZ, RZ ;  /* 0x000000ffff037224 */ /* 0x000fe400078e00ff */
[----:B-12---:R-:W-:-:S07]  /*a1120*/  VIADD R6, R7, 0x40 ;  /* 0x0000004007067836 */ /* 0x006fce0000000000 */
.L_x_2633:
        /* <DEDUP_REMOVED lines=14> */
[----:B------:R-:W-:-:S04]  /*a1210*/  SHF.L.U32 R8, R8, 0x7, RZ ;  /* 0x0000000708087819 */ /* 0x000fc800000006ff */
        /* <DEDUP_REMOVED lines=68> */
[----:B------:R-:W-:Y:S01]  /*a1660*/  IMAD.IADD R40, R8, 0x1, R37 ;  /* 0x0000000108287824 */ /* 0x000fe200078e0225 */
[----:B------:R-:W-:-:S03]  /*a1670*/  IADD3 R8, PT, PT, R7, 0x7, RZ ;  /* 0x0000000707087810 */ /* 0x000fc60007ffe0ff */
        /* <DEDUP_REMOVED lines=23> */
.L_x_2632:
[----:B------:R-:W-:Y:S05]  /*a17f0*/  BSYNC.RECONVERGENT B0 ;  /* 0x0000000000007941 */ /* 0x000fea0003800200 */
.L_x_2631:
[----:B------:R1:W-:Y:S02]  /*a1800*/  STL [R1+0x4], R8 ;  /* 0x0000040801007387 */ /* 0x0003e40000100800 */
.L_x_2630:
[----:B------:R-:W-:Y:S05]  /*a1810*/  BSYNC.RECONVERGENT B8 ;  /* 0x0000000000087941 */ /* 0x000fea0003800200 */
.L_x_2624:
[----:B-----5:R-:W-:Y:S01]  /*a1820*/  IMAD.MOV R0, RZ, RZ, -R19 ;  /* 0x000000ffff007224 */ /* 0x020fe200078e0a13 */
[----:B------:R-:W-:Y:S01]  /*a1830*/  IADD3 R3, PT, PT, -R18, 0x101, RZ ;  /* 0x0000010112037810 */ /* 0x000fe20007ffe1ff */
[----:B------:R4:W-:Y:S03]  /*a1840*/  STL [R1+0x18], R40 ;  /* 0x0000182801007387 */ /* 0x0009e60000100800 */
[----:B------:R-:W-:-:S04]  /*a1850*/  VIADDMNMX.U32 R0, R0, 0x100, R3, PT ;  /* 0x0000010000007846 */ /* 0x000fc80003800003 */
[----:B------:R-:W-:-:S13]  /*a1860*/  ISETP.EQ.OR P0, PT, R0, RZ, !P0 ;  /* 0x000000ff0000720c */ /* 0x000fda0004702670 */
[----:B------:R-:W-:Y:S05]  /*a1870*/  @!P0 BREAK.RELIABLE B9 ;  /* 0x0000000000098942 */ /* 0x000fea0003800100 */
[----:B----4-:R-:W-:Y:S05]  /*a1880*/  @P0 BRA `(.L_x_2089) ;  /* 0x0000004000c40947 */ /* 0x010fea0003800000 */
        /* <DEDUP_REMOVED lines=12> */
.L_x_2635:
[----:B------:R-:W2:Y:S02]  /*a1950*/  LDC.64 R4, c[0x0][0x380] ;  /* 0x0000e000ff047b82 */ /* 0x000ea40000000a00 */
[----:B--2---:R-:W-:-:S03]  /*a1960*/  IMAD.WIDE.U32 R4, R33, 0x8, R4 ;  /* 0x0000000821047825 */ /* 0x004fc600078e0004 */
[----:B------:R-:W-:-:S05]  /*a1970*/  IADD3 R4, P0, PT, R4, 0xc000000, RZ ;  /* 0x0c00000004047810 */ /* 0x000fca0007f1e0ff */
[----:B------:R-:W-:-:S06]  /*a1980*/  IMAD.X R5, RZ, RZ, R5, P0 ;  /* 0x000000ffff057224 */ /* 0x000fcc00000e0605 */
[----:B------:R-:W5:Y:S02]  /*a1990*/  ATOMG.E.EXCH.64.STRONG.GPU PT, R4, desc[UR36][R4.64+0x8], RZ ;  /* 0x800008ff040479a8 */ /* 0x000f64000c1ef524 */
.L_x_2636:
[----:B------:R-:W-:Y:S05]  /*a19a0*/  BSYNC.RECONVERGENT B0 ;  /* 0x0000000000007941 */ /* 0x000fea0003800200 */
.L_x_2634:
        /* <DEDUP_REMOVED lines=9> */
.L_x_2645:
[C---:B------:R-:W-:Y:S01]  /*a1a40*/  ISETP.GT.U32.AND P1, PT, R14.reuse, 0xffff, PT ;  /* 0x0000ffff0e00780c */ /* 0x040fe20003f24070 */
[----:B------:R-:W-:Y:S05]  /*a1a50*/  YIELD ;  /* 0x0000000000007946 */ /* 0x000fea0003800000 */
[----:B-1--4-:R-:W-:Y:S01]  /*a1a60*/  SHF.R.U32.HI R9, RZ, 0x3, R14 ;  /* 0x00000003ff097819 */ /* 0x012fe2000001160e */
[----:B------:R-:W-:Y:S01]  /*a1a70*/  BSSY.RECONVERGENT B1, `(.L_x_2639) ;  /* 0x0000009000017945 */ /* 0x000fe20003800200 */
[----:B--23--:R-:W-:-:S03]  /*a1a80*/  LEA.HI R7, R14, R11, RZ, 0x1f ;  /* 0x0000000b0e077211 */ /* 0x00cfc600078ff8ff */
[----:B-1----:R-:W-:Y:S02]  /*a1a90*/  IMAD.WIDE.U32 R8, R9, 0x4, R28 ;  /* 0x0000000409087825 */ /* 0x002fe400078e001c */
[----:B-----5:R-:W-:Y:S05]  /*a1aa0*/  @P1 BRA `(.L_x_2640) ;  /* 0x00000000000c1947 */ /* 0x020fea0003800000 */
[----:B------:R-:W-:-:S06]  /*a1ab0*/  IMAD.MOV.U32 R0, RZ, RZ, -0x1 ;  /* 0xffffffffff007424 */ /* 0x000fcc00078e00ff */
[----:B------:R2:W3:Y:S01]  /*a1ac0*/  ATOMS.EXCH R0, [R7+0x10000], R0 ;  /* 0x010000000700738c */ /* 0x0004e20004000000 */
[----:B------:R-:W-:Y:S05]  /*a1ad0*/  BRA `(.L_x_2641) ;  /* 0x0000000000087947 */ /* 0x000fea0003800000 */
.L_x_2640:
[----:B------:R-:W-:-:S05]  /*a1ae0*/  IMAD.MOV.U32 R13, RZ, RZ, -0x1 ;  /* 0xffffffffff0d7424 */ /* 0x000fca00078e00ff */
[----:B------:R1:W5:Y:S02]  /*a1af0*/  ATOMG.E.EXCH.STRONG.GPU PT, R0, desc[UR36][R8.64], R13 ;  /* 0x8000000d080079a8 */ /* 0x000364000c1ef124 */
.L_x_2641:
[----:B------:R-:W-:Y:S05]  /*a1b00*/  BSYNC.RECONVERGENT B1 ;  /* 0x0000000000017941 */ /* 0x000fea0003800200 */
.L_x_2639:
[----:B---3-5:R-:W-:-:S05]  /*a1b10*/  VIADD R10, R0, 0x1 ;  /* 0x00000001000a7836 */ /* 0x028fca0000000000 */
[----:B------:R-:W-:-:S13]  /*a1b20*/  ISETP.GE.U32.AND P0, PT, R10, 0x2, PT ;  /* 0x000000020a00780c */ /* 0x000fda0003f06070 */
[----:B------:R-:W-:Y:S05]  /*a1b30*/  @!P0 BRA `(.L_x_2638) ;  /* 0x0000000000248947 */ /* 0x000fea0003800000 */
[----:B------:R-:W-:Y:S04]  /*a1b40*/  BSSY.RECONVERGENT B1, `(.L_x_2642) ;  /* 0x0000005000017945 */ /* 0x000fe80003800200 */
[----:B------:R-:W-:Y:S05]  /*a1b50*/  @P1 BRA `(.L_x_2643) ;  /* 0x0000000000081947 */ /* 0x000fea0003800000 */
[----:B------:R3:W-:Y:S01]  /*a1b60*/  ATOMS.EXCH RZ, [R7+0x10000], RZ ;  /* 0x010000ff07ff738c */ /* 0x0007e20004000000 */
[----:B------:R-:W-:Y:S05]  /*a1b70*/  BRA `(.L_x_2644) ;  /* 0x0000000000047947 */ /* 0x000fea0003800000 */
.L_x_2643:
[----:B------:R4:W5:Y:S02]  /*a1b80*/  ATOMG.E.EXCH.STRONG.GPU PT, RZ, desc[UR36][R8.64], RZ ;  /* 0x800000ff08ff79a8 */ /* 0x000964000c1ef124 */
.L_x_2644:
[----:B------:R-:W-:Y:S05]  /*a1b90*/  BSYNC.RECONVERGENT B1 ;  /* 0x0000000000017941 */ /* 0x000fea0003800200 */
.L_x_2642:
[----:B------:R-:W-:Y:S01]  /*a1ba0*/  LOP3.LUT P0, RZ, R0, 0x7, RZ, 0xc0, !PT ;  /* 0x0000000700ff7812 */ /* 0x000fe2000780c0ff */
[----:B------:R-:W-:-:S12]  /*a1bb0*/  IMAD.MOV.U32 R14, RZ, RZ, R0 ;  /* 0x000000ffff0e7224 */ /* 0x000fd800078e0000 */
[----:B------:R-:W-:Y:S05]  /*a1bc0*/  @!P0 BRA `(.L_x_2645) ;  /* 0xfffffffc009c8947 */ /* 0x000fea000383ffff */
.L_x_2638:
[----:B------:R-:W-:Y:S05]  /*a1bd0*/  BSYNC B0 ;  /* 0x0000000000007941 */ /* 0x000fea0003800000 */
.L_x_2637:
        /* <DEDUP_REMOVED lines=61> */
.L_x_2654:
[----:B------:R-:W-:-:S04]  /*a1fb0*/  IMAD.IADD R0, R6, 0x1, -R7 ;  /* 0x0000000106007824 */ /* 0x000fc800078e0a07 */
[----:B------:R-:W-:-:S05]  /*a1fc0*/  IMAD.SHL.U32 R0, R0, 0x10, RZ ;  /* 0x0000001000007824 */ /* 0x000fca00078e00ff */
[----:B------:R-:W-:-:S04]  /*a1fd0*/  LOP3.LUT R0, R0, 0xffffff0, RZ, 0xc0, !PT ;  /* 0x0ffffff000007812 */ /* 0x000fc800078ec0ff */
[----:B------:R-:W-:Y:S01]  /*a1fe0*/  LOP3.LUT R5, R0, 0x1, RZ, 0xfc, !PT ;  /* 0x0000000100057812 */ /* 0x000fe200078efcff */
[----:B------:R-:W-:Y:S06]  /*a1ff0*/  BRA `(.L_x_2648) ;  /* 0x0000002800247947 */ /* 0x000fec0003800000 */
.L_x_2653:
[----:B------:R-:W-:-:S04]  /*a2000*/  IMAD.IADD R0, R6, 0x1, R7 ;  /* 0x0000000106007824 */ /* 0x000fc800078e0207 */
[----:B------:R-:W-:-:S05]  /*a2010*/  IMAD.SHL.U32 R0, R0, 0x10, RZ ;  /* 0x0000001000007824 */ /* 0x000fca00078e00ff */
[----:B------:R-:W-:-:S04]  /*a2020*/  LOP3.LUT R0, R0, 0xffffff0, RZ, 0xc0, !PT ;  /* 0x0ffffff000007812 */ /* 0x000fc800078ec0ff */
[----:B------:R-:W-:Y:S01]  /*a2030*/  LOP3.LUT R5, R0, 0x1, RZ, 0xfc, !PT ;  /* 0x0000000100057812 */ /* 0x000fe200078efcff */
[----:B------:R-:W-:Y:S06]  /*a2040*/  BRA `(.L_x_2648) ;  /* 0x0000002800107947 */ /* 0x000fec0003800000 */
.L_x_2652:
        /* <DEDUP_REMOVED lines=10> */
.L_x_2656:
[----:B------:R-:W1:Y:S01]  /*a20f0*/  I2F.U32.RP R0, R7 ;  /* 0x0000000700007306 */ /* 0x000e620000209000 */
[----:B------:R-:W-:Y:S01]  /*a2100*/  IMAD.MOV R3, RZ, RZ, -R7 ;  /* 0x000000ffff037224 */ /* 0x000fe200078e0a07 */
[----:B------:R-:W-:-:S06]  /*a2110*/  ISETP.NE.U32.AND P1, PT, R7, RZ, PT ;  /* 0x000000ff0700720c */ /* 0x000fcc0003f25070 */
[----:B-1----:R-:W1:Y:S02]  /*a2120*/  MUFU.RCP R0, R0 ;  /* 0x0000000000007308 */ /* 0x002e640000001000 */
[----:B-1----:R-:W-:-:S06]  /*a2130*/  VIADD R4, R0, 0xffffffe ;  /* 0x0ffffffe00047836 */ /* 0x002fcc0000000000 */
[----:B------:R1:W2:Y:S02]  /*a2140*/  F2I.FTZ.U32.TRUNC.NTZ R5, R4 ;  /* 0x0000000400057305 */ /* 0x0002a4000021f000 */
[----:B-1----:R-:W-:Y:S02]  /*a2150*/  HFMA2 R4, -RZ, RZ, 0, 0 ;  /* 0x00000000ff047431 */ /* 0x002fe400000001ff */
        /* <DEDUP_REMOVED lines=12> */
.L_x_2655:
        /* <DEDUP_REMOVED lines=20> */
.L_x_2651:
        /* <DEDUP_REMOVED lines=12> */
.L_x_2659:
[----:B------:R-:W-:Y:S01]  /*a2420*/  IMAD.MOV.U32 R5, RZ, RZ, 0x1 ;  /* 0x00000001ff057424 */ /* 0x000fe200078e00ff */
[----:B------:R-:W-:-:S04]  /*a2430*/  ISETP.GE.U32.AND P0, PT, R6, R7, PT ;  /* 0x000000070600720c */ /* 0x000fc80003f06070 */
[----:B------:R-:W-:Y:S01]  /*a2440*/  SEL R5, R5, 0x11, P0 ;  /* 0x0000001105057807 */ /* 0x000fe20000000000 */
[----:B------:R-:W-:Y:S08]  /*a2450*/  BRA `(.L_x_2648) ;  /* 0x00000024000c7947 */ /* 0x000ff00003800000 */
.L_x_2658:
[----:B------:R-:W-:Y:S01]  /*a2460*/  IMAD.MOV.U32 R5, RZ, RZ, 0x1 ;  /* 0x00000001ff057424 */ /* 0x000fe200078e00ff */
[----:B------:R-:W-:-:S04]  /*a2470*/  ISETP.NE.AND P0, PT, R6, R7, PT ;  /* 0x000000070600720c */ /* 0x000fc80003f05270 */
[----:B------:R-:W-:Y:S01]  /*a2480*/  SEL R5, R5, 0x11, !P0 ;  /* 0x0000001105057807 */ /* 0x000fe20004000000 */
[----:B------:R-:W-:Y:S08]  /*a2490*/  BRA `(.L_x_2648) ;  /* 0x0000002000fc7947 */ /* 0x000ff00003800000 */
.L_x_2657:
        /* <DEDUP_REMOVED lines=11> */
.L_x_2661:
[----:B------:R-:W-:-:S05]  /*a2550*/  LOP3.LUT R0, R3, R34, RZ, 0xfc, !PT ;  /* 0x0000002203007212 */ /* 0x000fca00078efcff */
[----:B------:R-:W-:-:S05]  /*a2560*/  IMAD.SHL.U32 R0, R0, 0x10, RZ ;  /* 0x0000001000007824 */ /* 0x000fca00078e00ff */
[----:B------:R-:W-:-:S04]  /*a2570*/  LOP3.LUT R0, R0, 0xffffff0, RZ, 0xc0, !PT ;  /* 0x0ffffff000007812 */ /* 0x000fc800078ec0ff */
[----:B------:R-:W-:Y:S01]  /*a2580*/  LOP3.LUT R5, R0, 0x1, RZ, 0xfc, !PT ;  /* 0x0000000100057812 */ /* 0x000fe200078efcff */
[----:B------:R-:W-:Y:S06]  /*a2590*/  BRA `(.L_x_2648) ;  /* 0x0000002000bc7947 */ /* 0x000fec0003800000 */
.L_x_2660:
[----:B------:R-:W-:-:S05]  /*a25a0*/  LOP3.LUT R0, R3, R34, RZ, 0xc0, !PT ;  /* 0x0000002203007212 */ /* 0x000fca00078ec0ff */
[----:B------:R-:W-:-:S05]  /*a25b0*/  IMAD.SHL.U32 R0, R0, 0x10, RZ ;  /* 0x0000001000007824 */ /* 0x000fca00078e00ff */
[----:B------:R-:W-:-:S04]  /*a25c0*/  LOP3.LUT R0, R0, 0xffffff0, RZ, 0xc0, !PT ;  /* 0x0ffffff000007812 */ /* 0x000fc800078ec0ff */
[----:B------:R-:W-:Y:S01]  /*a25d0*/  LOP3.LUT R5, R0, 0x1, RZ, 0xfc, !PT ;  /* 0x0000000100057812 */ /* 0x000fe200078efcff */
[----:B------:R-:W-:Y:S06]  /*a25e0*/  BRA `(.L_x_2648) ;  /* 0x0000002000a87947 */ /* 0x000fec0003800000 */
.L_x_2650:
        /* <DEDUP_REMOVED lines=21> */
.L_x_2665:
[----:B------:R-:W-:-:S04]  /*a2740*/  IMAD.IADD R0, R6, 0x1, -R7 ;  /* 0x0000000106007824 */ /* 0x000fc800078e0a07 */
[----:B------:R-:W-:-:S05]  /*a2750*/  IMAD.SHL.U32 R0, R0, 0x10, RZ ;  /* 0x0000001000007824 */ /* 0x000fca00078e00ff */
[----:B------:R-:W-:-:S04]  /*a2760*/  LOP3.LUT R0, R0, 0xfffff0, RZ, 0xc0, !PT ;  /* 0x00fffff000007812 */ /* 0x000fc800078ec0ff */
[----:B------:R-:W-:Y:S01]  /*a2770*/  LOP3.LUT R5, R0, 0x2, RZ, 0xfc, !PT ;  /* 0x0000000200057812 */ /* 0x000fe200078efcff */
[----:B------:R-:W-:Y:S06]  /*a2780*/  BRA `(.L_x_2648) ;  /* 0x0000002000407947 */ /* 0x000fec0003800000 */
.L_x_2664:
[----:B------:R-:W-:-:S04]  /*a2790*/  IMAD.IADD R0, R6, 0x1, R7 ;  /* 0x0000000106007824 */ /* 0x000fc800078e0207 */
[----:B------:R-:W-:-:S05]  /*a27a0*/  IMAD.SHL.U32 R0, R0, 0x10, RZ ;  /* 0x0000001000007824 */ /* 0x000fca00078e00ff */
[----:B------:R-:W-:-:S04]  /*a27b0*/  LOP3.LUT R0, R0, 0xfffff0, RZ, 0xc0, !PT ;  /* 0x00fffff000007812 */ /* 0x000fc800078ec0ff */
[----:B------:R-:W-:Y:S01]  /*a27c0*/  LOP3.LUT R5, R0, 0x2, RZ, 0xfc, !PT ;  /* 0x0000000200057812 */ /* 0x000fe200078efcff */
[----:B------:R-:W-:Y:S06]  /*a27d0*/  BRA `(.L_x_2648) ;  /* 0x00000020002c7947 */ /* 0x000fec0003800000 */
.L_x_2663:
        /* <DEDUP_REMOVED lines=10> */
.L_x_2667:
        /* <DEDUP_REMOVED lines=21> */
.L_x_2666:
        /* <DEDUP_REMOVED lines=22> */
.L_x_2662:
        /* <DEDUP_REMOVED lines=12> */
.L_x_2670:
[----:B------:R-:W-:Y:S01]  /*a2bf0*/  IMAD.MOV.U32 R5, RZ, RZ, 0x2 ;  /* 0x00000002ff057424 */ /* 0x000fe200078e00ff */
[----:B------:R-:W-:-:S04]  /*a2c00*/  ISETP.GE.U32.AND P0, PT, R6, R7, PT ;  /* 0x000000070600720c */ /* 0x000fc80003f06070 */
[----:B------:R-:W-:Y:S01]  /*a2c10*/  SEL R5, R5, 0x12, P0 ;  /* 0x0000001205057807 */ /* 0x000fe20000000000 */
[----:B------:R-:W-:Y:S08]  /*a2c20*/  BRA `(.L_x_2648) ;  /* 0x0000001c00187947 */ /* 0x000ff00003800000 */
.L_x_2669:
[----:B------:R-:W-:Y:S01]  /*a2c30*/  IMAD.MOV.U32 R5, RZ, RZ, 0x2 ;  /* 0x00000002ff057424 */ /* 0x000fe200078e00ff */
[----:B------:R-:W-:-:S04]  /*a2c40*/  ISETP.NE.AND P0, PT, R6, R7, PT ;  /* 0x000000070600720c */ /* 0x000fc80003f05270 */
[----:B------:R-:W-:Y:S01]  /*a2c50*/  SEL R5, R5, 0x12, !P0 ;  /* 0x0000001205057807 */ /* 0x000fe20004000000 */
[----:B------:R-:W-:Y:S08]  /*a2c60*/  BRA `(.L_x_2648) ;  /* 0x0000001c00087947 */ /* 0x000ff00003800000 */
.L_x_2668:
        /* <DEDUP_REMOVED lines=11> */
.L_x_2672:
[----:B------:R-:W-:-:S05]  /*a2d20*/  LOP3.LUT R0, R3, R0, RZ, 0xfc, !PT ;  /* 0x0000000003007212 */ /* 0x000fca00078efcff */
[----:B------:R-:W-:-:S05]  /*a2d30*/  IMAD.SHL.U32 R0, R0, 0x10, RZ ;  /* 0x0000001000007824 */ /* 0x000fca00078e00ff */
[----:B------:R-:W-:-:S04]  /*a2d40*/  LOP3.LUT R0, R0, 0xfffff0, RZ, 0xc0, !PT ;  /* 0x00fffff000007812 */ /* 0x000fc800078ec0ff */
[----:B------:R-:W-:Y:S01]  /*a2d50*/  LOP3.LUT R5, R0, 0x2, RZ, 0xfc, !PT ;  /* 0x0000000200057812 */ /* 0x000fe200078efcff */
[----:B------:R-:W-:Y:S06]  /*a2d60*/  BRA `(.L_x_2648) ;  /* 0x0000001800c87947 */ /* 0x000fec0003800000 */
.L_x_2671:
[----:B------:R-:W-:-:S05]  /*a2d70*/  LOP3.LUT R0, R3, R0, RZ, 0xc0, !PT ;  /* 0x0000000003007212 */ /* 0x000fca00078ec0ff */
[----:B------:R-:W-:-:S05]  /*a2d80*/  IMAD.SHL.U32 R0, R0, 0x10, RZ ;  /* 0x0000001000007824 */ /* 0x000fca00078e00ff */
[----:B------:R-:W-:-:S04]  /*a2d90*/  LOP3.LUT R0, R0, 0xfffff0, RZ, 0xc0, !PT ;  /* 0x00fffff000007812 */ /* 0x000fc800078ec0ff */
[----:B------:R-:W-:Y:S01]  /*a2da0*/  LOP3.LUT R5, R0, 0x2, RZ, 0xfc, !PT ;  /* 0x0000000200057812 */ /* 0x000fe200078efcff */
[----:B------:R-:W-:Y:S06]  /*a2db0*/  BRA `(.L_x_2648) ;  /* 0x0000001800b47947 */ /* 0x000fec0003800000 */
.L_x_2649:
        /* <DEDUP_REMOVED lines=39> */
.L_x_2676:
        /* <DEDUP_REMOVED lines=9> */
.L_x_2675:
        /* <DEDUP_REMOVED lines=9> */
.L_x_2674:
        /* <DEDUP_REMOVED lines=10> */
.L_x_2678:
        /* <DEDUP_REMOVED lines=34> */
.L_x_2683:
[----:B------:R-:W-:Y:S05]  /*a3410*/  BSYNC.RECONVERGENT B1 ;  /* 0x0000000000017941 */ /* 0x000fea0003800200 */
.L_x_2682:
[----:B------:R-:W-:Y:S01]  /*a3420*/  FFMA R0, -|R3|, R5, R0 ;  /* 0x0000000503007223 */ /* 0x000fe20000000300 */
[----:B------:R-:W-:Y:S06]  /*a3430*/  BRA `(.L_x_2680) ;  /* 0x0000000000787947 */ /* 0x000fec0003800000 */
.L_x_2681:
        /* <DEDUP_REMOVED lines=14> */
.L_x_2686:
        /* <DEDUP_REMOVED lines=13> */
.L_x_2685:
[----:B------:R-:W-:Y:S05]  /*a35f0*/  BSYNC.RECONVERGENT B1 ;  /* 0x0000000000017941 */ /* 0x000fea0003800200 */
.L_x_2684:
[----:B------:R-:W-:-:S04]  /*a3600*/  FMUL R0, R3, 1.1920928955078125e-07 ;  /* 0x3400000003007820 */ /* 0x000fc80000400000 */
[----:B------:R-:W-:-:S07]  /*a3610*/  FMUL R0, R7, R0 ;  /* 0x0000000007007220 */ /* 0x000fce0000400000 */
.L_x_2680:
[----:B------:R-:W-:Y:S05]  /*a3620*/  BSYNC.RECONVERGENT B0 ;  /* 0x0000000000007941 */ /* 0x000fea0003800200 */
.L_x_2679:
        /* <DEDUP_REMOVED lines=11> */
.L_x_2677:
        /* <DEDUP_REMOVED lines=14> */
.L_x_2688:
[----:B------:R-:W-:Y:S05]  /*a37c0*/  BSYNC.RECONVERGENT B4 ;  /* 0x0000000000047941 */ /* 0x000fea0003800200 */
.L_x_2687:
        /* <DEDUP_REMOVED lines=8> */
.L_x_2673:
        /* <DEDUP_REMOVED lines=12> */
.L_x_2691:
[----:B------:R-:W-:Y:S01]  /*a3910*/  IMAD.MOV.U32 R5, RZ, RZ, 0x1 ;  /* 0x00000001ff057424 */ /* 0x000fe200078e00ff */
[----:B------:R-:W-:-:S04]  /*a3920*/  FSETP.GEU.AND P0, PT, R13, R3, PT ;  /* 0x000000030d00720b */ /* 0x000fc80003f0e000 */
[----:B------:R-:W-:Y:S01]  /*a3930*/  SEL R5, R5, 0x11, P0 ;  /* 0x0000001105057807 */ /* 0x000fe20000000000 */
[----:B------:R-:W-:Y:S08]  /*a3940*/  BRA `(.L_x_2648) ;  /* 0x0000000c00d07947 */ /* 0x000ff00003800000 */
.L_x_2690:
[----:B------:R-:W-:Y:S01]  /*a3950*/  IMAD.MOV.U32 R5, RZ, RZ, 0x1 ;  /* 0x00000001ff057424 */ /* 0x000fe200078e00ff */
[----:B------:R-:W-:-:S04]  /*a3960*/  FSETP.NEU.AND P0, PT, R13, R3, PT ;  /* 0x000000030d00720b */ /* 0x000fc80003f0d000 */
[----:B------:R-:W-:Y:S01]  /*a3970*/  SEL R5, R5, 0x11, !P0 ;  /* 0x0000001105057807 */ /* 0x000fe20004000000 */
[----:B------:R-:W-:Y:S08]  /*a3980*/  BRA `(.L_x_2648) ;  /* 0x0000000c00c07947 */ /* 0x000ff00003800000 */
.L_x_2689:
        /* <DEDUP_REMOVED lines=96> */
.L_x_2695:
[----:B------:R-:W-:Y:S05]  /*a3f90*/  BSYNC.RECONVERGENT B0 ;  /* 0x0000000000007941 */ /* 0x000fea0003800200 */
.L_x_2694:
        /* <DEDUP_REMOVED lines=8> */
.L_x_2693:
        /* <DEDUP_REMOVED lines=39> */
[----:B------:R-:W-:Y:S01]  /*a4290*/  FFMA R5, R0, R5, -0.24999669194221496582 ;  /* 0xbe7fff2200057423 */ /* 0x000fe20000000005 */
[----:B------:R-:W-:-:S03]  /*a42a0*/  FSETP.NEU.AND P0, PT, R13, RZ, PT ;  /* 0x000000ff0d00720b */ /* 0x000fc60003f0d000 */
[----:B------:R-:W-:Y:S01]  /*a42b0*/  FFMA R7, R0, R5, 0.33333182334899902344 ;  /* 0x3eaaaa7800077423 */ /* 0x000fe20000000005 */
[----:B------:R-:W-:Y:S02]  /*a42c0*/  FSEL R9, R6, -INF , P0 ;  /* 0xff80000006097808 */ /* 0x000fe40000000000 */
[----:B------:R-:W-:Y:S01]  /*a42d0*/  ISETP.GT.U32.AND P0, PT, R3, 0x7f7fffff, PT ;  /* 0x7f7fffff0300780c */ /* 0x000fe20003f04070 */
[C---:B------:R-:W-:Y:S01]  /*a42e0*/  FFMA R7, R0.reuse, R7, -0.5 ;  /* 0xbf00000000077423 */ /* 0x040fe20000000007 */
[----:B------:R-:W-:Y:S01]  /*a42f0*/  FSEL R5, RZ, -23, P1 ;  /* 0xc1b80000ff057808 */ /* 0x000fe20000800000 */
        /* <DEDUP_REMOVED lines=16> */
[----:B------:R-:W-:Y:S02]  /*a4400*/  MOV R4, R9 ;  /* 0x0000000900047202 */ /* 0x000fe40000000f00 */
[----:B------:R-:W-:-:S07]  /*a4410*/  MOV R5, 0xa4430 ;  /* 0x000a443000057802 */ /* 0x000fce0000000f00 */
[----:B0----5:R-:W-:Y:S05]  /*a4420*/  CALL.REL.NOINC `($__internal_0_$__cuda_sm3x_div_rn_noftz_f32_slowpath) ;  /* 0x000002c800687944 */ /* 0x021fea0003c00000 */
[----:B------:R-:W-:-:S07]  /*a4430*/  IMAD.MOV.U32 R3, RZ, RZ, R0 ;  /* 0x000000ffff037224 */ /* 0x000fce00078e0000 */
.L_x_2697:
[----:B------:R-:W-:Y:S05]  /*a4440*/  BSYNC.RECONVERGENT B4 ;  /* 0x0000000000047941 */ /* 0x000fea0003800200 */
.L_x_2696:
        /* <DEDUP_REMOVED lines=8> */
.L_x_2692:
        /* <DEDUP_REMOVED lines=14> */
[----:B------:R-:W-:-:S07]  /*a45b0*/  MOV R5, 0xa45d0 ;  /* 0x000a45d000057802 */ /* 0x000fce0000000f00 */
[----:B0----5:R-:W-:Y:S05]  /*a45c0*/  CALL.REL.NOINC `($__internal_0_$__cuda_sm3x_div_rn_noftz_f32_slowpath) ;  /* 0x000002c800007944 */ /* 0x021fea0003c00000 */
[----:B------:R-:W-:-:S07]  /*a45d0*/  IMAD.MOV.U32 R4, RZ, RZ, R0 ;  /* 0x000000ffff047224 */ /* 0x000fce00078e0000 */
.L_x_2699:
[----:B------:R-:W-:Y:S05]  /*a45e0*/  BSYNC.RECONVERGENT B4 ;  /* 0x0000000000047941 */ /* 0x000fea0003800200 */
.L_x_2698:
        /* <DEDUP_REMOVED lines=42> */
.L_x_2648:
[----:B------:R-:W-:Y:S05]  /*a4890*/  BSYNC.RECONVERGENT B2 ;  /* 0x0000000000027941 */ /* 0x000fea0003800200 */
.L_x_2647:
[----:B------:R-:W-:Y:S02]  /*a48a0*/  LEA R5, R5, 0x3, 0x3 ;  /* 0x0000000305057811 */ /* 0x000fe400078e18ff */
[----:B------:R-:W-:-:S04]  /*a48b0*/  LOP3.LUT P1, RZ, R14, 0x7, RZ, 0xc0, !PT ;  /* 0x000000070eff7812 */ /* 0x000fc8000782c0ff */
[----:B------:R-:W-:Y:S02]  /*a48c0*/  SEL R6, R14, R5, !P1 ;  /* 0x000000050e067207 */ /* 0x000fe40004800000 */
[----:B------:R-:W-:Y:S02]  /*a48d0*/  SEL R3, R5, R14, !P1 ;  /* 0x0000000e05037207 */ /* 0x000fe40004800000 */
[----:B------:R-:W-:-:S13]  /*a48e0*/  LOP3.LUT P0, RZ, R6, 0x7, RZ, 0xc0, !PT ;  /* 0x0000000706ff7812 */ /* 0x000fda000780c0ff */
[----:B------:R-:W-:Y:S05]  /*a48f0*/  @P0 BRA `(.L_x_2700) ;  /* 0x0000000400740947 */ /* 0x000fea0003800000 */
.L_x_2718:
[----:B------:R-:W-:Y:S01]  /*a4900*/  LOP3.LUT P0, RZ, R3, 0x7, RZ, 0xc0, !PT ;  /* 0x0000000703ff7812 */ /* 0x000fe2000780c0ff */
[----:B------:R-:W-:Y:S05]  /*a4910*/  YIELD ;  /* 0x0000000000007946 */ /* 0x000fea0003800000 */
[----:B------:R-:W-:Y:S07]  /*a4920*/  BSSY B0, `(.L_x_2701) ;  /* 0x000001f000007945 */ /* 0x000fee0003800000 */
[----:B-1----:R-:W-:Y:S05]  /*a4930*/  @P0 BRA `(.L_x_2702) ;  /* 0x0000000000740947 */ /* 0x002fea0003800000 */
[----:B------:R-:W1:Y:S01]  /*a4940*/  S2R R5, SR_CgaCtaId ;  /* 0x0000000000057919 */ /* 0x000e620000008800 */
[----:B------:R-:W-:-:S05]  /*a4950*/  MOV R0, 0x400 ;  /* 0x0000040000007802 */ /* 0x000fca0000000f00 */
[----:B------:R-:W-:-:S05]  /*a4960*/  VIADD R0, R0, 0x410 ;  /* 0x0000041000007836 */ /* 0x000fca0000000000 */
[----:B-1--4-:R-:W-:-:S07]  /*a4970*/  LEA R8, R5, R0, 0x18 ;  /* 0x0000000005087211 */ /* 0x012fce00078ec0ff */
.L_x_2709:
        /* <DEDUP_REMOVED lines=10> */
.L_x_2704:
[----:B------:R-:W-:-:S05]  /*a4a20*/  IMAD.MOV.U32 R9, RZ, RZ, -0x1 ;  /* 0xffffffffff097424 */ /* 0x000fca00078e00ff */
[----:B------:R1:W5:Y:S02]  /*a4a30*/  ATOMG.E.EXCH.STRONG.GPU PT, R0, desc[UR36][R4.64], R9 ;  /* 0x80000009040079a8 */ /* 0x000364000c1ef124 */
.L_x_2705:
[----:B------:R-:W-:Y:S05]  /*a4a40*/  BSYNC.RECONVERGENT B1 ;  /* 0x0000000000017941 */ /* 0x000fea0003800200 */
.L_x_2703:
[----:B-1-3-5:R-:W-:-:S05]  /*a4a50*/  VIADD R9, R0, 0x1 ;  /* 0x0000000100097836 */ /* 0x02afca0000000000 */
[----:B------:R-:W-:-:S13]  /*a4a60*/  ISETP.GE.U32.AND P1, PT, R9, 0x2, PT ;  /* 0x000000020900780c */ /* 0x000fda0003f26070 */
[----:B------:R-:W-:Y:S05]  /*a4a70*/  @!P1 BRA `(.L_x_2702) ;  /* 0x0000000000249947 */ /* 0x000fea0003800000 */
[----:B------:R-:W-:Y:S04]  /*a4a80*/  BSSY.RECONVERGENT B1, `(.L_x_2706) ;  /* 0x0000005000017945 */ /* 0x000fe80003800200 */
[----:B------:R-:W-:Y:S05]  /*a4a90*/  @P0 BRA `(.L_x_2707) ;  /* 0x0000000000080947 */ /* 0x000fea0003800000 */
[----:B------:R3:W-:Y:S01]  /*a4aa0*/  ATOMS.EXCH RZ, [R7+0x10000], RZ ;  /* 0x010000ff07ff738c */ /* 0x0007e20004000000 */
[----:B------:R-:W-:Y:S05]  /*a4ab0*/  BRA `(.L_x_2708) ;  /* 0x0000000000047947 */ /* 0x000fea0003800000 */
.L_x_2707:
[----:B------:R1:W5:Y:S02]  /*a4ac0*/  ATOMG.E.EXCH.STRONG.GPU PT, RZ, desc[UR36][R4.64], RZ ;  /* 0x800000ff04ff79a8 */ /* 0x000364000c1ef124 */
.L_x_2708:
[----:B------:R-:W-:Y:S05]  /*a4ad0*/  BSYNC.RECONVERGENT B1 ;  /* 0x0000000000017941 */ /* 0x000fea0003800200 */
.L_x_2706:
[----:B------:R-:W-:Y:S01]  /*a4ae0*/  LOP3.LUT P0, RZ, R0, 0x7, RZ, 0xc0, !PT ;  /* 0x0000000700ff7812 */ /* 0x000fe2000780c0ff */
[----:B------:R-:W-:-:S12]  /*a4af0*/  IMAD.MOV.U32 R3, RZ, RZ, R0 ;  /* 0x000000ffff037224 */ /* 0x000fd800078e0000 */
[----:B------:R-:W-:Y:S05]  /*a4b00*/  @!P0 BRA `(.L_x_2709) ;  /* 0xfffffffc009c8947 */ /* 0x000fea000383ffff */
.L_x_2702:
[----:B------:R-:W-:Y:S05]  /*a4b10*/  BSYNC B0 ;  /* 0x0000000000007941 */ /* 0x000fea0003800000 */
.L_x_2701:
        /* <DEDUP_REMOVED lines=15> */
.L_x_2712:
[----:B------:R-:W-:Y:S02]  /*a4c10*/  ISETP.GT.U32.AND P1, PT, R6, 0xffff, PT ;  /* 0x0000ffff0600780c */ /* 0x000fe40003f24070 */
[----:B--23--:R-:W-:-:S11]  /*a4c20*/  SHF.R.U32.HI R7, RZ, 0x3, R6 ;  /* 0x00000003ff077819 */ /* 0x00cfd60000011606 */
        /* <DEDUP_REMOVED lines=12> */
.L_x_2711:
        /* <DEDUP_REMOVED lines=15> */
.L_x_2716:
[----:B------:R-:W-:-:S05]  /*a4de0*/  IMAD.WIDE.U32 R4, R5, 0x4, R28 ;  /* 0x0000000405047825 */ /* 0x000fca00078e001c */
[----:B------:R-:W2:Y:S02]  /*a4df0*/  ATOMG.E.EXCH.STRONG.GPU PT, R0, desc[UR36][R4.64], R3 ;  /* 0x80000003040079a8 */ /* 0x000ea4000c1ef124 */
[----:B--2---:R-:W-:-:S13]  /*a4e00*/  ISETP.NE.AND P0, PT, R0, -0x1, PT ;  /* 0xffffffff0000780c */ /* 0x004fda0003f05270 */
[----:B------:R-:W-:Y:S05]  /*a4e10*/  @!P0 BREAK.RELIABLE B0 ;  /* 0x0000000000008942 */ /* 0x000fea0003800100 */
[----:B------:R-:W-:Y:S05]  /*a4e20*/  @!P0 BRA `(.L_x_2717) ;  /* 0x0000000c00488947 */ /* 0x000fea0003800000 */
[----:B------:R1:W5:Y:S01]  /*a4e30*/  ATOMG.E.EXCH.STRONG.GPU PT, RZ, desc[UR36][R4.64], RZ ;  /* 0x800000ff04ff79a8 */ /* 0x000362000c1ef124 */
[----:B---3--:R-:W-:-:S07]  /*a4e40*/  IMAD.MOV.U32 R7, RZ, RZ, R3 ;  /* 0x000000ffff077224 */ /* 0x008fce00078e0003 */
.L_x_2713:
[----:B------:R-:W-:Y:S05]  /*a4e50*/  BSYNC.RELIABLE B0 ;  /* 0x0000000000007941 */ /* 0x000fea0003800100 */
.L_x_2710:
[----:B------:R-:W-:Y:S02]  /*a4e60*/  LOP3.LUT P0, RZ, R0, 0x7, RZ, 0xc0, !PT ;  /* 0x0000000700ff7812 */ /* 0x000fe4000780c0ff */
[----:B------:R-:W-:-:S04]  /*a4e70*/  LOP3.LUT P1, RZ, R7, 0x7, RZ, 0xc0, !PT ;  /* 0x0000000707ff7812 */ /* 0x000fc8000782c0ff */
[----:B------:R-:W-:-:S04]  /*a4e80*/  PLOP3.LUT P0, PT, P0, P1, PT, 0x20, 0x2 ;  /* 0x000000000002781c */ /* 0x000fc80000702470 */
[----:B------:R-:W-:Y:S02]  /*a4e90*/  SEL R6, R7, R0, P0 ;  /* 0x0000000007067207 */ /* 0x000fe40000000000 */
[----:B------:R-:W-:Y:S02]  /*a4ea0*/  SEL R3, R0, R7, P0 ;  /* 0x0000000700037207 */ /* 0x000fe40000000000 */
[----:B------:R-:W-:-:S13]  /*a4eb0*/  LOP3.LUT P1, RZ, R6, 0x7, RZ, 0xc0, !PT ;  /* 0x0000000706ff7812 */ /* 0x000fda000782c0ff */
[----:B------:R-:W-:Y:S05]  /*a4ec0*/  @!P1 BRA `(.L_x_2718) ;  /* 0xfffffff8008c9947 */ /* 0x000fea000383ffff */
.L_x_2700:
[----:B------:R-:W-:Y:S02]  /*a4ed0*/  IMAD.SHL.U32 R0, R6, 0x8, RZ ;  /* 0x0000000806007824 */ /* 0x000fe400078e00ff */
[----:B-1--4-:R-:W-:Y:S02]  /*a4ee0*/  HFMA2 R9, -RZ, RZ, -2, 0 ;  /* 0xc0000000ff097431 */ /* 0x012fe400000001ff */
[----:B------:R-:W-:Y:S02]  /*a4ef0*/  IMAD.MOV.U32 R5, RZ, RZ, -0x4f0f0efe ;  /* 0xb0f0f102ff057424 */ /* 0x000fe400078e00ff */
[----:B--23--:R-:W-:Y:S01]  /*a4f00*/  IMAD.MOV.U32 R7, RZ, RZ, -0x203a400 ;  /* 0xfdfc5c00ff077424 */ /* 0x00cfe200078e00ff */
        /* <DEDUP_REMOVED lines=25> */
.L_x_2715:
        /* <DEDUP_REMOVED lines=12> */
.L_x_2714:
[----:B------:R-:W-:Y:S01]  /*a5160*/  IMAD.MOV.U32 R7, RZ, RZ, R3 ;  /* 0x000000ffff077224 */ /* 0x000fe200078e0003 */
[----:B------:R1:W-:Y:S04]  /*a5170*/  STL [R1+0x118], R18 ;  /* 0x0001181201007387 */ /* 0x0003e80000100800 */
[----:B------:R1:W-:Y:S01]  /*a5180*/  STL.64 [R22+0x120], R6 ;  /* 0x0001200616007387 */ /* 0x0003e20000100a00 */
[----:B------:R-:W-:Y:S05]  /*a5190*/  BRA `(.L_x_2717) ;  /* 0x00000008006c7947 */ /* 0x000fea0003800000 */
.L_x_2646:
        /* <DEDUP_REMOVED lines=12> */
.L_x_2720:
[----:B------:R-:W1:Y:S02]  /*a5260*/  LDC.64 R4, c[0x0][0x380] ;  /* 0x0000e000ff047b82 */ /* 0x000e640000000a00 */
[----:B-1----:R-:W-:-:S03]  /*a5270*/  IMAD.WIDE.U32 R4, R40, 0x8, R4 ;  /* 0x0000000828047825 */ /* 0x002fc600078e0004 */
[----:B------:R-:W-:-:S05]  /*a5280*/  IADD3 R4, P0, PT, R4, 0xc000000, RZ ;  /* 0x0c00000004047810 */ /* 0x000fca0007f1e0ff */
[----:B------:R-:W-:-:S05]  /*a5290*/  IMAD.X R5, RZ, RZ, R5, P0 ;  /* 0x000000ffff057224 */ /* 0x000fca00000e0605 */
[----:B------:R1:W5:Y:S03]  /*a52a0*/  ATOMG.E.EXCH.64.STRONG.GPU PT, RZ, desc[UR36][R4.64+0x8], R8 ;  /* 0x8000080804ff79a8 */ /* 0x000366000c1ef524 */
.L_x_2721:
[----:B------:R-:W-:Y:S05]  /*a52b0*/  BSYNC.RECONVERGENT B0 ;  /* 0x0000000000007941 */ /* 0x000fea0003800200 */
.L_x_2719:
[----:B------:R-:W-:Y:S02]  /*a52c0*/  LOP3.LUT P0, RZ, R6, 0x7, RZ, 0xc0, !PT ;  /* 0x0000000706ff7812 */ /* 0x000fe4000780c0ff */
[----:B--23--:R-:W-:-:S11]  /*a52d0*/  LEA R7, R40, 0x6, 0x3 ;  /* 0x0000000628077811 */ /* 0x00cfd600078e18ff */
[----:B------:R-:W-:Y:S05]  /*a52e0*/  @P0 BRA `(.L_x_2722) ;  /* 0x0000000400740947 */ /* 0x000fea0003800000 */
.L_x_2739:
[----:B------:R-:W-:Y:S01]  /*a52f0*/  LOP3.LUT P0, RZ, R7, 0x7, RZ, 0xc0, !PT ;  /* 0x0000000707ff7812 */ /* 0x000fe2000780c0ff */
[----:B------:R-:W-:Y:S05]  /*a5300*/  YIELD ;  /* 0x0000000000007946 */ /* 0x000fea0003800000 */
[----:B------:R-:W-:Y:S07]  /*a5310*/  BSSY B0, `(.L_x_2723) ;  /* 0x000001f000007945 */ /* 0x000fee0003800000 */
[----:B---3--:R-:W-:Y:S05]  /*a5320*/  @P0 BRA `(.L_x_2724) ;  /* 0x0000000000740947 */ /* 0x008fea0003800000 */
[----:B----4-:R-:W1:Y:S01]  /*a5330*/  S2R R3, SR_CgaCtaId ;  /* 0x0000000000037919 */ /* 0x010e620000008800 */
[----:B------:R-:W-:-:S05]  /*a5340*/  MOV R0, 0x400 ;  /* 0x0000040000007802 */ /* 0x000fca0000000f00 */
[----:B------:R-:W-:-:S05]  /*a5350*/  VIADD R0, R0, 0x410 ;  /* 0x0000041000007836 */ /* 0x000fca0000000000 */
[----:B-1----:R-:W-:-:S07]  /*a5360*/  LEA R8, R3, R0, 0x18 ;  /* 0x0000000003087211 */ /* 0x002fce00078ec0ff */
.L_x_2731:
        /* <DEDUP_REMOVED lines=10> */
.L_x_2726:
[----:B------:R-:W-:-:S05]  /*a5410*/  IMAD.MOV.U32 R9, RZ, RZ, -0x1 ;  /* 0xffffffffff097424 */ /* 0x000fca00078e00ff */
[----:B------:R3:W5:Y:S02]  /*a5420*/  ATOMG.E.EXCH.STRONG.GPU PT, R0, desc[UR36][R4.64], R9 ;  /* 0x80000009040079a8 */ /* 0x000764000c1ef124 */
.L_x_2727:
[----:B------:R-:W-:Y:S05]  /*a5430*/  BSYNC.RECONVERGENT B1 ;  /* 0x0000000000017941 */ /* 0x000fea0003800200 */
.L_x_2725:
[----:B--23-5:R-:W-:-:S05]  /*a5440*/  VIADD R9, R0, 0x1 ;  /* 0x0000000100097836 */ /* 0x02cfca0000000000 */
[----:B------:R-:W-:-:S13]  /*a5450*/  ISETP.GE.U32.AND P1, PT, R9, 0x2, PT ;  /* 0x000000020900780c */ /* 0x000fda0003f26070 */
[----:B------:R-:W-:Y:S05]  /*a5460*/  @!P1 BRA `(.L_x_2724) ;  /* 0x0000000000249947 */ /* 0x000fea0003800000 */
[----:B------:R-:W-:Y:S04]  /*a5470*/  BSSY.RECONVERGENT B1, `(.L_x_2728) ;  /* 0x0000005000017945 */ /* 0x000fe80003800200 */
[----:B------:R-:W-:Y:S05]  /*a5480*/  @P0 BRA `(.L_x_2729) ;  /* 0x0000000000080947 */ /* 0x000fea0003800000 */
[----:B------:R2:W-:Y:S01]  /*a5490*/  ATOMS.EXCH RZ, [R3+0x10000], RZ ;  /* 0x010000ff03ff738c */ /* 0x0005e20004000000 */
[----:B------:R-:W-:Y:S05]  /*a54a0*/  BRA `(.L_x_2730) ;  /* 0x0000000000047947 */ /* 0x000fea0003800000 */
.L_x_2729:
[----:B------:R3:W5:Y:S02]  /*a54b0*/  ATOMG.E.EXCH.STRONG.GPU PT, RZ, desc[UR36][R4.64], RZ ;  /* 0x800000ff04ff79a8 */ /* 0x000764000c1ef124 */
.L_x_2730:
[----:B------:R-:W-:Y:S05]  /*a54c0*/  BSYNC.RECONVERGENT B1 ;  /* 0x0000000000017941 */ /* 0x000fea0003800200 */
.L_x_2728:
[----:B------:R-:W-:Y:S01]  /*a54d0*/  LOP3.LUT P0, RZ, R0, 0x7, RZ, 0xc0, !PT ;  /* 0x0000000700ff7812 */ /* 0x000fe2000780c0ff */
[----:B------:R-:W-:-:S12]  /*a54e0*/  IMAD.MOV.U32 R7, RZ, RZ, R0 ;  /* 0x000000ffff077224 */ /* 0x000fd800078e0000 */
[----:B------:R-:W-:Y:S05]  /*a54f0*/  @!P0 BRA `(.L_x_2731) ;  /* 0xfffffffc009c8947 */ /* 0x000fea000383ffff */
.L_x_2724:
[----:B------:R-:W-:Y:S05]  /*a5500*/  BSYNC B0 ;  /* 0x0000000000007941 */ /* 0x000fea0003800000 */
.L_x_2723:
[----:B------:R-:W-:Y:S01]  /*a5510*/  ISETP.GE.U32.AND P0, PT, R6, 0xfff9, PT ;  /* 0x0000fff90600780c */ /* 0x000fe20003f06070 */
[----:B------:R-:W-:-:S12]  /*a5520*/  BSSY.RELIABLE B0, `(.L_x_2732) ;  /* 0x0000032000007945 */ /* 0x000fd80003800100 */
[----:B------:R-:W-:Y:S05]  /*a5530*/  @!P0 BRA `(.L_x_2733) ;  /* 0x0000000000688947 */ /* 0x000fea0003800000 */
[C---:B------:R-:W-:Y:S02]  /*a5540*/  LOP3.LUT P0, RZ, R7.reuse, 0x3, RZ, 0xc0, !PT ;  /* 0x0000000307ff7812 */ /* 0x040fe4000780c0ff */
[----:B-1-3--:R-:W-:-:S04]  /*a5550*/  LOP3.LUT P1, R4, R7, 0x4, RZ, 0xc0, !PT ;  /* 0x0000000407047812 */ /* 0x00afc8000782c0ff */
[----:B------:R-:W-:-:S04]  /*a5560*/  PLOP3.LUT P0, PT, P1, P0, PT, 0x8, 0x80 ;  /* 0x000000000080781c */ /* 0x000fc80000f00170 */
[----:B------:R-:W-:-:S13]  /*a5570*/  ISETP.GT.U32.OR P0, PT, R7, 0xffff, P0 ;  /* 0x0000ffff0700780c */ /* 0x000fda0000704470 */
[----:B------:R-:W-:Y:S05]  /*a5580*/  @P0 BRA `(.L_x_2734) ;  /* 0x00000000001c0947 */ /* 0x000fea0003800000 */
[----:B------:R-:W-:Y:S01]  /*a5590*/  LOP3.LUT P0, RZ, R7, 0x7, RZ, 0xc0, !PT ;  /* 0x0000000707ff7812 */ /* 0x000fe2000780c0ff */
[----:B------:R-:W-:Y:S02]  /*a55a0*/  IMAD.MOV.U32 R0, RZ, RZ, R7 ;  /* 0x000000ffff007224 */ /* 0x000fe400078e0007 */
[----:B--2-4-:R-:W-:-:S10]  /*a55b0*/  IMAD.MOV.U32 R3, RZ, RZ, R6 ;  /* 0x000000ffff037224 */ /* 0x014fd400078e0006 */
[----:B------:R-:W-:Y:S05]  /*a55c0*/  @!P0 BRA `(.L_x_2735) ;  /* 0x00000000009c8947 */ /* 0x000fea0003800000 */
[----:B------:R-:W-:-:S13]  /*a55d0*/  ISETP.NE.AND P0, PT, R4, RZ, PT ;  /* 0x000000ff0400720c */ /* 0x000fda0003f05270 */
[----:B------:R-:W-:Y:S05]  /*a55e0*/  @P0 BREAK.RELIABLE B0 ;  /* 0x0000000000000942 */ /* 0x000fea0003800100 */
[----:B------:R-:W-:Y:S05]  /*a55f0*/  @P0 BRA `(.L_x_2736) ;  /* 0x00000004004c0947 */ /* 0x000fea0003800000 */
.L_x_2734:
[----:B------:R-:W-:Y:S02]  /*a5600*/  ISETP.GT.U32.AND P1, PT, R6, 0xffff, PT ;  /* 0x0000ffff0600780c */ /* 0x000fe40003f24070 */
[----:B--2-4-:R-:W-:-:S11]  /*a5610*/  SHF.R.U32.HI R3, RZ, 0x3, R6 ;  /* 0x00000003ff037819 */ /* 0x014fd60000011606 */
        /* <DEDUP_REMOVED lines=12> */
.L_x_2733:
        /* <DEDUP_REMOVED lines=13> */
[----:B--2-4-:R-:W-:Y:S01]  /*a57b0*/  IMAD.MOV.U32 R3, RZ, RZ, R7 ;  /* 0x000000ffff037224 */ /* 0x014fe200078e0007 */
[----:B------:R-:W-:Y:S06]  /*a57c0*/  BRA `(.L_x_2735) ;  /* 0x00000000001c7947 */ /* 0x000fec0003800000 */
.L_x_2738:
[----:B------:R-:W-:-:S05]  /*a57d0*/  IMAD.WIDE.U32 R4, R5, 0x4, R28 ;  /* 0x0000000405047825 */ /* 0x000fca00078e001c */
[----:B------:R-:W3:Y:S02]  /*a57e0*/  ATOMG.E.EXCH.STRONG.GPU PT, R0, desc[UR36][R4.64], R7 ;  /* 0x80000007040079a8 */ /* 0x000ee4000c1ef124 */
[----:B---3--:R-:W-:-:S13]  /*a57f0*/  ISETP.NE.AND P0, PT, R0, -0x1, PT ;  /* 0xffffffff0000780c */ /* 0x008fda0003f05270 */
[----:B------:R-:W-:Y:S05]  /*a5800*/  @!P0 BREAK.RELIABLE B0 ;  /* 0x0000000000008942 */ /* 0x000fea0003800100 */
[----:B------:R-:W-:Y:S05]  /*a5810*/  @!P0 BRA `(.L_x_2717) ;  /* 0x0000000000cc8947 */ /* 0x000fea0003800000 */
[----:B------:R1:W5:Y:S01]  /*a5820*/  ATOMG.E.EXCH.STRONG.GPU PT, RZ, desc[UR36][R4.64], RZ ;  /* 0x800000ff04ff79a8 */ /* 0x000362000c1ef124 */
[----:B--2-4-:R-:W-:-:S07]  /*a5830*/  IMAD.MOV.U32 R3, RZ, RZ, R7 ;  /* 0x000000ffff037224 */ /* 0x014fce00078e0007 */
.L_x_2735:
[----:B------:R-:W-:Y:S05]  /*a5840*/  BSYNC.RELIABLE B0 ;  /* 0x0000000000007941 */ /* 0x000fea0003800100 */
.L_x_2732:
[----:B------:R-:W-:Y:S02]  /*a5850*/  LOP3.LUT P0, RZ, R0, 0x7, RZ, 0xc0, !PT ;  /* 0x0000000700ff7812 */ /* 0x000fe4000780c0ff */
[----:B------:R-:W-:-:S04]  /*a5860*/  LOP3.LUT P1, RZ, R3, 0x7, RZ, 0xc0, !PT ;  /* 0x0000000703ff7812 */ /* 0x000fc8000782c0ff */
[----:B------:R-:W-:-:S04]  /*a5870*/  PLOP3.LUT P0, PT, P0, P1, PT, 0x20, 0x2 ;  /* 0x000000000002781c */ /* 0x000fc80000702470 */
[----:B------:R-:W-:Y:S02]  /*a5880*/  SEL R6, R3, R0, P0 ;  /* 0x0000000003067207 */ /* 0x000fe40000000000 */
[----:B------:R-:W-:Y:S02]  /*a5890*/  SEL R7, R0, R3, P0 ;  /* 0x0000000300077207 */ /* 0x000fe40000000000 */
[----:B------:R-:W-:-:S13]  /*a58a0*/  LOP3.LUT P1, RZ, R6, 0x7, RZ, 0xc0, !PT ;  /* 0x0000000706ff7812 */ /* 0x000fda000782c0ff */
[----:B------:R-:W-:Y:S05]  /*a58b0*/  @!P1 BRA `(.L_x_2739) ;  /* 0xfffffff8008c9947 */ /* 0x000fea000383ffff */
.L_x_2722:
[----:B------:R-:W-:Y:S01]  /*a58c0*/  IMAD.SHL.U32 R0, R6, 0x8, RZ ;  /* 0x0000000806007824 */ /* 0x000fe200078e00ff */
[----:B-1----:R-:W-:Y:S01]  /*a58d0*/  MOV R5, 0xfdfc5c00 ;  /* 0xfdfc5c0000057802 */ /* 0x002fe20000000f00 */
[----:B----4-:R-:W-:Y:S02]  /*a58e0*/  IMAD.MOV.U32 R3, RZ, RZ, -0x4f0f0efe ;  /* 0xb0f0f102ff037424 */ /* 0x010fe400078e00ff */
[----:B------:R-:W-:Y:S01]  /*a58f0*/  IMAD.MOV.U32 R9, RZ, RZ, -0x40000000 ;  /* 0xc0000000ff097424 */ /* 0x000fe200078e00ff */
[----:B------:R-:W-:-:S04]  /*a5900*/  LOP3.LUT R0, R0, 0x38, RZ, 0xc0, !PT ;  /* 0x0000003800007812 */ /* 0x000fc800078ec0ff */
        /* <DEDUP_REMOVED lines=23> */
.L_x_2737:
        /* <DEDUP_REMOVED lines=11> */
.L_x_2736:
[----:B------:R1:W-:Y:S04]  /*a5b30*/  STL [R1+0x118], R18 ;  /* 0x0001181201007387 */ /* 0x0003e80000100800 */
[----:B------:R1:W-:Y:S02]  /*a5b40*/  STL.64 [R22+0x120], R6 ;  /* 0x0001200616007387 */ /* 0x0003e40000100a00 */
.L_x_2717:
[----:B------:R-:W-:Y:S05]  /*a5b50*/  BSYNC B3 ;  /* 0x0000000000037941 */ /* 0x000fea0003800000 */
.L_x_2133:
[----:B01234-:R-:W2:Y:S02]  /*a5b60*/  LDL R0, [R1+0x10] ;  /* 0x0000100001007983 */ /* 0x01fea40000100800 */
[----:B--2---:R-:W-:-:S05]  /*a5b70*/  VIADD R0, R0, 0x1 ;  /* 0x0000000100007836 */ /* 0x004fca0000000000 */
[----:B------:R0:W-:Y:S01]  /*a5b80*/  STL [R1+0x10], R0 ;  /* 0x0000100001007387 */ /* 0x0001e20000100800 */
[----:B------:R-:W-:Y:S05]  /*a5b90*/  BRA `(.L_x_2082) ;  /* 0x0000000000607947 */ /* 0x000fea0003800000 */
.L_x_2089:
[----:B------:R-:W-:Y:S05]  /*a5ba0*/  BSYNC.RELIABLE B9 ;  /* 0x0000000000097941 */ /* 0x000fea0003800100 */
.L_x_2083:
[----:B------:R-:W-:Y:S01]  /*a5bb0*/  LOP3.LUT R39, R39, 0xffff, RZ, 0xc0, !PT ;  /* 0x0000ffff27277812 */ /* 0x000fe200078ec0ff */
[----:B-1----:R-:W-:-:S03]  /*a5bc0*/  IMAD.MOV.U32 R3, RZ, RZ, 0x1 ;  /* 0x00000001ff037424 */ /* 0x002fc600078e00ff */
[----:B------:R-:W-:-:S04]  /*a5bd0*/  ISETP.GT.U32.AND P0, PT, R39, 0xffff, PT ;  /* 0x0000ffff2700780c */ /* 0x000fc80003f04070 */
[----:B------:R-:W-:-:S04]  /*a5be0*/  SEL R39, R39, 0xffff, !P0 ;  /* 0x0000ffff27277807 */ /* 0x000fc80004000000 */
[----:B---3--:R-:W-:-:S04]  /*a5bf0*/  LOP3.LUT R0, R39, 0xffff, RZ, 0xc0, !PT ;  /* 0x0000ffff27007812 */ /* 0x008fc800078ec0ff */
        /* <DEDUP_REMOVED lines=16> */
[----:B------:R-:W-:-:S04]  /*a5d00*/  PLOP3.LUT P0, PT, PT, PT, PT, 0x80, 0x8 ;  /* 0x000000000008781c */ /* 0x000fc80003f0f070 */
[----:B------:R-:W-:-:S09]  /*a5d10*/  P2R R32, PR, RZ, 0x1 ;  /* 0x00000001ff207803 */ /* 0x000fd20000000000 */
.L_x_2082:
[----:B------:R0:W-:Y:S05]  /*a5d20*/  BMOV.32 B11, R27 ;  /* 0x0000001b0b007356 */ /* 0x0001ea0000000000 */
[----:B------:R-:W-:Y:S05]  /*a5d30*/  BSYNC B11 ;  /* 0x00000000000b7941 */ /* 0x000fea0003800000 */
.L_x_2081:
[----:B-12-4-:R-:W2:Y:S01]  /*a5d40*/  LDL R18, [R1+0x118] ;  /* 0x0001180001127983 */ /* 0x016ea20000100800 */
[----:B------:R-:W-:Y:S02]  /*a5d50*/  ISETP.NE.AND P1, PT, R32, RZ, PT ;  /* 0x000000ff2000720c */ /* 0x000fe40003f25270 */
[----:B--2---:R-:W-:-:S13]  /*a5d60*/  ISETP.NE.AND P0, PT, R18, RZ, PT ;  /* 0x000000ff1200720c */ /* 0x004fda0003f05270 */
[----:B------:R-:W-:Y:S05]  /*a5d70*/  @!P1 BRA P0, `(.L_x_2740) ;  /* 0xfffffd6c00ec9947 */ /* 0x000fea000003ffff */
.L_x_2080:
[----:B------:R-:W-:Y:S05]  /*a5d80*/  BSYNC B10 ;  /* 0x00000000000a7941 */ /* 0x000fea0003800000 */
.L_x_2079:
[----:B------:R-:W-:Y:S05]  /*a5d90*/  BRA `(.L_x_1416) ;  /* 0x0000000000587947 */ /* 0x000fea0003800000 */
.L_x_1424:
[----:B------:R-:W-:Y:S05]  /*a5da0*/  BSYNC.RELIABLE B6 ;  /* 0x0000000000067941 */ /* 0x000fea0003800100 */
.L_x_1418:
[----:B------:R-:W-:Y:S01]  /*a5db0*/  LOP3.LUT R39, R39, 0xffff, RZ, 0xc0, !PT ;  /* 0x0000ffff27277812 */ /* 0x000fe200078ec0ff */
[----:B-1----:R-:W-:-:S03]  /*a5dc0*/  IMAD.MOV.U32 R3, RZ, RZ, 0x1 ;  /* 0x00000001ff037424 */ /* 0x002fc600078e00ff */
[----:B------:R-:W-:-:S04]  /*a5dd0*/  ISETP.GT.U32.AND P0, PT, R39, 0xffff, PT ;  /* 0x0000ffff2700780c */ /* 0x000fc80003f04070 */
[----:B------:R-:W-:-:S04]  /*a5de0*/  SEL R39, R39, 0xffff, !P0 ;  /* 0x0000ffff27277807 */ /* 0x000fc80004000000 */
[----:B------:R-:W-:-:S04]  /*a5df0*/  LOP3.LUT R0, R39, 0xffff, RZ, 0xc0, !PT ;  /* 0x0000ffff27007812 */ /* 0x000fc800078ec0ff */
[----:B------:R-:W-:-:S04]  /*a5e00*/  SHF.L.U32 R0, R3, R0, RZ ;  /* 0x0000000003007219 */ /* 0x000fc800000006ff */
[----:B------:R-:W-:-:S13]  /*a5e10*/  LOP3.LUT P0, RZ, R0, 0x1d, RZ, 0xc0, !PT ;  /* 0x0000001d00ff7812 */ /* 0x000fda000780c0ff */
[----:B------:R-:W3:Y:S02]  /*a5e20*/  @P0 LDL R3, [R1+0x118] ;  /* 0x0001180001030983 */ /* 0x000ee40000100800 */
[----:B---3--:R-:W-:-:S05]  /*a5e30*/  @P0 IMAD.SHL.U32 R0, R3, 0x8, RZ ;  /* 0x0000000803000824 */ /* 0x008fca00078e00ff */
[----:B--2---:R-:W-:Y:S01]  /*a5e40*/  @P0 LOP3.LUT R4, R0, 0x7f8, RZ, 0xc0, !PT ;  /* 0x000007f800040812 */ /* 0x004fe200078ec0ff */
        /* <DEDUP_REMOVED lines=11> */
.L_x_1416:
[----:B--2---:R2:W-:Y:S05]  /*a5f00*/  BMOV.32 B11, R26 ;  /* 0x0000001a0b007356 */ /* 0x0045ea0000000000 */
[----:B------:R-:W-:Y:S05]  /*a5f10*/  BSYNC B11 ;  /* 0x00000000000b7941 */ /* 0x000fea0003800000 */
.L_x_1415:
[----:B------:R-:W4:Y:S04]  /*a5f20*/  LDL R33, [R1+0x920] ;  /* 0x0009200001217983 */ /* 0x000f280000100800 */
[----:B-1-3--:R-:W3:Y:S01]  /*a5f30*/  LDL R22, [R1+0x118] ;  /* 0x0001180001167983 */ /* 0x00aee20000100800 */
[C---:B------:R-:W-:Y:S01]  /*a5f40*/  ISETP.GE.U32.AND P0, PT, R17.reuse, 0xff, PT ;  /* 0x000000ff1100780c */ /* 0x040fe20003f06070 */
[----:B------:R-:W-:Y:S02]  /*a5f50*/  VIADD R17, R17, 0x1 ;  /* 0x0000000111117836 */ /* 0x000fe40000000000 */
[----:B----4-:R-:W-:-:S05]  /*a5f60*/  IMAD.MOV R3, RZ, RZ, -R33 ;  /* 0x000000ffff037224 */ /* 0x010fca00078e0a21 */
[----:B---3--:R-:W-:-:S13]  /*a5f70*/  ISETP.NE.AND P1, PT, R22, R3, PT ;  /* 0x000000031600720c */ /* 0x008fda0003f25270 */
[----:B------:R-:W-:Y:S05]  /*a5f80*/  @!P0 BRA P1, `(.L_x_2741) ;  /* 0xfffffad800fc8947 */ /* 0x000fea000083ffff */
[----:B------:R-:W-:Y:S05]  /*a5f90*/  BSYNC B7 ;  /* 0x0000000000077941 */ /* 0x000fea0003800000 */
.L_x_1414:
[----:B0-----:R4:W5:Y:S02]  /*a5fa0*/  LDL R0, [R1+0xc] ;  /* 0x00000c0001007983 */ /* 0x0019640000100800 */
.L_x_1413:
[----:B------:R-:W-:Y:S01]  /*a5fb0*/  ISETP.NE.AND P1, PT, R33, RZ, PT ;  /* 0x000000ff2100720c */ /* 0x000fe20003f25270 */
[----:B------:R-:W-:Y:S05]  /*a5fc0*/  WARPSYNC.ALL ;  /* 0x0000000000007948 */ /* 0x000fea0003800000 */
[----:B------:R-:W-:Y:S01]  /*a5fd0*/  BAR.SYNC.DEFER_BLOCKING 0x0 ;  /* 0x0000000000007b1d */ /* 0x000fe20000010000 */
[----:B-----5:R-:W-:Y:S01]  /*a5fe0*/  ISETP.NE.AND P0, PT, R0, RZ, PT ;  /* 0x000000ff0000720c */ /* 0x020fe20003f05270 */
[----:B------:R-:W-:-:S03]  /*a5ff0*/  HFMA2 R18, -RZ, RZ, 0, 0 ;  /* 0x00000000ff127431 */ /* 0x000fc600000001ff */
[----:B------:R-:W-:Y:S02]  /*a6000*/  SEL R17, R38, R2, !P0 ;  /* 0x0000000226117207 */ /* 0x000fe40004000000 */
[----:B------:R-:W-:Y:S07]  /*a6010*/  @!P1 BRA `(.L_x_2742) ;  /* 0x0000001c00109947 */ /* 0x000fee0003800000 */
[----:B------:R-:W5:Y:S01]  /*a6020*/  LDCU.64 UR4, c[0x0][0x380] ;  /* 0x00007000ff0477ac */ /* 0x000f620008000a00 */
[----:B------:R-:W-:Y:S01]  /*a6030*/  IMAD.MOV.U32 R40, RZ, RZ, 0x8 ;  /* 0x00000008ff287424 */ /* 0x000fe200078e00ff */
[----:B------:R-:W-:Y:S01]  /*a6040*/  ISETP.NE.U32.AND P0, PT, R16, 0x1, PT ;  /* 0x000000011000780c */ /* 0x000fe20003f05070 */
[----:B------:R-:W-:-:S03]  /*a6050*/  IMAD.MOV.U32 R18, RZ, RZ, RZ ;  /* 0x000000ffff127224 */ /* 0x000fc600078e00ff */
[----:B------:R-:W-:-:S04]  /*a6060*/  SEL R40, R40, 0x6000008, !P0 ;  /* 0x0600000828287807 */ /* 0x000fc80004000000 */
[----:B-----5:R-:W-:-:S05]  /*a6070*/  IADD3 R40, P0, PT, R40, UR4, RZ ;  /* 0x0000000428287c10 */ /* 0x020fca000ff1e0ff */
[----:B------:R-:W-:-:S08]  /*a6080*/  IMAD.X R41, RZ, RZ, UR5, P0 ;  /* 0x00000005ff297e24 */ /* 0x000fd000080e06ff */
.L_x_2800:
[----:B01----:R-:W-:-:S04]  /*a6090*/  IADD3 R4, P0, PT, R24, -0x80000000, RZ ;  /* 0x8000000018047810 */ /* 0x003fc80007f1e0ff */
[----:B------:R-:W-:Y:S02]  /*a60a0*/  IADD3 R4, P1, PT, R4, 0xc000000, RZ ;  /* 0x0c00000004047810 */ /* 0x000fe40007f3e0ff */
[----:B------:R-:W-:-:S05]  /*a60b0*/  IADD3.X R0, PT, PT, R25, 0x1, RZ, P0, !PT ;  /* 0x0000000119007810 */ /* 0x000fca00007fe4ff */
[----:B------:R-:W-:-:S05]  /*a60c0*/  IMAD.X R5, RZ, RZ, R0, P1 ;  /* 0x000000ffff057224 */ /* 0x000fca00008e0600 */
[----:B---3--:R-:W3:Y:S01]  /*a60d0*/  LDG.E R3, desc[UR36][R4.64+0x10008] ;  /* 0x0100082404037981 */ /* 0x008ee2000c1e1900 */
[----:B------:R-:W-:-:S05]  /*a60e0*/  IMAD.SHL.U32 R0, R18, 0x8, RZ ;  /* 0x0000000812007824 */ /* 0x000fca00078e00ff */
[----:B------:R-:W-:-:S05]  /*a60f0*/  LOP3.LUT R0, R0, 0x7f8, RZ, 0xc0, !PT ;  /* 0x000007f800007812 */ /* 0x000fca00078ec0ff */
[----:B------:R-:W-:-:S05]  /*a6100*/  IMAD.IADD R0, R1, 0x1, R0 ;  /* 0x0000000101007824 */ /* 0x000fca00078e0200 */
[----:B--2--5:R1:W5:Y:S01]  /*a6110*/  LDL.64 R26, [R0+0x928] ;  /* 0x00092800001a7983 */ /* 0x0243620000100a00 */
[----:B---3--:R-:W-:-:S05]  /*a6120*/  LOP3.LUT R19, R3, 0x7fff, RZ, 0xc0, !PT ;  /* 0x00007fff03137812 */ /* 0x008fca00078ec0ff */
[----:B------:R-:W-:-:S04]  /*a6130*/  IMAD R19, R2, 0x8000, R19 ;  /* 0x0000800002137824 */ /* 0x000fc800078e0213 */
[----:B------:R-:W-:-:S06]  /*a6140*/  IMAD.WIDE.U32 R6, R19, 0x4, R28 ;  /* 0x0000000413067825 */ /* 0x000fcc00078e001c */
[----:B------:R-:W2:Y:S01]  /*a6150*/  LDG.E R6, desc[UR36][R6.64] ;  /* 0x0000002406067981 */ /* 0x000ea2000c1e1900 */
[----:B------:R-:W-:-:S05]  /*a6160*/  VIADD R9, R3, 0x1 ;  /* 0x0000000103097836 */ /* 0x000fca0000000000 */
[----:B------:R1:W-:Y:S01]  /*a6170*/  STG.E desc[UR36][R4.64+0x10008], R9 ;  /* 0x0100080904007986 */ /* 0x0003e2000c101924 */
[----:B------:R-:W-:Y:S01]  /*a6180*/  ISETP.GT.U32.AND P1, PT, R19, 0x1fff, PT ;  /* 0x00001fff1300780c */ /* 0x000fe20003f24070 */
[----:B------:R-:W-:Y:S05]  /*a6190*/  YIELD ;  /* 0x0000000000007946 */ /* 0x000fea0003800000 */
[----:B------:R-:W-:Y:S01]  /*a61a0*/  BSSY.RECONVERGENT B6, `(.L_x_2743) ;  /* 0x0000021000067945 */ /* 0x000fe20003800200 */
[----:B------:R-:W-:Y:S01]  /*a61b0*/  IMAD.MOV.U32 R23, RZ, RZ, RZ ;  /* 0x000000ffff177224 */ /* 0x000fe200078e00ff */
[----:B--2---:R-:W-:-:S13]  /*a61c0*/  ISETP.NE.AND P0, PT, R6, RZ, PT ;  /* 0x000000ff0600720c */ /* 0x004fda0003f05270 */
[----:B-1----:R-:W-:Y:S05]  /*a61d0*/  @!P0 BRA P1, `(.L_x_2744) ;  /* 0x0000000000748947 */ /* 0x002fea0000800000 */
[----:B------:R-:W-:Y:S01]  /*a61e0*/  BSSY.RECONVERGENT B7, `(.L_x_2744) ;  /* 0x000001c000077945 */ /* 0x000fe20003800200 */
.L_x_2747:
[----:B------:R-:W-:Y:S01]  /*a61f0*/  VIADD R23, R23, 0x1 ;  /* 0x0000000117177836 */ /* 0x000fe20000000000 */
[----:B------:R-:W-:Y:S04]  /*a6200*/  BSSY.RECONVERGENT B8, `(.L_x_2745) ;  /* 0x000000b000087945 */ /* 0x000fe80003800200 */
[----:B------:R-:W-:-:S13]  /*a6210*/  ISETP.GE.U32.AND P0, PT, R23, 0x8000, PT ;  /* 0x000080001700780c */ /* 0x000fda0003f06070 */
[----:B------:R-:W-:Y:S05]  /*a6220*/  @!P0 BRA `(.L_x_2746) ;  /* 0x0000000000208947 */ /* 0x000fea0003800000 */
[----:B------:R-:W-:Y:S01]  /*a6230*/  MOV R0, 0x0 ;  /* 0x0000000000007802 */ /* 0x000fe20000000f00 */
[----:B------:R-:W1:Y:S01]  /*a6240*/  LDCU.64 UR4, c[0x4][0x28] ;  /* 0x01000500ff0477ac */ /* 0x000e620008000a00 */
[----:B------:R-:W-:Y:S02]  /*a6250*/  CS2R R6, SRZ ;  /* 0x0000000000067805 */ /* 0x000fe4000001ff00 */
[----:B------:R2:W3:Y:S01]  /*a6260*/  LDC.64 R8, c[0x4][R0] ;  /* 0x0100000000087b82 */ /* 0x0004e20000000a00 */
[----:B-1----:R-:W-:Y:S02]  /*a6270*/  IMAD.U32 R4, RZ, RZ, UR4 ;  /* 0x00000004ff047e24 */ /* 0x002fe4000f8e00ff */
[----:B--2---:R-:W-:-:S07]  /*a6280*/  IMAD.U32 R5, RZ, RZ, UR5 ;  /* 0x00000005ff057e24 */ /* 0x004fce000f8e00ff */
[----:B------:R-:W-:-:S07]  /*a6290*/  LEPC R20, `(.L_x_2746) ;  /* 0x000000001014794e */ /* 0x000fce0000000000 */
[----:B0--345:R-:W-:Y:S05]  /*a62a0*/  CALL.ABS.NOINC R8 ;  /* 0x0000000008007343 */ /* 0x039fea0003c00000 */
.L_x_2746:
[----:B------:R-:W-:Y:S05]  /*a62b0*/  BSYNC.RECONVERGENT B8 ;  /* 0x0000000000087941 */ /* 0x000fea0003800200 */
.L_x_2745:
        /* <DEDUP_REMOVED lines=15> */
.L_x_2744:
[----:B------:R-:W-:Y:S05]  /*a63b0*/  BSYNC.RECONVERGENT B6 ;  /* 0x0000000000067941 */ /* 0x000fea0003800200 */
.L_x_2743:
[----:B------:R-:W-:-:S05]  /*a63c0*/  LOP3.LUT R9, R9, 0x7fff, RZ, 0xc0, !PT ;  /* 0x00007fff09097812 */ /* 0x000fca00078ec0ff */
[----:B------:R-:W-:-:S04]  /*a63d0*/  IMAD R9, R2, 0x8000, R9 ;  /* 0x0000800002097824 */ /* 0x000fc800078e0209 */
[----:B------:R-:W-:-:S06]  /*a63e0*/  IMAD.WIDE.U32 R6, R9, 0x4, R28 ;  /* 0x0000000409067825 */ /* 0x000fcc00078e001c */
[----:B------:R-:W2:Y:S01]  /*a63f0*/  LDG.E R6, desc[UR36][R6.64] ;  /* 0x0000002406067981 */ /* 0x000ea2000c1e1900 */
[----:B------:R-:W-:Y:S01]  /*a6400*/  VIADD R3, R3, 0x2 ;  /* 0x0000000203037836 */ /* 0x000fe20000000000 */
[----:B------:R-:W-:Y:S01]  /*a6410*/  ISETP.GT.U32.AND P1, PT, R9, 0x1fff, PT ;  /* 0x00001fff0900780c */ /* 0x000fe20003f24070 */
[----:B------:R-:W-:Y:S01]  /*a6420*/  BSSY.RECONVERGENT B6, `(.L_x_2748) ;  /* 0x0000027000067945 */ /* 0x000fe20003800200 */
[----:B------:R-:W-:Y:S02]  /*a6430*/  IMAD.SHL.U32 R38, R19, 0x8, RZ ;  /* 0x0000000813267824 */ /* 0x000fe400078e00ff */
[----:B------:R1:W-:Y:S01]  /*a6440*/  STG.E desc[UR36][R4.64+0x10008], R3 ;  /* 0x0100080304007986 */ /* 0x0003e2000c101924 */
[----:B--2---:R-:W-:-:S13]  /*a6450*/  ISETP.NE.AND P0, PT, R6, RZ, PT ;  /* 0x000000ff0600720c */ /* 0x004fda0003f05270 */
[----:B-1----:R-:W-:Y:S05]  /*a6460*/  @!P0 BRA P1, `(.L_x_2749) ;  /* 0x0000000000888947 */ /* 0x002fea0000800000 */
[----:B------:R-:W-:Y:S01]  /*a6470*/  BSSY.RECONVERGENT B7, `(.L_x_2749) ;  /* 0x0000021000077945 */ /* 0x000fe20003800200 */
[----:B------:R-:W-:-:S07]  /*a6480*/  IMAD.MOV.U32 R23, RZ, RZ, RZ ;  /* 0x000000ffff177224 */ /* 0x000fce00078e00ff */
.L_x_2753:
        /* <DEDUP_REMOVED lines=12> */
.L_x_2752:
[----:B------:R-:W-:-:S04]  /*a6550*/  IADD3 R4, P0, PT, R24, -0x80000000, RZ ;  /* 0x8000000018047810 */ /* 0x000fc80007f1e0ff */
[----:B------:R-:W-:Y:S02]  /*a6560*/  IADD3 R4, P1, PT, R4, 0xc000000, RZ ;  /* 0x0c00000004047810 */ /* 0x000fe40007f3e0ff */
[----:B------:R-:W-:-:S05]  /*a6570*/  IADD3.X R0, PT, PT, R25, 0x1, RZ, P0, !PT ;  /* 0x0000000119007810 */ /* 0x000fca00007fe4ff */
[----:B------:R-:W-:-:S05]  /*a6580*/  IMAD.X R5, RZ, RZ, R0, P1 ;  /* 0x000000ffff057224 */ /* 0x000fca00008e0600 */
[----:B------:R1:W5:Y:S02]  /*a6590*/  LDG.E R3, desc[UR36][R4.64+0x10008] ;  /* 0x0100082404037981 */ /* 0x000364000c1e1900 */
.L_x_2751:
[----:B------:R-:W-:Y:S05]  /*a65a0*/  BSYNC.RECONVERGENT B8 ;  /* 0x0000000000087941 */ /* 0x000fea0003800200 */
.L_x_2750:
[----:B-1---5:R-:W-:-:S05]  /*a65b0*/  LOP3.LUT R5, R3, 0x7fff, RZ, 0xc0, !PT ;  /* 0x00007fff03057812 */ /* 0x022fca00078ec0ff */
[----:B------:R-:W-:-:S04]  /*a65c0*/  IMAD R9, R2, 0x8000, R5 ;  /* 0x0000800002097824 */ /* 0x000fc800078e0205 */
[----:B------:R-:W-:-:S06]  /*a65d0*/  IMAD.WIDE.U32 R4, R9, 0x4, R28 ;  /* 0x0000000409047825 */ /* 0x000fcc00078e001c */
[----:B------:R-:W2:Y:S01]  /*a65e0*/  LDG.E R4, desc[UR36][R4.64] ;  /* 0x0000002404047981 */ /* 0x000ea2000c1e1900 */
[----:B------:R-:W-:Y:S01]  /*a65f0*/  IADD3 R6, P0, PT, R24, -0x80000000, RZ ;  /* 0x8000000018067810 */ /* 0x000fe20007f1e0ff */
[----:B------:R-:W-:-:S03]  /*a6600*/  VIADD R3, R3, 0x1 ;  /* 0x0000000103037836 */ /* 0x000fc60000000000 */
[----:B------:R-:W-:Y:S02]  /*a6610*/  IADD3 R6, P1, PT, R6, 0xc000000, RZ ;  /* 0x0c00000006067810 */ /* 0x000fe40007f3e0ff */
[----:B------:R-:W-:-:S05]  /*a6620*/  IADD3.X R0, PT, PT, R25, 0x1, RZ, P0, !PT ;  /* 0x0000000119007810 */ /* 0x000fca00007fe4ff */
[----:B------:R-:W-:-:S05]  /*a6630*/  IMAD.X R7, RZ, RZ, R0, P1 ;  /* 0x000000ffff077224 */ /* 0x000fca00008e0600 */
[----:B------:R1:W-:Y:S01]  /*a6640*/  STG.E desc[UR36][R6.64+0x10008], R3 ;  /* 0x0100080306007986 */ /* 0x0003e2000c101924 */
[----:B--2---:R-:W-:-:S04]  /*a6650*/  ISETP.NE.AND P0, PT, R4, RZ, PT ;  /* 0x000000ff0400720c */ /* 0x004fc80003f05270 */
[----:B------:R-:W-:-:S13]  /*a6660*/  ISETP.LT.U32.OR P0, PT, R9, 0x2000, P0 ;  /* 0x000020000900780c */ /* 0x000fda0000701470 */
[----:B-1----:R-:W-:Y:S05]  /*a6670*/  @P0 BRA `(.L_x_2753) ;  /* 0xfffffffc00840947 */ /* 0x002fea000383ffff */
[----:B------:R-:W-:Y:S05]  /*a6680*/  BSYNC.RECONVERGENT B7 ;  /* 0x0000000000077941 */ /* 0x000fea0003800200 */
.L_x_2749:
[----:B------:R-:W-:Y:S05]  /*a6690*/  BSYNC.RECONVERGENT B6 ;  /* 0x0000000000067941 */ /* 0x000fea0003800200 */
.L_x_2748:
[----:B------:R-:W-:Y:S01]  /*a66a0*/  LOP3.LUT R5, R19, 0x1fffffff, RZ, 0xc0, !PT ;  /* 0x1fffffff13057812 */ /* 0x000fe200078ec0ff */
[----:B------:R-:W-:Y:S01]  /*a66b0*/  BSSY.RECONVERGENT B0, `(.L_x_2754) ;  /* 0x000000e000007945 */ /* 0x000fe20003800200 */
[----:B------:R-:W-:Y:S01]  /*a66c0*/  SHF.L.U32 R39, R9, 0x3, RZ ;  /* 0x0000000309277819 */ /* 0x000fe200000006ff */
[----:B------:R-:W-:Y:S01]  /*a66d0*/  IMAD.MOV.U32 R3, RZ, RZ, -0x1 ;  /* 0xffffffffff037424 */ /* 0x000fe200078e00ff */
[----:B------:R-:W-:-:S13]  /*a66e0*/  ISETP.GT.U32.AND P0, PT, R5, 0x1fff, PT ;  /* 0x00001fff0500780c */ /* 0x000fda0003f04070 */
[----:B------:R-:W-:Y:S05]  /*a66f0*/  @P0 BRA `(.L_x_2755) ;  /* 0x00000000001c0947 */ /* 0x000fea0003800000 */
[----:B------:R-:W1:Y:S01]  /*a6700*/  S2UR UR5, SR_CgaCtaId ;  /* 0x00000000000579c3 */ /* 0x000e620000008800 */
[----:B------:R-:W-:Y:S02]  /*a6710*/  UMOV UR4, 0x400 ;  /* 0x0000040000047882 */ /* 0x000fe40000000000 */
[----:B------:R-:W-:-:S04]  /*a6720*/  UIADD3 UR4, UPT, UPT, UR4, 0x410, URZ ;  /* 0x0000041004047890 */ /* 0x000fc8000fffe0ff */
[----:B-1----:R-:W-:-:S06]  /*a6730*/  ULEA UR4, UR5, UR4, 0x18 ;  /* 0x0000000405047291 */ /* 0x002fcc000f8ec0ff */
[----:B------:R-:W-:-:S05]  /*a6740*/  LEA R0, R5, UR4, 0x2 ;  /* 0x0000000405007c11 */ /* 0x000fca000f8e10ff */
[----:B------:R2:W-:Y:S01]  /*a6750*/  ATOMS.EXCH RZ, [R0+0x10000], R3 ;  /* 0x0100000300ff738c */ /* 0x0005e20004000000 */
[----:B------:R-:W-:Y:S05]  /*a6760*/  BRA `(.L_x_2756) ;  /* 0x0000000000087947 */ /* 0x000fea0003800000 */
.L_x_2755:
[----:B------:R-:W-:-:S05]  /*a6770*/  IMAD.WIDE.U32 R4, R5, 0x4, R28 ;  /* 0x0000000405047825 */ /* 0x000fca00078e001c */
[----:B------:R1:W5:Y:S02]  /*a6780*/  ATOMG.E.EXCH.STRONG.GPU PT, RZ, desc[UR36][R4.64], R3 ;  /* 0x8000000304ff79a8 */ /* 0x000364000c1ef124 */
.L_x_2756:
[----:B------:R-:W-:Y:S05]  /*a6790*/  BSYNC.RECONVERGENT B0 ;  /* 0x0000000000007941 */ /* 0x000fea0003800200 */
.L_x_2754:
[----:B-1----:R-:W-:Y:S01]  /*a67a0*/  LOP3.LUT R5, R9, 0x1fffffff, RZ, 0xc0, !PT ;  /* 0x1fffffff09057812 */ /* 0x002fe200078ec0ff */
[----:B------:R-:W-:Y:S03]  /*a67b0*/  BSSY.RECONVERGENT B0, `(.L_x_2757) ;  /* 0x000000c000007945 */ /* 0x000fe60003800200 */
[----:B------:R-:W-:-:S13]  /*a67c0*/  ISETP.GT.U32.AND P0, PT, R5, 0x1fff, PT ;  /* 0x00001fff0500780c */ /* 0x000fda0003f04070 */
[----:B------:R-:W-:Y:S05]  /*a67d0*/  @P0 BRA `(.L_x_2758) ;  /* 0x00000000001c0947 */ /* 0x000fea0003800000 */
[----:B------:R-:W1:Y:S01]  /*a67e0*/  S2UR UR5, SR_CgaCtaId ;  /* 0x00000000000579c3 */ /* 0x000e620000008800 */
[----:B------:R-:W-:Y:S02]  /*a67f0*/  UMOV UR4, 0x400 ;  /* 0x0000040000047882 */ /* 0x000fe40000000000 */
[----:B------:R-:W-:-:S04]  /*a6800*/  UIADD3 UR4, UPT, UPT, UR4, 0x410, URZ ;  /* 0x0000041004047890 */ /* 0x000fc8000fffe0ff */
[----:B-1----:R-:W-:-:S06]  /*a6810*/  ULEA UR4, UR5, UR4, 0x18 ;  /* 0x0000000405047291 */ /* 0x002fcc000f8ec0ff */
[----:B--2---:R-:W-:-:S05]  /*a6820*/  LEA R0, R5, UR4, 0x2 ;  /* 0x0000000405007c11 */ /* 0x004fca000f8e10ff */
[----:B------:R1:W-:Y:S01]  /*a6830*/  ATOMS.EXCH RZ, [R0+0x10000], R3 ;  /* 0x0100000300ff738c */ /* 0x0003e20004000000 */
[----:B------:R-:W-:Y:S05]  /*a6840*/  BRA `(.L_x_2759) ;  /* 0x0000000000087947 */ /* 0x000fea0003800000 */
.L_x_2758:
[----:B------:R-:W-:-:S05]  /*a6850*/  IMAD.WIDE.U32 R4, R5, 0x4, R28 ;  /* 0x0000000405047825 */ /* 0x000fca00078e001c */
[----:B------:R3:W5:Y:S02]  /*a6860*/  ATOMG.E.EXCH.STRONG.GPU PT, RZ, desc[UR36][R4.64], R3 ;  /* 0x8000000304ff79a8 */ /* 0x000764000c1ef124 */
.L_x_2759:
[----:B------:R-:W-:Y:S05]  /*a6870*/  BSYNC.RECONVERGENT B0 ;  /* 0x0000000000007941 */ /* 0x000fea0003800200 */
.L_x_2757:
[----:B------:R-:W-:Y:S04]  /*a6880*/  BSSY B0, `(.L_x_2760) ;  /* 0x000009d000007945 */ /* 0x000fe80003800000 */
[----:B------:R-:W-:Y:S01]  /*a6890*/  BSSY B1, `(.L_x_2761) ;  /* 0x0000064000017945 */ /* 0x000fe20003800000 */
[----:B-123-5:R-:W-:Y:S02]  /*a68a0*/  IMAD.MOV.U32 R3, RZ, RZ, R26 ;  /* 0x000000ffff037224 */ /* 0x02efe400078e001a */
[----:B------:R-:W-:-:S07]  /*a68b0*/  IMAD.MOV.U32 R6, RZ, RZ, R38 ;  /* 0x000000ffff067224 */ /* 0x000fce00078e0026 */
.L_x_2779:
        /* <DEDUP_REMOVED lines=8> */
.L_x_2770:
[C---:B------:R-:W-:Y:S01]  /*a6940*/  ISETP.GT.U32.AND P0, PT, R3.reuse, 0xffff, PT ;  /* 0x0000ffff0300780c */ /* 0x040fe20003f04070 */
[----:B------:R-:W-:Y:S05]  /*a6950*/  YIELD ;  /* 0x0000000000007946 */ /* 0x000fea0003800000 */
[----:B-1----:R-:W-:Y:S01]  /*a6960*/  SHF.R.U32.HI R5, RZ, 0x3, R3 ;  /* 0x00000003ff057819 */ /* 0x002fe20000011603 */
[----:B------:R-:W-:Y:S01]  /*a6970*/  BSSY.RECONVERGENT B3, `(.L_x_2764) ;  /* 0x0000009000037945 */ /* 0x000fe20003800200 */
[----:B--23--:R-:W-:-:S03]  /*a6980*/  LEA.HI R7, R3, R8, RZ, 0x1f ;  /* 0x0000000803077211 */ /* 0x00cfc600078ff8ff */
[----:B------:R-:W-:Y:S02]  /*a6990*/  IMAD.WIDE.U32 R4, R5, 0x4, R28 ;  /* 0x0000000405047825 */ /* 0x000fe400078e001c */
[----:B-----5:R-:W-:Y:S05]  /*a69a0*/  @P0 BRA `(.L_x_2765) ;  /* 0x00000000000c0947 */ /* 0x020fea0003800000 */
[----:B------:R-:W-:-:S06]  /*a69b0*/  IMAD.MOV.U32 R0, RZ, RZ, -0x1 ;  /* 0xffffffffff007424 */ /* 0x000fcc00078e00ff */
[----:B------:R2:W3:Y:S01]  /*a69c0*/  ATOMS.EXCH R0, [R7+0x10000], R0 ;  /* 0x010000000700738c */ /* 0x0004e20004000000 */
[----:B------:R-:W-:Y:S05]  /*a69d0*/  BRA `(.L_x_2766) ;  /* 0x0000000000087947 */ /* 0x000fea0003800000 */
.L_x_2765:
[----:B------:R-:W-:-:S05]  /*a69e0*/  IMAD.MOV.U32 R9, RZ, RZ, -0x1 ;  /* 0xffffffffff097424 */ /* 0x000fca00078e00ff */
[----:B------:R1:W5:Y:S02]  /*a69f0*/  ATOMG.E.EXCH.STRONG.GPU PT, R0, desc[UR36][R4.64], R9 ;  /* 0x80000009040079a8 */ /* 0x000364000c1ef124 */
.L_x_2766:
[----:B------:R-:W-:Y:S05]  /*a6a00*/  BSYNC.RECONVERGENT B3 ;  /* 0x0000000000037941 */ /* 0x000fea0003800200 */
.L_x_2764:
[----:B-1-3-5:R-:W-:-:S05]  /*a6a10*/  VIADD R9, R0, 0x1 ;  /* 0x0000000100097836 */ /* 0x02afca0000000000 */
[----:B------:R-:W-:-:S13]  /*a6a20*/  ISETP.GE.U32.AND P1, PT, R9, 0x2, PT ;  /* 0x000000020900780c */ /* 0x000fda0003f26070 */
[----:B------:R-:W-:Y:S05]  /*a6a30*/  @!P1 BRA `(.L_x_2763) ;  /* 0x0000000000249947 */ /* 0x000fea0003800000 */
[----:B------:R-:W-:Y:S04]  /*a6a40*/  BSSY.RECONVERGENT B3, `(.L_x_2767) ;  /* 0x0000005000037945 */ /* 0x000fe80003800200 */
[----:B------:R-:W-:Y:S05]  /*a6a50*/  @P0 BRA `(.L_x_2768) ;  /* 0x0000000000080947 */ /* 0x000fea0003800000 */
[----:B------:R3:W-:Y:S01]  /*a6a60*/  ATOMS.EXCH RZ, [R7+0x10000], RZ ;  /* 0x010000ff07ff738c */ /* 0x0007e20004000000 */
[----:B------:R-:W-:Y:S05]  /*a6a70*/  BRA `(.L_x_2769) ;  /* 0x0000000000047947 */ /* 0x000fea0003800000 */
.L_x_2768:
[----:B------:R1:W5:Y:S02]  /*a6a80*/  ATOMG.E.EXCH.STRONG.GPU PT, RZ, desc[UR36][R4.64], RZ ;  /* 0x800000ff04ff79a8 */ /* 0x000364000c1ef124 */
.L_x_2769:
[----:B------:R-:W-:Y:S05]  /*a6a90*/  BSYNC.RECONVERGENT B3 ;  /* 0x0000000000037941 */ /* 0x000fea0003800200 */
.L_x_2767:
[----:B------:R-:W-:Y:S01]  /*a6aa0*/  LOP3.LUT P0, RZ, R0, 0x7, RZ, 0xc0, !PT ;  /* 0x0000000700ff7812 */ /* 0x000fe2000780c0ff */
[----:B------:R-:W-:-:S12]  /*a6ab0*/  IMAD.MOV.U32 R3, RZ, RZ, R0 ;  /* 0x000000ffff037224 */ /* 0x000fd800078e0000 */
[----:B------:R-:W-:Y:S05]  /*a6ac0*/  @!P0 BRA `(.L_x_2770) ;  /* 0xfffffffc009c8947 */ /* 0x000fea000383ffff */
.L_x_2763:
[----:B------:R-:W-:Y:S05]  /*a6ad0*/  BSYNC B2 ;  /* 0x0000000000027941 */ /* 0x000fea0003800000 */
.L_x_2762:
        /* <DEDUP_REMOVED lines=14> */
[----:B------:R-:W-:Y:S05]  /*a6bc0*/  @P0 BREAK B1 ;  /* 0x0000000000010942 */ /* 0x000fea0003800000 */
[----:B------:R-:W-:Y:S05]  /*a6bd0*/  @P0 BRA `(.L_x_2775) ;  /* 0x0000000400840947 */ /* 0x000fea0003800000 */
.L_x_2773:
        /* <DEDUP_REMOVED lines=15> */
.L_x_2772:
        /* <DEDUP_REMOVED lines=11> */
[----:B------:R-:W-:Y:S05]  /*a6d80*/  @!P0 BREAK B1 ;  /* 0x0000000000018942 */ /* 0x000fea0003800000 */
[----:B------:R-:W-:Y:S05]  /*a6d90*/  @!P0 BRA `(.L_x_2778) ;  /* 0x00000004002c8947 */ /* 0x000fea0003800000 */
[----:B------:R1:W-:Y:S01]  /*a6da0*/  ATOMS.EXCH RZ, [R4+0x10000], RZ ;  /* 0x010000ff04ff738c */ /* 0x0003e20004000000 */
[----:B--23--:R-:W-:Y:S01]  /*a6db0*/  IMAD.MOV.U32 R7, RZ, RZ, R3 ;  /* 0x000000ffff077224 */ /* 0x00cfe200078e0003 */
[----:B------:R-:W-:Y:S06]  /*a6dc0*/  BRA `(.L_x_2774) ;  /* 0x0000000000207947 */ /* 0x000fec0003800000 */
.L_x_2777:
[----:B------:R-:W-:-:S05]  /*a6dd0*/  IMAD.WIDE.U32 R4, R5, 0x4, R28 ;  /* 0x0000000405047825 */ /* 0x000fca00078e001c */
[----:B------:R-:W2:Y:S02]  /*a6de0*/  ATOMG.E.EXCH.STRONG.GPU PT, R0, desc[UR36][R4.64], R3 ;  /* 0x80000003040079a8 */ /* 0x000ea4000c1ef124 */
[----:B--2---:R-:W-:-:S13]  /*a6df0*/  ISETP.NE.AND P0, PT, R0, -0x1, PT ;  /* 0xffffffff0000780c */ /* 0x004fda0003f05270 */
[----:B------:R-:W-:Y:S05]  /*a6e00*/  @!P0 BREAK.RELIABLE B2 ;  /* 0x0000000000028942 */ /* 0x000fea0003800100 */
[----:B------:R-:W-:Y:S05]  /*a6e10*/  @!P0 BREAK B1 ;  /* 0x0000000000018942 */ /* 0x000fea0003800000 */
[----:B------:R-:W-:Y:S05]  /*a6e20*/  @!P0 BRA `(.L_x_2778) ;  /* 0x0000000400088947 */ /* 0x000fea0003800000 */
[----:B------:R1:W5:Y:S01]  /*a6e30*/  ATOMG.E.EXCH.STRONG.GPU PT, RZ, desc[UR36][R4.64], RZ ;  /* 0x800000ff04ff79a8 */ /* 0x000362000c1ef124 */
[----:B---3--:R-:W-:-:S07]  /*a6e40*/  IMAD.MOV.U32 R7, RZ, RZ, R3 ;  /* 0x000000ffff077224 */ /* 0x008fce00078e0003 */
.L_x_2774:
[----:B------:R-:W-:Y:S05]  /*a6e50*/  BSYNC.RELIABLE B2 ;  /* 0x0000000000027941 */ /* 0x000fea0003800100 */
.L_x_2771:
        /* <DEDUP_REMOVED lines=8> */
.L_x_2761:
[----:B------:R-:W-:Y:S02]  /*a6ee0*/  IMAD.SHL.U32 R0, R6, 0x8, RZ ;  /* 0x0000000806007824 */ /* 0x000fe400078e00ff */
[----:B-1----:R-:W-:Y:S02]  /*a6ef0*/  IMAD.MOV.U32 R5, RZ, RZ, -0x4f0f0efe ;  /* 0xb0f0f102ff057424 */ /* 0x002fe400078e00ff */
        /* <DEDUP_REMOVED lines=18> */
[----:B------:R-:W-:Y:S01]  /*a7020*/  @P0 IMAD.SHL.U32 R0, R22, 0x8, RZ ;  /* 0x0000000816000824 */ /* 0x000fe200078e00ff */
[C---:B------:R-:W-:Y:S01]  /*a7030*/  @!P0 IADD3 R3, PT, PT, R33.reuse, 0x1, RZ ;  /* 0x0000000121038810 */ /* 0x040fe20007ffe0ff */
[----:B------:R-:W-:-:S03]  /*a7040*/  @!P0 IMAD.SHL.U32 R4, R33, 0x8, RZ ;  /* 0x0000000821048824 */ /* 0x000fc600078e00ff */
[----:B------:R-:W-:Y:S01]  /*a7050*/  @P0 LOP3.LUT R0, R0, 0x7f8, RZ, 0xc0, !PT ;  /* 0x000007f800000812 */ /* 0x000fe200078ec0ff */
[----:B------:R-:W-:Y:S01]  /*a7060*/  @!P0 IMAD.MOV.U32 R33, RZ, RZ, R3 ;  /* 0x000000ffff218224 */ /* 0x000fe200078e0003 */
[----:B------:R-:W-:-:S03]  /*a7070*/  @!P0 LOP3.LUT R4, R4, 0x7f8, RZ, 0xc0, !PT ;  /* 0x000007f804048812 */ /* 0x000fc600078ec0ff */
[C---:B------:R-:W-:Y:S02]  /*a7080*/  @P0 IMAD.IADD R5, R1.reuse, 0x1, R0 ;  /* 0x0000000101050824 */ /* 0x040fe400078e0200 */
[----:B------:R-:W-:Y:S02]  /*a7090*/  @!P0 IMAD.IADD R9, R1, 0x1, R4 ;  /* 0x0000000101098824 */ /* 0x000fe400078e0204 */
[----:B------:R-:W-:Y:S01]  /*a70a0*/  @P0 VIADD R0, R22, 0x1 ;  /* 0x0000000116000836 */ /* 0x000fe20000000000 */
[----:B------:R1:W-:Y:S03]  /*a70b0*/  @P0 STL.64 [R5+0x120], R6 ;  /* 0x0001200605000387 */ /* 0x0003e60000100a00 */
[----:B------:R-:W-:Y:S01]  /*a70c0*/  @P0 IMAD.MOV.U32 R22, RZ, RZ, R0 ;  /* 0x000000ffff160224 */ /* 0x000fe200078e0000 */
[----:B------:R1:W-:Y:S01]  /*a70d0*/  @!P0 STL.64 [R9+0x928], R6 ;  /* 0x0009280609008387 */ /* 0x0003e20000100a00 */
[----:B------:R-:W-:Y:S05]  /*a70e0*/  BRA `(.L_x_2778) ;  /* 0x0000000000587947 */ /* 0x000fea0003800000 */
.L_x_2776:
[----:B------:R-:W-:Y:S01]  /*a70f0*/  LOP3.LUT R0, R3, 0x7, RZ, 0xc0, !PT ;  /* 0x0000000703007812 */ /* 0x000fe200078ec0ff */
[----:B------:R-:W-:-:S03]  /*a7100*/  IMAD.MOV.U32 R7, RZ, RZ, R3 ;  /* 0x000000ffff077224 */ /* 0x000fc600078e0003 */
[----:B------:R-:W-:-:S13]  /*a7110*/  ISETP.NE.AND P0, PT, R0, 0x1, PT ;  /* 0x000000010000780c */ /* 0x000fda0003f05270 */
        /* <DEDUP_REMOVED lines=12> */
[----:B------:R-:W-:Y:S05]  /*a71e0*/  BRA `(.L_x_2778) ;  /* 0x0000000000187947 */ /* 0x000fea0003800000 */
.L_x_2775:
[C---:B------:R-:W-:Y:S02]  /*a71f0*/  IMAD.SHL.U32 R0, R22.reuse, 0x8, RZ ;  /* 0x0000000816007824 */ /* 0x040fe400078e00ff */
[----:B------:R-:W-:Y:S02]  /*a7200*/  IMAD.MOV.U32 R7, RZ, RZ, R3 ;  /* 0x000000ffff077224 */ /* 0x000fe400078e0003 */
[----:B------:R-:W-:Y:S01]  /*a7210*/  VIADD R22, R22, 0x1 ;  /* 0x0000000116167836 */ /* 0x000fe20000000000 */
[----:B------:R-:W-:-:S05]  /*a7220*/  LOP3.LUT R0, R0, 0x7f8, RZ, 0xc0, !PT ;  /* 0x000007f800007812 */ /* 0x000fca00078ec0ff */
[----:B------:R-:W-:-:S05]  /*a7230*/  IMAD.IADD R5, R1, 0x1, R0 ;  /* 0x0000000101057824 */ /* 0x000fca00078e0200 */
[----:B------:R1:W-:Y:S02]  /*a7240*/  STL.64 [R5+0x120], R6 ;  /* 0x0001200605007387 */ /* 0x0003e40000100a00 */
.L_x_2778:
[----:B------:R-:W-:Y:S05]  /*a7250*/  BSYNC B0 ;  /* 0x0000000000007941 */ /* 0x000fea0003800000 */
.L_x_2760:
[----:B------:R-:W-:Y:S04]  /*a7260*/  BSSY B0, `(.L_x_2780) ;  /* 0x0000099000007945 */ /* 0x000fe80003800000 */
[----:B------:R-:W-:Y:S01]  /*a7270*/  BSSY B1, `(.L_x_2781) ;  /* 0x0000063000017945 */ /* 0x000fe20003800000 */
[----:B------:R-:W-:-:S07]  /*a7280*/  IMAD.MOV.U32 R26, RZ, RZ, R39 ;  /* 0x000000ffff1a7224 */ /* 0x000fce00078e0027 */
.L_x_2799:
        /* <DEDUP_REMOVED lines=8> */
.L_x_2790:
[C---:B------:R-:W-:Y:S01]  /*a7310*/  ISETP.GT.U32.AND P0, PT, R27.reuse, 0xffff, PT ;  /* 0x0000ffff1b00780c */ /* 0x040fe20003f04070 */
[----:B------:R-:W-:Y:S05]  /*a7320*/  YIELD ;  /* 0x0000000000007946 */ /* 0x000fea0003800000 */
[----:B-1----:R-:W-:Y:S01]  /*a7330*/  SHF.R.U32.HI R5, RZ, 0x3, R27 ;  /* 0x00000003ff057819 */ /* 0x002fe2000001161b */
[----:B------:R-:W-:Y:S01]  /*a7340*/  BSSY.RECONVERGENT B3, `(.L_x_2784) ;  /* 0x0000009000037945 */ /* 0x000fe20003800200 */
[----:B0-----:R-:W-:-:S03]  /*a7350*/  LEA.HI R3, R27, R6, RZ, 0x1f ;  /* 0x000000061b037211 */ /* 0x001fc600078ff8ff */
[----:B------:R-:W-:Y:S02]  /*a7360*/  IMAD.WIDE.U32 R4, R5, 0x4, R28 ;  /* 0x0000000405047825 */ /* 0x000fe400078e001c */
[----:B------:R-:W-:Y:S05]  /*a7370*/  @P0 BRA `(.L_x_2785) ;  /* 0x00000000000c0947 */ /* 0x000fea0003800000 */
[----:B------:R-:W-:-:S06]  /*a7380*/  IMAD.MOV.U32 R0, RZ, RZ, -0x1 ;  /* 0xffffffffff007424 */ /* 0x000fcc00078e00ff */
[----:B------:R1:W0:Y:S01]  /*a7390*/  ATOMS.EXCH R0, [R3+0x10000], R0 ;  /* 0x010000000300738c */ /* 0x0002220004000000 */
[----:B------:R-:W-:Y:S05]  /*a73a0*/  BRA `(.L_x_2786) ;  /* 0x0000000000087947 */ /* 0x000fea0003800000 */
.L_x_2785:
[----:B--23--:R-:W-:-:S05]  /*a73b0*/  IMAD.MOV.U32 R7, RZ, RZ, -0x1 ;  /* 0xffffffffff077424 */ /* 0x00cfca00078e00ff */
[----:B------:R1:W5:Y:S02]  /*a73c0*/  ATOMG.E.EXCH.STRONG.GPU PT, R0, desc[UR36][R4.64], R7 ;  /* 0x80000007040079a8 */ /* 0x000364000c1ef124 */
.L_x_2786:
[----:B------:R-:W-:Y:S05]  /*a73d0*/  BSYNC.RECONVERGENT B3 ;  /* 0x0000000000037941 */ /* 0x000fea0003800200 */
.L_x_2784:
[----:B0123-5:R-:W-:-:S05]  /*a73e0*/  VIADD R7, R0, 0x1 ;  /* 0x0000000100077836 */ /* 0x02ffca0000000000 */
[----:B------:R-:W-:-:S13]  /*a73f0*/  ISETP.GE.U32.AND P1, PT, R7, 0x2, PT ;  /* 0x000000020700780c */ /* 0x000fda0003f26070 */
[----:B------:R-:W-:Y:S05]  /*a7400*/  @!P1 BRA `(.L_x_2783) ;  /* 0x0000000000249947 */ /* 0x000fea0003800000 */
[----:B------:R-:W-:Y:S04]  /*a7410*/  BSSY.RECONVERGENT B3, `(.L_x_2787) ;  /* 0x0000005000037945 */ /* 0x000fe80003800200 */
[----:B------:R-:W-:Y:S05]  /*a7420*/  @P0 BRA `(.L_x_2788) ;  /* 0x0000000000080947 */ /* 0x000fea0003800000 */
[----:B------:R0:W-:Y:S01]  /*a7430*/  ATOMS.EXCH RZ, [R3+0x10000], RZ ;  /* 0x010000ff03ff738c */ /* 0x0001e20004000000 */
[----:B------:R-:W-:Y:S05]  /*a7440*/  BRA `(.L_x_2789) ;  /* 0x0000000000047947 */ /* 0x000fea0003800000 */
.L_x_2788:
[----:B------:R1:W5:Y:S02]  /*a7450*/  ATOMG.E.EXCH.STRONG.GPU PT, RZ, desc[UR36][R4.64], RZ ;  /* 0x800000ff04ff79a8 */ /* 0x000364000c1ef124 */
.L_x_2789:
[----:B------:R-:W-:Y:S05]  /*a7460*/  BSYNC.RECONVERGENT B3 ;  /* 0x0000000000037941 */ /* 0x000fea0003800200 */
.L_x_2787:
[----:B------:R-:W-:Y:S01]  /*a7470*/  LOP3.LUT P0, RZ, R0, 0x7, RZ, 0xc0, !PT ;  /* 0x0000000700ff7812 */ /* 0x000fe2000780c0ff */
[----:B------:R-:W-:-:S12]  /*a7480*/  IMAD.MOV.U32 R27, RZ, RZ, R0 ;  /* 0x000000ffff1b7224 */ /* 0x000fd800078e0000 */
[----:B------:R-:W-:Y:S05]  /*a7490*/  @!P0 BRA `(.L_x_2790) ;  /* 0xfffffffc009c8947 */ /* 0x000fea000383ffff */
.L_x_2783:
[----:B------:R-:W-:Y:S05]  /*a74a0*/  BSYNC B2 ;  /* 0x0000000000027941 */ /* 0x000fea0003800000 */
.L_x_2782:
        /* <DEDUP_REMOVED lines=14> */
[----:B------:R-:W-:Y:S05]  /*a7590*/  @P0 BREAK B1 ;  /* 0x0000000000010942 */ /* 0x000fea0003800000 */
[----:B------:R-:W-:Y:S05]  /*a75a0*/  @P0 BRA `(.L_x_2795) ;  /* 0x00000004007c0947 */ /* 0x000fea0003800000 */
.L_x_2793:
[----:B------:R-:W-:Y:S02]  /*a75b0*/  ISETP.GT.U32.AND P1, PT, R26, 0xffff, PT ;  /* 0x0000ffff1a00780c */ /* 0x000fe40003f24070 */
[----:B0-----:R-:W-:-:S11]  /*a75c0*/  SHF.R.U32.HI R3, RZ, 0x3, R26 ;  /* 0x00000003ff037819 */ /* 0x001fd6000001161a */
[----:B------:R-:W-:-:S06]  /*a75d0*/  @P1 IMAD.WIDE.U32 R4, R3, 0x4, R28 ;  /* 0x0000000403041825 */ /* 0x000fcc00078e001c */
[----:B------:R-:W4:Y:S01]  /*a75e0*/  @P1 LDG.E R4, desc[UR36][R4.64] ;  /* 0x0000002404041981 */ /* 0x000f22000c1e1900 */
[----:B------:R-:W-:Y:S01]  /*a75f0*/  @!P1 MOV R0, 0x400 ;  /* 0x0000040000009802 */ /* 0x000fe20000000f00 */
[----:B--23--:R-:W0:Y:S04]  /*a7600*/  @!P1 S2R R7, SR_CgaCtaId ;  /* 0x0000000000079919 */ /* 0x00ce280000008800 */
[----:B------:R-:W-:-:S05]  /*a7610*/  @!P1 VIADD R0, R0, 0x410 ;  /* 0x0000041000009836 */ /* 0x000fca0000000000 */
[----:B0-----:R-:W-:-:S05]  /*a7620*/  @!P1 LEA R0, R7, R0, 0x18 ;  /* 0x0000000007009211 */ /* 0x001fca00078ec0ff */
[----:B------:R-:W-:-:S06]  /*a7630*/  @!P1 IMAD R0, R3, 0x4, R0 ;  /* 0x0000000403009824 */ /* 0x000fcc00078e0200 */
[----:B------:R-:W0:Y:S02]  /*a7640*/  @!P1 LDS R0, [R0+0x10000] ;  /* 0x0100000000009984 */ /* 0x000e240000000800 */
[----:B0-----:R-:W-:Y:S02]  /*a7650*/  @!P1 ISETP.NE.AND P0, PT, R0, RZ, PT ;  /* 0x000000ff0000920c */ /* 0x001fe40003f05270 */
[----:B----4-:R-:W-:-:S13]  /*a7660*/  @P1 ISETP.NE.AND P0, PT, R4, RZ, PT ;  /* 0x000000ff0400120c */ /* 0x010fda0003f05270 */
[----:B------:R-:W-:Y:S05]  /*a7670*/  @!P0 BREAK.RELIABLE B2 ;  /* 0x0000000000028942 */ /* 0x000fea0003800100 */
[----:B------:R-:W-:Y:S05]  /*a7680*/  @!P0 BREAK B1 ;  /* 0x0000000000018942 */ /* 0x000fea0003800000 */
[----:B------:R-:W-:Y:S05]  /*a7690*/  @!P0 BRA `(.L_x_2796) ;  /* 0x0000000400048947 */ /* 0x000fea0003800000 */
.L_x_2792:
        /* <DEDUP_REMOVED lines=14> */
[----:B0-----:R-:W-:Y:S01]  /*a7780*/  IMAD.MOV.U32 R3, RZ, RZ, R27 ;  /* 0x000000ffff037224 */ /* 0x001fe200078e001b */
[----:B------:R-:W-:Y:S06]  /*a7790*/  BRA `(.L_x_2794) ;  /* 0x0000000000207947 */ /* 0x000fec0003800000 */
.L_x_2797:
[----:B------:R-:W-:-:S05]  /*a77a0*/  IMAD.WIDE.U32 R4, R5, 0x4, R28 ;  /* 0x0000000405047825 */ /* 0x000fca00078e001c */
[----:B------:R-:W2:Y:S02]  /*a77b0*/  ATOMG.E.EXCH.STRONG.GPU PT, R0, desc[UR36][R4.64], R27 ;  /* 0x8000001b040079a8 */ /* 0x000ea4000c1ef124 */
[----:B--2---:R-:W-:-:S13]  /*a77c0*/  ISETP.NE.AND P0, PT, R0, -0x1, PT ;  /* 0xffffffff0000780c */ /* 0x004fda0003f05270 */
[----:B------:R-:W-:Y:S05]  /*a77d0*/  @!P0 BREAK.RELIABLE B2 ;  /* 0x0000000000028942 */ /* 0x000fea0003800100 */
[----:B------:R-:W-:Y:S05]  /*a77e0*/  @!P0 BREAK B1 ;  /* 0x0000000000018942 */ /* 0x000fea0003800000 */
[----:B------:R-:W-:Y:S05]  /*a77f0*/  @!P0 BRA `(.L_x_2798) ;  /* 0x0000000000fc8947 */ /* 0x000fea0003800000 */
[----:B------:R1:W5:Y:S01]  /*a7800*/  ATOMG.E.EXCH.STRONG.GPU PT, RZ, desc[UR36][R4.64], RZ ;  /* 0x800000ff04ff79a8 */ /* 0x000362000c1ef124 */
[----:B0-----:R-:W-:-:S07]  /*a7810*/  MOV R3, R27 ;  /* 0x0000001b00037202 */ /* 0x001fce0000000f00 */
.L_x_2794:
[----:B------:R-:W-:Y:S05]  /*a7820*/  BSYNC.RELIABLE B2 ;  /* 0x0000000000027941 */ /* 0x000fea0003800100 */
.L_x_2791:
        /* <DEDUP_REMOVED lines=8> */
.L_x_2781:
[----:B------:R-:W-:Y:S02]  /*a78b0*/  IMAD.SHL.U32 R0, R26, 0x8, RZ ;  /* 0x000000081a007824 */ /* 0x000fe400078e00ff */
[----:B------:R-:W-:Y:S02]  /*a78c0*/  IMAD.MOV.U32 R3, RZ, RZ, -0x4f0f0efe ;  /* 0xb0f0f102ff037424 */ /* 0x000fe400078e00ff */
[----:B--23--:R-:W-:Y:S01]  /*a78d0*/  IMAD.MOV.U32 R7, RZ, RZ, -0x40000000 ;  /* 0xc0000000ff077424 */ /* 0x00cfe200078e00ff */
        /* <DEDUP_REMOVED lines=17> */
[----:B------:R-:W-:-:S03]  /*a79f0*/  @!P0 IMAD.SHL.U32 R4, R33, 0x8, RZ ;  /* 0x0000000821048824 */ /* 0x000fc600078e00ff */
[----:B------:R-:W-:Y:S02]  /*a7a00*/  @P0 LOP3.LUT R0, R0, 0x7f8, RZ, 0xc0, !PT ;  /* 0x000007f800000812 */ /* 0x000fe400078ec0ff */
[----:B------:R-:W-:-:S03]  /*a7a10*/  @!P0 LOP3.LUT R4, R4, 0x7f8, RZ, 0xc0, !PT ;  /* 0x000007f804048812 */ /* 0x000fc600078ec0ff */
[C---:B------:R-:W-:Y:S02]  /*a7a20*/  @P0 IMAD.IADD R3, R1.reuse, 0x1, R0 ;  /* 0x0000000101030824 */ /* 0x040fe400078e0200 */
[----:B------:R-:W-:Y:S02]  /*a7a30*/  @!P0 IMAD.IADD R5, R1, 0x1, R4 ;  /* 0x0000000101058824 */ /* 0x000fe400078e0204 */
[----:B------:R-:W-:Y:S01]  /*a7a40*/  @P0 VIADD R0, R22, 0x1 ;  /* 0x0000000116000836 */ /* 0x000fe20000000000 */
[----:B------:R0:W-:Y:S01]  /*a7a50*/  @P0 STL.64 [R3+0x120], R26 ;  /* 0x0001201a03000387 */ /* 0x0001e20000100a00 */
[----:B------:R-:W-:Y:S02]  /*a7a60*/  @!P0 VIADD R4, R33, 0x1 ;  /* 0x0000000121048836 */ /* 0x000fe40000000000 */
[----:B------:R-:W-:Y:S01]  /*a7a70*/  @P0 IMAD.MOV.U32 R22, RZ, RZ, R0 ;  /* 0x000000ffff160224 */ /* 0x000fe200078e0000 */
[----:B------:R0:W-:Y:S01]  /*a7a80*/  @!P0 STL.64 [R5+0x928], R26 ;  /* 0x0009281a05008387 */ /* 0x0001e20000100a00 */
[----:B------:R-:W-:Y:S01]  /*a7a90*/  @!P0 IMAD.MOV.U32 R33, RZ, RZ, R4 ;  /* 0x000000ffff218224 */ /* 0x000fe200078e0004 */
[----:B------:R-:W-:Y:S06]  /*a7aa0*/  BRA `(.L_x_2798) ;  /* 0x0000000000507947 */ /* 0x000fec0003800000 */
.L_x_2796:
[----:B------:R-:W-:-:S04]  /*a7ab0*/  LOP3.LUT R0, R27, 0x7, RZ, 0xc0, !PT ;  /* 0x000000071b007812 */ /* 0x000fc800078ec0ff */
[----:B------:R-:W-:-:S13]  /*a7ac0*/  ISETP.NE.AND P0, PT, R0, 0x1, PT ;  /* 0x000000010000780c */ /* 0x000fda0003f05270 */
        /* <DEDUP_REMOVED lines=13> */
.L_x_2795:
[C---:B------:R-:W-:Y:S02]  /*a7ba0*/  IMAD.SHL.U32 R0, R22.reuse, 0x8, RZ ;  /* 0x0000000816007824 */ /* 0x040fe400078e00ff */
[----:B------:R-:W-:-:S03]  /*a7bb0*/  VIADD R22, R22, 0x1 ;  /* 0x0000000116167836 */ /* 0x000fc60000000000 */
[----:B------:R-:W-:-:S05]  /*a7bc0*/  LOP3.LUT R0, R0, 0x7f8, RZ, 0xc0, !PT ;  /* 0x000007f800007812 */ /* 0x000fca00078ec0ff */
[----:B------:R-:W-:-:S05]  /*a7bd0*/  IMAD.IADD R3, R1, 0x1, R0 ;  /* 0x0000000101037824 */ /* 0x000fca00078e0200 */
[----:B------:R0:W-:Y:S02]  /*a7be0*/  STL.64 [R3+0x120], R26 ;  /* 0x0001201a03007387 */ /* 0x0001e40000100a00 */
.L_x_2798:
[----:B------:R-:W-:Y:S05]  /*a7bf0*/  BSYNC B0 ;  /* 0x0000000000007941 */ /* 0x000fea0003800000 */
.L_x_2780:
[----:B01----:R-:W-:Y:S01]  /*a7c00*/  IMAD R5, R17, 0x100, R18 ;  /* 0x0000010011057824 */ /* 0x003fe200078e0212 */
[----:B------:R-:W-:-:S03]  /*a7c10*/  IADD3 R18, PT, PT, R18, 0x1, RZ ;  /* 0x0000000112127810 */ /* 0x000fc60007ffe0ff */
[----:B------:R-:W-:Y:S01]  /*a7c20*/  IMAD.WIDE.U32 R4, R5, 0x8, R40 ;  /* 0x0000000805047825 */ /* 0x000fe200078e0028 */
[----:B------:R-:W-:-:S04]  /*a7c30*/  ISETP.GE.U32.AND P0, PT, R18, R33, PT ;  /* 0x000000211200720c */ /* 0x000fc80003f06070 */
[----:B------:R0:W-:Y:S09]  /*a7c40*/  STG.E.64 desc[UR36][R4.64], R38 ;  /* 0x0000002604007986 */ /* 0x0001f2000c101b24 */
[----:B------:R-:W-:Y:S05]  /*a7c50*/  @!P0 BRA `(.L_x_2800) ;  /* 0xffffffe4000c8947 */ /* 0x000fea000383ffff */
.L_x_2742:
[----:B------:R0:W-:Y:S01]  /*a7c60*/  STL [R1+0x920], RZ ;  /* 0x000920ff01007387 */ /* 0x0001e20000100800 */
[----:B------:R-:W-:Y:S01]  /*a7c70*/  ISETP.NE.AND P0, PT, R22, RZ, PT ;  /* 0x000000ff1600720c */ /* 0x000fe20003f05270 */
[----:B------:R-:W-:Y:S05]  /*a7c80*/  WARPSYNC.ALL ;  /* 0x0000000000007948 */ /* 0x000fea0003800000 */
[----:B------:R-:W-:Y:S01]  /*a7c90*/  BSSY B11, `(.L_x_2801) ;  /* 0x00028e80000b7945 */ /* 0x000fe20003800000 */
[----:B------:R-:W-:Y:S06]  /*a7ca0*/  BAR.SYNC.DEFER_BLOCKING 0x0 ;  /* 0x0000000000007b1d */ /* 0x000fec0000010000 */
[----:B0-----:R-:W-:Y:S05]  /*a7cb0*/  @!P0 BRA `(.L_x_2802) ;  /* 0x0000028c00948947 */ /* 0x001fea0003800000 */
.L_x_3462:
[----:B------:R-:W-:-:S04]  /*a7cc0*/  VIADD R17, R22, 0xffffffff ;  /* 0xffffffff16117836 */ /* 0x000fc80000000000 */
[----:B------:R-:W-:Y:S01]  /*a7cd0*/  IMAD.SHL.U32 R0, R17, 0x8, RZ ;  /* 0x0000000811007824 */ /* 0x000fe200078e00ff */
[----:B------:R0:W-:Y:S04]  /*a7ce0*/  STL [R1+0x118], R17 ;  /* 0x0001181101007387 */ /* 0x0001e80000100800 */
[----:B------:R-:W-:-:S05]  /*a7cf0*/  LOP3.LUT R0, R0, 0x7f8, RZ, 0xc0, !PT ;  /* 0x000007f800007812 */ /* 0x000fca00078ec0ff */
[----:B------:R-:W-:-:S05]  /*a7d00*/  IMAD.IADD R19, R1, 0x1, R0 ;  /* 0x0000000101137824 */ /* 0x000fca00078e0200 */
[----:B--2---:R-:W2:Y:S01]  /*a7d10*/  LDL.64 R26, [R19+0x120] ;  /* 0x00012000131a7983 */ /* 0x004ea20000100a00 */
[----:B-1----:R-:W-:Y:S01]  /*a7d20*/  IMAD.MOV.U32 R4, RZ, RZ, -0x4f0f0efe ;  /* 0xb0f0f102ff047424 */ /* 0x002fe200078e00ff */
[----:B------:R-:W-:Y:S05]  /*a7d30*/  YIELD ;  /* 0x0000000000007946 */ /* 0x000fea0003800000 */
[----:B------:R-:W-:Y:S01]  /*a7d40*/  IMAD.MOV.U32 R0, RZ, RZ, -0x203a400 ;  /* 0xfdfc5c00ff007424 */ /* 0x000fe200078e00ff */
[----:B------:R-:W-:Y:S01]  /*a7d50*/  BSSY B10, `(.L_x_2803) ;  /* 0x00028d80000a7945 */ /* 0x000fe20003800000 */
[----:B------:R-:W-:Y:S02]  /*a7d60*/  IMAD.MOV.U32 R6, RZ, RZ, -0x40000000 ;  /* 0xc0000000ff067424 */ /* 0x000fe400078e00ff */
[C---:B--23--:R-:W-:Y:S01]  /*a7d70*/  IMAD.SHL.U32 R3, R26.reuse, 0x8, RZ ;  /* 0x000000081a037824 */ /* 0x04cfe200078e00ff */
        /* <DEDUP_REMOVED lines=37> */
.L_x_2806:
[----:B---3--:R-:W0:Y:S01]  /*a7fd0*/  LDC.64 R38, c[0x4][0x8] ;  /* 0x01000200ff267b82 */ /* 0x008e220000000a00 */
        /* <DEDUP_REMOVED lines=29> */
.L_x_2813:
[----:B------:R-:W0:Y:S02]  /*a81b0*/  LDC.64 R4, c[0x0][0x380] ;  /* 0x0000e000ff047b82 */ /* 0x000e240000000a00 */
[----:B0-----:R-:W-:-:S03]  /*a81c0*/  IMAD.WIDE.U32 R4, R3, 0x8, R4 ;  /* 0x0000000803047825 */ /* 0x001fc600078e0004 */
[----:B------:R-:W-:-:S05]  /*a81d0*/  IADD3 R8, P0, PT, R4, 0xc000000, RZ ;  /* 0x0c00000004087810 */ /* 0x000fca0007f1e0ff */
[----:B------:R-:W-:-:S06]  /*a81e0*/  IMAD.X R9, RZ, RZ, R5, P0 ;  /* 0x000000ffff097224 */ /* 0x000fcc00000e0605 */
[----:B------:R-:W5:Y:S02]  /*a81f0*/  ATOMG.E.EXCH.64.STRONG.GPU PT, R8, desc[UR36][R8.64+0x8], RZ ;  /* 0x800008ff080879a8 */ /* 0x000f64000c1ef524 */
.L_x_2814:
[----:B------:R-:W-:Y:S05]  /*a8200*/  BSYNC.RECONVERGENT B0 ;  /* 0x0000000000007941 */ /* 0x000fea0003800200 */
.L_x_2812:
        /* <DEDUP_REMOVED lines=8> */
.L_x_2834:
[----:B------:R-:W-:Y:S01]  /*a8290*/  LOP3.LUT P0, RZ, R3, 0x7, RZ, 0xc0, !PT ;  /* 0x0000000703ff7812 */ /* 0x000fe2000780c0ff */
[----:B------:R-:W-:Y:S05]  /*a82a0*/  YIELD ;  /* 0x0000000000007946 */ /* 0x000fea0003800000 */
[----:B------:R-:W-:Y:S07]  /*a82b0*/  BSSY B1, `(.L_x_2817) ;  /* 0x000001f000017945 */ /* 0x000fee0003800000 */
[----:B0--3-5:R-:W-:Y:S05]  /*a82c0*/  @P0 BRA `(.L_x_2818) ;  /* 0x0000000000740947 */ /* 0x029fea0003800000 */
[----:B------:R-:W0:Y:S01]  /*a82d0*/  S2R R5, SR_CgaCtaId ;  /* 0x0000000000057919 */ /* 0x000e220000008800 */
[----:B------:R-:W-:-:S05]  /*a82e0*/  MOV R4, 0x400 ;  /* 0x0000040000047802 */ /* 0x000fca0000000f00 */
[----:B------:R-:W-:-:S05]  /*a82f0*/  VIADD R4, R4, 0x410 ;  /* 0x0000041004047836 */ /* 0x000fca0000000000 */
[----:B0-----:R-:W-:-:S07]  /*a8300*/  LEA R14, R5, R4, 0x18 ;  /* 0x00000004050e7211 */ /* 0x001fce00078ec0ff */
.L_x_2825:
        /* <DEDUP_REMOVED lines=10> */
.L_x_2820:
[----:B------:R-:W-:-:S05]  /*a83b0*/  IMAD.MOV.U32 R11, RZ, RZ, -0x1 ;  /* 0xffffffffff0b7424 */ /* 0x000fca00078e00ff */
[----:B------:R0:W5:Y:S02]  /*a83c0*/  ATOMG.E.EXCH.STRONG.GPU PT, R6, desc[UR36][R4.64], R11 ;  /* 0x8000000b040679a8 */ /* 0x000164000c1ef124 */
.L_x_2821:
[----:B------:R-:W-:Y:S05]  /*a83d0*/  BSYNC.RECONVERGENT B2 ;  /* 0x0000000000027941 */ /* 0x000fea0003800200 */
.L_x_2819:
[----:B0-2--5:R-:W-:-:S05]  /*a83e0*/  VIADD R11, R6, 0x1 ;  /* 0x00000001060b7836 */ /* 0x025fca0000000000 */
[----:B------:R-:W-:-:S13]  /*a83f0*/  ISETP.GE.U32.AND P1, PT, R11, 0x2, PT ;  /* 0x000000020b00780c */ /* 0x000fda0003f26070 */
[----:B------:R-:W-:Y:S05]  /*a8400*/  @!P1 BRA `(.L_x_2818) ;  /* 0x0000000000249947 */ /* 0x000fea0003800000 */
[----:B------:R-:W-:Y:S04]  /*a8410*/  BSSY.RECONVERGENT B2, `(.L_x_2822) ;  /* 0x0000005000027945 */ /* 0x000fe80003800200 */
[----:B------:R-:W-:Y:S05]  /*a8420*/  @P0 BRA `(.L_x_2823) ;  /* 0x0000000000080947 */ /* 0x000fea0003800000 */
[----:B------:R2:W-:Y:S01]  /*a8430*/  ATOMS.EXCH RZ, [R7+0x10000], RZ ;  /* 0x010000ff07ff738c */ /* 0x0005e20004000000 */
[----:B------:R-:W-:Y:S05]  /*a8440*/  BRA `(.L_x_2824) ;  /* 0x0000000000047947 */ /* 0x000fea0003800000 */
.L_x_2823:
[----:B------:R0:W5:Y:S02]  /*a8450*/  ATOMG.E.EXCH.STRONG.GPU PT, RZ, desc[UR36][R4.64], RZ ;  /* 0x800000ff04ff79a8 */ /* 0x000164000c1ef124 */
.L_x_2824:
[----:B------:R-:W-:Y:S05]  /*a8460*/  BSYNC.RECONVERGENT B2 ;  /* 0x0000000000027941 */ /* 0x000fea0003800200 */
.L_x_2822:
[----:B------:R-:W-:Y:S01]  /*a8470*/  LOP3.LUT P0, RZ, R6, 0x7, RZ, 0xc0, !PT ;  /* 0x0000000706ff7812 */ /* 0x000fe2000780c0ff */
[----:B------:R-:W-:-:S12]  /*a8480*/  IMAD.MOV.U32 R3, RZ, RZ, R6 ;  /* 0x000000ffff037224 */ /* 0x000fd800078e0006 */
[----:B------:R-:W-:Y:S05]  /*a8490*/  @!P0 BRA `(.L_x_2825) ;  /* 0xfffffffc009c8947 */ /* 0x000fea000383ffff */
.L_x_2818:
[----:B------:R-:W-:Y:S05]  /*a84a0*/  BSYNC B1 ;  /* 0x0000000000017941 */ /* 0x000fea0003800000 */
.L_x_2817:
        /* <DEDUP_REMOVED lines=15> */
.L_x_2828:
[----:B------:R-:W-:Y:S02]  /*a85a0*/  ISETP.GT.U32.AND P1, PT, R10, 0xffff, PT ;  /* 0x0000ffff0a00780c */ /* 0x000fe40003f24070 */
[----:B-12---:R-:W-:-:S11]  /*a85b0*/  SHF.R.U32.HI R7, RZ, 0x3, R10 ;  /* 0x00000003ff077819 */ /* 0x006fd6000001160a */
        /* <DEDUP_REMOVED lines=12> */
.L_x_2827:
        /* <DEDUP_REMOVED lines=15> */
.L_x_2832:
[----:B------:R-:W-:-:S05]  /*a8770*/  IMAD.WIDE.U32 R4, R5, 0x4, R28 ;  /* 0x0000000405047825 */ /* 0x000fca00078e001c */
[----:B------:R-:W3:Y:S02]  /*a8780*/  ATOMG.E.EXCH.STRONG.GPU PT, R6, desc[UR36][R4.64], R3 ;  /* 0x80000003040679a8 */ /* 0x000ee4000c1ef124 */
[----:B---3--:R-:W-:-:S13]  /*a8790*/  ISETP.NE.AND P0, PT, R6, -0x1, PT ;  /* 0xffffffff0600780c */ /* 0x008fda0003f05270 */
[----:B------:R-:W-:Y:S05]  /*a87a0*/  @!P0 BREAK.RELIABLE B1 ;  /* 0x0000000000018942 */ /* 0x000fea0003800100 */
[----:B------:R-:W-:Y:S05]  /*a87b0*/  @!P0 BRA `(.L_x_2833) ;  /* 0x0000000000ec8947 */ /* 0x000fea0003800000 */
[----:B------:R0:W5:Y:S01]  /*a87c0*/  ATOMG.E.EXCH.STRONG.GPU PT, RZ, desc[UR36][R4.64], RZ ;  /* 0x800000ff04ff79a8 */ /* 0x000162000c1ef124 */
[----:B-12---:R-:W-:-:S07]  /*a87d0*/  MOV R7, R3 ;  /* 0x0000000300077202 */ /* 0x006fce0000000f00 */
.L_x_2829:
[----:B------:R-:W-:Y:S05]  /*a87e0*/  BSYNC.RELIABLE B1 ;  /* 0x0000000000017941 */ /* 0x000fea0003800100 */
.L_x_2826:
[----:B------:R-:W-:Y:S02]  /*a87f0*/  LOP3.LUT P0, RZ, R6, 0x7, RZ, 0xc0, !PT ;  /* 0x0000000706ff7812 */ /* 0x000fe4000780c0ff */
[----:B------:R-:W-:-:S04]  /*a8800*/  LOP3.LUT P1, RZ, R7, 0x7, RZ, 0xc0, !PT ;  /* 0x0000000707ff7812 */ /* 0x000fc8000782c0ff */
[----:B------:R-:W-:-:S04]  /*a8810*/  PLOP3.LUT P0, PT, P0, P1, PT, 0x20, 0x2 ;  /* 0x000000000002781c */ /* 0x000fc80000702470 */
[----:B------:R-:W-:Y:S02]  /*a8820*/  SEL R10, R7, R6, P0 ;  /* 0x00000006070a7207 */ /* 0x000fe40000000000 */
[----:B------:R-:W-:Y:S02]  /*a8830*/  SEL R3, R6, R7, P0 ;  /* 0x0000000706037207 */ /* 0x000fe40000000000 */
[----:B------:R-:W-:-:S13]  /*a8840*/  LOP3.LUT P1, RZ, R10, 0x7, RZ, 0xc0, !PT ;  /* 0x000000070aff7812 */ /* 0x000fda000782c0ff */
[----:B------:R-:W-:Y:S05]  /*a8850*/  @!P1 BRA `(.L_x_2834) ;  /* 0xfffffff8008c9947 */ /* 0x000fea000383ffff */
.L_x_2816:
[----:B0--3--:R-:W-:Y:S02]  /*a8860*/  IMAD.SHL.U32 R4, R10, 0x8, RZ ;  /* 0x000000080a047824 */ /* 0x009fe400078e00ff */
        /* <DEDUP_REMOVED lines=30> */
.L_x_2831:
        /* <DEDUP_REMOVED lines=14> */
.L_x_2830:
[----:B------:R-:W-:Y:S01]  /*a8b30*/  IMAD.MOV.U32 R11, RZ, RZ, R3 ;  /* 0x000000ffff0b7224 */ /* 0x000fe200078e0003 */
[----:B------:R0:W-:Y:S01]  /*a8b40*/  STL [R1+0x118], R22 ;  /* 0x0001181601007387 */ /* 0x0001e20000100800 */
[----:B------:R-:W-:-:S03]  /*a8b50*/  IMAD.MOV.U32 R17, RZ, RZ, R22 ;  /* 0x000000ffff117224 */ /* 0x000fc600078e0016 */
[----:B------:R0:W-:Y:S04]  /*a8b60*/  STL.64 [R19+0x120], R10 ;  /* 0x0001200a13007387 */ /* 0x0001e80000100a00 */
.L_x_2833:
[----:B------:R-:W-:Y:S05]  /*a8b70*/  BSYNC B0 ;  /* 0x0000000000007941 */ /* 0x000fea0003800000 */
.L_x_2815:
[----:B------:R-:W-:Y:S01]  /*a8b80*/  LOP3.LUT P0, RZ, R9, 0x7, RZ, 0xc0, !PT ;  /* 0x0000000709ff7812 */ /* 0x000fe2000780c0ff */
[----:B------:R-:W-:Y:S03]  /*a8b90*/  BSSY B0, `(.L_x_2835) ;  /* 0x000009b000007945 */ /* 0x000fe60003800000 */
[----:B------:R-:W-:-:S04]  /*a8ba0*/  ISETP.NE.AND P0, PT, R12, RZ, !P0 ;  /* 0x000000ff0c00720c */ /* 0x000fc80004705270 */
[----:B01-3--:R-:W-:Y:S02]  /*a8bb0*/  SEL R10, R9, R41, P0 ;  /* 0x00000029090a7207 */ /* 0x00bfe40000000000 */
[----:B------:R-:W-:Y:S02]  /*a8bc0*/  SEL R9, R41, R9, P0 ;  /* 0x0000000929097207 */ /* 0x000fe40000000000 */
[----:B------:R-:W-:-:S13]  /*a8bd0*/  LOP3.LUT P1, RZ, R10, 0x7, RZ, 0xc0, !PT ;  /* 0x000000070aff7812 */ /* 0x000fda000782c0ff */
[----:B------:R-:W-:Y:S05]  /*a8be0*/  @P1 BRA `(.L_x_2836) ;  /* 0x0000000400741947 */ /* 0x000fea0003800000 */
.L_x_2854:
[----:B------:R-:W-:Y:S01]  /*a8bf0*/  LOP3.LUT P0, RZ, R9, 0x7, RZ, 0xc0, !PT ;  /* 0x0000000709ff7812 */ /* 0x000fe2000780c0ff */
[----:B------:R-:W-:Y:S05]  /*a8c00*/  YIELD ;  /* 0x0000000000007946 */ /* 0x000fea0003800000 */
[----:B------:R-:W-:Y:S07]  /*a8c10*/  BSSY B1, `(.L_x_2837) ;  /* 0x000001f000017945 */ /* 0x000fee0003800000 */
[----:B0-2---:R-:W-:Y:S05]  /*a8c20*/  @P0 BRA `(.L_x_2838) ;  /* 0x0000000000740947 */ /* 0x005fea0003800000 */
[----:B------:R-:W0:Y:S01]  /*a8c30*/  S2R R4, SR_CgaCtaId ;  /* 0x0000000000047919 */ /* 0x000e220000008800 */
[----:B------:R-:W-:-:S05]  /*a8c40*/  MOV R3, 0x400 ;  /* 0x0000040000037802 */ /* 0x000fca0000000f00 */
[----:B------:R-:W-:-:S05]  /*a8c50*/  VIADD R3, R3, 0x410 ;  /* 0x0000041003037836 */ /* 0x000fca0000000000 */
[----:B0-----:R-:W-:-:S07]  /*a8c60*/  LEA R8, R4, R3, 0x18 ;  /* 0x0000000304087211 */ /* 0x001fce00078ec0ff */
.L_x_2845:
[C---:B------:R-:W-:Y:S01]  /*a8c70*/  ISETP.GT.U32.AND P0, PT, R9.reuse, 0xffff, PT ;  /* 0x0000ffff0900780c */ /* 0x040fe20003f04070 */
[----:B------:R-:W-:Y:S05]  /*a8c80*/  YIELD ;  /* 0x0000000000007946 */ /* 0x000fea0003800000 */
[----:B0-2---:R-:W-:Y:S01]  /*a8c90*/  SHF.R.U32.HI R5, RZ, 0x3, R9 ;  /* 0x00000003ff057819 */ /* 0x005fe20000011609 */
[----:B------:R-:W-:Y:S01]  /*a8ca0*/  BSSY.RECONVERGENT B2, `(.L_x_2839) ;  /* 0x0000009000027945 */ /* 0x000fe20003800200 */
[----:B-1-3--:R-:W-:-:S03]  /*a8cb0*/  LEA.HI R6, R9, R8, RZ, 0x1f ;  /* 0x0000000809067211 */ /* 0x00afc600078ff8ff */
[----:B------:R-:W-:Y:S02]  /*a8cc0*/  IMAD.WIDE.U32 R4, R5, 0x4, R28 ;  /* 0x0000000405047825 */ /* 0x000fe400078e001c */
[----:B------:R-:W-:Y:S05]  /*a8cd0*/  @P0 BRA `(.L_x_2840) ;  /* 0x00000000000c0947 */ /* 0x000fea0003800000 */
[----:B------:R-:W-:-:S06]  /*a8ce0*/  IMAD.MOV.U32 R3, RZ, RZ, -0x1 ;  /* 0xffffffffff037424 */ /* 0x000fcc00078e00ff */
[----:B------:R1:W3:Y:S01]  /*a8cf0*/  ATOMS.EXCH R3, [R6+0x10000], R3 ;  /* 0x010000030603738c */ /* 0x0002e20004000000 */
[----:B------:R-:W-:Y:S05]  /*a8d00*/  BRA `(.L_x_2841) ;  /* 0x0000000000087947 */ /* 0x000fea0003800000 */
.L_x_2840:
[----:B------:R-:W-:-:S06]  /*a8d10*/  IMAD.MOV.U32 R3, RZ, RZ, -0x1 ;  /* 0xffffffffff037424 */ /* 0x000fcc00078e00ff */
[----:B------:R0:W5:Y:S02]  /*a8d20*/  ATOMG.E.EXCH.STRONG.GPU PT, R3, desc[UR36][R4.64], R3 ;  /* 0x80000003040379a8 */ /* 0x000164000c1ef124 */
.L_x_2841:
[----:B------:R-:W-:Y:S05]  /*a8d30*/  BSYNC.RECONVERGENT B2 ;  /* 0x0000000000027941 */ /* 0x000fea0003800200 */
.L_x_2839:
[----:B--23-5:R-:W-:-:S05]  /*a8d40*/  VIADD R7, R3, 0x1 ;  /* 0x0000000103077836 */ /* 0x02cfca0000000000 */
[----:B------:R-:W-:-:S13]  /*a8d50*/  ISETP.GE.U32.AND P1, PT, R7, 0x2, PT ;  /* 0x000000020700780c */ /* 0x000fda0003f26070 */
[----:B------:R-:W-:Y:S05]  /*a8d60*/  @!P1 BRA `(.L_x_2838) ;  /* 0x0000000000249947 */ /* 0x000fea0003800000 */
[----:B------:R-:W-:Y:S04]  /*a8d70*/  BSSY.RECONVERGENT B2, `(.L_x_2842) ;  /* 0x0000005000027945 */ /* 0x000fe80003800200 */
[----:B------:R-:W-:Y:S05]  /*a8d80*/  @P0 BRA `(.L_x_2843) ;  /* 0x0000000000080947 */ /* 0x000fea0003800000 */
[----:B------:R3:W-:Y:S01]  /*a8d90*/  ATOMS.EXCH RZ, [R6+0x10000], RZ ;  /* 0x010000ff06ff738c */ /* 0x0007e20004000000 */
[----:B------:R-:W-:Y:S05]  /*a8da0*/  BRA `(.L_x_2844) ;  /* 0x0000000000047947 */ /* 0x000fea0003800000 */
.L_x_2843:
[----:B------:R2:W5:Y:S02]  /*a8db0*/  ATOMG.E.EXCH.STRONG.GPU PT, RZ, desc[UR36][R4.64], RZ ;  /* 0x800000ff04ff79a8 */ /* 0x000564000c1ef124 */
.L_x_2844:
[----:B------:R-:W-:Y:S05]  /*a8dc0*/  BSYNC.RECONVERGENT B2 ;  /* 0x0000000000027941 */ /* 0x000fea0003800200 */
.L_x_2842:
[----:B------:R-:W-:Y:S01]  /*a8dd0*/  LOP3.LUT P0, RZ, R3, 0x7, RZ, 0xc0, !PT ;  /* 0x0000000703ff7812 */ /* 0x000fe2000780c0ff */
[----:B------:R-:W-:-:S12]  /*a8de0*/  IMAD.MOV.U32 R9, RZ, RZ, R3 ;  /* 0x000000ffff097224 */ /* 0x000fd800078e0003 */
[----:B------:R-:W-:Y:S05]  /*a8df0*/  @!P0 BRA `(.L_x_2845) ;  /* 0xfffffffc009c8947 */ /* 0x000fea000383ffff */
.L_x_2838:
[----:B------:R-:W-:Y:S05]  /*a8e00*/  BSYNC B1 ;  /* 0x0000000000017941 */ /* 0x000fea0003800000 */
.L_x_2837:
        /* <DEDUP_REMOVED lines=9> */
[----:B------:R-:W-:Y:S01]  /*a8ea0*/  IMAD.MOV.U32 R3, RZ, RZ, R9 ;  /* 0x000000ffff037224 */ /* 0x000fe200078e0009 */
[----:B-1-3--:R-:W-:-:S11]  /*a8eb0*/  MOV R6, R10 ;  /* 0x0000000a00067202 */ /* 0x00afd60000000f00 */
[----:B------:R-:W-:Y:S05]  /*a8ec0*/  @!P0 BRA `(.L_x_2849) ;  /* 0x00000000009c8947 */ /* 0x000fea0003800000 */
[----:B------:R-:W-:-:S13]  /*a8ed0*/  ISETP.NE.AND P0, PT, R4, RZ, PT ;  /* 0x000000ff0400720c */ /* 0x000fda0003f05270 */
[----:B------:R-:W-:Y:S05]  /*a8ee0*/  @P0 BREAK.RELIABLE B1 ;  /* 0x0000000000010942 */ /* 0x000fea0003800100 */
[----:B------:R-:W-:Y:S05]  /*a8ef0*/  @P0 BRA `(.L_x_2850) ;  /* 0x0000000400740947 */ /* 0x000fea0003800000 */
.L_x_2848:
[----:B------:R-:W-:Y:S02]  /*a8f00*/  ISETP.GT.U32.AND P1, PT, R10, 0xffff, PT ;  /* 0x0000ffff0a00780c */ /* 0x000fe40003f24070 */
[----:B------:R-:W-:-:S11]  /*a8f10*/  SHF.R.U32.HI R3, RZ, 0x3, R10 ;  /* 0x00000003ff037819 */ /* 0x000fd6000001160a */
[----:B------:R-:W-:-:S06]  /*a8f20*/  @P1 IMAD.WIDE.U32 R4, R3, 0x4, R28 ;  /* 0x0000000403041825 */ /* 0x000fcc00078e001c */
[----:B------:R-:W2:Y:S01]  /*a8f30*/  @P1 LDG.E R4, desc[UR36][R4.64] ;  /* 0x0000002404041981 */ /* 0x000ea2000c1e1900 */
[----:B-1-3--:R-:W-:Y:S01]  /*a8f40*/  @!P1 MOV R6, 0x400 ;  /* 0x0000040000069802 */ /* 0x00afe20000000f00 */
        /* <DEDUP_REMOVED lines=9> */
.L_x_2847:
        /* <DEDUP_REMOVED lines=15> */
.L_x_2852:
[----:B------:R-:W-:-:S05]  /*a90d0*/  IMAD.WIDE.U32 R4, R5, 0x4, R28 ;  /* 0x0000000405047825 */ /* 0x000fca00078e001c */
[----:B------:R-:W2:Y:S02]  /*a90e0*/  ATOMG.E.EXCH.STRONG.GPU PT, R3, desc[UR36][R4.64], R9 ;  /* 0x80000009040379a8 */ /* 0x000ea4000c1ef124 */
[----:B--2---:R-:W-:-:S13]  /*a90f0*/  ISETP.NE.AND P0, PT, R3, -0x1, PT ;  /* 0xffffffff0300780c */ /* 0x004fda0003f05270 */
[----:B------:R-:W-:Y:S05]  /*a9100*/  @!P0 BREAK.RELIABLE B1 ;  /* 0x0000000000018942 */ /* 0x000fea0003800100 */
[----:B------:R-:W-:Y:S05]  /*a9110*/  @!P0 BRA `(.L_x_2853) ;  /* 0x0000000400088947 */ /* 0x000fea0003800000 */
[----:B------:R2:W5:Y:S01]  /*a9120*/  ATOMG.E.EXCH.STRONG.GPU PT, RZ, desc[UR36][R4.64], RZ ;  /* 0x800000ff04ff79a8 */ /* 0x000562000c1ef124 */
[----:B-1-3--:R-:W-:-:S07]  /*a9130*/  IMAD.MOV.U32 R6, RZ, RZ, R9 ;  /* 0x000000ffff067224 */ /* 0x00afce00078e0009 */
.L_x_2849:
[----:B------:R-:W-:Y:S05]  /*a9140*/  BSYNC.RELIABLE B1 ;  /* 0x0000000000017941 */ /* 0x000fea0003800100 */
.L_x_2846:
[----:B------:R-:W-:Y:S02]  /*a9150*/  LOP3.LUT P0, RZ, R3, 0x7, RZ, 0xc0, !PT ;  /* 0x0000000703ff7812 */ /* 0x000fe4000780c0ff */
[----:B------:R-:W-:-:S04]  /*a9160*/  LOP3.LUT P1, RZ, R6, 0x7, RZ, 0xc0, !PT ;  /* 0x0000000706ff7812 */ /* 0x000fc8000782c0ff */
[----:B------:R-:W-:-:S04]  /*a9170*/  PLOP3.LUT P0, PT, P0, P1, PT, 0x20, 0x2 ;  /* 0x000000000002781c */ /* 0x000fc80000702470 */
[----:B------:R-:W-:Y:S02]  /*a9180*/  SEL R10, R6, R3, P0 ;  /* 0x00000003060a7207 */ /* 0x000fe40000000000 */
[----:B------:R-:W-:Y:S02]  /*a9190*/  SEL R9, R3, R6, P0 ;  /* 0x0000000603097207 */ /* 0x000fe40000000000 */
[----:B------:R-:W-:-:S13]  /*a91a0*/  LOP3.LUT P1, RZ, R10, 0x7, RZ, 0xc0, !PT ;  /* 0x000000070aff7812 */ /* 0x000fda000782c0ff */
[----:B------:R-:W-:Y:S05]  /*a91b0*/  @!P1 BRA `(.L_x_2854) ;  /* 0xfffffff8008c9947 */ /* 0x000fea000383ffff */
.L_x_2836:
[----:B------:R-:W-:Y:S02]  /*a91c0*/  IMAD.SHL.U32 R3, R10, 0x8, RZ ;  /* 0x000000080a037824 */ /* 0x000fe400078e00ff */
[----:B--2---:R-:W-:Y:S02]  /*a91d0*/  IMAD.MOV.U32 R5, RZ, RZ, -0x203a400 ;  /* 0xfdfc5c00ff057424 */ /* 0x004fe400078e00ff */
[----:B------:R-:W-:Y:S01]  /*a91e0*/  IMAD.MOV.U32 R7, RZ, RZ, -0x40000000 ;  /* 0xc0000000ff077424 */ /* 0x000fe200078e00ff */
[----:B0-----:R-:W-:Y:S01]  /*a91f0*/  LOP3.LUT R4, R3, 0x38, RZ, 0xc0, !PT ;  /* 0x0000003803047812 */ /* 0x001fe200078ec0ff */
[----:B------:R-:W-:Y:S02]  /*a9200*/  IMAD.MOV.U32 R3, RZ, RZ, -0x4f0f0efe ;  /* 0xb0f0f102ff037424 */ /* 0x000fe400078e00ff */
[--C-:B------:R-:W-:Y:S01]  /*a9210*/  IMAD.MOV.U32 R11, RZ, RZ, R9.reuse ;  /* 0x000000ffff0b7224 */ /* 0x100fe200078e0009 */
        /* <DEDUP_REMOVED lines=27> */
.L_x_2851:
[----:B------:R-:W-:Y:S01]  /*a93d0*/  LOP3.LUT R3, R9, 0x7, RZ, 0xc0, !PT ;  /* 0x0000000709037812 */ /* 0x000fe200078ec0ff */
[----:B------:R-:W-:-:S03]  /*a93e0*/  IMAD.MOV.U32 R11, RZ, RZ, R9 ;  /* 0x000000ffff0b7224 */ /* 0x000fc600078e0009 */
        /* <DEDUP_REMOVED lines=14> */
.L_x_2850:
[C---:B------:R-:W-:Y:S02]  /*a94d0*/  IMAD.SHL.U32 R4, R17.reuse, 0x8, RZ ;  /* 0x0000000811047824 */ /* 0x040fe400078e00ff */
[----:B------:R-:W-:Y:S02]  /*a94e0*/  VIADD R0, R17, 0x1 ;  /* 0x0000000111007836 */ /* 0x000fe40000000000 */
[----:B------:R-:W-:Y:S01]  /*a94f0*/  IMAD.MOV.U32 R11, RZ, RZ, R9 ;  /* 0x000000ffff0b7224 */ /* 0x000fe200078e0009 */
[----:B------:R-:W-:Y:S02]  /*a9500*/  LOP3.LUT R4, R4, 0x7f8, RZ, 0xc0, !PT ;  /* 0x000007f804047812 */ /* 0x000fe400078ec0ff */
[----:B------:R0:W-:Y:S02]  /*a9510*/  STL [R1+0x118], R0 ;  /* 0x0001180001007387 */ /* 0x0001e40000100800 */
[----:B------:R-:W-:-:S05]  /*a9520*/  IADD3 R3, PT, PT, R1, R4, RZ ;  /* 0x0000000401037210 */ /* 0x000fca0007ffe0ff */
[----:B------:R0:W-:Y:S02]  /*a9530*/  STL.64 [R3+0x120], R10 ;  /* 0x0001200a03007387 */ /* 0x0001e40000100a00 */
.L_x_2853:
[----:B------:R-:W-:Y:S05]  /*a9540*/  BSYNC B0 ;  /* 0x0000000000007941 */ /* 0x000fea0003800000 */
.L_x_2835:
[----:B------:R-:W-:Y:S05]  /*a9550*/  BRA `(.L_x_2855) ;  /* 0x0000027000d47947 */ /* 0x000fea0003800000 */
.L_x_2810:
[----:B------:R-:W2:Y:S04]  /*a9560*/  LDL R3, [R1+0xc] ;  /* 0x00000c0001037983 */ /* 0x000ea80000100800 */
[----:B------:R-:W3:Y:S04]  /*a9570*/  LDL R0, [R1+0x920] ;  /* 0x0009200001007983 */ /* 0x000ee80000100800 */
[----:B------:R0:W5:Y:S04]  /*a9580*/  LDG.E R17, desc[UR36][R38.64+0x2c] ;  /* 0x00002c2426117981 */ /* 0x000168000c1e1900 */
[----:B------:R0:W5:Y:S01]  /*a9590*/  LDG.E.64 R40, desc[UR36][R38.64+0x30] ;  /* 0x0000302426287981 */ /* 0x000162000c1e1b00 */
[----:B------:R-:W-:Y:S01]  /*a95a0*/  IADD3 R19, PT, PT, -R22, 0x101, RZ ;  /* 0x0000010116137810 */ /* 0x000fe20007ffe1ff */
[----:B------:R-:W-:Y:S01]  /*a95b0*/  BSSY.RECONVERGENT B6, `(.L_x_2856) ;  /* 0x0000886000067945 */ /* 0x000fe20003800200 */
[----:B--2---:R-:W-:Y:S01]  /*a95c0*/  ISETP.NE.AND P0, PT, R3, 0x2, PT ;  /* 0x000000020300780c */ /* 0x004fe20003f05270 */
[----:B---3--:R-:W-:-:S05]  /*a95d0*/  IMAD.MOV R0, RZ, RZ, -R0 ;  /* 0x000000ffff007224 */ /* 0x008fca00078e0a00 */
[----:B------:R-:W-:-:S07]  /*a95e0*/  VIADDMNMX.U32 R19, R0, 0x100, R19, PT ;  /* 0x0000010000137846 */ /* 0x000fce0003800013 */
[----:B0-----:R-:W-:Y:S05]  /*a95f0*/  @!P0 BRA `(.L_x_2857) ;  /* 0x0000000400488947 */ /* 0x001fea0003800000 */
[----:B-----5:R-:W-:Y:S01]  /*a9600*/  LOP3.LUT P0, R43, R40, 0xff, RZ, 0xc0, !PT ;  /* 0x000000ff282b7812 */ /* 0x020fe2000780c0ff */
[----:B------:R-:W-:Y:S01]  /*a9610*/  BSSY.RECONVERGENT B7, `(.L_x_2858) ;  /* 0x0000029000077945 */ /* 0x000fe20003800200 */
[----:B------:R-:W-:-:S11]  /*a9620*/  IMAD.MOV.U32 R22, RZ, RZ, RZ ;  /* 0x000000ffff167224 */ /* 0x000fd600078e00ff */
[----:B------:R-:W-:Y:S05]  /*a9630*/  @!P0 BRA `(.L_x_2859) ;  /* 0x0000000000988947 */ /* 0x000fea0003800000 */
[----:B------:R-:W-:Y:S02]  /*a9640*/  IMAD.MOV.U32 R44, RZ, RZ, RZ ;  /* 0x000000ffff2c7224 */ /* 0x000fe400078e00ff */
[----:B------:R-:W-:-:S07]  /*a9650*/  IMAD.MOV.U32 R22, RZ, RZ, RZ ;  /* 0x000000ffff167224 */ /* 0x000fce00078e00ff */
.L_x_2862:
        /* <DEDUP_REMOVED lines=32> */
[----:B-1--4-:R-:W-:Y:S05]  /*a9860*/  CALL.ABS.NOINC R8 ;  /* 0x0000000008007343 */ /* 0x012fea0003c00000 */
.L_x_2861:
[----:B------:R-:W-:Y:S05]  /*a9870*/  BSYNC.RECONVERGENT B8 ;  /* 0x0000000000087941 */ /* 0x000fea0003800200 */
.L_x_2860:
[----:B------:R-:W-:-:S13]  /*a9880*/  ISETP.GE.U32.AND P0, PT, R22, R43, PT ;  /* 0x0000002b1600720c */ /* 0x000fda0003f06070 */
[----:B------:R-:W-:Y:S05]  /*a9890*/  @!P0 BRA `(.L_x_2862) ;  /* 0xfffffffc00708947 */ /* 0x000fea000383ffff */
.L_x_2859:
[----:B------:R-:W-:Y:S05]  /*a98a0*/  BSYNC.RECONVERGENT B7 ;  /* 0x0000000000077941 */ /* 0x000fea0003800200 */
.L_x_2858:
[----:B------:R-:W-:Y:S01]  /*a98b0*/  LOP3.LUT P0, R43, R41, 0xff, RZ, 0xc0, !PT ;  /* 0x000000ff292b7812 */ /* 0x000fe2000780c0ff */
[----:B------:R-:W-:Y:S01]  /*a98c0*/  BSSY.RECONVERGENT B7, `(.L_x_2863) ;  /* 0x0000024000077945 */ /* 0x000fe20003800200 */
[----:B------:R-:W-:-:S11]  /*a98d0*/  IMAD.MOV.U32 R44, RZ, RZ, RZ ;  /* 0x000000ffff2c7224 */ /* 0x000fd600078e00ff */
[----:B------:R-:W-:Y:S05]  /*a98e0*/  @!P0 BRA `(.L_x_2864) ;  /* 0x0000000000848947 */ /* 0x000fea0003800000 */
[----:B------:R-:W-:-:S07]  /*a98f0*/  CS2R R44, SRZ ;  /* 0x00000000002c7805 */ /* 0x000fce000001ff00 */
.L_x_2867:
        /* <DEDUP_REMOVED lines=29> */
.L_x_2866:
[----:B------:R-:W-:Y:S05]  /*a9ad0*/  BSYNC.RECONVERGENT B8 ;  /* 0x0000000000087941 */ /* 0x000fea0003800200 */
.L_x_2865:
[----:B------:R-:W-:-:S13]  /*a9ae0*/  ISETP.GE.U32.AND P0, PT, R44, R43, PT ;  /* 0x0000002b2c00720c */ /* 0x000fda0003f06070 */
[----:B------:R-:W-:Y:S05]  /*a9af0*/  @!P0 BRA `(.L_x_2867) ;  /* 0xfffffffc00808947 */ /* 0x000fea000383ffff */
.L_x_2864:
[----:B------:R-:W-:Y:S05]  /*a9b00*/  BSYNC.RECONVERGENT B7 ;  /* 0x0000000000077941 */ /* 0x000fea0003800200 */
.L_x_2863:
[----:B------:R-:W-:Y:S05]  /*a9b10*/  BRA `(.L_x_2868) ;  /* 0x0000008000bc7947 */ /* 0x000fea0003800000 */
.L_x_2857:
[----:B-----5:R-:W-:Y:S01]  /*a9b20*/  LOP3.LUT P0, R7, R40, 0xff, RZ, 0xc0, !PT ;  /* 0x000000ff28077812 */ /* 0x020fe2000780c0ff */
[----:B------:R-:W-:Y:S01]  /*a9b30*/  BSSY.RECONVERGENT B0, `(.L_x_2869) ;  /* 0x0000436000007945 */ /* 0x000fe20003800200 */
[----:B------:R-:W-:-:S11]  /*a9b40*/  IMAD.MOV.U32 R22, RZ, RZ, RZ ;  /* 0x000000ffff167224 */ /* 0x000fd600078e00ff */
[----:B------:R-:W-:Y:S05]  /*a9b50*/  @!P0 BRA `(.L_x_2870) ;  /* 0x0000004000cc8947 */ /* 0x000fea0003800000 */
[----:B------:R-:W2:Y:S01]  /*a9b60*/  LDL R8, [R1+0x4] ;  /* 0x0000040001087983 */ /* 0x000ea20000100800 */
[----:B------:R-:W-:Y:S01]  /*a9b70*/  IMAD.MOV.U32 R6, RZ, RZ, RZ ;  /* 0x000000ffff067224 */ /* 0x000fe200078e00ff */
[----:B------:R-:W-:Y:S01]  /*a9b80*/  BSSY.RECONVERGENT B1, `(.L_x_2871) ;  /* 0x000042f000017945 */ /* 0x000fe20003800200 */
[----:B------:R-:W-:Y:S01]  /*a9b90*/  IMAD.MOV.U32 R22, RZ, RZ, 0x1 ;  /* 0x00000001ff167424 */ /* 0x000fe200078e00ff */
[----:B--2---:R-:W-:-:S04]  /*a9ba0*/  SHF.L.U32 R0, R8, 0xa, RZ ;  /* 0x0000000a08007819 */ /* 0x004fc800000006ff */
[----:B------:R-:W-:Y:S01]  /*a9bb0*/  LOP3.LUT R3, R0, 0xfc00, RZ, 0xc0, !PT ;  /* 0x0000fc0000037812 */ /* 0x000fe200078ec0ff */
[----:B------:R-:W-:-:S04]  /*a9bc0*/  IMAD.SHL.U32 R0, R8, 0x80, RZ ;  /* 0x0000008008007824 */ /* 0x000fc800078e00ff */
[----:B------:R-:W-:Y:S01]  /*a9bd0*/  IMAD.IADD R3, R36, 0x1, R3 ;  /* 0x0000000124037824 */ /* 0x000fe200078e0203 */
[----:B------:R-:W-:-:S04]  /*a9be0*/  LOP3.LUT R0, R0, 0x1f80, RZ, 0xc0, !PT ;  /* 0x00001f8000007812 */ /* 0x000fc800078ec0ff */
        /* <DEDUP_REMOVED lines=1064> */
.L_x_2872:
[----:B------:R-:W-:Y:S05]  /*ade70*/  BSYNC.RECONVERGENT B1 ;  /* 0x0000000000017941 */ /* 0x000fea0003800200 */
.L_x_2871:
[----:B------:R0:W-:Y:S02]  /*ade80*/  STL [R1+0x4], R0 ;  /* 0x0000040001007387 */ /* 0x0001e40000100800 */
.L_x_2870:
[----:B------:R-:W-:Y:S05]  /*ade90*/  BSYNC.RECONVERGENT B0 ;  /* 0x0000000000007941 */ /* 0x000fea0003800200 */
.L_x_2869:
        /* <DEDUP_REMOVED lines=13> */
[----:B------:R-:W-:Y:S01]  /*adf70*/  IMAD.IADD R4, R0, 0x1, R37 ;  /* 0x0000000100047824 */ /* 0x000fe200078e0225 */
[----:B------:R-:W-:Y:S02]  /*adf80*/  IADD3 R0, PT, PT, R7, 0x1, RZ ;  /* 0x0000000107007810 */ /* 0x000fe40007ffe0ff */
        /* <DEDUP_REMOVED lines=998> */
.L_x_2874:
[----:B------:R-:W-:Y:S05]  /*b1df0*/  BSYNC.RECONVERGENT B0 ;  /* 0x0000000000007941 */ /* 0x000fea0003800200 */
.L_x_2873:
[----:B------:R1:W-:Y:S02]  /*b1e00*/  STL [R1+0x8], R0 ;  /* 0x0000080001007387 */ /* 0x0003e40000100800 */
.L_x_2868:
[----:B------:R-:W-:Y:S05]  /*b1e10*/  BSYNC.RECONVERGENT B6 ;  /* 0x0000000000067941 */ /* 0x000fea0003800200 */
.L_x_2856:
[----:B------:R-:W-:Y:S01]  /*b1e20*/  VIADD R17, R17, 0x1 ;  /* 0x0000000111117836 */ /* 0x000fe20000000000 */
[----:B0-----:R-:W-:Y:S02]  /*b1e30*/  LOP3.LUT R3, R40, 0xff, RZ, 0xc0, !PT ;  /* 0x000000ff28037812 */ /* 0x001fe400078ec0ff */
[----:B------:R-:W-:Y:S02]  /*b1e40*/  LOP3.LUT R41, R41, 0xff, RZ, 0xc0, !PT ;  /* 0x000000ff29297812 */ /* 0x000fe400078ec0ff */
[----:B------:R-:W-:Y:S02]  /*b1e50*/  ISETP.GE.U32.AND P0, PT, R22, R3, PT ;  /* 0x000000031600720c */ /* 0x000fe40003f06070 */
[----:B-1----:R-:W-:-:S04]  /*b1e60*/  LOP3.LUT R0, R17, 0xff, RZ, 0xc0, !PT ;  /* 0x000000ff11007812 */ /* 0x002fc800078ec0ff */
        /* <DEDUP_REMOVED lines=9> */
.L_x_2880:
        /* <DEDUP_REMOVED lines=14> */
.L_x_2878:
[----:B------:R-:W-:-:S04]  /*b1fe0*/  IMAD.WIDE.U32 R4, R5, 0x4, R28 ;  /* 0x0000000405047825 */ /* 0x000fc800078e001c */
[----:B------:R-:W-:-:S05]  /*b1ff0*/  IMAD.MOV.U32 R7, RZ, RZ, -0x1 ;  /* 0xffffffffff077424 */ /* 0x000fca00078e00ff */
[----:B------:R1:W5:Y:S04]  /*b2000*/  ATOMG.E.EXCH.STRONG.GPU PT, RZ, desc[UR36][R4.64], R7 ;  /* 0x8000000704ff79a8 */ /* 0x000368000c1ef124 */
[----:B------:R1:W5:Y:S02]  /*b2010*/  LDG.E R0, desc[UR36][R38.64+0x34] ;  /* 0x0000342426007981 */ /* 0x000364000c1e1900 */
.L_x_2879:
[----:B------:R-:W-:Y:S05]  /*b2020*/  BSYNC.RECONVERGENT B1 ;  /* 0x0000000000017941 */ /* 0x000fea0003800200 */
.L_x_2877:
[----:B------:R-:W-:-:S05]  /*b2030*/  VIADD R3, R3, 0x1 ;  /* 0x0000000103037836 */ /* 0x000fca0000000000 */
[----:B-----5:R-:W-:-:S13]  /*b2040*/  ISETP.GE.U32.AND P0, PT, R3, R0, PT ;  /* 0x000000000300720c */ /* 0x020fda0003f06070 */
[----:B------:R-:W-:Y:S05]  /*b2050*/  @!P0 BRA `(.L_x_2880) ;  /* 0xfffffffc00a88947 */ /* 0x000fea000383ffff */
.L_x_2876:
[----:B------:R-:W-:Y:S05]  /*b2060*/  BSYNC B0 ;  /* 0x0000000000007941 */ /* 0x000fea0003800000 */
.L_x_2875:
[----:B------:R-:W2:Y:S01]  /*b2070*/  LDG.E R0, desc[UR36][R38.64+0x30] ;  /* 0x0000302426007981 */ /* 0x000ea2000c1e1900 */
[----:B------:R-:W-:Y:S01]  /*b2080*/  BSSY B0, `(.L_x_2881) ;  /* 0x0000039000007945 */ /* 0x000fe20003800000 */
[----:B--2---:R-:W-:-:S13]  /*b2090*/  ISETP.NE.AND P0, PT, R0, RZ, PT ;  /* 0x000000ff0000720c */ /* 0x004fda0003f05270 */
[----:B------:R-:W-:Y:S05]  /*b20a0*/  @!P0 BRA `(.L_x_2882) ;  /* 0x0000000000d88947 */ /* 0x000fea0003800000 */
[----:B------:R-:W-:Y:S01]  /*b20b0*/  MOV R3, R0 ;  /* 0x0000000000037202 */ /* 0x000fe20000000f00 */
[----:B------:R-:W-:-:S07]  /*b20c0*/  IMAD.MOV.U32 R8, RZ, RZ, RZ ;  /* 0x000000ffff087224 */ /* 0x000fce00078e00ff */
.L_x_2891:
        /* <DEDUP_REMOVED lines=17> */
.L_x_2884:
[----:B------:R-:W-:Y:S05]  /*b21e0*/  BSYNC.RECONVERGENT B1 ;  /* 0x0000000000017941 */ /* 0x000fea0003800200 */
.L_x_2883:
[----:B------:R-:W-:Y:S01]  /*b21f0*/  BSSY.RECONVERGENT B1, `(.L_x_2885) ;  /* 0x000000b000017945 */ /* 0x000fe20003800200 */
[----:B-----5:R-:W-:Y:S01]  /*b2200*/  IMAD R4, R4, 0x8, R9 ;  /* 0x0000000804047824 */ /* 0x020fe200078e0209 */
[----:B0-----:R-:W-:Y:S02]  /*b2210*/  SHF.R.U32.HI R0, RZ, 0x3, R7 ;  /* 0x00000003ff007819 */ /* 0x001fe40000011607 */
[----:B------:R-:W-:Y:S05]  /*b2220*/  @!P1 BRA `(.L_x_2886) ;  /* 0x00000000000c9947 */ /* 0x000fea0003800000 */
[----:B------:R-:W-:-:S06]  /*b2230*/  IMAD.U32 R0, R0, 0x4, R1 ;  /* 0x0000000400007824 */ /* 0x000fcc00078e0001 */
[----:B------:R-:W5:Y:S01]  /*b2240*/  LDL R0, [R0+0x18] ;  /* 0x0000180000007983 */ /* 0x000f620000100800 */
[----:B------:R-:W-:Y:S05]  /*b2250*/  BRA `(.L_x_2887) ;  /* 0x0000000000107947 */ /* 0x000fea0003800000 */
.L_x_2886:
[----:B------:R-:W-:-:S13]  /*b2260*/  LOP3.LUT P0, RZ, R7, 0x3, RZ, 0xc0, !PT ;  /* 0x0000000307ff7812 */ /* 0x000fda000780c0ff */
[----:B------:R-:W-:Y:S05]  /*b2270*/  @P0 BRA `(.L_x_2887) ;  /* 0x0000000000080947 */ /* 0x000fea0003800000 */
[----:B------:R-:W-:-:S06]  /*b2280*/  IMAD.U32 R0, R0, 0x4, R1 ;  /* 0x0000000400007824 */ /* 0x000fcc00078e0001 */
[----:B------:R-:W5:Y:S02]  /*b2290*/  LDL R0, [R0+0x98] ;  /* 0x0000980000007983 */ /* 0x000f640000100800 */
.L_x_2887:
[----:B------:R-:W-:Y:S05]  /*b22a0*/  BSYNC.RECONVERGENT B1 ;  /* 0x0000000000017941 */ /* 0x000fea0003800200 */
.L_x_2885:
        /* <DEDUP_REMOVED lines=12> */
.L_x_2889:
[----:B------:R-:W0:Y:S02]  /*b2370*/  LDC.64 R6, c[0x0][0x380] ;  /* 0x0000e000ff067b82 */ /* 0x000e240000000a00 */
[----:B0-----:R-:W-:-:S03]  /*b2380*/  IMAD.WIDE.U32 R6, R11, 0x8, R6 ;  /* 0x000000080b067825 */ /* 0x001fc600078e0006 */
[----:B------:R-:W-:-:S05]  /*b2390*/  IADD3 R6, P0, PT, R6, 0xc000000, RZ ;  /* 0x0c00000006067810 */ /* 0x000fca0007f1e0ff */
[----:B------:R-:W-:-:S05]  /*b23a0*/  IMAD.X R7, RZ, RZ, R7, P0 ;  /* 0x000000ffff077224 */ /* 0x000fca00000e0607 */
[----:B------:R0:W5:Y:S04]  /*b23b0*/  ATOMG.E.EXCH.64.STRONG.GPU PT, RZ, desc[UR36][R6.64+0x8], R4 ;  /* 0x8000080406ff79a8 */ /* 0x000168000c1ef524 */
[----:B------:R0:W5:Y:S02]  /*b23c0*/  LDG.E R3, desc[UR36][R38.64+0x30] ;  /* 0x0000302426037981 */ /* 0x000164000c1e1900 */
.L_x_2890:
[----:B------:R-:W-:Y:S05]  /*b23d0*/  BSYNC.RECONVERGENT B1 ;  /* 0x0000000000017941 */ /* 0x000fea0003800200 */
.L_x_2888:
[----:B------:R-:W-:-:S05]  /*b23e0*/  VIADD R8, R8, 0x1 ;  /* 0x0000000108087836 */ /* 0x000fca0000000000 */
[----:B-----5:R-:W-:-:S13]  /*b23f0*/  ISETP.GE.U32.AND P0, PT, R8, R3, PT ;  /* 0x000000030800720c */ /* 0x020fda0003f06070 */
[----:B------:R-:W-:Y:S05]  /*b2400*/  @!P0 BRA `(.L_x_2891) ;  /* 0xfffffffc00308947 */ /* 0x000fea000383ffff */
.L_x_2882:
[----:B------:R-:W-:Y:S05]  /*b2410*/  BSYNC B0 ;  /* 0x0000000000007941 */ /* 0x000fea0003800000 */
.L_x_2881:
[----:B------:R-:W2:Y:S01]  /*b2420*/  LDG.E R0, desc[UR36][R38.64+0x2c] ;  /* 0x00002c2426007981 */ /* 0x000ea2000c1e1900 */
[----:B------:R-:W-:Y:S01]  /*b2430*/  BSSY B0, `(.L_x_2892) ;  /* 0x00000c8000007945 */ /* 0x000fe20003800000 */
[----:B--2---:R-:W-:-:S13]  /*b2440*/  ISETP.NE.AND P0, PT, R0, RZ, PT ;  /* 0x000000ff0000720c */ /* 0x004fda0003f05270 */
[----:B------:R-:W-:Y:S05]  /*b2450*/  @!P0 BRA `(.L_x_2893) ;  /* 0x0000000c00148947 */ /* 0x000fea0003800000 */
[----:B01----:R0:W5:Y:S04]  /*b2460*/  LDL R4, [R1+0x118] ;  /* 0x0001180001047983 */ /* 0x0031680000100800 */
[----:B------:R0:W5:Y:S01]  /*b2470*/  LDL R0, [R1+0x920] ;  /* 0x0009200001007983 */ /* 0x0001620000100800 */
[----:B------:R-:W-:-:S07]  /*b2480*/  IMAD.MOV.U32 R3, RZ, RZ, RZ ;  /* 0x000000ffff037224 */ /* 0x000fce00078e00ff */
.L_x_2920:
[----:B--2---:R-:W-:-:S06]  /*b2490*/  IMAD.WIDE.U32 R8, R3, 0x8, R32 ;  /* 0x0000000803087825 */ /* 0x004fcc00078e0020 */
        /* <DEDUP_REMOVED lines=8> */
.L_x_2895:
[----:B------:R-:W-:-:S13]  /*b2520*/  LOP3.LUT P0, RZ, R8, 0x3, RZ, 0xc0, !PT ;  /* 0x0000000308ff7812 */ /* 0x000fda000780c0ff */
[----:B------:R-:W-:Y:S05]  /*b2530*/  @P0 BRA `(.L_x_2896) ;  /* 0x0000000000080947 */ /* 0x000fea0003800000 */
[----:B------:R-:W-:-:S06]  /*b2540*/  IMAD R10, R10, 0x4, R1 ;  /* 0x000000040a0a7824 */ /* 0x000fcc00078e0201 */
[----:B------:R-:W5:Y:S02]  /*b2550*/  LDL R10, [R10+0x98] ;  /* 0x000098000a0a7983 */ /* 0x000f640000100800 */
.L_x_2896:
[----:B------:R-:W-:Y:S05]  /*b2560*/  BSYNC.RECONVERGENT B1 ;  /* 0x0000000000017941 */ /* 0x000fea0003800200 */
.L_x_2894:
[----:B------:R-:W-:Y:S01]  /*b2570*/  LOP3.LUT P0, RZ, R9, 0x4, RZ, 0xc0, !PT ;  /* 0x0000000409ff7812 */ /* 0x000fe2000780c0ff */
[----:B------:R-:W-:Y:S01]  /*b2580*/  BSSY.RECONVERGENT B1, `(.L_x_2897) ;  /* 0x000000a000017945 */ /* 0x000fe20003800200 */
[----:B------:R-:W-:-:S11]  /*b2590*/  SHF.R.U32.HI R6, RZ, 0x3, R9 ;  /* 0x00000003ff067819 */ /* 0x000fd60000011609 */
[----:B------:R-:W-:Y:S05]  /*b25a0*/  @!P0 BRA `(.L_x_2898) ;  /* 0x00000000000c8947 */ /* 0x000fea0003800000 */
[----:B------:R-:W-:-:S06]  /*b25b0*/  IMAD.U32 R6, R6, 0x4, R1 ;  /* 0x0000000406067824 */ /* 0x000fcc00078e0001 */
[----:B------:R-:W5:Y:S01]  /*b25c0*/  LDL R6, [R6+0x18] ;  /* 0x0000180006067983 */ /* 0x000f620000100800 */
[----:B------:R-:W-:Y:S05]  /*b25d0*/  BRA `(.L_x_2899) ;  /* 0x0000000000107947 */ /* 0x000fea0003800000 */
.L_x_2898:
[----:B------:R-:W-:-:S13]  /*b25e0*/  LOP3.LUT P0, RZ, R9, 0x3, RZ, 0xc0, !PT ;  /* 0x0000000309ff7812 */ /* 0x000fda000780c0ff */
[----:B------:R-:W-:Y:S05]  /*b25f0*/  @P0 BRA `(.L_x_2899) ;  /* 0x0000000000080947 */ /* 0x000fea0003800000 */
[----:B------:R-:W-:-:S06]  /*b2600*/  IMAD.U32 R6, R6, 0x4, R1 ;  /* 0x0000000406067824 */ /* 0x000fcc00078e0001 */
[----:B------:R-:W5:Y:S02]  /*b2610*/  LDL R6, [R6+0x98] ;  /* 0x0000980006067983 */ /* 0x000f640000100800 */
.L_x_2899:
[----:B------:R-:W-:Y:S05]  /*b2620*/  BSYNC.RECONVERGENT B1 ;  /* 0x0000000000017941 */ /* 0x000fea0003800200 */
.L_x_2897:
        /* <DEDUP_REMOVED lines=12> */
.L_x_2919:
[----:B------:R-:W-:Y:S01]  /*b26f0*/  LOP3.LUT P0, RZ, R13, 0x7, RZ, 0xc0, !PT ;  /* 0x000000070dff7812 */ /* 0x000fe2000780c0ff */
[----:B------:R-:W-:Y:S05]  /*b2700*/  YIELD ;  /* 0x0000000000007946 */ /* 0x000fea0003800000 */
[----:B------:R-:W-:Y:S07]  /*b2710*/  BSSY B2, `(.L_x_2902) ;  /* 0x000001f000027945 */ /* 0x000fee0003800000 */
[----:B-1-3-5:R-:W-:Y:S05]  /*b2720*/  @P0 BRA `(.L_x_2903) ;  /* 0x0000000000740947 */ /* 0x02afea0003800000 */
[----:B------:R-:W1:Y:S01]  /*b2730*/  S2R R6, SR_CgaCtaId ;  /* 0x0000000000067919 */ /* 0x000e620000008800 */
[----:B------:R-:W-:-:S05]  /*b2740*/  MOV R5, 0x400 ;  /* 0x0000040000057802 */ /* 0x000fca0000000f00 */
[----:B------:R-:W-:-:S05]  /*b2750*/  VIADD R5, R5, 0x410 ;  /* 0x0000041005057836 */ /* 0x000fca0000000000 */
[----:B-1----:R-:W-:-:S07]  /*b2760*/  LEA R10, R6, R5, 0x18 ;  /* 0x00000005060a7211 */ /* 0x002fce00078ec0ff */
.L_x_2910:
[C---:B------:R-:W-:Y:S01]  /*b2770*/  ISETP.GT.U32.AND P0, PT, R13.reuse, 0xffff, PT ;  /* 0x0000ffff0d00780c */ /* 0x040fe20003f04070 */
[----:B------:R-:W-:Y:S05]  /*b2780*/  YIELD ;  /* 0x0000000000007946 */ /* 0x000fea0003800000 */
[----:B-1-3--:R-:W-:Y:S01]  /*b2790*/  SHF.R.U32.HI R7, RZ, 0x3, R13 ;  /* 0x00000003ff077819 */ /* 0x00afe2000001160d */
[----:B------:R-:W-:Y:S01]  /*b27a0*/  BSSY.RECONVERGENT B3, `(.L_x_2904) ;  /* 0x0000009000037945 */ /* 0x000fe20003800200 */
[----:B--2---:R-:W-:-:S03]  /*b27b0*/  LEA.HI R8, R13, R10, RZ, 0x1f ;  /* 0x0000000a0d087211 */ /* 0x004fc600078ff8ff */
[----:B------:R-:W-:Y:S02]  /*b27c0*/  IMAD.WIDE.U32 R6, R7, 0x4, R28 ;  /* 0x0000000407067825 */ /* 0x000fe400078e001c */
[----:B-----5:R-:W-:Y:S05]  /*b27d0*/  @P0 BRA `(.L_x_2905) ;  /* 0x00000000000c0947 */ /* 0x020fea0003800000 */
[----:B------:R-:W-:-:S06]  /*b27e0*/  IMAD.MOV.U32 R5, RZ, RZ, -0x1 ;  /* 0xffffffffff057424 */ /* 0x000fcc00078e00ff */
[----:B------:R2:W3:Y:S01]  /*b27f0*/  ATOMS.EXCH R5, [R8+0x10000], R5 ;  /* 0x010000050805738c */ /* 0x0004e20004000000 */
[----:B------:R-:W-:Y:S05]  /*b2800*/  BRA `(.L_x_2906) ;  /* 0x0000000000087947 */ /* 0x000fea0003800000 */
.L_x_2905:
[----:B------:R-:W-:-:S06]  /*b2810*/  IMAD.MOV.U32 R5, RZ, RZ, -0x1 ;  /* 0xffffffffff057424 */ /* 0x000fcc00078e00ff */
[----:B------:R1:W5:Y:S02]  /*b2820*/  ATOMG.E.EXCH.STRONG.GPU PT, R5, desc[UR36][R6.64], R5 ;  /* 0x80000005060579a8 */ /* 0x000364000c1ef124 */
.L_x_2906:
[----:B------:R-:W-:Y:S05]  /*b2830*/  BSYNC.RECONVERGENT B3 ;  /* 0x0000000000037941 */ /* 0x000fea0003800200 */
.L_x_2904:
[----:B---3-5:R-:W-:-:S05]  /*b2840*/  VIADD R9, R5, 0x1 ;  /* 0x0000000105097836 */ /* 0x028fca0000000000 */
[----:B------:R-:W-:-:S13]  /*b2850*/  ISETP.GE.U32.AND P1, PT, R9, 0x2, PT ;  /* 0x000000020900780c */ /* 0x000fda0003f26070 */
[----:B------:R-:W-:Y:S05]  /*b2860*/  @!P1 BRA `(.L_x_2903) ;  /* 0x0000000000249947 */ /* 0x000fea0003800000 */
[----:B------:R-:W-:Y:S04]  /*b2870*/  BSSY.RECONVERGENT B3, `(.L_x_2907) ;  /* 0x0000005000037945 */ /* 0x000fe80003800200 */
[----:B------:R-:W-:Y:S05]  /*b2880*/  @P0 BRA `(.L_x_2908) ;  /* 0x0000000000080947 */ /* 0x000fea0003800000 */
[----:B------:R3:W-:Y:S01]  /*b2890*/  ATOMS.EXCH RZ, [R8+0x10000], RZ ;  /* 0x010000ff08ff738c */ /* 0x0007e20004000000 */
[----:B------:R-:W-:Y:S05]  /*b28a0*/  BRA `(.L_x_2909) ;  /* 0x0000000000047947 */ /* 0x000fea0003800000 */
.L_x_2908:
[----:B------:R3:W5:Y:S02]  /*b28b0*/  ATOMG.E.EXCH.STRONG.GPU PT, RZ, desc[UR36][R6.64], RZ ;  /* 0x800000ff06ff79a8 */ /* 0x000764000c1ef124 */
.L_x_2909:
[----:B------:R-:W-:Y:S05]  /*b28c0*/  BSYNC.RECONVERGENT B3 ;  /* 0x0000000000037941 */ /* 0x000fea0003800200 */
.L_x_2907:
[----:B------:R-:W-:Y:S01]  /*b28d0*/  LOP3.LUT P0, RZ, R5, 0x7, RZ, 0xc0, !PT ;  /* 0x0000000705ff7812 */ /* 0x000fe2000780c0ff */
[----:B------:R-:W-:-:S12]  /*b28e0*/  IMAD.MOV.U32 R13, RZ, RZ, R5 ;  /* 0x000000ffff0d7224 */ /* 0x000fd800078e0005 */
[----:B------:R-:W-:Y:S05]  /*b28f0*/  @!P0 BRA `(.L_x_2910) ;  /* 0xfffffffc009c8947 */ /* 0x000fea000383ffff */
.L_x_2903:
[----:B------:R-:W-:Y:S05]  /*b2900*/  BSYNC B2 ;  /* 0x0000000000027941 */ /* 0x000fea0003800000 */
.L_x_2902:
        /* <DEDUP_REMOVED lines=15> */
.L_x_2913:
[----:B------:R-:W-:Y:S02]  /*b2a00*/  ISETP.GT.U32.AND P1, PT, R12, 0xffff, PT ;  /* 0x0000ffff0c00780c */ /* 0x000fe40003f24070 */
[----:B------:R-:W-:-:S11]  /*b2a10*/  SHF.R.U32.HI R5, RZ, 0x3, R12 ;  /* 0x00000003ff057819 */ /* 0x000fd6000001160c */
[----:B------:R-:W-:-:S06]  /*b2a20*/  @P1 IMAD.WIDE.U32 R6, R5, 0x4, R28 ;  /* 0x0000000405061825 */ /* 0x000fcc00078e001c */
[----:B------:R-:W3:Y:S01]  /*b2a30*/  @P1 LDG.E R6, desc[UR36][R6.64] ;  /* 0x0000002406061981 */ /* 0x000ee2000c1e1900 */
[----:B--2---:R-:W-:Y:S01]  /*b2a40*/  @!P1 MOV R8, 0x400 ;  /* 0x0000040000089802 */ /* 0x004fe20000000f00 */
        /* <DEDUP_REMOVED lines=9> */
.L_x_2912:
        /* <DEDUP_REMOVED lines=13> */
[----:B--2---:R-:W-:Y:S01]  /*b2bb0*/  IMAD.MOV.U32 R8, RZ, RZ, R13 ;  /* 0x000000ffff087224 */ /* 0x004fe200078e000d */
[----:B------:R-:W-:Y:S06]  /*b2bc0*/  BRA `(.L_x_2914) ;  /* 0x00000000001c7947 */ /* 0x000fec0003800000 */
.L_x_2917:
[----:B------:R-:W-:-:S05]  /*b2bd0*/  IMAD.WIDE.U32 R6, R7, 0x4, R28 ;  /* 0x0000000407067825 */ /* 0x000fca00078e001c */
[----:B------:R-:W3:Y:S02]  /*b2be0*/  ATOMG.E.EXCH.STRONG.GPU PT, R5, desc[UR36][R6.64], R13 ;  /* 0x8000000d060579a8 */ /* 0x000ee4000c1ef124 */
[----:B---3--:R-:W-:-:S13]  /*b2bf0*/  ISETP.NE.AND P0, PT, R5, -0x1, PT ;  /* 0xffffffff0500780c */ /* 0x008fda0003f05270 */
[----:B------:R-:W-:Y:S05]  /*b2c00*/  @!P0 BREAK.RELIABLE B2 ;  /* 0x0000000000028942 */ /* 0x000fea0003800100 */
[----:B------:R-:W-:Y:S05]  /*b2c10*/  @!P0 BRA `(.L_x_2918) ;  /* 0x0000000400108947 */ /* 0x000fea0003800000 */
[----:B------:R1:W5:Y:S01]  /*b2c20*/  ATOMG.E.EXCH.STRONG.GPU PT, RZ, desc[UR36][R6.64], RZ ;  /* 0x800000ff06ff79a8 */ /* 0x000362000c1ef124 */
[----:B--2---:R-:W-:-:S07]  /*b2c30*/  IMAD.MOV.U32 R8, RZ, RZ, R13 ;  /* 0x000000ffff087224 */ /* 0x004fce00078e000d */
.L_x_2914:
[----:B------:R-:W-:Y:S05]  /*b2c40*/  BSYNC.RELIABLE B2 ;  /* 0x0000000000027941 */ /* 0x000fea0003800100 */
.L_x_2911:
[----:B------:R-:W-:Y:S02]  /*b2c50*/  LOP3.LUT P0, RZ, R5, 0x7, RZ, 0xc0, !PT ;  /* 0x0000000705ff7812 */ /* 0x000fe4000780c0ff */
[----:B------:R-:W-:-:S04]  /*b2c60*/  LOP3.LUT P1, RZ, R8, 0x7, RZ, 0xc0, !PT ;  /* 0x0000000708ff7812 */ /* 0x000fc8000782c0ff */
[----:B------:R-:W-:-:S04]  /*b2c70*/  PLOP3.LUT P0, PT, P0, P1, PT, 0x20, 0x2 ;  /* 0x000000000002781c */ /* 0x000fc80000702470 */
[----:B------:R-:W-:Y:S02]  /*b2c80*/  SEL R12, R8, R5, P0 ;  /* 0x00000005080c7207 */ /* 0x000fe40000000000 */
[----:B------:R-:W-:Y:S02]  /*b2c90*/  SEL R13, R5, R8, P0 ;  /* 0x00000008050d7207 */ /* 0x000fe40000000000 */
[----:B------:R-:W-:-:S13]  /*b2ca0*/  LOP3.LUT P1, RZ, R12, 0x7, RZ, 0xc0, !PT ;  /* 0x000000070cff7812 */ /* 0x000fda000782c0ff */
[----:B------:R-:W-:Y:S05]  /*b2cb0*/  @!P1 BRA `(.L_x_2919) ;  /* 0xfffffff8008c9947 */ /* 0x000fea000383ffff */
.L_x_2901:
[----:B------:R-:W-:Y:S02]  /*b2cc0*/  IMAD.SHL.U32 R5, R12, 0x8, RZ ;  /* 0x000000080c057824 */ /* 0x000fe400078e00ff */
[----:B-1----:R-:W-:Y:S02]  /*b2cd0*/  IMAD.MOV.U32 R7, RZ, RZ, -0x203a400 ;  /* 0xfdfc5c00ff077424 */ /* 0x002fe400078e00ff */
        /* <DEDUP_REMOVED lines=32> */
.L_x_2916:
        /* <DEDUP_REMOVED lines=17> */
.L_x_2915:
[C---:B------:R-:W-:Y:S01]  /*b2ff0*/  IMAD.SHL.U32 R8, R4.reuse, 0x8, RZ ;  /* 0x0000000804087824 */ /* 0x040fe200078e00ff */
[----:B------:R-:W-:-:S04]  /*b3000*/  IADD3 R6, PT, PT, R4, 0x1, RZ ;  /* 0x0000000104067810 */ /* 0x000fc80007ffe0ff */
[----:B------:R-:W-:Y:S01]  /*b3010*/  LOP3.LUT R8, R8, 0x7f8, RZ, 0xc0, !PT ;  /* 0x000007f808087812 */ /* 0x000fe200078ec0ff */
[----:B------:R1:W-:Y:S01]  /*b3020*/  STL [R1+0x118], R6 ;  /* 0x0001180601007387 */ /* 0x0003e20000100800 */
[----:B------:R-:W-:-:S03]  /*b3030*/  IMAD.MOV.U32 R4, RZ, RZ, R6 ;  /* 0x000000ffff047224 */ /* 0x000fc600078e0006 */
[----:B------:R-:W-:-:S05]  /*b3040*/  IMAD.IADD R5, R1, 0x1, R8 ;  /* 0x0000000101057824 */ /* 0x000fca00078e0208 */
[----:B------:R1:W-:Y:S02]  /*b3050*/  STL.64 [R5+0x120], R12 ;  /* 0x0001200c05007387 */ /* 0x0003e40000100a00 */
.L_x_2918:
[----:B------:R-:W-:Y:S05]  /*b3060*/  BSYNC B1 ;  /* 0x0000000000017941 */ /* 0x000fea0003800000 */
.L_x_2900:
[----:B-1-3--:R-:W3:Y:S01]  /*b3070*/  LDG.E R6, desc[UR36][R38.64+0x2c] ;  /* 0x00002c2426067981 */ /* 0x00aee2000c1e1900 */
[----:B------:R-:W-:-:S05]  /*b3080*/  VIADD R3, R3, 0x1 ;  /* 0x0000000103037836 */ /* 0x000fca0000000000 */
[----:B---3--:R-:W-:-:S13]  /*b3090*/  ISETP.GE.U32.AND P0, PT, R3, R6, PT ;  /* 0x000000060300720c */ /* 0x008fda0003f06070 */
[----:B------:R-:W-:Y:S05]  /*b30a0*/  @!P0 BRA `(.L_x_2920) ;  /* 0xfffffff000f88947 */ /* 0x000fea000383ffff */
.L_x_2893:
[----:B------:R-:W-:Y:S05]  /*b30b0*/  BSYNC B0 ;  /* 0x0000000000007941 */ /* 0x000fea0003800000 */
.L_x_2892:
        /* <DEDUP_REMOVED lines=8> */
.L_x_2922:
[----:B------:R-:W-:-:S13]  /*b3140*/  LOP3.LUT P0, RZ, R3, 0x3, RZ, 0xc0, !PT ;  /* 0x0000000303ff7812 */ /* 0x000fda000780c0ff */
[----:B------:R-:W-:Y:S05]  /*b3150*/  @P0 BRA `(.L_x_2923) ;  /* 0x0000000000080947 */ /* 0x000fea0003800000 */
[----:B------:R-:W-:-:S06]  /*b3160*/  IMAD R0, R0, 0x4, R1 ;  /* 0x0000000400007824 */ /* 0x000fcc00078e0201 */
[----:B------:R-:W5:Y:S02]  /*b3170*/  LDL R0, [R0+0x98] ;  /* 0x0000980000007983 */ /* 0x000f640000100800 */
.L_x_2923:
[----:B------:R-:W-:Y:S05]  /*b3180*/  BSYNC.RECONVERGENT B0 ;  /* 0x0000000000007941 */ /* 0x000fea0003800200 */
.L_x_2921:
[----:B------:R-:W-:Y:S01]  /*b3190*/  LOP3.LUT P0, R3, R3, 0x7, RZ, 0xc0, !PT ;  /* 0x0000000703037812 */ /* 0x000fe2000780c0ff */
[----:B------:R-:W-:Y:S03]  /*b31a0*/  BSSY B0, `(.L_x_2924) ;  /* 0x00000a2000007945 */ /* 0x000fe60003800000 */
[----:B------:R-:W-:Y:S01]  /*b31b0*/  ISETP.EQ.AND P0, PT, R42, RZ, P0 ;  /* 0x000000ff2a00720c */ /* 0x000fe20000702270 */
[----:B-----5:R-:W-:-:S05]  /*b31c0*/  IMAD R3, R0, 0x8, R3 ;  /* 0x0000000800037824 */ /* 0x020fca00078e0203 */
[----:B0-----:R-:W-:Y:S02]  /*b31d0*/  SEL R6, R34, R3, P0 ;  /* 0x0000000322067207 */ /* 0x001fe40000000000 */
[----:B-1----:R-:W-:Y:S02]  /*b31e0*/  SEL R7, R3, R34, P0 ;  /* 0x0000002203077207 */ /* 0x002fe40000000000 */
[----:B------:R-:W-:-:S13]  /*b31f0*/  LOP3.LUT P1, RZ, R6, 0x7, RZ, 0xc0, !PT ;  /* 0x0000000706ff7812 */ /* 0x000fda000782c0ff */
[----:B------:R-:W-:Y:S05]  /*b3200*/  @P1 BRA `(.L_x_2925) ;  /* 0x0000000400741947 */ /* 0x000fea0003800000 */
.L_x_2943:
[----:B------:R-:W-:Y:S01]  /*b3210*/  LOP3.LUT P0, RZ, R7, 0x7, RZ, 0xc0, !PT ;  /* 0x0000000707ff7812 */ /* 0x000fe2000780c0ff */
[----:B------:R-:W-:Y:S05]  /*b3220*/  YIELD ;  /* 0x0000000000007946 */ /* 0x000fea0003800000 */
[----:B------:R-:W-:Y:S07]  /*b3230*/  BSSY B1, `(.L_x_2926) ;  /* 0x000001f000017945 */ /* 0x000fee0003800000 */
[----:B0--3-5:R-:W-:Y:S05]  /*b3240*/  @P0 BRA `(.L_x_2927) ;  /* 0x0000000000740947 */ /* 0x029fea0003800000 */
[----:B------:R-:W2:Y:S01]  /*b3250*/  S2R R3, SR_CgaCtaId ;  /* 0x0000000000037919 */ /* 0x000ea20000008800 */
[----:B------:R-:W-:-:S05]  /*b3260*/  MOV R0, 0x400 ;  /* 0x0000040000007802 */ /* 0x000fca0000000f00 */
[----:B------:R-:W-:-:S05]  /*b3270*/  VIADD R0, R0, 0x410 ;  /* 0x0000041000007836 */ /* 0x000fca0000000000 */
[----:B--2---:R-:W-:-:S07]  /*b3280*/  LEA R8, R3, R0, 0x18 ;  /* 0x0000000003087211 */ /* 0x004fce00078ec0ff */
.L_x_2934:
        /* <DEDUP_REMOVED lines=10> */
.L_x_2929:
[----:B------:R-:W-:-:S05]  /*b3330*/  IMAD.MOV.U32 R9, RZ, RZ, -0x1 ;  /* 0xffffffffff097424 */ /* 0x000fca00078e00ff */
[----:B------:R0:W5:Y:S02]  /*b3340*/  ATOMG.E.EXCH.STRONG.GPU PT, R0, desc[UR36][R4.64], R9 ;  /* 0x80000009040079a8 */ /* 0x000164000c1ef124 */
.L_x_2930:
[----:B------:R-:W-:Y:S05]  /*b3350*/  BSYNC.RECONVERGENT B2 ;  /* 0x0000000000027941 */ /* 0x000fea0003800200 */
.L_x_2928:
[----:B0-2--5:R-:W-:-:S05]  /*b3360*/  VIADD R9, R0, 0x1 ;  /* 0x0000000100097836 */ /* 0x025fca0000000000 */
[----:B------:R-:W-:-:S13]  /*b3370*/  ISETP.GE.U32.AND P1, PT, R9, 0x2, PT ;  /* 0x000000020900780c */ /* 0x000fda0003f26070 */
[----:B------:R-:W-:Y:S05]  /*b3380*/  @!P1 BRA `(.L_x_2927) ;  /* 0x0000000000249947 */ /* 0x000fea0003800000 */
[----:B------:R-:W-:Y:S04]  /*b3390*/  BSSY.RECONVERGENT B2, `(.L_x_2931) ;  /* 0x0000005000027945 */ /* 0x000fe80003800200 */
[----:B------:R-:W-:Y:S05]  /*b33a0*/  @P0 BRA `(.L_x_2932) ;  /* 0x0000000000080947 */ /* 0x000fea0003800000 */
[----:B------:R2:W-:Y:S01]  /*b33b0*/  ATOMS.EXCH RZ, [R3+0x10000], RZ ;  /* 0x010000ff03ff738c */ /* 0x0005e20004000000 */
[----:B------:R-:W-:Y:S05]  /*b33c0*/  BRA `(.L_x_2933) ;  /* 0x0000000000047947 */ /* 0x000fea0003800000 */
.L_x_2932:
[----:B------:R0:W5:Y:S02]  /*b33d0*/  ATOMG.E.EXCH.STRONG.GPU PT, RZ, desc[UR36][R4.64], RZ ;  /* 0x800000ff04ff79a8 */ /* 0x000164000c1ef124 */
.L_x_2933:
[----:B------:R-:W-:Y:S05]  /*b33e0*/  BSYNC.RECONVERGENT B2 ;  /* 0x0000000000027941 */ /* 0x000fea0003800200 */
.L_x_2931:
[----:B------:R-:W-:Y:S01]  /*b33f0*/  LOP3.LUT P0, RZ, R0, 0x7, RZ, 0xc0, !PT ;  /* 0x0000000700ff7812 */ /* 0x000fe2000780c0ff */
[----:B------:R-:W-:-:S12]  /*b3400*/  IMAD.MOV.U32 R7, RZ, RZ, R0 ;  /* 0x000000ffff077224 */ /* 0x000fd800078e0000 */
[----:B------:R-:W-:Y:S05]  /*b3410*/  @!P0 BRA `(.L_x_2934) ;  /* 0xfffffffc009c8947 */ /* 0x000fea000383ffff */
.L_x_2927:
[----:B------:R-:W-:Y:S05]  /*b3420*/  BSYNC B1 ;  /* 0x0000000000017941 */ /* 0x000fea0003800000 */
.L_x_2926:
        /* <DEDUP_REMOVED lines=15> */
.L_x_2937:
        /* <DEDUP_REMOVED lines=14> */
.L_x_2936:
        /* <DEDUP_REMOVED lines=15> */
.L_x_2941:
[----:B------:R-:W-:-:S05]  /*b36f0*/  IMAD.WIDE.U32 R4, R5, 0x4, R28 ;  /* 0x0000000405047825 */ /* 0x000fca00078e001c */
[----:B------:R-:W3:Y:S02]  /*b3700*/  ATOMG.E.EXCH.STRONG.GPU PT, R0, desc[UR36][R4.64], R7 ;  /* 0x80000007040079a8 */ /* 0x000ee4000c1ef124 */
[----:B---3--:R-:W-:-:S13]  /*b3710*/  ISETP.NE.AND P0, PT, R0, -0x1, PT ;  /* 0xffffffff0000780c */ /* 0x008fda0003f05270 */
[----:B------:R-:W-:Y:S05]  /*b3720*/  @!P0 BREAK.RELIABLE B1 ;  /* 0x0000000000018942 */ /* 0x000fea0003800100 */
[----:B------:R-:W-:Y:S05]  /*b3730*/  @!P0 BRA `(.L_x_2942) ;  /* 0x0000000400208947 */ /* 0x000fea0003800000 */
[----:B------:R3:W5:Y:S01]  /*b3740*/  ATOMG.E.EXCH.STRONG.GPU PT, RZ, desc[UR36][R4.64], RZ ;  /* 0x800000ff04ff79a8 */ /* 0x000762000c1ef124 */
[----:B-12---:R-:W-:-:S07]  /*b3750*/  IMAD.MOV.U32 R3, RZ, RZ, R7 ;  /* 0x000000ffff037224 */ /* 0x006fce00078e0007 */
.L_x_2938:
[----:B------:R-:W-:Y:S05]  /*b3760*/  BSYNC.RELIABLE B1 ;  /* 0x0000000000017941 */ /* 0x000fea0003800100 */
.L_x_2935:
[----:B------:R-:W-:Y:S02]  /*b3770*/  LOP3.LUT P0, RZ, R0, 0x7, RZ, 0xc0, !PT ;  /* 0x0000000700ff7812 */ /* 0x000fe4000780c0ff */
[----:B------:R-:W-:-:S04]  /*b3780*/  LOP3.LUT P1, RZ, R3, 0x7, RZ, 0xc0, !PT ;  /* 0x0000000703ff7812 */ /* 0x000fc8000782c0ff */
[----:B------:R-:W-:-:S04]  /*b3790*/  PLOP3.LUT P0, PT, P0, P1, PT, 0x20, 0x2 ;  /* 0x000000000002781c */ /* 0x000fc80000702470 */
[----:B------:R-:W-:Y:S02]  /*b37a0*/  SEL R6, R3, R0, P0 ;  /* 0x0000000003067207 */ /* 0x000fe40000000000 */
[----:B------:R-:W-:Y:S02]  /*b37b0*/  SEL R7, R0, R3, P0 ;  /* 0x0000000300077207 */ /* 0x000fe40000000000 */
[----:B------:R-:W-:-:S13]  /*b37c0*/  LOP3.LUT P1, RZ, R6, 0x7, RZ, 0xc0, !PT ;  /* 0x0000000706ff7812 */ /* 0x000fda000782c0ff */
[----:B------:R-:W-:Y:S05]  /*b37d0*/  @!P1 BRA `(.L_x_2943) ;  /* 0xfffffff8008c9947 */ /* 0x000fea000383ffff */
.L_x_2925:
[----:B------:R-:W-:Y:S02]  /*b37e0*/  IMAD.SHL.U32 R0, R6, 0x8, RZ ;  /* 0x0000000806007824 */ /* 0x000fe400078e00ff */
[----:B------:R-:W-:Y:S02]  /*b37f0*/  IMAD.MOV.U32 R3, RZ, RZ, -0x4f0f0efe ;  /* 0xb0f0f102ff037424 */ /* 0x000fe400078e00ff */
[----:B------:R-:W-:Y:S01]  /*b3800*/  IMAD.MOV.U32 R9, RZ, RZ, -0x40000000 ;  /* 0xc0000000ff097424 */ /* 0x000fe200078e00ff */
[----:B------:R-:W-:Y:S01]  /*b3810*/  LOP3.LUT R0, R0, 0x38, RZ, 0xc0, !PT ;  /* 0x0000003800007812 */ /* 0x000fe200078ec0ff */
[----:B---3--:R-:W-:-:S03]  /*b3820*/  IMAD.MOV.U32 R5, RZ, RZ, -0x203a400 ;  /* 0xfdfc5c00ff057424 */ /* 0x008fc600078e00ff */
        /* <DEDUP_REMOVED lines=15> */
[----:B--2---:R-:W-:Y:S02]  /*b3920*/  IMAD.MOV.U32 R8, RZ, RZ, R6 ;  /* 0x000000ffff087224 */ /* 0x004fe400078e0006 */
[----:B------:R-:W-:Y:S02]  /*b3930*/  IMAD.MOV.U32 R9, RZ, RZ, R7 ;  /* 0x000000ffff097224 */ /* 0x000fe400078e0007 */
[----:B---3--:R-:W-:-:S05]  /*b3940*/  @P0 IMAD.SHL.U32 R0, R3, 0x8, RZ ;  /* 0x0000000803000824 */ /* 0x008fca00078e00ff */
        /* <DEDUP_REMOVED lines=13> */
.L_x_2940:
        /* <DEDUP_REMOVED lines=19> */
.L_x_2939:
[----:B------:R-:W2:Y:S02]  /*b3b50*/  LDL R3, [R1+0x118] ;  /* 0x0001180001037983 */ /* 0x000ea40000100800 */
[----:B--2---:R-:W-:-:S05]  /*b3b60*/  IMAD.SHL.U32 R0, R3, 0x8, RZ ;  /* 0x0000000803007824 */ /* 0x004fca00078e00ff */
[----:B------:R-:W-:Y:S01]  /*b3b70*/  LOP3.LUT R4, R0, 0x7f8, RZ, 0xc0, !PT ;  /* 0x000007f800047812 */ /* 0x000fe200078ec0ff */
[----:B------:R-:W-:-:S04]  /*b3b80*/  VIADD R0, R3, 0x1 ;  /* 0x0000000103007836 */ /* 0x000fc80000000000 */
[----:B------:R-:W-:Y:S01]  /*b3b90*/  IMAD.IADD R3, R1, 0x1, R4 ;  /* 0x0000000101037824 */ /* 0x000fe200078e0204 */
[----:B------:R3:W-:Y:S04]  /*b3ba0*/  STL [R1+0x118], R0 ;  /* 0x0001180001007387 */ /* 0x0007e80000100800 */
[----:B------:R3:W-:Y:S02]  /*b3bb0*/  STL.64 [R3+0x120], R6 ;  /* 0x0001200603007387 */ /* 0x0007e40000100a00 */
.L_x_2942:
[----:B------:R-:W-:Y:S05]  /*b3bc0*/  BSYNC B0 ;  /* 0x0000000000007941 */ /* 0x000fea0003800000 */
.L_x_2924:
[----:B------:R-:W-:Y:S05]  /*b3bd0*/  BRA `(.L_x_2855) ;  /* 0x000001cc00347947 */ /* 0x000fea0003800000 */
.L_x_2809:
        /* <DEDUP_REMOVED lines=17> */
[----:B------:R-:W-:Y:S01]  /*b3cf0*/  IMAD.MOV.U32 R26, RZ, RZ, R6 ;  /* 0x000000ffff1a7224 */ /* 0x000fe200078e0006 */
[----:B------:R-:W0:Y:S02]  /*b3d00*/  S2R R4, SR_CgaCtaId ;  /* 0x0000000000047919 */ /* 0x000e240000008800 */
        /* <DEDUP_REMOVED lines=10> */
.L_x_2953:
[C---:B------:R-:W-:Y:S01]  /*b3db0*/  ISETP.GT.U32.AND P0, PT, R27.reuse, 0xffff, PT ;  /* 0x0000ffff1b00780c */ /* 0x040fe20003f04070 */
[----:B------:R-:W-:Y:S05]  /*b3dc0*/  YIELD ;  /* 0x0000000000007946 */ /* 0x000fea0003800000 */
[----:B-123--:R-:W-:Y:S01]  /*b3dd0*/  SHF.R.U32.HI R7, RZ, 0x3, R27 ;  /* 0x00000003ff077819 */ /* 0x00efe2000001161b */
[----:B------:R-:W-:Y:S01]  /*b3de0*/  BSSY.RECONVERGENT B1, `(.L_x_2947) ;  /* 0x0000009000017945 */ /* 0x000fe20003800200 */
[----:B0-----:R-:W-:-:S03]  /*b3df0*/  LEA.HI R3, R27, R23, RZ, 0x1f ;  /* 0x000000171b037211 */ /* 0x001fc600078ff8ff */
[----:B------:R-:W-:Y:S02]  /*b3e00*/  IMAD.WIDE.U32 R6, R7, 0x4, R28 ;  /* 0x0000000407067825 */ /* 0x000fe400078e001c */
[----:B------:R-:W-:Y:S05]  /*b3e10*/  @P0 BRA `(.L_x_2948) ;  /* 0x00000000000c0947 */ /* 0x000fea0003800000 */
[----:B0-----:R-:W-:-:S06]  /*b3e20*/  IMAD.MOV.U32 R0, RZ, RZ, -0x1 ;  /* 0xffffffffff007424 */ /* 0x001fcc00078e00ff */
[----:B------:R0:W1:Y:S01]  /*b3e30*/  ATOMS.EXCH R0, [R3+0x10000], R0 ;  /* 0x010000000300738c */ /* 0x0000620004000000 */
[----:B------:R-:W-:Y:S05]  /*b3e40*/  BRA `(.L_x_2949) ;  /* 0x0000000000087947 */ /* 0x000fea0003800000 */
.L_x_2948:
[----:B------:R-:W-:-:S05]  /*b3e50*/  IMAD.MOV.U32 R9, RZ, RZ, -0x1 ;  /* 0xffffffffff097424 */ /* 0x000fca00078e00ff */
[----:B0-----:R2:W5:Y:S02]  /*b3e60*/  ATOMG.E.EXCH.STRONG.GPU PT, R0, desc[UR36][R6.64], R9 ;  /* 0x80000009060079a8 */ /* 0x001564000c1ef124 */
.L_x_2949:
[----:B------:R-:W-:Y:S05]  /*b3e70*/  BSYNC.RECONVERGENT B1 ;  /* 0x0000000000017941 */ /* 0x000fea0003800200 */
.L_x_2947:
[----:B-1---5:R-:W-:-:S05]  /*b3e80*/  VIADD R8, R0, 0x1 ;  /* 0x0000000100087836 */ /* 0x022fca0000000000 */
[----:B------:R-:W-:-:S13]  /*b3e90*/  ISETP.GE.U32.AND P1, PT, R8, 0x2, PT ;  /* 0x000000020800780c */ /* 0x000fda0003f26070 */
[----:B------:R-:W-:Y:S05]  /*b3ea0*/  @!P1 BRA `(.L_x_2946) ;  /* 0x0000000000249947 */ /* 0x000fea0003800000 */
[----:B------:R-:W-:Y:S04]  /*b3eb0*/  BSSY.RECONVERGENT B1, `(.L_x_2950) ;  /* 0x0000005000017945 */ /* 0x000fe80003800200 */
[----:B------:R-:W-:Y:S05]  /*b3ec0*/  @P0 BRA `(.L_x_2951) ;  /* 0x0000000000080947 */ /* 0x000fea0003800000 */
[----:B------:R3:W-:Y:S01]  /*b3ed0*/  ATOMS.EXCH RZ, [R3+0x10000], RZ ;  /* 0x010000ff03ff738c */ /* 0x0007e20004000000 */
[----:B------:R-:W-:Y:S05]  /*b3ee0*/  BRA `(.L_x_2952) ;  /* 0x0000000000047947 */ /* 0x000fea0003800000 */
.L_x_2951:
[----:B------:R1:W5:Y:S02]  /*b3ef0*/  ATOMG.E.EXCH.STRONG.GPU PT, RZ, desc[UR36][R6.64], RZ ;  /* 0x800000ff06ff79a8 */ /* 0x000364000c1ef124 */
.L_x_2952:
[----:B------:R-:W-:Y:S05]  /*b3f00*/  BSYNC.RECONVERGENT B1 ;  /* 0x0000000000017941 */ /* 0x000fea0003800200 */
.L_x_2950:
[----:B------:R-:W-:Y:S02]  /*b3f10*/  LOP3.LUT P0, RZ, R0, 0x7, RZ, 0xc0, !PT ;  /* 0x0000000700ff7812 */ /* 0x000fe4000780c0ff */
[----:B------:R-:W-:-:S11]  /*b3f20*/  MOV R27, R0 ;  /* 0x00000000001b7202 */ /* 0x000fd60000000f00 */
[----:B------:R-:W-:Y:S05]  /*b3f30*/  @!P0 BRA `(.L_x_2953) ;  /* 0xfffffffc009c8947 */ /* 0x000fea000383ffff */
.L_x_2946:
[----:B------:R-:W-:Y:S05]  /*b3f40*/  BSYNC B0 ;  /* 0x0000000000007941 */ /* 0x000fea0003800000 */
.L_x_2945:
[----:B------:R-:W-:Y:S01]  /*b3f50*/  LOP3.LUT P0, RZ, R5, 0x7, RZ, 0xc0, !PT ;  /* 0x0000000705ff7812 */ /* 0x000fe2000780c0ff */
[----:B------:R-:W-:Y:S01]  /*b3f60*/  BSSY B0, `(.L_x_2954) ;  /* 0x000001c000007945 */ /* 0x000fe20003800000 */
[----:B------:R-:W-:-:S11]  /*b3f70*/  IMAD.MOV.U32 R33, RZ, RZ, R5 ;  /* 0x000000ffff217224 */ /* 0x000fd600078e0005 */
[----:B------:R-:W-:Y:S05]  /*b3f80*/  @P0 BRA `(.L_x_2955) ;  /* 0x0000000000640947 */ /* 0x000fea0003800000 */
.L_x_2962:
[C---:B------:R-:W-:Y:S01]  /*b3f90*/  ISETP.GT.U32.AND P0, PT, R33.reuse, 0xffff, PT ;  /* 0x0000ffff2100780c */ /* 0x040fe20003f04070 */
[----:B------:R-:W-:Y:S05]  /*b3fa0*/  YIELD ;  /* 0x0000000000007946 */ /* 0x000fea0003800000 */
[----:B01----:R-:W-:Y:S01]  /*b3fb0*/  SHF.R.U32.HI R5, RZ, 0x3, R33 ;  /* 0x00000003ff057819 */ /* 0x003fe20000011621 */
[----:B------:R-:W-:Y:S01]  /*b3fc0*/  BSSY.RECONVERGENT B1, `(.L_x_2956) ;  /* 0x0000009000017945 */ /* 0x000fe20003800200 */
[----:B0-23--:R-:W-:-:S03]  /*b3fd0*/  LEA.HI R3, R33, R23, RZ, 0x1f ;  /* 0x0000001721037211 */ /* 0x00dfc600078ff8ff */
[----:B------:R-:W-:Y:S02]  /*b3fe0*/  IMAD.WIDE.U32 R4, R5, 0x4, R28 ;  /* 0x0000000405047825 */ /* 0x000fe400078e001c */
[----:B------:R-:W-:Y:S05]  /*b3ff0*/  @P0 BRA `(.L_x_2957) ;  /* 0x00000000000c0947 */ /* 0x000fea0003800000 */
[----:B------:R-:W-:-:S06]  /*b4000*/  IMAD.MOV.U32 R0, RZ, RZ, -0x1 ;  /* 0xffffffffff007424 */ /* 0x000fcc00078e00ff */
[----:B------:R0:W3:Y:S01]  /*b4010*/  ATOMS.EXCH R0, [R3+0x10000], R0 ;  /* 0x010000000300738c */ /* 0x0000e20004000000 */
[----:B------:R-:W-:Y:S05]  /*b4020*/  BRA `(.L_x_2958) ;  /* 0x0000000000087947 */ /* 0x000fea0003800000 */
.L_x_2957:
[----:B-12---:R-:W-:-:S05]  /*b4030*/  IMAD.MOV.U32 R7, RZ, RZ, -0x1 ;  /* 0xffffffffff077424 */ /* 0x006fca00078e00ff */
[----:B------:R0:W5:Y:S02]  /*b4040*/  ATOMG.E.EXCH.STRONG.GPU PT, R0, desc[UR36][R4.64], R7 ;  /* 0x80000007040079a8 */ /* 0x000164000c1ef124 */
.L_x_2958:
[----:B------:R-:W-:Y:S05]  /*b4050*/  BSYNC.RECONVERGENT B1 ;  /* 0x0000000000017941 */ /* 0x000fea0003800200 */
.L_x_2956:
[----:B-123-5:R-:W-:-:S05]  /*b4060*/  VIADD R6, R0, 0x1 ;  /* 0x0000000100067836 */ /* 0x02efca0000000000 */
[----:B------:R-:W-:-:S13]  /*b4070*/  ISETP.GE.U32.AND P1, PT, R6, 0x2, PT ;  /* 0x000000020600780c */ /* 0x000fda0003f26070 */
[----:B------:R-:W-:Y:S05]  /*b4080*/  @!P1 BRA `(.L_x_2955) ;  /* 0x0000000000249947 */ /* 0x000fea0003800000 */
[----:B------:R-:W-:Y:S04]  /*b4090*/  BSSY.RECONVERGENT B1, `(.L_x_2959) ;  /* 0x0000005000017945 */ /* 0x000fe80003800200 */
[----:B------:R-:W-:Y:S05]  /*b40a0*/  @P0 BRA `(.L_x_2960) ;  /* 0x0000000000080947 */ /* 0x000fea0003800000 */
[----:B------:R2:W-:Y:S01]  /*b40b0*/  ATOMS.EXCH RZ, [R3+0x10000], RZ ;  /* 0x010000ff03ff738c */ /* 0x0005e20004000000 */
[----:B------:R-:W-:Y:S05]  /*b40c0*/  BRA `(.L_x_2961) ;  /* 0x0000000000047947 */ /* 0x000fea0003800000 */
.L_x_2960:
[----:B------:R1:W5:Y:S02]  /*b40d0*/  ATOMG.E.EXCH.STRONG.GPU PT, RZ, desc[UR36][R4.64], RZ ;  /* 0x800000ff04ff79a8 */ /* 0x000364000c1ef124 */
.L_x_2961:
[----:B------:R-:W-:Y:S05]  /*b40e0*/  BSYNC.RECONVERGENT B1 ;  /* 0x0000000000017941 */ /* 0x000fea0003800200 */
.L_x_2959:
[----:B------:R-:W-:Y:S01]  /*b40f0*/  LOP3.LUT P0, RZ, R0, 0x7, RZ, 0xc0, !PT ;  /* 0x0000000700ff7812 */ /* 0x000fe2000780c0ff */
[----:B------:R-:W-:-:S12]  /*b4100*/  IMAD.MOV.U32 R33, RZ, RZ, R0 ;  /* 0x000000ffff217224 */ /* 0x000fd800078e0000 */
[----:B------:R-:W-:Y:S05]  /*b4110*/  @!P0 BRA `(.L_x_2962) ;  /* 0xfffffffc009c8947 */ /* 0x000fea000383ffff */
.L_x_2955:
[----:B------:R-:W-:Y:S05]  /*b4120*/  BSYNC B0 ;  /* 0x0000000000007941 */ /* 0x000fea0003800000 */
.L_x_2954:
[C---:B------:R-:W-:Y:S01]  /*b4130*/  LOP3.LUT P1, RZ, R27.reuse, 0x4, RZ, 0xc0, !PT ;  /* 0x000000041bff7812 */ /* 0x040fe2000782c0ff */
[----:B------:R-:W-:Y:S01]  /*b4140*/  BSSY B8, `(.L_x_2963) ;  /* 0x00000d0000087945 */ /* 0x000fe20003800000 */
[----:B------:R-:W-:Y:S01]  /*b4150*/  LOP3.LUT P0, RZ, R27, 0x3, RZ, 0xc0, !PT ;  /* 0x000000031bff7812 */ /* 0x000fe2000780c0ff */
[----:B------:R-:W-:-:S03]  /*b4160*/  IMAD.MOV.U32 R32, RZ, RZ, R27 ;  /* 0x000000ffff207224 */ /* 0x000fc600078e001b */
[----:B------:R-:W-:-:S04]  /*b4170*/  PLOP3.LUT P0, PT, P1, P0, PT, 0x8, 0x80 ;  /* 0x000000000080781c */ /* 0x000fc80000f00170 */
[----:B------:R-:W-:-:S13]  /*b4180*/  ISETP.GT.U32.OR P0, PT, R27, 0xffff, P0 ;  /* 0x0000ffff1b00780c */ /* 0x000fda0000704470 */
[----:B------:R-:W-:Y:S05]  /*b4190*/  @P0 BRA `(.L_x_2964) ;  /* 0x0000000c00280947 */ /* 0x000fea0003800000 */
[----:B01----:R-:W-:-:S04]  /*b41a0*/  IADD3 R4, P0, PT, R24, -0x80000000, RZ ;  /* 0x8000000018047810 */ /* 0x003fc80007f1e0ff */
[----:B------:R-:W-:Y:S02]  /*b41b0*/  IADD3 R4, P1, PT, R4, 0xc000000, RZ ;  /* 0x0c00000004047810 */ /* 0x000fe40007f3e0ff */
[----:B------:R-:W-:-:S05]  /*b41c0*/  IADD3.X R0, PT, PT, R25, 0x1, RZ, P0, !PT ;  /* 0x0000000119007810 */ /* 0x000fca00007fe4ff */
[----:B------:R-:W-:-:S05]  /*b41d0*/  IMAD.X R5, RZ, RZ, R0, P1 ;  /* 0x000000ffff057224 */ /* 0x000fca00008e0600 */
[----:B------:R-:W2:Y:S02]  /*b41e0*/  LDG.E R0, desc[UR36][R4.64+0x10008] ;  /* 0x0100082404007981 */ /* 0x000ea4000c1e1900 */
[----:B--23--:R-:W-:-:S05]  /*b41f0*/  LOP3.LUT R3, R0, 0x7fff, RZ, 0xc0, !PT ;  /* 0x00007fff00037812 */ /* 0x00cfca00078ec0ff */
        /* <DEDUP_REMOVED lines=11> */
.L_x_2969:
        /* <DEDUP_REMOVED lines=13> */
[----:B-1--45:R-:W-:Y:S05]  /*b4380*/  CALL.ABS.NOINC R8 ;  /* 0x0000000008007343 */ /* 0x032fea0003c00000 */
.L_x_2968:
[----:B------:R0:W-:Y:S05]  /*b4390*/  BMOV.32 B0, R38 ;  /* 0x0000002600007356 */ /* 0x0001ea0000000000 */
[----:B------:R-:W-:Y:S05]  /*b43a0*/  BSYNC.RECONVERGENT B0 ;  /* 0x0000000000007941 */ /* 0x000fea0003800200 */
.L_x_2967:
        /* <DEDUP_REMOVED lines=15> */
.L_x_2966:
[----:B------:R-:W-:Y:S05]  /*b44a0*/  BSYNC.RECONVERGENT B7 ;  /* 0x0000000000077941 */ /* 0x000fea0003800200 */
.L_x_2965:
        /* <DEDUP_REMOVED lines=9> */
.L_x_2971:
[----:B------:R-:W-:-:S04]  /*b4540*/  IMAD.WIDE.U32 R4, R0, 0x4, R28 ;  /* 0x0000000400047825 */ /* 0x000fc800078e001c */
[----:B------:R-:W-:-:S05]  /*b4550*/  IMAD.MOV.U32 R3, RZ, RZ, -0x1 ;  /* 0xffffffffff037424 */ /* 0x000fca00078e00ff */
[----:B------:R1:W5:Y:S02]  /*b4560*/  ATOMG.E.EXCH.STRONG.GPU PT, RZ, desc[UR36][R4.64], R3 ;  /* 0x8000000304ff79a8 */ /* 0x000364000c1ef124 */
.L_x_2972:
[----:B------:R-:W-:Y:S05]  /*b4570*/  BSYNC.RECONVERGENT B0 ;  /* 0x0000000000007941 */ /* 0x000fea0003800200 */
.L_x_2970:
[----:B------:R-:W-:Y:S01]  /*b4580*/  BSSY B0, `(.L_x_2973) ;  /* 0x000005a000007945 */ /* 0x000fe20003800000 */
[----:B------:R-:W-:-:S07]  /*b4590*/  IMAD.MOV.U32 R6, RZ, RZ, R32 ;  /* 0x000000ffff067224 */ /* 0x000fce00078e0020 */
.L_x_2992:
[----:B------:R-:W-:Y:S01]  /*b45a0*/  LOP3.LUT P0, RZ, R27, 0x7, RZ, 0xc0, !PT ;  /* 0x000000071bff7812 */ /* 0x000fe2000780c0ff */
[----:B------:R-:W-:Y:S05]  /*b45b0*/  YIELD ;  /* 0x0000000000007946 */ /* 0x000fea0003800000 */
[----:B------:R-:W-:Y:S07]  /*b45c0*/  BSSY B1, `(.L_x_2974) ;  /* 0x000001b000017945 */ /* 0x000fee0003800000 */
[----:B--2---:R-:W-:Y:S05]  /*b45d0*/  @P0 BRA `(.L_x_2975) ;  /* 0x0000000000640947 */ /* 0x004fea0003800000 */
.L_x_2982:
        /* <DEDUP_REMOVED lines=10> */
.L_x_2977:
[----:B------:R-:W-:-:S05]  /*b4680*/  IMAD.MOV.U32 R7, RZ, RZ, -0x1 ;  /* 0xffffffffff077424 */ /* 0x000fca00078e00ff */
[----:B------:R1:W5:Y:S02]  /*b4690*/  ATOMG.E.EXCH.STRONG.GPU PT, R0, desc[UR36][R4.64], R7 ;  /* 0x80000007040079a8 */ /* 0x000364000c1ef124 */
.L_x_2978:
[----:B------:R-:W-:Y:S05]  /*b46a0*/  BSYNC.RECONVERGENT B2 ;  /* 0x0000000000027941 */ /* 0x000fea0003800200 */
.L_x_2976:
[----:B-1-3-5:R-:W-:-:S05]  /*b46b0*/  VIADD R7, R0, 0x1 ;  /* 0x0000000100077836 */ /* 0x02afca0000000000 */
[----:B------:R-:W-:-:S13]  /*b46c0*/  ISETP.GE.U32.AND P0, PT, R7, 0x2, PT ;  /* 0x000000020700780c */ /* 0x000fda0003f06070 */
[----:B------:R-:W-:Y:S05]  /*b46d0*/  @!P0 BRA `(.L_x_2975) ;  /* 0x0000000000248947 */ /* 0x000fea0003800000 */
[----:B------:R-:W-:Y:S04]  /*b46e0*/  BSSY.RECONVERGENT B2, `(.L_x_2979) ;  /* 0x0000005000027945 */ /* 0x000fe80003800200 */
[----:B------:R-:W-:Y:S05]  /*b46f0*/  @P1 BRA `(.L_x_2980) ;  /* 0x0000000000081947 */ /* 0x000fea0003800000 */
[----:B------:R3:W-:Y:S01]  /*b4700*/  ATOMS.EXCH RZ, [R3+0x10000], RZ ;  /* 0x010000ff03ff738c */ /* 0x0007e20004000000 */
[----:B------:R-:W-:Y:S05]  /*b4710*/  BRA `(.L_x_2981) ;  /* 0x0000000000047947 */ /* 0x000fea0003800000 */
.L_x_2980:
[----:B------:R1:W5:Y:S02]  /*b4720*/  ATOMG.E.EXCH.STRONG.GPU PT, RZ, desc[UR36][R4.64], RZ ;  /* 0x800000ff04ff79a8 */ /* 0x000364000c1ef124 */
.L_x_2981:
[----:B------:R-:W-:Y:S05]  /*b4730*/  BSYNC.RECONVERGENT B2 ;  /* 0x0000000000027941 */ /* 0x000fea0003800200 */
.L_x_2979:
[----:B------:R-:W-:Y:S01]  /*b4740*/  LOP3.LUT P0, RZ, R0, 0x7, RZ, 0xc0, !PT ;  /* 0x0000000700ff7812 */ /* 0x000fe2000780c0ff */
[----:B------:R-:W-:-:S12]  /*b4750*/  IMAD.MOV.U32 R27, RZ, RZ, R0 ;  /* 0x000000ffff1b7224 */ /* 0x000fd800078e0000 */
[----:B------:R-:W-:Y:S05]  /*b4760*/  @!P0 BRA `(.L_x_2982) ;  /* 0xfffffffc009c8947 */ /* 0x000fea000383ffff */
.L_x_2975:
[----:B------:R-:W-:Y:S05]  /*b4770*/  BSYNC B1 ;  /* 0x0000000000017941 */ /* 0x000fea0003800000 */
.L_x_2974:
        /* <DEDUP_REMOVED lines=9> */
[----:B--23--:R-:W-:Y:S01]  /*b4810*/  IMAD.MOV.U32 R3, RZ, RZ, R6 ;  /* 0x000000ffff037224 */ /* 0x00cfe200078e0006 */
[----:B------:R-:W-:-:S11]  /*b4820*/  MOV R0, R27 ;  /* 0x0000001b00007202 */ /* 0x000fd60000000f00 */
[----:B------:R-:W-:Y:S05]  /*b4830*/  @!P0 BRA `(.L_x_2986) ;  /* 0x0000000000988947 */ /* 0x000fea0003800000 */
[----:B------:R-:W-:-:S13]  /*b4840*/  ISETP.NE.AND P0, PT, R4, RZ, PT ;  /* 0x000000ff0400720c */ /* 0x000fda0003f05270 */
[----:B------:R-:W-:Y:S05]  /*b4850*/  @P0 BREAK.RELIABLE B1 ;  /* 0x0000000000010942 */ /* 0x000fea0003800100 */
[----:B------:R-:W-:Y:S05]  /*b4860*/  @P0 BREAK B0 ;  /* 0x0000000000000942 */ /* 0x000fea0003800000 */
[----:B------:R-:W-:Y:S05]  /*b4870*/  @P0 BRA `(.L_x_2987) ;  /* 0x0000000400600947 */ /* 0x000fea0003800000 */
.L_x_2985:
[----:B------:R-:W-:Y:S01]  /*b4880*/  ISETP.GT.U32.AND P1, PT, R6, 0xffff, PT ;  /* 0x0000ffff0600780c */ /* 0x000fe20003f24070 */
[----:B------:R-:W-:Y:S01]  /*b4890*/  BSSY.RECONVERGENT B2, `(.L_x_2988) ;  /* 0x0000009000027945 */ /* 0x000fe20003800200 */
[----:B------:R-:W-:-:S11]  /*b48a0*/  SHF.R.U32.HI R4, RZ, 0x3, R6 ;  /* 0x00000003ff047819 */ /* 0x000fd60000011606 */
[----:B--2---:R-:W-:-:S06]  /*b48b0*/  @!P1 IMAD R0, R4, 0x4, R23 ;  /* 0x0000000404009824 */ /* 0x004fcc00078e0217 */
[----:B------:R-:W1:Y:S02]  /*b48c0*/  @!P1 LDS R0, [R0+0x10000] ;  /* 0x0100000000009984 */ /* 0x000e640000000800 */
[----:B-1----:R-:W-:Y:S01]  /*b48d0*/  @!P1 ISETP.NE.AND P0, PT, R0, RZ, PT ;  /* 0x000000ff0000920c */ /* 0x002fe20003f05270 */
[----:B------:R-:W-:-:S12]  /*b48e0*/  @!P1 BRA `(.L_x_2989) ;  /* 0x00000000000c9947 */ /* 0x000fd80003800000 */
[----:B------:R-:W-:-:S06]  /*b48f0*/  IMAD.WIDE.U32 R4, R4, 0x4, R28 ;  /* 0x0000000404047825 */ /* 0x000fcc00078e001c */
[----:B------:R-:W2:Y:S02]  /*b4900*/  LDG.E R4, desc[UR36][R4.64] ;  /* 0x0000002404047981 */ /* 0x000ea4000c1e1900 */
[----:B--2---:R-:W-:-:S13]  /*b4910*/  ISETP.NE.AND P0, PT, R4, RZ, PT ;  /* 0x000000ff0400720c */ /* 0x004fda0003f05270 */
.L_x_2989:
[----:B------:R-:W-:Y:S05]  /*b4920*/  BSYNC.RECONVERGENT B2 ;  /* 0x0000000000027941 */ /* 0x000fea0003800200 */
.L_x_2988:
[----:B------:R-:W-:Y:S05]  /*b4930*/  @!P0 BREAK.RELIABLE B1 ;  /* 0x0000000000018942 */ /* 0x000fea0003800100 */
[----:B------:R-:W-:Y:S05]  /*b4940*/  @!P0 BREAK B0 ;  /* 0x0000000000008942 */ /* 0x000fea0003800000 */
[----:B------:R-:W-:Y:S05]  /*b4950*/  @!P0 BRA `(.L_x_2990) ;  /* 0x0000000000f08947 */ /* 0x000fea0003800000 */
.L_x_2984:
[----:B------:R-:W-:Y:S02]  /*b4960*/  ISETP.GT.U32.AND P0, PT, R6, 0xffff, PT ;  /* 0x0000ffff0600780c */ /* 0x000fe40003f04070 */
[----:B-1----:R-:W-:-:S11]  /*b4970*/  SHF.R.U32.HI R4, RZ, 0x3, R6 ;  /* 0x00000003ff047819 */ /* 0x002fd60000011606 */
        /* <DEDUP_REMOVED lines=10> */
.L_x_2991:
        /* <DEDUP_REMOVED lines=8> */
.L_x_2986:
[----:B------:R-:W-:Y:S05]  /*b4aa0*/  BSYNC.RELIABLE B1 ;  /* 0x0000000000017941 */ /* 0x000fea0003800100 */
.L_x_2983:
        /* <DEDUP_REMOVED lines=8> */
.L_x_2973:
[----:B------:R-:W-:Y:S02]  /*b4b30*/  IMAD.SHL.U32 R0, R6, 0x8, RZ ;  /* 0x0000000806007824 */ /* 0x000fe400078e00ff */
[----:B------:R-:W-:Y:S02]  /*b4b40*/  IMAD.MOV.U32 R3, RZ, RZ, -0x4f0f0efe ;  /* 0xb0f0f102ff037424 */ /* 0x000fe400078e00ff */
[----:B------:R-:W-:Y:S01]  /*b4b50*/  IMAD.MOV.U32 R7, RZ, RZ, -0x40000000 ;  /* 0xc0000000ff077424 */ /* 0x000fe200078e00ff */
[----:B------:R-:W-:Y:S01]  /*b4b60*/  LOP3.LUT R0, R0, 0x38, RZ, 0xc0, !PT ;  /* 0x0000003800007812 */ /* 0x000fe200078ec0ff */
[----:B--2---:R-:W-:-:S03]  /*b4b70*/  IMAD.MOV.U32 R5, RZ, RZ, -0x203a400 ;  /* 0xfdfc5c00ff057424 */ /* 0x004fc600078e00ff */
[----:B------:R-:W-:-:S04]  /*b4b80*/  LOP3.LUT R0, R0, 0x7, R27, 0xf8, !PT ;  /* 0x0000000700007812 */ /* 0x000fc800078ef81b */
[-C--:B-1----:R-:W-:Y:S02]  /*b4b90*/  SHF.R.U64 R4, R3, R0.reuse, 0x7eb6deee ;  /* 0x7eb6deee03047419 */ /* 0x082fe40000001200 */
        /* <DEDUP_REMOVED lines=24> */
.L_x_2990:
        /* <DEDUP_REMOVED lines=10> */
[----:B---3--:R-:W-:Y:S01]  /*b4dc0*/  @!P0 IMAD.IADD R3, R1, 0x1, R4 ;  /* 0x0000000101038824 */ /* 0x008fe200078e0204 */
[----:B------:R1:W-:Y:S04]  /*b4dd0*/  @!P0 STL [R1+0x920], R0 ;  /* 0x0009200001008387 */ /* 0x0003e80000100800 */
[----:B------:R1:W-:Y:S01]  /*b4de0*/  @!P0 STL.64 [R3+0x928], R6 ;  /* 0x0009280603008387 */ /* 0x0003e20000100a00 */
[----:B------:R-:W-:Y:S05]  /*b4df0*/  BRA `(.L_x_2964) ;  /* 0x0000000000107947 */ /* 0x000fea0003800000 */
.L_x_2987:
[----:B------:R-:W-:Y:S01]  /*b4e00*/  IMAD.MOV.U32 R7, RZ, RZ, R27 ;  /* 0x000000ffff077224 */ /* 0x000fe200078e001b */
[----:B------:R1:W-:Y:S01]  /*b4e10*/  STL [R1+0x118], R22 ;  /* 0x0001181601007387 */ /* 0x0003e20000100800 */
[----:B------:R-:W-:-:S03]  /*b4e20*/  IMAD.MOV.U32 R17, RZ, RZ, R22 ;  /* 0x000000ffff117224 */ /* 0x000fc600078e0016 */
[----:B------:R1:W-:Y:S04]  /*b4e30*/  STL.64 [R19+0x120], R6 ;  /* 0x0001200613007387 */ /* 0x0003e80000100a00 */
.L_x_2964:
[----:B------:R-:W-:Y:S05]  /*b4e40*/  BSYNC B8 ;  /* 0x0000000000087941 */ /* 0x000fea0003800000 */
.L_x_2963:
[C---:B------:R-:W-:Y:S01]  /*b4e50*/  LOP3.LUT P1, RZ, R33.reuse, 0x4, RZ, 0xc0, !PT ;  /* 0x0000000421ff7812 */ /* 0x040fe2000782c0ff */
[----:B------:R-:W-:Y:S01]  /*b4e60*/  BSSY B8, `(.L_x_2993) ;  /* 0x00000dc000087945 */ /* 0x000fe20003800000 */
[----:B------:R-:W-:Y:S02]  /*b4e70*/  LOP3.LUT P0, RZ, R33, 0x3, RZ, 0xc0, !PT ;  /* 0x0000000321ff7812 */ /* 0x000fe4000780c0ff */
[----:B-1----:R-:W-:Y:S02]  /*b4e80*/  MOV R19, R33 ;  /* 0x0000002100137202 */ /* 0x002fe40000000f00 */
[----:B------:R-:W-:-:S04]  /*b4e90*/  PLOP3.LUT P0, PT, P1, P0, PT, 0x8, 0x80 ;  /* 0x000000000080781c */ /* 0x000fc80000f00170 */
[----:B------:R-:W-:-:S13]  /*b4ea0*/  ISETP.GT.U32.OR P0, PT, R33, 0xffff, P0 ;  /* 0x0000ffff2100780c */ /* 0x000fda0000704470 */
[----:B------:R-:W-:Y:S05]  /*b4eb0*/  @P0 BRA `(.L_x_2994) ;  /* 0x0000000c00580947 */ /* 0x000fea0003800000 */
[----:B--2---:R-:W-:-:S04]  /*b4ec0*/  IADD3 R6, P0, PT, R24, -0x80000000, RZ ;  /* 0x8000000018067810 */ /* 0x004fc80007f1e0ff */
[----:B------:R-:W-:Y:S02]  /*b4ed0*/  IADD3 R6, P1, PT, R6, 0xc000000, RZ ;  /* 0x0c00000006067810 */ /* 0x000fe40007f3e0ff */
[----:B0-----:R-:W-:-:S05]  /*b4ee0*/  IADD3.X R0, PT, PT, R25, 0x1, RZ, P0, !PT ;  /* 0x0000000119007810 */ /* 0x001fca00007fe4ff */
[----:B---3--:R-:W-:-:S05]  /*b4ef0*/  IMAD.X R7, RZ, RZ, R0, P1 ;  /* 0x000000ffff077224 */ /* 0x008fca00008e0600 */
        /* <DEDUP_REMOVED lines=13> */
.L_x_2999:
        /* <DEDUP_REMOVED lines=14> */
.L_x_2998:
[----:B------:R0:W-:Y:S05]  /*b50b0*/  BMOV.32 B0, R22 ;  /* 0x0000001600007356 */ /* 0x0001ea0000000000 */
[----:B------:R-:W-:Y:S05]  /*b50c0*/  BSYNC.RECONVERGENT B0 ;  /* 0x0000000000007941 */ /* 0x000fea0003800200 */
.L_x_2997:
        /* <DEDUP_REMOVED lines=15> */
.L_x_2996:
[----:B------:R-:W-:Y:S05]  /*b51c0*/  BSYNC.RECONVERGENT B7 ;  /* 0x0000000000077941 */ /* 0x000fea0003800200 */
.L_x_2995:
        /* <DEDUP_REMOVED lines=9> */
.L_x_3001:
[----:B------:R-:W-:-:S04]  /*b5260*/  IMAD.WIDE.U32 R4, R0, 0x4, R28 ;  /* 0x0000000400047825 */ /* 0x000fc800078e001c */
[----:B------:R-:W-:-:S05]  /*b5270*/  IMAD.MOV.U32 R3, RZ, RZ, -0x1 ;  /* 0xffffffffff037424 */ /* 0x000fca00078e00ff */
[----:B------:R2:W5:Y:S02]  /*b5280*/  ATOMG.E.EXCH.STRONG.GPU PT, RZ, desc[UR36][R4.64], R3 ;  /* 0x8000000304ff79a8 */ /* 0x000564000c1ef124 */
.L_x_3002:
[----:B------:R-:W-:Y:S05]  /*b5290*/  BSYNC.RECONVERGENT B0 ;  /* 0x0000000000007941 */ /* 0x000fea0003800200 */
.L_x_3000:
[----:B------:R-:W-:Y:S01]  /*b52a0*/  BSSY B0, `(.L_x_3003) ;  /* 0x000005a000007945 */ /* 0x000fe20003800000 */
[----:B------:R-:W-:-:S07]  /*b52b0*/  IMAD.MOV.U32 R8, RZ, RZ, R19 ;  /* 0x000000ffff087224 */ /* 0x000fce00078e0013 */
.L_x_3022:
[----:B------:R-:W-:Y:S01]  /*b52c0*/  LOP3.LUT P0, RZ, R33, 0x7, RZ, 0xc0, !PT ;  /* 0x0000000721ff7812 */ /* 0x000fe2000780c0ff */
[----:B------:R-:W-:Y:S05]  /*b52d0*/  YIELD ;  /* 0x0000000000007946 */ /* 0x000fea0003800000 */
[----:B------:R-:W-:Y:S07]  /*b52e0*/  BSSY B1, `(.L_x_3004) ;  /* 0x000001b000017945 */ /* 0x000fee0003800000 */
[----:B-1----:R-:W-:Y:S05]  /*b52f0*/  @P0 BRA `(.L_x_3005) ;  /* 0x0000000000640947 */ /* 0x002fea0003800000 */
.L_x_3012:
[C---:B------:R-:W-:Y:S01]  /*b5300*/  ISETP.GT.U32.AND P1, PT, R33.reuse, 0xffff, PT ;  /* 0x0000ffff2100780c */ /* 0x040fe20003f24070 */
[----:B------:R-:W-:Y:S05]  /*b5310*/  YIELD ;  /* 0x0000000000007946 */ /* 0x000fea0003800000 */
[----:B--23--:R-:W-:Y:S01]  /*b5320*/  SHF.R.U32.HI R5, RZ, 0x3, R33 ;  /* 0x00000003ff057819 */ /* 0x00cfe20000011621 */
[----:B------:R-:W-:Y:S01]  /*b5330*/  BSSY.RECONVERGENT B2, `(.L_x_3006) ;  /* 0x0000009000027945 */ /* 0x000fe20003800200 */
[----:B-1----:R-:W-:-:S03]  /*b5340*/  LEA.HI R3, R33, R23, RZ, 0x1f ;  /* 0x0000001721037211 */ /* 0x002fc600078ff8ff */
[----:B------:R-:W-:Y:S02]  /*b5350*/  IMAD.WIDE.U32 R4, R5, 0x4, R28 ;  /* 0x0000000405047825 */ /* 0x000fe400078e001c */
[----:B------:R-:W-:Y:S05]  /*b5360*/  @P1 BRA `(.L_x_3007) ;  /* 0x00000000000c1947 */ /* 0x000fea0003800000 */
[----:B------:R-:W-:-:S06]  /*b5370*/  IMAD.MOV.U32 R0, RZ, RZ, -0x1 ;  /* 0xffffffffff007424 */ /* 0x000fcc00078e00ff */
[----:B------:R1:W2:Y:S01]  /*b5380*/  ATOMS.EXCH R0, [R3+0x10000], R0 ;  /* 0x010000000300738c */ /* 0x0002a20004000000 */
[----:B------:R-:W-:Y:S05]  /*b5390*/  BRA `(.L_x_3008) ;  /* 0x0000000000087947 */ /* 0x000fea0003800000 */
.L_x_3007:
[----:B------:R-:W-:-:S05]  /*b53a0*/  IMAD.MOV.U32 R7, RZ, RZ, -0x1 ;  /* 0xffffffffff077424 */ /* 0x000fca00078e00ff */
[----:B------:R3:W5:Y:S02]  /*b53b0*/  ATOMG.E.EXCH.STRONG.GPU PT, R0, desc[UR36][R4.64], R7 ;  /* 0x80000007040079a8 */ /* 0x000764000c1ef124 */
.L_x_3008:
[----:B------:R-:W-:Y:S05]  /*b53c0*/  BSYNC.RECONVERGENT B2 ;  /* 0x0000000000027941 */ /* 0x000fea0003800200 */
.L_x_3006:
[----:B--2--5:R-:W-:-:S05]  /*b53d0*/  VIADD R6, R0, 0x1 ;  /* 0x0000000100067836 */ /* 0x024fca0000000000 */
[----:B------:R-:W-:-:S13]  /*b53e0*/  ISETP.GE.U32.AND P0, PT, R6, 0x2, PT ;  /* 0x000000020600780c */ /* 0x000fda0003f06070 */
[----:B------:R-:W-:Y:S05]  /*b53f0*/  @!P0 BRA `(.L_x_3005) ;  /* 0x0000000000248947 */ /* 0x000fea0003800000 */
[----:B------:R-:W-:Y:S04]  /*b5400*/  BSSY.RECONVERGENT B2, `(.L_x_3009) ;  /* 0x0000005000027945 */ /* 0x000fe80003800200 */
[----:B------:R-:W-:Y:S05]  /*b5410*/  @P1 BRA `(.L_x_3010) ;  /* 0x0000000000081947 */ /* 0x000fea0003800000 */
[----:B------:R2:W-:Y:S01]  /*b5420*/  ATOMS.EXCH RZ, [R3+0x10000], RZ ;  /* 0x010000ff03ff738c */ /* 0x0005e20004000000 */
[----:B------:R-:W-:Y:S05]  /*b5430*/  BRA `(.L_x_3011) ;  /* 0x0000000000047947 */ /* 0x000fea0003800000 */
.L_x_3010:
[----:B------:R2:W5:Y:S02]  /*b5440*/  ATOMG.E.EXCH.STRONG.GPU PT, RZ, desc[UR36][R4.64], RZ ;  /* 0x800000ff04ff79a8 */ /* 0x000564000c1ef124 */
.L_x_3011:
[----:B------:R-:W-:Y:S05]  /*b5450*/  BSYNC.RECONVERGENT B2 ;  /* 0x0000000000027941 */ /* 0x000fea0003800200 */
.L_x_3009:
[----:B------:R-:W-:Y:S01]  /*b5460*/  LOP3.LUT P0, RZ, R0, 0x7, RZ, 0xc0, !PT ;  /* 0x0000000700ff7812 */ /* 0x000fe2000780c0ff */
[----:B------:R-:W-:-:S12]  /*b5470*/  IMAD.MOV.U32 R33, RZ, RZ, R0 ;  /* 0x000000ffff217224 */ /* 0x000fd800078e0000 */
[----:B------:R-:W-:Y:S05]  /*b5480*/  @!P0 BRA `(.L_x_3012) ;  /* 0xfffffffc009c8947 */ /* 0x000fea000383ffff */
.L_x_3005:
[----:B------:R-:W-:Y:S05]  /*b5490*/  BSYNC B1 ;  /* 0x0000000000017941 */ /* 0x000fea0003800000 */
.L_x_3004:
        /* <DEDUP_REMOVED lines=10> */
[----:B------:R-:W-:-:S10]  /*b5540*/  IMAD.MOV.U32 R3, RZ, RZ, R8 ;  /* 0x000000ffff037224 */ /* 0x000fd400078e0008 */
[----:B------:R-:W-:Y:S05]  /*b5550*/  @!P0 BRA `(.L_x_3016) ;  /* 0x0000000000988947 */ /* 0x000fea0003800000 */
[----:B------:R-:W-:-:S13]  /*b5560*/  ISETP.NE.AND P0, PT, R4, RZ, PT ;  /* 0x000000ff0400720c */ /* 0x000fda0003f05270 */
[----:B------:R-:W-:Y:S05]  /*b5570*/  @P0 BREAK.RELIABLE B1 ;  /* 0x0000000000010942 */ /* 0x000fea0003800100 */
[----:B------:R-:W-:Y:S05]  /*b5580*/  @P0 BREAK B0 ;  /* 0x0000000000000942 */ /* 0x000fea0003800000 */
[----:B------:R-:W-:Y:S05]  /*b5590*/  @P0 BRA `(.L_x_3017) ;  /* 0x0000000400800947 */ /* 0x000fea0003800000 */
.L_x_3015:
        /* <DEDUP_REMOVED lines=10> */
.L_x_3019:
[----:B------:R-:W-:Y:S05]  /*b5640*/  BSYNC.RECONVERGENT B2 ;  /* 0x0000000000027941 */ /* 0x000fea0003800200 */
.L_x_3018:
[----:B------:R-:W-:Y:S05]  /*b5650*/  @!P0 BREAK.RELIABLE B1 ;  /* 0x0000000000018942 */ /* 0x000fea0003800100 */
[----:B------:R-:W-:Y:S05]  /*b5660*/  @!P0 BREAK B0 ;  /* 0x0000000000008942 */ /* 0x000fea0003800000 */
[----:B------:R-:W-:Y:S05]  /*b5670*/  @!P0 BRA `(.L_x_3020) ;  /* 0x0000000400008947 */ /* 0x000fea0003800000 */
.L_x_3014:
        /* <DEDUP_REMOVED lines=10> */
[----:B------:R-:W-:Y:S01]  /*b5720*/  IMAD.MOV.U32 R3, RZ, RZ, R33 ;  /* 0x000000ffff037224 */ /* 0x000fe200078e0021 */
[----:B------:R-:W-:Y:S06]  /*b5730*/  BRA `(.L_x_3016) ;  /* 0x0000000000207947 */ /* 0x000fec0003800000 */
.L_x_3021:
[----:B------:R-:W-:-:S05]  /*b5740*/  IMAD.WIDE.U32 R4, R4, 0x4, R28 ;  /* 0x0000000404047825 */ /* 0x000fca00078e001c */
[----:B-1----:R-:W2:Y:S02]  /*b5750*/  ATOMG.E.EXCH.STRONG.GPU PT, R0, desc[UR36][R4.64], R33 ;  /* 0x80000021040079a8 */ /* 0x002ea4000c1ef124 */
[----:B--2---:R-:W-:-:S13]  /*b5760*/  ISETP.NE.AND P0, PT, R0, -0x1, PT ;  /* 0xffffffff0000780c */ /* 0x004fda0003f05270 */
[----:B------:R-:W-:Y:S05]  /*b5770*/  @!P0 BREAK.RELIABLE B1 ;  /* 0x0000000000018942 */ /* 0x000fea0003800100 */
[----:B------:R-:W-:Y:S05]  /*b5780*/  @!P0 BREAK B0 ;  /* 0x0000000000008942 */ /* 0x000fea0003800000 */
[----:B------:R-:W-:Y:S05]  /*b5790*/  @!P0 BRA `(.L_x_2994) ;  /* 0x0000000400208947 */ /* 0x000fea0003800000 */
[----:B------:R1:W5:Y:S01]  /*b57a0*/  ATOMG.E.EXCH.STRONG.GPU PT, RZ, desc[UR36][R4.64], RZ ;  /* 0x800000ff04ff79a8 */ /* 0x000362000c1ef124 */
[----:B------:R-:W-:-:S07]  /*b57b0*/  IMAD.MOV.U32 R3, RZ, RZ, R33 ;  /* 0x000000ffff037224 */ /* 0x000fce00078e0021 */
.L_x_3016:
[----:B------:R-:W-:Y:S05]  /*b57c0*/  BSYNC.RELIABLE B1 ;  /* 0x0000000000017941 */ /* 0x000fea0003800100 */
.L_x_3013:
        /* <DEDUP_REMOVED lines=8> */
.L_x_3003:
[----:B------:R-:W-:Y:S01]  /*b5850*/  SHF.L.U32 R0, R8, 0x3, RZ ;  /* 0x0000000308007819 */ /* 0x000fe200000006ff */
        /* <DEDUP_REMOVED lines=34> */
.L_x_3020:
        /* <DEDUP_REMOVED lines=18> */
.L_x_3017:
[C---:B------:R-:W-:Y:S02]  /*b5ba0*/  IMAD.SHL.U32 R4, R17.reuse, 0x8, RZ ;  /* 0x0000000811047824 */ /* 0x040fe400078e00ff */
[----:B------:R-:W-:Y:S02]  /*b5bb0*/  VIADD R0, R17, 0x1 ;  /* 0x0000000111007836 */ /* 0x000fe40000000000 */
[----:B------:R-:W-:Y:S01]  /*b5bc0*/  IMAD.MOV.U32 R9, RZ, RZ, R33 ;  /* 0x000000ffff097224 */ /* 0x000fe200078e0021 */
[----:B------:R-:W-:Y:S01]  /*b5bd0*/  LOP3.LUT R4, R4, 0x7f8, RZ, 0xc0, !PT ;  /* 0x000007f804047812 */ /* 0x000fe200078ec0ff */
[----:B------:R-:W-:Y:S01]  /*b5be0*/  IMAD.MOV.U32 R17, RZ, RZ, R0 ;  /* 0x000000ffff117224 */ /* 0x000fe200078e0000 */
[----:B------:R1:W-:Y:S02]  /*b5bf0*/  STL [R1+0x118], R0 ;  /* 0x0001180001007387 */ /* 0x0003e40000100800 */
[----:B------:R-:W-:-:S05]  /*b5c00*/  IADD3 R3, PT, PT, R1, R4, RZ ;  /* 0x0000000401037210 */ /* 0x000fca0007ffe0ff */
[----:B------:R1:W-:Y:S02]  /*b5c10*/  STL.64 [R3+0x120], R8 ;  /* 0x0001200803007387 */ /* 0x0003e40000100a00 */
.L_x_2994:
[----:B------:R-:W-:Y:S05]  /*b5c20*/  BSYNC B8 ;  /* 0x0000000000087941 */ /* 0x000fea0003800000 */
.L_x_2993:
[----:B--2---:R-:W-:Y:S01]  /*b5c30*/  IADD3 R6, P0, PT, R24, -0x80000000, RZ ;  /* 0x8000000018067810 */ /* 0x004fe20007f1e0ff */
[----:B------:R-:W2:Y:S03]  /*b5c40*/  LDCU.64 UR4, c[0x0][0x380] ;  /* 0x00007000ff0477ac */ /* 0x000ea60008000a00 */
[----:B------:R-:W-:Y:S02]  /*b5c50*/  IADD3 R6, P1, PT, R6, 0xc000000, RZ ;  /* 0x0c00000006067810 */ /* 0x000fe40007f3e0ff */
[----:B01----:R-:W-:-:S05]  /*b5c60*/  IADD3.X R0, PT, PT, R25, 0x1, RZ, P0, !PT ;  /* 0x0000000119007810 */ /* 0x003fca00007fe4ff */
[----:B---3--:R-:W-:-:S05]  /*b5c70*/  IMAD.X R7, RZ, RZ, R0, P1 ;  /* 0x000000ffff077224 */ /* 0x008fca00008e0600 */
        /* <DEDUP_REMOVED lines=16> */
[----:B0-----:R-:W-:Y:S05]  /*b5d80*/  @!P0 BRA P1, `(.L_x_3024) ;  /* 0x00000000008c8947 */ /* 0x001fea0000800000 */
[----:B------:R-:W-:Y:S01]  /*b5d90*/  BSSY.RECONVERGENT B7, `(.L_x_3024) ;  /* 0x0000022000077945 */ /* 0x000fe20003800200 */
.L_x_3027:
[----:B------:R-:W-:Y:S01]  /*b5da0*/  VIADD R22, R22, 0x1 ;  /* 0x0000000116167836 */ /* 0x000fe20000000000 */
[----:B------:R-:W-:Y:S04]  /*b5db0*/  BSSY.RECONVERGENT B8, `(.L_x_3025) ;  /* 0x000000b000087945 */ /* 0x000fe80003800200 */
[----:B------:R-:W-:-:S13]  /*b5dc0*/  ISETP.GE.U32.AND P0, PT, R22, 0x8000, PT ;  /* 0x000080001600780c */ /* 0x000fda0003f06070 */
[----:B------:R-:W-:Y:S05]  /*b5dd0*/  @!P0 BRA `(.L_x_3026) ;  /* 0x0000000000208947 */ /* 0x000fea0003800000 */
[----:B------:R-:W-:Y:S01]  /*b5de0*/  MOV R0, 0x0 ;  /* 0x0000000000007802 */ /* 0x000fe20000000f00 */
[----:B------:R-:W0:Y:S01]  /*b5df0*/  LDCU.64 UR4, c[0x4][0x28] ;  /* 0x01000500ff0477ac */ /* 0x000e220008000a00 */
[----:B------:R-:W-:Y:S02]  /*b5e00*/  CS2R R6, SRZ ;  /* 0x0000000000067805 */ /* 0x000fe4000001ff00 */
[----:B------:R1:W2:Y:S01]  /*b5e10*/  LDC.64 R8, c[0x4][R0] ;  /* 0x0100000000087b82 */ /* 0x0002a20000000a00 */
[----:B0-----:R-:W-:Y:S02]  /*b5e20*/  IMAD.U32 R4, RZ, RZ, UR4 ;  /* 0x00000004ff047e24 */ /* 0x001fe4000f8e00ff */
[----:B-1----:R-:W-:-:S07]  /*b5e30*/  IMAD.U32 R5, RZ, RZ, UR5 ;  /* 0x00000005ff057e24 */ /* 0x002fce000f8e00ff */
[----:B------:R-:W-:-:S07]  /*b5e40*/  LEPC R20, `(.L_x_3026) ;  /* 0x000000001014794e */ /* 0x000fce0000000000 */
[----:B--2-45:R-:W-:Y:S05]  /*b5e50*/  CALL.ABS.NOINC R8 ;  /* 0x0000000008007343 */ /* 0x034fea0003c00000 */
.L_x_3026:
[----:B------:R-:W-:Y:S05]  /*b5e60*/  BSYNC.RECONVERGENT B8 ;  /* 0x0000000000087941 */ /* 0x000fea0003800200 */
.L_x_3025:
        /* <DEDUP_REMOVED lines=21> */
.L_x_3024:
[----:B------:R-:W-:Y:S05]  /*b5fc0*/  BSYNC.RECONVERGENT B6 ;  /* 0x0000000000067941 */ /* 0x000fea0003800200 */
.L_x_3023:
        /* <DEDUP_REMOVED lines=10> */
.L_x_3029:
[----:B------:R-:W-:-:S03]  /*b6070*/  IMAD.WIDE.U32 R4, R3, 0x8, R4 ;  /* 0x0000000803047825 */ /* 0x000fc600078e0004 */
[----:B------:R-:W-:-:S05]  /*b6080*/  IADD3 R4, P0, PT, R4, 0xc000000, RZ ;  /* 0x0c00000004047810 */ /* 0x000fca0007f1e0ff */
[----:B------:R-:W-:-:S05]  /*b6090*/  IMAD.X R5, RZ, RZ, R5, P0 ;  /* 0x000000ffff057224 */ /* 0x000fca00000e0605 */
[----:B------:R0:W5:Y:S03]  /*b60a0*/  ATOMG.E.EXCH.64.STRONG.GPU PT, RZ, desc[UR36][R4.64+0x8], R32 ;  /* 0x8000082004ff79a8 */ /* 0x000166000c1ef524 */
.L_x_3030:
[----:B------:R-:W-:Y:S05]  /*b60b0*/  BSYNC.RECONVERGENT B0 ;  /* 0x0000000000007941 */ /* 0x000fea0003800200 */
.L_x_3028:
[----:B------:R-:W-:-:S13]  /*b60c0*/  LOP3.LUT P0, RZ, R41, 0x7, RZ, 0xc0, !PT ;  /* 0x0000000729ff7812 */ /* 0x000fda000780c0ff */
[----:B------:R-:W-:Y:S05]  /*b60d0*/  @P0 BRA `(.L_x_3031) ;  /* 0x0000000400500947 */ /* 0x000fea0003800000 */
.L_x_3050:
[----:B------:R-:W-:Y:S01]  /*b60e0*/  LOP3.LUT P0, RZ, R8, 0x7, RZ, 0xc0, !PT ;  /* 0x0000000708ff7812 */ /* 0x000fe2000780c0ff */
[----:B------:R-:W-:Y:S05]  /*b60f0*/  YIELD ;  /* 0x0000000000007946 */ /* 0x000fea0003800000 */
[----:B------:R-:W-:Y:S07]  /*b6100*/  BSSY B0, `(.L_x_3032) ;  /* 0x000001b000007945 */ /* 0x000fee0003800000 */
[----:B--2---:R-:W-:Y:S05]  /*b6110*/  @P0 BRA `(.L_x_3033) ;  /* 0x0000000000640947 */ /* 0x004fea0003800000 */
.L_x_3040:
        /* <DEDUP_REMOVED lines=8> */
[----:B------:R1:W2:Y:S01]  /*b61a0*/  ATOMS.EXCH R0, [R3+0x10000], R0 ;  /* 0x010000000300738c */ /* 0x0002a20004000000 */
[----:B------:R-:W-:Y:S05]  /*b61b0*/  BRA `(.L_x_3036) ;  /* 0x0000000000087947 */ /* 0x000fea0003800000 */
.L_x_3035:
[----:B------:R-:W-:-:S05]  /*b61c0*/  IMAD.MOV.U32 R7, RZ, RZ, -0x1 ;  /* 0xffffffffff077424 */ /* 0x000fca00078e00ff */
[----:B------:R0:W5:Y:S02]  /*b61d0*/  ATOMG.E.EXCH.STRONG.GPU PT, R0, desc[UR36][R4.64], R7 ;  /* 0x80000007040079a8 */ /* 0x000164000c1ef124 */
.L_x_3036:
[----:B------:R-:W-:Y:S05]  /*b61e0*/  BSYNC.RECONVERGENT B1 ;  /* 0x0000000000017941 */ /* 0x000fea0003800200 */
.L_x_3034:
[----:B--2--5:R-:W-:-:S05]  /*b61f0*/  VIADD R6, R0, 0x1 ;  /* 0x0000000100067836 */ /* 0x024fca0000000000 */
[----:B------:R-:W-:-:S13]  /*b6200*/  ISETP.GE.U32.AND P1, PT, R6, 0x2, PT ;  /* 0x000000020600780c */ /* 0x000fda0003f26070 */
[----:B------:R-:W-:Y:S05]  /*b6210*/  @!P1 BRA `(.L_x_3033) ;  /* 0x0000000000249947 */ /* 0x000fea0003800000 */
[----:B------:R-:W-:Y:S04]  /*b6220*/  BSSY.RECONVERGENT B1, `(.L_x_3037) ;  /* 0x0000005000017945 */ /* 0x000fe80003800200 */
[----:B------:R-:W-:Y:S05]  /*b6230*/  @P0 BRA `(.L_x_3038) ;  /* 0x0000000000080947 */ /* 0x000fea0003800000 */
[----:B------:R3:W-:Y:S01]  /*b6240*/  ATOMS.EXCH RZ, [R3+0x10000], RZ ;  /* 0x010000ff03ff738c */ /* 0x0007e20004000000 */
[----:B------:R-:W-:Y:S05]  /*b6250*/  BRA `(.L_x_3039) ;  /* 0x0000000000047947 */ /* 0x000fea0003800000 */
.L_x_3038:
[----:B------:R2:W5:Y:S02]  /*b6260*/  ATOMG.E.EXCH.STRONG.GPU PT, RZ, desc[UR36][R4.64], RZ ;  /* 0x800000ff04ff79a8 */ /* 0x000564000c1ef124 */
.L_x_3039:
[----:B------:R-:W-:Y:S05]  /*b6270*/  BSYNC.RECONVERGENT B1 ;  /* 0x0000000000017941 */ /* 0x000fea0003800200 */
.L_x_3037:
[----:B------:R-:W-:Y:S02]  /*b6280*/  LOP3.LUT P0, RZ, R0, 0x7, RZ, 0xc0, !PT ;  /* 0x0000000700ff7812 */ /* 0x000fe4000780c0ff */
[----:B------:R-:W-:-:S11]  /*b6290*/  MOV R8, R0 ;  /* 0x0000000000087202 */ /* 0x000fd60000000f00 */
[----:B------:R-:W-:Y:S05]  /*b62a0*/  @!P0 BRA `(.L_x_3040) ;  /* 0xfffffffc009c8947 */ /* 0x000fea000383ffff */
.L_x_3033:
[----:B------:R-:W-:Y:S05]  /*b62b0*/  BSYNC B0 ;  /* 0x0000000000007941 */ /* 0x000fea0003800000 */
.L_x_3032:
        /* <DEDUP_REMOVED lines=15> */
.L_x_3043:
[----:B------:R-:W-:Y:S01]  /*b63b0*/  ISETP.GT.U32.AND P1, PT, R41, 0xffff, PT ;  /* 0x0000ffff2900780c */ /* 0x000fe20003f24070 */
[----:B------:R-:W-:Y:S01]  /*b63c0*/  BSSY.RECONVERGENT B1, `(.L_x_3046) ;  /* 0x0000009000017945 */ /* 0x000fe20003800200 */
[----:B------:R-:W-:-:S11]  /*b63d0*/  SHF.R.U32.HI R4, RZ, 0x3, R41 ;  /* 0x00000003ff047819 */ /* 0x000fd60000011629 */
[----:B------:R-:W-:-:S06]  /*b63e0*/  @!P1 IMAD R0, R4, 0x4, R23 ;  /* 0x0000000404009824 */ /* 0x000fcc00078e0217 */
[----:B------:R-:W0:Y:S02]  /*b63f0*/  @!P1 LDS R0, [R0+0x10000] ;  /* 0x0100000000009984 */ /* 0x000e240000000800 */
[----:B0-----:R-:W-:Y:S01]  /*b6400*/  @!P1 ISETP.NE.AND P0, PT, R0, RZ, PT ;  /* 0x000000ff0000920c */ /* 0x001fe20003f05270 */
[----:B------:R-:W-:-:S12]  /*b6410*/  @!P1 BRA `(.L_x_3047) ;  /* 0x00000000000c9947 */ /* 0x000fd80003800000 */
[----:B------:R-:W-:-:S06]  /*b6420*/  IMAD.WIDE.U32 R4, R4, 0x4, R28 ;  /* 0x0000000404047825 */ /* 0x000fcc00078e001c */
[----:B------:R-:W2:Y:S02]  /*b6430*/  LDG.E R4, desc[UR36][R4.64] ;  /* 0x0000002404047981 */ /* 0x000ea4000c1e1900 */
[----:B--2---:R-:W-:-:S13]  /*b6440*/  ISETP.NE.AND P0, PT, R4, RZ, PT ;  /* 0x000000ff0400720c */ /* 0x004fda0003f05270 */
.L_x_3047:
[----:B------:R-:W-:Y:S05]  /*b6450*/  BSYNC.RECONVERGENT B1 ;  /* 0x0000000000017941 */ /* 0x000fea0003800200 */
.L_x_3046:
[----:B------:R-:W-:Y:S05]  /*b6460*/  @!P0 BREAK.RELIABLE B0 ;  /* 0x0000000000008942 */ /* 0x000fea0003800100 */
[----:B------:R-:W-:Y:S05]  /*b6470*/  @!P0 BRA `(.L_x_3048) ;  /* 0x0000000000f08947 */ /* 0x000fea0003800000 */
.L_x_3042:
[----:B------:R-:W-:Y:S02]  /*b6480*/  ISETP.GT.U32.AND P0, PT, R41, 0xffff, PT ;  /* 0x0000ffff2900780c */ /* 0x000fe40003f04070 */
[----:B0-2---:R-:W-:-:S11]  /*b6490*/  SHF.R.U32.HI R5, RZ, 0x3, R41 ;  /* 0x00000003ff057819 */ /* 0x005fd60000011629 */
[----:B------:R-:W-:Y:S05]  /*b64a0*/  @P0 BRA `(.L_x_3049) ;  /* 0x0000000000200947 */ /* 0x000fea0003800000 */
[----:B------:R-:W-:-:S05]  /*b64b0*/  IMAD R5, R5, 0x4, R23 ;  /* 0x0000000405057824 */ /* 0x000fca00078e0217 */
[----:B------:R-:W0:Y:S02]  /*b64c0*/  ATOMS.EXCH R0, [R5+0x10000], R8 ;  /* 0x010000080500738c */ /* 0x000e240004000000 */
[----:B0-----:R-:W-:-:S13]  /*b64d0*/  ISETP.NE.AND P0, PT, R0, -0x1, PT ;  /* 0xffffffff0000780c */ /* 0x001fda0003f05270 */
[----:B------:R-:W-:Y:S05]  /*b64e0*/  @!P0 BREAK.RELIABLE B0 ;  /* 0x0000000000008942 */ /* 0x000fea0003800100 */
[----:B------:R-:W-:Y:S05]  /*b64f0*/  @!P0 BRA `(.L_x_2804) ;  /* 0x000001a400748947 */ /* 0x000fea0003800000 */
[----:B------:R0:W-:Y:S01]  /*b6500*/  ATOMS.EXCH RZ, [R5+0x10000], RZ ;  /* 0x010000ff05ff738c */ /* 0x0001e20004000000 */
[----:B-1-3--:R-:W-:Y:S01]  /*b6510*/  IMAD.MOV.U32 R3, RZ, RZ, R8 ;  /* 0x000000ffff037224 */ /* 0x00afe200078e0008 */
[----:B------:R-:W-:Y:S06]  /*b6520*/  BRA `(.L_x_3044) ;  /* 0x00000000001c7947 */ /* 0x000fec0003800000 */
.L_x_3049:
[----:B------:R-:W-:-:S05]  /*b6530*/  IMAD.WIDE.U32 R4, R5, 0x4, R28 ;  /* 0x0000000405047825 */ /* 0x000fca00078e001c */
[----:B------:R-:W2:Y:S02]  /*b6540*/  ATOMG.E.EXCH.STRONG.GPU PT, R0, desc[UR36][R4.64], R8 ;  /* 0x80000008040079a8 */ /* 0x000ea4000c1ef124 */
[----:B--2---:R-:W-:-:S13]  /*b6550*/  ISETP.NE.AND P0, PT, R0, -0x1, PT ;  /* 0xffffffff0000780c */ /* 0x004fda0003f05270 */
[----:B------:R-:W-:Y:S05]  /*b6560*/  @!P0 BREAK.RELIABLE B0 ;  /* 0x0000000000008942 */ /* 0x000fea0003800100 */
[----:B------:R-:W-:Y:S05]  /*b6570*/  @!P0 BRA `(.L_x_2804) ;  /* 0x000001a400548947 */ /* 0x000fea0003800000 */
[----:B------:R2:W5:Y:S01]  /*b6580*/  ATOMG.E.EXCH.STRONG.GPU PT, RZ, desc[UR36][R4.64], RZ ;  /* 0x800000ff04ff79a8 */ /* 0x000562000c1ef124 */
[----:B-1-3--:R-:W-:-:S07]  /*b6590*/  IMAD.MOV.U32 R3, RZ, RZ, R8 ;  /* 0x000000ffff037224 */ /* 0x00afce00078e0008 */
.L_x_3044:
[----:B------:R-:W-:Y:S05]  /*b65a0*/  BSYNC.RELIABLE B0 ;  /* 0x0000000000007941 */ /* 0x000fea0003800100 */
.L_x_3041:
[----:B------:R-:W-:Y:S02]  /*b65b0*/  LOP3.LUT P0, RZ, R0, 0x7, RZ, 0xc0, !PT ;  /* 0x0000000700ff7812 */ /* 0x000fe4000780c0ff */
[----:B------:R-:W-:-:S04]  /*b65c0*/  LOP3.LUT P1, RZ, R3, 0x7, RZ, 0xc0, !PT ;  /* 0x0000000703ff7812 */ /* 0x000fc8000782c0ff */
[----:B------:R-:W-:-:S04]  /*b65d0*/  PLOP3.LUT P0, PT, P0, P1, PT, 0x20, 0x2 ;  /* 0x000000000002781c */ /* 0x000fc80000702470 */
[----:B------:R-:W-:Y:S02]  /*b65e0*/  SEL R41, R3, R0, P0 ;  /* 0x0000000003297207 */ /* 0x000fe40000000000 */
[----:B------:R-:W-:Y:S02]  /*b65f0*/  SEL R8, R0, R3, P0 ;  /* 0x0000000300087207 */ /* 0x000fe40000000000 */
[----:B------:R-:W-:-:S13]  /*b6600*/  LOP3.LUT P1, RZ, R41, 0x7, RZ, 0xc0, !PT ;  /* 0x0000000729ff7812 */ /* 0x000fda000782c0ff */
[----:B------:R-:W-:Y:S05]  /*b6610*/  @!P1 BRA `(.L_x_3050) ;  /* 0xfffffff800b09947 */ /* 0x000fea000383ffff */
.L_x_3031:
[----:B------:R-:W-:Y:S02]  /*b6620*/  IMAD.SHL.U32 R0, R41, 0x8, RZ ;  /* 0x0000000829007824 */ /* 0x000fe400078e00ff */
[----:B0-2---:R-:W-:Y:S02]  /*b6630*/  IMAD.MOV.U32 R4, RZ, RZ, -0x203a400 ;  /* 0xfdfc5c00ff047424 */ /* 0x005fe400078e00ff */
[----:B------:R-:W-:Y:S01]  /*b6640*/  IMAD.MOV.U32 R6, RZ, RZ, -0x40000000 ;  /* 0xc0000000ff067424 */ /* 0x000fe200078e00ff */
[----:B-1----:R-:W-:Y:S01]  /*b6650*/  LOP3.LUT R3, R0, 0x38, RZ, 0xc0, !PT ;  /* 0x0000003800037812 */ /* 0x002fe200078ec0ff */
[----:B------:R-:W-:Y:S02]  /*b6660*/  IMAD.MOV.U32 R0, RZ, RZ, -0x4f0f0efe ;  /* 0xb0f0f102ff007424 */ /* 0x000fe400078e00ff */
[--C-:B------:R-:W-:Y:S01]  /*b6670*/  IMAD.MOV.U32 R9, RZ, RZ, R8.reuse ;  /* 0x000000ffff097224 */ /* 0x100fe200078e0008 */
[----:B------:R-:W-:Y:S01]  /*b6680*/  LOP3.LUT R3, R3, 0x7, R8, 0xf8, !PT ;  /* 0x0000000703037812 */ /* 0x000fe200078ef808 */
[----:B------:R-:W-:-:S03]  /*b6690*/  IMAD.MOV.U32 R8, RZ, RZ, R41 ;  /* 0x000000ffff087224 */ /* 0x000fc600078e0029 */
        /* <DEDUP_REMOVED lines=26> */
.L_x_3048:
[----:B------:R-:W-:Y:S01]  /*b6840*/  LOP3.LUT R0, R8, 0x7, RZ, 0xc0, !PT ;  /* 0x0000000708007812 */ /* 0x000fe200078ec0ff */
[----:B------:R-:W-:Y:S02]  /*b6850*/  IMAD.MOV.U32 R9, RZ, RZ, R8 ;  /* 0x000000ffff097224 */ /* 0x000fe400078e0008 */
[----:B------:R-:W-:Y:S01]  /*b6860*/  IMAD.MOV.U32 R8, RZ, RZ, R41 ;  /* 0x000000ffff087224 */ /* 0x000fe200078e0029 */
        /* <DEDUP_REMOVED lines=8> */
[C---:B-1-3--:R-:W-:Y:S01]  /*b68f0*/  @P0 IMAD.IADD R3, R1.reuse, 0x1, R4 ;  /* 0x0000000101030824 */ /* 0x04afe200078e0204 */
[----:B------:R-:W-:-:S04]  /*b6900*/  @!P0 IADD3 R5, PT, PT, R1, R6, RZ ;  /* 0x0000000601058210 */ /* 0x000fc80007ffe0ff */
[----:B------:R0:W-:Y:S04]  /*b6910*/  @P0 STL.64 [R3+0x120], R8 ;  /* 0x0001200803000387 */ /* 0x0001e80000100a00 */
[----:B------:R0:W-:Y:S04]  /*b6920*/  @!P0 STL [R1+0x920], R26 ;  /* 0x0009201a01008387 */ /* 0x0001e80000100800 */
[----:B------:R0:W-:Y:S01]  /*b6930*/  @!P0 STL.64 [R5+0x928], R8 ;  /* 0x0009280805008387 */ /* 0x0001e20000100a00 */
[----:B------:R-:W-:Y:S05]  /*b6940*/  BRA `(.L_x_2804) ;  /* 0x000001a000607947 */ /* 0x000fea0003800000 */
.L_x_3045:
[C---:B------:R-:W-:Y:S02]  /*b6950*/  IMAD.SHL.U32 R4, R17.reuse, 0x8, RZ ;  /* 0x0000000811047824 */ /* 0x040fe400078e00ff */
[----:B------:R-:W-:Y:S02]  /*b6960*/  VIADD R0, R17, 0x1 ;  /* 0x0000000111007836 */ /* 0x000fe40000000000 */
[----:B------:R-:W-:Y:S01]  /*b6970*/  IMAD.MOV.U32 R9, RZ, RZ, R8 ;  /* 0x000000ffff097224 */ /* 0x000fe200078e0008 */
[----:B------:R-:W-:Y:S01]  /*b6980*/  LOP3.LUT R4, R4, 0x7f8, RZ, 0xc0, !PT ;  /* 0x000007f804047812 */ /* 0x000fe200078ec0ff */
[----:B------:R-:W-:Y:S01]  /*b6990*/  IMAD.MOV.U32 R8, RZ, RZ, R41 ;  /* 0x000000ffff087224 */ /* 0x000fe200078e0029 */
[----:B------:R0:W-:Y:S03]  /*b69a0*/  STL [R1+0x118], R0 ;  /* 0x0001180001007387 */ /* 0x0001e60000100800 */
[----:B------:R-:W-:-:S05]  /*b69b0*/  IMAD.IADD R3, R1, 0x1, R4 ;  /* 0x0000000101037824 */ /* 0x000fca00078e0204 */
[----:B------:R0:W-:Y:S01]  /*b69c0*/  STL.64 [R3+0x120], R8 ;  /* 0x0001200803007387 */ /* 0x0001e20000100a00 */
[----:B------:R-:W-:Y:S05]  /*b69d0*/  BRA `(.L_x_2804) ;  /* 0x000001a0003c7947 */ /* 0x000fea0003800000 */
.L_x_2944:
        /* <DEDUP_REMOVED lines=14> */
.L_x_3068:
[----:B------:R-:W-:Y:S01]  /*b6ac0*/  LOP3.LUT P0, RZ, R41, 0x7, RZ, 0xc0, !PT ;  /* 0x0000000729ff7812 */ /* 0x000fe2000780c0ff */
[----:B------:R-:W-:Y:S05]  /*b6ad0*/  YIELD ;  /* 0x0000000000007946 */ /* 0x000fea0003800000 */
[----:B------:R-:W-:Y:S07]  /*b6ae0*/  BSSY B0, `(.L_x_3052) ;  /* 0x000001f000007945 */ /* 0x000fee0003800000 */
[----:B-123--:R-:W-:Y:S05]  /*b6af0*/  @P0 BRA `(.L_x_3053) ;  /* 0x0000000000740947 */ /* 0x00efea0003800000 */
[----:B------:R-:W0:Y:S01]  /*b6b00*/  S2R R3, SR_CgaCtaId ;  /* 0x0000000000037919 */ /* 0x000e220000008800 */
[----:B------:R-:W-:-:S05]  /*b6b10*/  MOV R0, 0x400 ;  /* 0x0000040000007802 */ /* 0x000fca0000000f00 */
[----:B------:R-:W-:-:S05]  /*b6b20*/  VIADD R0, R0, 0x410 ;  /* 0x0000041000007836 */ /* 0x000fca0000000000 */
[----:B0-----:R-:W-:-:S07]  /*b6b30*/  LEA R4, R3, R0, 0x18 ;  /* 0x0000000003047211 */ /* 0x001fce00078ec0ff */
.L_x_3060:
[C---:B------:R-:W-:Y:S01]  /*b6b40*/  ISETP.GT.U32.AND P0, PT, R41.reuse, 0xffff, PT ;  /* 0x0000ffff2900780c */ /* 0x040fe20003f04070 */
[----:B------:R-:W-:Y:S05]  /*b6b50*/  YIELD ;  /* 0x0000000000007946 */ /* 0x000fea0003800000 */
[----:B-123--:R-:W-:Y:S01]  /*b6b60*/  SHF.R.U32.HI R7, RZ, 0x3, R41 ;  /* 0x00000003ff077819 */ /* 0x00efe20000011629 */
[----:B------:R-:W-:Y:S01]  /*b6b70*/  BSSY.RECONVERGENT B1, `(.L_x_3054) ;  /* 0x0000009000017945 */ /* 0x000fe20003800200 */
[----:B0-----:R-:W-:-:S03]  /*b6b80*/  LEA.HI R3, R41, R4, RZ, 0x1f ;  /* 0x0000000429037211 */ /* 0x001fc600078ff8ff */
[----:B------:R-:W-:Y:S02]  /*b6b90*/  IMAD.WIDE.U32 R6, R7, 0x4, R28 ;  /* 0x0000000407067825 */ /* 0x000fe400078e001c */
[----:B------:R-:W-:Y:S05]  /*b6ba0*/  @P0 BRA `(.L_x_3055) ;  /* 0x00000000000c0947 */ /* 0x000fea0003800000 */
[----:B------:R-:W-:-:S06]  /*b6bb0*/  IMAD.MOV.U32 R0, RZ, RZ, -0x1 ;  /* 0xffffffffff007424 */ /* 0x000fcc00078e00ff */
[----:B------:R0:W1:Y:S01]  /*b6bc0*/  ATOMS.EXCH R0, [R3+0x10000], R0 ;  /* 0x010000000300738c */ /* 0x0000620004000000 */
[----:B------:R-:W-:Y:S05]  /*b6bd0*/  BRA `(.L_x_3056) ;  /* 0x0000000000087947 */ /* 0x000fea0003800000 */
.L_x_3055:
[----:B------:R-:W-:-:S05]  /*b6be0*/  IMAD.MOV.U32 R9, RZ, RZ, -0x1 ;  /* 0xffffffffff097424 */ /* 0x000fca00078e00ff */
[----:B------:R2:W5:Y:S02]  /*b6bf0*/  ATOMG.E.EXCH.STRONG.GPU PT, R0, desc[UR36][R6.64], R9 ;  /* 0x80000009060079a8 */ /* 0x000564000c1ef124 */
.L_x_3056:
[----:B------:R-:W-:Y:S05]  /*b6c00*/  BSYNC.RECONVERGENT B1 ;  /* 0x0000000000017941 */ /* 0x000fea0003800200 */
.L_x_3054:
[----:B-1---5:R-:W-:-:S05]  /*b6c10*/  VIADD R8, R0, 0x1 ;  /* 0x0000000100087836 */ /* 0x022fca0000000000 */
[----:B------:R-:W-:-:S13]  /*b6c20*/  ISETP.GE.U32.AND P1, PT, R8, 0x2, PT ;  /* 0x000000020800780c */ /* 0x000fda0003f26070 */
[----:B------:R-:W-:Y:S05]  /*b6c30*/  @!P1 BRA `(.L_x_3053) ;  /* 0x0000000000249947 */ /* 0x000fea0003800000 */
[----:B------:R-:W-:Y:S04]  /*b6c40*/  BSSY.RECONVERGENT B1, `(.L_x_3057) ;  /* 0x0000005000017945 */ /* 0x000fe80003800200 */
[----:B------:R-:W-:Y:S05]  /*b6c50*/  @P0 BRA `(.L_x_3058) ;  /* 0x0000000000080947 */ /* 0x000fea0003800000 */
[----:B------:R3:W-:Y:S01]  /*b6c60*/  ATOMS.EXCH RZ, [R3+0x10000], RZ ;  /* 0x010000ff03ff738c */ /* 0x0007e20004000000 */
[----:B------:R-:W-:Y:S05]  /*b6c70*/  BRA `(.L_x_3059) ;  /* 0x0000000000047947 */ /* 0x000fea0003800000 */
.L_x_3058:
[----:B------:R1:W5:Y:S02]  /*b6c80*/  ATOMG.E.EXCH.STRONG.GPU PT, RZ, desc[UR36][R6.64], RZ ;  /* 0x800000ff06ff79a8 */ /* 0x000364000c1ef124 */
.L_x_3059:
[----:B------:R-:W-:Y:S05]  /*b6c90*/  BSYNC.RECONVERGENT B1 ;  /* 0x0000000000017941 */ /* 0x000fea0003800200 */
.L_x_3057:
[----:B------:R-:W-:Y:S01]  /*b6ca0*/  LOP3.LUT P0, RZ, R0, 0x7, RZ, 0xc0, !PT ;  /* 0x0000000700ff7812 */ /* 0x000fe2000780c0ff */
[----:B------:R-:W-:-:S12]  /*b6cb0*/  IMAD.MOV.U32 R41, RZ, RZ, R0 ;  /* 0x000000ffff297224 */ /* 0x000fd800078e0000 */
[----:B------:R-:W-:Y:S05]  /*b6cc0*/  @!P0 BRA `(.L_x_3060) ;  /* 0xfffffffc009c8947 */ /* 0x000fea000383ffff */
.L_x_3053:
[----:B------:R-:W-:Y:S05]  /*b6cd0*/  BSYNC B0 ;  /* 0x0000000000007941 */ /* 0x000fea0003800000 */
.L_x_3052:
        /* <DEDUP_REMOVED lines=15> */
.L_x_3063:
[----:B------:R-:W-:Y:S02]  /*b6dd0*/  ISETP.GT.U32.AND P1, PT, R40, 0xffff, PT ;  /* 0x0000ffff2800780c */ /* 0x000fe40003f24070 */
[----:B0--3--:R-:W-:-:S11]  /*b6de0*/  SHF.R.U32.HI R3, RZ, 0x3, R40 ;  /* 0x00000003ff037819 */ /* 0x009fd60000011628 */
[----:B-12---:R-:W-:-:S06]  /*b6df0*/  @P1 IMAD.WIDE.U32 R6, R3, 0x4, R28 ;  /* 0x0000000403061825 */ /* 0x006fcc00078e001c */
        /* <DEDUP_REMOVED lines=11> */
.L_x_3062:
        /* <DEDUP_REMOVED lines=15> */
.L_x_3067:
[----:B------:R-:W-:-:S05]  /*b6fa0*/  IMAD.WIDE.U32 R6, R7, 0x4, R28 ;  /* 0x0000000407067825 */ /* 0x000fca00078e001c */
[----:B------:R-:W2:Y:S02]  /*b6fb0*/  ATOMG.E.EXCH.STRONG.GPU PT, R0, desc[UR36][R6.64], R41 ;  /* 0x80000029060079a8 */ /* 0x000ea4000c1ef124 */
[----:B--2---:R-:W-:-:S13]  /*b6fc0*/  ISETP.NE.AND P0, PT, R0, -0x1, PT ;  /* 0xffffffff0000780c */ /* 0x004fda0003f05270 */
[----:B------:R-:W-:Y:S05]  /*b6fd0*/  @!P0 BREAK.RELIABLE B0 ;  /* 0x0000000000008942 */ /* 0x000fea0003800100 */
[----:B------:R-:W-:Y:S05]  /*b6fe0*/  @!P0 BRA `(.L_x_2804) ;  /* 0x0000019800b88947 */ /* 0x000fea0003800000 */
[----:B------:R1:W5:Y:S01]  /*b6ff0*/  ATOMG.E.EXCH.STRONG.GPU PT, RZ, desc[UR36][R6.64], RZ ;  /* 0x800000ff06ff79a8 */ /* 0x000362000c1ef124 */
[----:B0-----:R-:W-:-:S07]  /*b7000*/  IMAD.MOV.U32 R3, RZ, RZ, R41 ;  /* 0x000000ffff037224 */ /* 0x001fce00078e0029 */
.L_x_3064:
[----:B------:R-:W-:Y:S05]  /*b7010*/  BSYNC.RELIABLE B0 ;  /* 0x0000000000007941 */ /* 0x000fea0003800100 */
.L_x_3061:
[----:B------:R-:W-:Y:S02]  /*b7020*/  LOP3.LUT P0, RZ, R0, 0x7, RZ, 0xc0, !PT ;  /* 0x0000000700ff7812 */ /* 0x000fe4000780c0ff */
[----:B------:R-:W-:-:S04]  /*b7030*/  LOP3.LUT P1, RZ, R3, 0x7, RZ, 0xc0, !PT ;  /* 0x0000000703ff7812 */ /* 0x000fc8000782c0ff */
[----:B------:R-:W-:-:S04]  /*b7040*/  PLOP3.LUT P0, PT, P0, P1, PT, 0x20, 0x2 ;  /* 0x000000000002781c */ /* 0x000fc80000702470 */
[----:B------:R-:W-:Y:S02]  /*b7050*/  SEL R40, R3, R0, P0 ;  /* 0x0000000003287207 */ /* 0x000fe40000000000 */
[----:B------:R-:W-:Y:S02]  /*b7060*/  SEL R41, R0, R3, P0 ;  /* 0x0000000300297207 */ /* 0x000fe40000000000 */
[----:B------:R-:W-:-:S13]  /*b7070*/  LOP3.LUT P1, RZ, R40, 0x7, RZ, 0xc0, !PT ;  /* 0x0000000728ff7812 */ /* 0x000fda000782c0ff */
[----:B------:R-:W-:Y:S05]  /*b7080*/  @!P1 BRA `(.L_x_3068) ;  /* 0xfffffff8008c9947 */ /* 0x000fea000383ffff */
.L_x_3051:
        /* <DEDUP_REMOVED lines=19> */
[C---:B------:R-:W-:Y:S01]  /*b71c0*/  @!P0 SHF.L.U32 R4, R5.reuse, 0x3, RZ ;  /* 0x0000000305048819 */ /* 0x040fe200000006ff */
[----:B------:R-:W-:Y:S01]  /*b71d0*/  @!P0 VIADD R0, R5, 0x1 ;  /* 0x0000000105008836 */ /* 0x000fe20000000000 */
[----:B------:R0:W-:Y:S02]  /*b71e0*/  @P0 STL [R1+0x118], R22 ;  /* 0x0001181601000387 */ /* 0x0001e40000100800 */
[----:B------:R-:W-:Y:S02]  /*b71f0*/  @!P0 LOP3.LUT R4, R4, 0x7f8, RZ, 0xc0, !PT ;  /* 0x000007f804048812 */ /* 0x000fe400078ec0ff */
[----:B------:R0:W-:Y:S03]  /*b7200*/  @P0 STL.64 [R19+0x120], R40 ;  /* 0x0001202813000387 */ /* 0x0001e60000100a00 */
[----:B------:R-:W-:Y:S01]  /*b7210*/  @!P0 IMAD.IADD R3, R1, 0x1, R4 ;  /* 0x0000000101038824 */ /* 0x000fe200078e0204 */
[----:B------:R0:W-:Y:S04]  /*b7220*/  @!P0 STL [R1+0x920], R0 ;  /* 0x0009200001008387 */ /* 0x0001e80000100800 */
[----:B------:R0:W-:Y:S01]  /*b7230*/  @!P0 STL.64 [R3+0x928], R40 ;  /* 0x0009282803008387 */ /* 0x0001e20000100a00 */
[----:B------:R-:W-:Y:S05]  /*b7240*/  BRA `(.L_x_2804) ;  /* 0x0000019800207947 */ /* 0x000fea0003800000 */
.L_x_3066:
        /* <DEDUP_REMOVED lines=11> */
.L_x_3065:
[----:B------:R0:W-:Y:S04]  /*b7300*/  STL [R1+0x118], R22 ;  /* 0x0001181601007387 */ /* 0x0001e80000100800 */
[----:B------:R0:W-:Y:S01]  /*b7310*/  STL.64 [R19+0x120], R40 ;  /* 0x0001202813007387 */ /* 0x0001e20000100a00 */
[----:B------:R-:W-:Y:S05]  /*b7320*/  BRA `(.L_x_2804) ;  /* 0x0000019400e87947 */ /* 0x000fea0003800000 */
.L_x_2808:
        /* <DEDUP_REMOVED lines=19> */
[----:B---3--:R-:W-:-:S06]  /*b7460*/  LEA R8, R3, UR4, 0x3 ;  /* 0x0000000403087c11 */ /* 0x008fcc000f8e18ff */
[----:B------:R-:W0:Y:S01]  /*b7470*/  ATOMS.EXCH.64 R8, [R8], RZ ;  /* 0x000000ff0808738c */ /* 0x000e220004000400 */
[----:B------:R-:W-:Y:S05]  /*b7480*/  BRA `(.L_x_3071) ;  /* 0x0000000000147947 */ /* 0x000fea0003800000 */
.L_x_3070:
[----:B------:R-:W0:Y:S02]  /*b7490*/  LDC.64 R4, c[0x0][0x380] ;  /* 0x0000e000ff047b82 */ /* 0x000e240000000a00 */
[----:B0-----:R-:W-:-:S03]  /*b74a0*/  IMAD.WIDE.U32 R4, R3, 0x8, R4 ;  /* 0x0000000803047825 */ /* 0x001fc600078e0004 */
[----:B---3--:R-:W-:-:S05]  /*b74b0*/  IADD3 R8, P0, PT, R4, 0xc000000, RZ ;  /* 0x0c00000004087810 */ /* 0x008fca0007f1e0ff */
[----:B------:R-:W-:-:S06]  /*b74c0*/  IMAD.X R9, RZ, RZ, R5, P0 ;  /* 0x000000ffff097224 */ /* 0x000fcc00000e0605 */
[----:B------:R-:W5:Y:S02]  /*b74d0*/  ATOMG.E.EXCH.64.STRONG.GPU PT, R8, desc[UR36][R8.64+0x8], RZ ;  /* 0x800008ff080879a8 */ /* 0x000f64000c1ef524 */
.L_x_3071:
[----:B------:R-:W-:Y:S05]  /*b74e0*/  BSYNC.RECONVERGENT B0 ;  /* 0x0000000000007941 */ /* 0x000fea0003800200 */
.L_x_3069:
        /* <DEDUP_REMOVED lines=8> */
.L_x_3091:
[----:B------:R-:W-:Y:S01]  /*b7570*/  LOP3.LUT P0, RZ, R3, 0x7, RZ, 0xc0, !PT ;  /* 0x0000000703ff7812 */ /* 0x000fe2000780c0ff */
[----:B------:R-:W-:Y:S05]  /*b7580*/  YIELD ;  /* 0x0000000000007946 */ /* 0x000fea0003800000 */
[----:B------:R-:W-:Y:S07]  /*b7590*/  BSSY B1, `(.L_x_3074) ;  /* 0x000001f000017945 */ /* 0x000fee0003800000 */
[----:B-1-3-5:R-:W-:Y:S05]  /*b75a0*/  @P0 BRA `(.L_x_3075) ;  /* 0x0000000000740947 */ /* 0x02afea0003800000 */
[----:B------:R-:W0:Y:S01]  /*b75b0*/  S2R R5, SR_CgaCtaId ;  /* 0x0000000000057919 */ /* 0x000e220000008800 */
[----:B------:R-:W-:-:S05]  /*b75c0*/  MOV R4, 0x400 ;  /* 0x0000040000047802 */ /* 0x000fca0000000f00 */
[----:B------:R-:W-:-:S05]  /*b75d0*/  VIADD R4, R4, 0x410 ;  /* 0x0000041004047836 */ /* 0x000fca0000000000 */
[----:B0-----:R-:W-:-:S07]  /*b75e0*/  LEA R14, R5, R4, 0x18 ;  /* 0x00000004050e7211 */ /* 0x001fce00078ec0ff */
.L_x_3082:
        /* <DEDUP_REMOVED lines=10> */
.L_x_3077:
[----:B------:R-:W-:-:S05]  /*b7690*/  IMAD.MOV.U32 R11, RZ, RZ, -0x1 ;  /* 0xffffffffff0b7424 */ /* 0x000fca00078e00ff */
[----:B------:R2:W5:Y:S02]  /*b76a0*/  ATOMG.E.EXCH.STRONG.GPU PT, R6, desc[UR36][R4.64], R11 ;  /* 0x8000000b040679a8 */ /* 0x000564000c1ef124 */
.L_x_3078:
[----:B------:R-:W-:Y:S05]  /*b76b0*/  BSYNC.RECONVERGENT B2 ;  /* 0x0000000000027941 */ /* 0x000fea0003800200 */
.L_x_3076:
[----:B-12--5:R-:W-:-:S05]  /*b76c0*/  VIADD R11, R6, 0x1 ;  /* 0x00000001060b7836 */ /* 0x026fca0000000000 */
[----:B------:R-:W-:-:S13]  /*b76d0*/  ISETP.GE.U32.AND P1, PT, R11, 0x2, PT ;  /* 0x000000020b00780c */ /* 0x000fda0003f26070 */
[----:B------:R-:W-:Y:S05]  /*b76e0*/  @!P1 BRA `(.L_x_3075) ;  /* 0x0000000000249947 */ /* 0x000fea0003800000 */
[----:B------:R-:W-:Y:S04]  /*b76f0*/  BSSY.RECONVERGENT B2, `(.L_x_3079) ;  /* 0x0000005000027945 */ /* 0x000fe80003800200 */
[----:B------:R-:W-:Y:S05]  /*b7700*/  @P0 BRA `(.L_x_3080) ;  /* 0x0000000000080947 */ /* 0x000fea0003800000 */
[----:B------:R2:W-:Y:S01]  /*b7710*/  ATOMS.EXCH RZ, [R7+0x10000], RZ ;  /* 0x010000ff07ff738c */ /* 0x0005e20004000000 */
[----:B------:R-:W-:Y:S05]  /*b7720*/  BRA `(.L_x_3081) ;  /* 0x0000000000047947 */ /* 0x000fea0003800000 */
.L_x_3080:
[----:B------:R1:W5:Y:S02]  /*b7730*/  ATOMG.E.EXCH.STRONG.GPU PT, RZ, desc[UR36][R4.64], RZ ;  /* 0x800000ff04ff79a8 */ /* 0x000364000c1ef124 */
.L_x_3081:
[----:B------:R-:W-:Y:S05]  /*b7740*/  BSYNC.RECONVERGENT B2 ;  /* 0x0000000000027941 */ /* 0x000fea0003800200 */
.L_x_3079:
[----:B------:R-:W-:Y:S01]  /*b7750*/  LOP3.LUT P0, RZ, R6, 0x7, RZ, 0xc0, !PT ;  /* 0x0000000706ff7812 */ /* 0x000fe2000780c0ff */
[----:B------:R-:W-:-:S12]  /*b7760*/  IMAD.MOV.U32 R3, RZ, RZ, R6 ;  /* 0x000000ffff037224 */ /* 0x000fd800078e0006 */
[----:B------:R-:W-:Y:S05]  /*b7770*/  @!P0 BRA `(.L_x_3082) ;  /* 0xfffffffc009c8947 */ /* 0x000fea000383ffff */
.L_x_3075:
[----:B------:R-:W-:Y:S05]  /*b7780*/  BSYNC B1 ;  /* 0x0000000000017941 */ /* 0x000fea0003800000 */
.L_x_3074:
        /* <DEDUP_REMOVED lines=10> */
[----:B0-2---:R-:W-:-:S10]  /*b7830*/  IMAD.MOV.U32 R7, RZ, RZ, R10 ;  /* 0x000000ffff077224 */ /* 0x005fd400078e000a */
[----:B------:R-:W-:Y:S05]  /*b7840*/  @!P0 BRA `(.L_x_3086) ;  /* 0x00000000009c8947 */ /* 0x000fea0003800000 */
[----:B------:R-:W-:-:S13]  /*b7850*/  ISETP.NE.AND P0, PT, R4, RZ, PT ;  /* 0x000000ff0400720c */ /* 0x000fda0003f05270 */
[----:B------:R-:W-:Y:S05]  /*b7860*/  @P0 BREAK.RELIABLE B1 ;  /* 0x0000000000010942 */ /* 0x000fea0003800100 */
[----:B------:R-:W-:Y:S05]  /*b7870*/  @P0 BRA `(.L_x_3087) ;  /* 0x0000000400640947 */ /* 0x000fea0003800000 */
.L_x_3085:
[----:B------:R-:W-:Y:S02]  /*b7880*/  ISETP.GT.U32.AND P1, PT, R10, 0xffff, PT ;  /* 0x0000ffff0a00780c */ /* 0x000fe40003f24070 */
[----:B0-2---:R-:W-:-:S11]  /*b7890*/  SHF.R.U32.HI R7, RZ, 0x3, R10 ;  /* 0x00000003ff077819 */ /* 0x005fd6000001160a */
        /* <DEDUP_REMOVED lines=12> */
.L_x_3084:
        /* <DEDUP_REMOVED lines=15> */
.L_x_3089:
[----:B------:R-:W-:-:S05]  /*b7a50*/  IMAD.WIDE.U32 R4, R5, 0x4, R28 ;  /* 0x0000000405047825 */ /* 0x000fca00078e001c */
[----:B------:R-:W3:Y:S02]  /*b7a60*/  ATOMG.E.EXCH.STRONG.GPU PT, R6, desc[UR36][R4.64], R3 ;  /* 0x80000003040679a8 */ /* 0x000ee4000c1ef124 */
[----:B---3--:R-:W-:-:S13]  /*b7a70*/  ISETP.NE.AND P0, PT, R6, -0x1, PT ;  /* 0xffffffff0600780c */ /* 0x008fda0003f05270 */
[----:B------:R-:W-:Y:S05]  /*b7a80*/  @!P0 BREAK.RELIABLE B1 ;  /* 0x0000000000018942 */ /* 0x000fea0003800100 */
[----:B------:R-:W-:Y:S05]  /*b7a90*/  @!P0 BRA `(.L_x_3090) ;  /* 0x0000000000ec8947 */ /* 0x000fea0003800000 */
[----:B------:R1:W5:Y:S01]  /*b7aa0*/  ATOMG.E.EXCH.STRONG.GPU PT, RZ, desc[UR36][R4.64], RZ ;  /* 0x800000ff04ff79a8 */ /* 0x000362000c1ef124 */
[----:B0-2---:R-:W-:-:S07]  /*b7ab0*/  IMAD.MOV.U32 R7, RZ, RZ, R3 ;  /* 0x000000ffff077224 */ /* 0x005fce00078e0003 */
.L_x_3086:
[----:B------:R-:W-:Y:S05]  /*b7ac0*/  BSYNC.RELIABLE B1 ;  /* 0x0000000000017941 */ /* 0x000fea0003800100 */
.L_x_3083:
[----:B------:R-:W-:Y:S02]  /*b7ad0*/  LOP3.LUT P0, RZ, R6, 0x7, RZ, 0xc0, !PT ;  /* 0x0000000706ff7812 */ /* 0x000fe4000780c0ff */
[----:B------:R-:W-:-:S04]  /*b7ae0*/  LOP3.LUT P1, RZ, R7, 0x7, RZ, 0xc0, !PT ;  /* 0x0000000707ff7812 */ /* 0x000fc8000782c0ff */
[----:B------:R-:W-:-:S04]  /*b7af0*/  PLOP3.LUT P0, PT, P0, P1, PT, 0x20, 0x2 ;  /* 0x000000000002781c */ /* 0x000fc80000702470 */
[----:B------:R-:W-:Y:S02]  /*b7b00*/  SEL R10, R7, R6, P0 ;  /* 0x00000006070a7207 */ /* 0x000fe40000000000 */
[----:B------:R-:W-:Y:S02]  /*b7b10*/  SEL R3, R6, R7, P0 ;  /* 0x0000000706037207 */ /* 0x000fe40000000000 */
[----:B------:R-:W-:-:S13]  /*b7b20*/  LOP3.LUT P1, RZ, R10, 0x7, RZ, 0xc0, !PT ;  /* 0x000000070aff7812 */ /* 0x000fda000782c0ff */
[----:B------:R-:W-:Y:S05]  /*b7b30*/  @!P1 BRA `(.L_x_3091) ;  /* 0xfffffff8008c9947 */ /* 0x000fea000383ffff */
.L_x_3073:
[----:B-1-3--:R-:W-:Y:S02]  /*b7b40*/  IMAD.SHL.U32 R4, R10, 0x8, RZ ;  /* 0x000000080a047824 */ /* 0x00afe400078e00ff */
        /* <DEDUP_REMOVED lines=30> */
.L_x_3088:
        /* <DEDUP_REMOVED lines=14> */
.L_x_3087:
[----:B------:R-:W-:Y:S01]  /*b7e10*/  IMAD.MOV.U32 R11, RZ, RZ, R3 ;  /* 0x000000ffff0b7224 */ /* 0x000fe200078e0003 */
[----:B------:R0:W-:Y:S01]  /*b7e20*/  STL [R1+0x118], R22 ;  /* 0x0001181601007387 */ /* 0x0001e20000100800 */
[----:B------:R-:W-:-:S03]  /*b7e30*/  IMAD.MOV.U32 R17, RZ, RZ, R22 ;  /* 0x000000ffff117224 */ /* 0x000fc600078e0016 */
[----:B------:R0:W-:Y:S04]  /*b7e40*/  STL.64 [R19+0x120], R10 ;  /* 0x0001200a13007387 */ /* 0x0001e80000100a00 */
.L_x_3090:
[----:B------:R-:W-:Y:S05]  /*b7e50*/  BSYNC B0 ;  /* 0x0000000000007941 */ /* 0x000fea0003800000 */
.L_x_3072:
[----:B------:R-:W-:Y:S01]  /*b7e60*/  LOP3.LUT P0, RZ, R9, 0x7, RZ, 0xc0, !PT ;  /* 0x0000000709ff7812 */ /* 0x000fe2000780c0ff */
[----:B------:R-:W-:Y:S03]  /*b7e70*/  BSSY B0, `(.L_x_3092) ;  /* 0x000009b000007945 */ /* 0x000fe60003800000 */
[----:B------:R-:W-:-:S04]  /*b7e80*/  ISETP.NE.AND P0, PT, R12, RZ, !P0 ;  /* 0x000000ff0c00720c */ /* 0x000fc80004705270 */
[----:B01-3--:R-:W-:Y:S02]  /*b7e90*/  SEL R10, R9, R41, P0 ;  /* 0x00000029090a7207 */ /* 0x00bfe40000000000 */
[----:B------:R-:W-:Y:S02]  /*b7ea0*/  SEL R9, R41, R9, P0 ;  /* 0x0000000929097207 */ /* 0x000fe40000000000 */
[----:B------:R-:W-:-:S13]  /*b7eb0*/  LOP3.LUT P1, RZ, R10, 0x7, RZ, 0xc0, !PT ;  /* 0x000000070aff7812 */ /* 0x000fda000782c0ff */
[----:B------:R-:W-:Y:S05]  /*b7ec0*/  @P1 BRA `(.L_x_3093) ;  /* 0x0000000400741947 */ /* 0x000fea0003800000 */
.L_x_3111:
        /* <DEDUP_REMOVED lines=8> */
.L_x_3102:
        /* <DEDUP_REMOVED lines=8> */
[----:B------:R0:W1:Y:S01]  /*b7fd0*/  ATOMS.EXCH R3, [R6+0x10000], R3 ;  /* 0x010000030603738c */ /* 0x0000620004000000 */
[----:B------:R-:W-:Y:S05]  /*b7fe0*/  BRA `(.L_x_3098) ;  /* 0x0000000000087947 */ /* 0x000fea0003800000 */
.L_x_3097:
[----:B------:R-:W-:-:S06]  /*b7ff0*/  IMAD.MOV.U32 R3, RZ, RZ, -0x1 ;  /* 0xffffffffff037424 */ /* 0x000fcc00078e00ff */
[----:B------:R3:W5:Y:S02]  /*b8000*/  ATOMG.E.EXCH.STRONG.GPU PT, R3, desc[UR36][R4.64], R3 ;  /* 0x80000003040379a8 */ /* 0x000764000c1ef124 */
.L_x_3098:
[----:B------:R-:W-:Y:S05]  /*b8010*/  BSYNC.RECONVERGENT B2 ;  /* 0x0000000000027941 */ /* 0x000fea0003800200 */
.L_x_3096:
[----:B-12--5:R-:W-:-:S05]  /*b8020*/  VIADD R7, R3, 0x1 ;  /* 0x0000000103077836 */ /* 0x026fca0000000000 */
[----:B------:R-:W-:-:S13]  /*b8030*/  ISETP.GE.U32.AND P1, PT, R7, 0x2, PT ;  /* 0x000000020700780c */ /* 0x000fda0003f26070 */
[----:B------:R-:W-:Y:S05]  /*b8040*/  @!P1 BRA `(.L_x_3095) ;  /* 0x0000000000249947 */ /* 0x000fea0003800000 */
[----:B------:R-:W-:Y:S04]  /*b8050*/  BSSY.RECONVERGENT B2, `(.L_x_3099) ;  /* 0x0000005000027945 */ /* 0x000fe80003800200 */
[----:B------:R-:W-:Y:S05]  /*b8060*/  @P0 BRA `(.L_x_3100) ;  /* 0x0000000000080947 */ /* 0x000fea0003800000 */
[----:B------:R1:W-:Y:S01]  /*b8070*/  ATOMS.EXCH RZ, [R6+0x10000], RZ ;  /* 0x010000ff06ff738c */ /* 0x0003e20004000000 */
[----:B------:R-:W-:Y:S05]  /*b8080*/  BRA `(.L_x_3101) ;  /* 0x0000000000047947 */ /* 0x000fea0003800000 */
.L_x_3100:
[----:B------:R2:W5:Y:S02]  /*b8090*/  ATOMG.E.EXCH.STRONG.GPU PT, RZ, desc[UR36][R4.64], RZ ;  /* 0x800000ff04ff79a8 */ /* 0x000564000c1ef124 */
.L_x_3101:
[----:B------:R-:W-:Y:S05]  /*b80a0*/  BSYNC.RECONVERGENT B2 ;  /* 0x0000000000027941 */ /* 0x000fea0003800200 */
.L_x_3099:
[----:B------:R-:W-:Y:S01]  /*b80b0*/  LOP3.LUT P0, RZ, R3, 0x7, RZ, 0xc0, !PT ;  /* 0x0000000703ff7812 */ /* 0x000fe2000780c0ff */
[----:B------:R-:W-:-:S12]  /*b80c0*/  IMAD.MOV.U32 R9, RZ, RZ, R3 ;  /* 0x000000ffff097224 */ /* 0x000fd800078e0003 */
[----:B------:R-:W-:Y:S05]  /*b80d0*/  @!P0 BRA `(.L_x_3102) ;  /* 0xfffffffc009c8947 */ /* 0x000fea000383ffff */
.L_x_3095:
[----:B------:R-:W-:Y:S05]  /*b80e0*/  BSYNC B1 ;  /* 0x0000000000017941 */ /* 0x000fea0003800000 */
.L_x_3094:
        /* <DEDUP_REMOVED lines=15> */
.L_x_3105:
[----:B------:R-:W-:Y:S02]  /*b81e0*/  ISETP.GT.U32.AND P1, PT, R10, 0xffff, PT ;  /* 0x0000ffff0a00780c */ /* 0x000fe40003f24070 */
[----:B------:R-:W-:-:S11]  /*b81f0*/  SHF.R.U32.HI R3, RZ, 0x3, R10 ;  /* 0x00000003ff037819 */ /* 0x000fd6000001160a */
[----:B------:R-:W-:-:S06]  /*b8200*/  @P1 IMAD.WIDE.U32 R4, R3, 0x4, R28 ;  /* 0x0000000403041825 */ /* 0x000fcc00078e001c */
[----:B------:R-:W2:Y:S01]  /*b8210*/  @P1 LDG.E R4, desc[UR36][R4.64] ;  /* 0x0000002404041981 */ /* 0x000ea2000c1e1900 */
[----:B01----:R-:W-:Y:S01]  /*b8220*/  @!P1 MOV R6, 0x400 ;  /* 0x0000040000069802 */ /* 0x003fe20000000f00 */
        /* <DEDUP_REMOVED lines=9> */
.L_x_3104:
        /* <DEDUP_REMOVED lines=15> */
.L_x_3109:
[----:B------:R-:W-:-:S05]  /*b83b0*/  IMAD.WIDE.U32 R4, R5, 0x4, R28 ;  /* 0x0000000405047825 */ /* 0x000fca00078e001c */
[----:B------:R-:W2:Y:S02]  /*b83c0*/  ATOMG.E.EXCH.STRONG.GPU PT, R3, desc[UR36][R4.64], R9 ;  /* 0x80000009040379a8 */ /* 0x000ea4000c1ef124 */
[----:B--2---:R-:W-:-:S13]  /*b83d0*/  ISETP.NE.AND P0, PT, R3, -0x1, PT ;  /* 0xffffffff0300780c */ /* 0x004fda0003f05270 */
[----:B------:R-:W-:Y:S05]  /*b83e0*/  @!P0 BREAK.RELIABLE B1 ;  /* 0x0000000000018942 */ /* 0x000fea0003800100 */
[----:B------:R-:W-:Y:S05]  /*b83f0*/  @!P0 BRA `(.L_x_3110) ;  /* 0x0000000400088947 */ /* 0x000fea0003800000 */
[----:B------:R2:W5:Y:S01]  /*b8400*/  ATOMG.E.EXCH.STRONG.GPU PT, RZ, desc[UR36][R4.64], RZ ;  /* 0x800000ff04ff79a8 */ /* 0x000562000c1ef124 */
[----:B01----:R-:W-:-:S07]  /*b8410*/  IMAD.MOV.U32 R6, RZ, RZ, R9 ;  /* 0x000000ffff067224 */ /* 0x003fce00078e0009 */
.L_x_3106:
[----:B------:R-:W-:Y:S05]  /*b8420*/  BSYNC.RELIABLE B1 ;  /* 0x0000000000017941 */ /* 0x000fea0003800100 */
.L_x_3103:
[----:B------:R-:W-:Y:S02]  /*b8430*/  LOP3.LUT P0, RZ, R3, 0x7, RZ, 0xc0, !PT ;  /* 0x0000000703ff7812 */ /* 0x000fe4000780c0ff */
[----:B------:R-:W-:-:S04]  /*b8440*/  LOP3.LUT P1, RZ, R6, 0x7, RZ, 0xc0, !PT ;  /* 0x0000000706ff7812 */ /* 0x000fc8000782c0ff */
[----:B------:R-:W-:-:S04]  /*b8450*/  PLOP3.LUT P0, PT, P0, P1, PT, 0x20, 0x2 ;  /* 0x000000000002781c */ /* 0x000fc80000702470 */
[----:B------:R-:W-:Y:S02]  /*b8460*/  SEL R10, R6, R3, P0 ;  /* 0x00000003060a7207 */ /* 0x000fe40000000000 */
[----:B------:R-:W-:Y:S02]  /*b8470*/  SEL R9, R3, R6, P0 ;  /* 0x0000000603097207 */ /* 0x000fe40000000000 */
[----:B------:R-:W-:-:S13]  /*b8480*/  LOP3.LUT P1, RZ, R10, 0x7, RZ, 0xc0, !PT ;  /* 0x000000070aff7812 */ /* 0x000fda000782c0ff */
[----:B------:R-:W-:Y:S05]  /*b8490*/  @!P1 BRA `(.L_x_3111) ;  /* 0xfffffff8008c9947 */ /* 0x000fea000383ffff */
.L_x_3093:
[----:B------:R-:W-:Y:S02]  /*b84a0*/  IMAD.SHL.U32 R3, R10, 0x8, RZ ;  /* 0x000000080a037824 */ /* 0x000fe400078e00ff */
[----:B--2---:R-:W-:Y:S02]  /*b84b0*/  IMAD.MOV.U32 R5, RZ, RZ, -0x203a400 ;  /* 0xfdfc5c00ff057424 */ /* 0x004fe400078e00ff */
[----:B------:R-:W-:Y:S01]  /*b84c0*/  IMAD.MOV.U32 R7, RZ, RZ, -0x40000000 ;  /* 0xc0000000ff077424 */ /* 0x000fe200078e00ff */
[----:B---3--:R-:W-:Y:S01]  /*b84d0*/  LOP3.LUT R4, R3, 0x38, RZ, 0xc0, !PT ;  /* 0x0000003803047812 */ /* 0x008fe200078ec0ff */
[----:B------:R-:W-:Y:S02]  /*b84e0*/  HFMA2 R3, -RZ, RZ, -0.154296875, -10256 ;  /* 0xb0f0f102ff037431 */ /* 0x000fe400000001ff */
        /* <DEDUP_REMOVED lines=28> */
.L_x_3108:
        /* <DEDUP_REMOVED lines=16> */
.L_x_3107:
[C---:B------:R-:W-:Y:S02]  /*b87b0*/  IMAD.SHL.U32 R4, R17.reuse, 0x8, RZ ;  /* 0x0000000811047824 */ /* 0x040fe400078e00ff */
[----:B------:R-:W-:Y:S02]  /*b87c0*/  VIADD R0, R17, 0x1 ;  /* 0x0000000111007836 */ /* 0x000fe40000000000 */
[----:B------:R-:W-:Y:S01]  /*b87d0*/  IMAD.MOV.U32 R11, RZ, RZ, R9 ;  /* 0x000000ffff0b7224 */ /* 0x000fe200078e0009 */
[----:B------:R-:W-:Y:S02]  /*b87e0*/  LOP3.LUT R4, R4, 0x7f8, RZ, 0xc0, !PT ;  /* 0x000007f804047812 */ /* 0x000fe400078ec0ff */
[----:B------:R0:W-:Y:S03]  /*b87f0*/  STL [R1+0x118], R0 ;  /* 0x0001180001007387 */ /* 0x0001e60000100800 */
[----:B------:R-:W-:-:S05]  /*b8800*/  IMAD.IADD R3, R1, 0x1, R4 ;  /* 0x0000000101037824 */ /* 0x000fca00078e0204 */
[----:B------:R0:W-:Y:S02]  /*b8810*/  STL.64 [R3+0x120], R10 ;  /* 0x0001200a03007387 */ /* 0x0001e40000100a00 */
.L_x_3110:
[----:B------:R-:W-:Y:S05]  /*b8820*/  BSYNC B0 ;  /* 0x0000000000007941 */ /* 0x000fea0003800000 */
.L_x_3092:
[----:B------:R-:W-:Y:S05]  /*b8830*/  BRA `(.L_x_2855) ;  /* 0x00000180001c7947 */ /* 0x000fea0003800000 */
.L_x_2807:
[----:B------:R-:W-:-:S13]  /*b8840*/  ISETP.GT.AND P0, PT, R4, 0x5, PT ;  /* 0x000000050400780c */ /* 0x000fda0003f04270 */
[----:B------:R-:W-:Y:S05]  /*b8850*/  @P0 BRA `(.L_x_3112) ;  /* 0x000000d000680947 */ /* 0x000fea0003800000 */
[----:B------:R-:W-:-:S13]  /*b8860*/  ISETP.NE.AND P0, PT, R4, 0x4, PT ;  /* 0x000000040400780c */ /* 0x000fda0003f05270 */
[----:B------:R-:W-:Y:S05]  /*b8870*/  @!P0 BRA `(.L_x_3113) ;  /* 0x000000b800ec8947 */ /* 0x000fea0003800000 */
[----:B------:R-:W2:Y:S04]  /*b8880*/  LDL R3, [R1+0xc] ;  /* 0x00000c0001037983 */ /* 0x000ea80000100800 */
[----:B------:R-:W3:Y:S01]  /*b8890*/  LDL R0, [R1+0x920] ;  /* 0x0009200001007983 */ /* 0x000ee20000100800 */
[----:B------:R-:W-:Y:S01]  /*b88a0*/  IADD3 R17, PT, PT, -R22, 0x101, RZ ;  /* 0x0000010116117810 */ /* 0x000fe20007ffe1ff */
[----:B------:R-:W-:Y:S01]  /*b88b0*/  BSSY.RECONVERGENT B6, `(.L_x_3114) ;  /* 0x0000884000067945 */ /* 0x000fe20003800200 */
[----:B--2---:R-:W-:Y:S01]  /*b88c0*/  ISETP.NE.AND P0, PT, R3, 0x2, PT ;  /* 0x000000020300780c */ /* 0x004fe20003f05270 */
[----:B---3--:R-:W-:-:S05]  /*b88d0*/  IMAD.MOV R0, RZ, RZ, -R0 ;  /* 0x000000ffff007224 */ /* 0x008fca00078e0a00 */
[----:B------:R-:W-:-:S07]  /*b88e0*/  VIADDMNMX.U32 R17, R0, 0x100, R17, PT ;  /* 0x0000010000117846 */ /* 0x000fce0003800011 */
[----:B------:R-:W-:Y:S05]  /*b88f0*/  @!P0 BRA `(.L_x_3115) ;  /* 0x0000000400388947 */ /* 0x000fea0003800000 */
[----:B------:R-:W-:Y:S01]  /*b8900*/  BSSY.RECONVERGENT B7, `(.L_x_3116) ;  /* 0x0000027000077945 */ /* 0x000fe20003800200 */
[----:B------:R-:W-:Y:S02]  /*b8910*/  IMAD.MOV.U32 R19, RZ, RZ, RZ ;  /* 0x000000ffff137224 */ /* 0x000fe400078e00ff */
[----:B------:R-:W-:-:S07]  /*b8920*/  IMAD.MOV.U32 R22, RZ, RZ, RZ ;  /* 0x000000ffff167224 */ /* 0x000fce00078e00ff */
.L_x_3119:
[----:B0-----:R-:W-:Y:S01]  /*b8930*/  IADD3 R4, P0, PT, R24, -0x80000000, RZ ;  /* 0x8000000018047810 */ /* 0x001fe20007f1e0ff */
[----:B------:R-:W0:Y:S03]  /*b8940*/  LDC.64 R6, c[0x0][0x380] ;  /* 0x0000e000ff067b82 */ /* 0x000e260000000a00 */
[----:B------:R-:W-:Y:S02]  /*b8950*/  IADD3 R4, P1, PT, R4, 0xc000000, RZ ;  /* 0x0c00000004047810 */ /* 0x000fe40007f3e0ff */
[----:B------:R-:W-:-:S04]  /*b8960*/  IADD3.X R0, PT, PT, R25, 0x1, RZ, P0, !PT ;  /* 0x0000000119007810 */ /* 0x000fc800007fe4ff */
[----:B------:R-:W-:-:S05]  /*b8970*/  IADD3.X R5, PT, PT, RZ, R0, RZ, P1, !PT ;  /* 0x00000000ff057210 */ /* 0x000fca0000ffe4ff */
        /* <DEDUP_REMOVED lines=20> */
[----:B------:R-:W-:Y:S01]  /*b8ac0*/  MOV R0, 0x0 ;  /* 0x0000000000007802 */ /* 0x000fe20000000f00 */
[----:B------:R-:W1:Y:S01]  /*b8ad0*/  LDCU.64 UR4, c[0x4][0x28] ;  /* 0x01000500ff0477ac */ /* 0x000e620008000a00 */
[----:B------:R-:W-:Y:S02]  /*b8ae0*/  CS2R R6, SRZ ;  /* 0x0000000000067805 */ /* 0x000fe4000001ff00 */
[----:B0-----:R0:W2:Y:S01]  /*b8af0*/  LDC.64 R8, c[0x4][R0] ;  /* 0x0100000000087b82 */ /* 0x0010a20000000a00 */
[----:B-1----:R-:W-:Y:S02]  /*b8b00*/  IMAD.U32 R4, RZ, RZ, UR4 ;  /* 0x00000004ff047e24 */ /* 0x002fe4000f8e00ff */
[----:B0-----:R-:W-:-:S07]  /*b8b10*/  IMAD.U32 R5, RZ, RZ, UR5 ;  /* 0x00000005ff057e24 */ /* 0x001fce000f8e00ff */
[----:B------:R-:W-:-:S07]  /*b8b20*/  LEPC R20, `(.L_x_3118) ;  /* 0x000000001014794e */ /* 0x000fce0000000000 */
[----:B--2-45:R-:W-:Y:S05]  /*b8b30*/  CALL.ABS.NOINC R8 ;  /* 0x0000000008007343 */ /* 0x034fea0003c00000 */
.L_x_3118:
[----:B------:R-:W-:Y:S05]  /*b8b40*/  BSYNC.RECONVERGENT B8 ;  /* 0x0000000000087941 */ /* 0x000fea0003800200 */
.L_x_3117:
[----:B------:R-:W-:-:S13]  /*b8b50*/  ISETP.GE.U32.AND P0, PT, R22, 0x4, PT ;  /* 0x000000041600780c */ /* 0x000fda0003f06070 */
[----:B------:R-:W-:Y:S05]  /*b8b60*/  @!P0 BRA `(.L_x_3119) ;  /* 0xfffffffc00708947 */ /* 0x000fea000383ffff */
[----:B------:R-:W-:Y:S05]  /*b8b70*/  BSYNC.RECONVERGENT B7 ;  /* 0x0000000000077941 */ /* 0x000fea0003800200 */
.L_x_3116:
[----:B------:R-:W-:Y:S01]  /*b8b80*/  BSSY.RECONVERGENT B7, `(.L_x_3120) ;  /* 0x0000023000077945 */ /* 0x000fe20003800200 */
[----:B------:R-:W-:Y:S02]  /*b8b90*/  IMAD.MOV.U32 R19, RZ, RZ, RZ ;  /* 0x000000ffff137224 */ /* 0x000fe400078e00ff */
[----:B------:R-:W-:-:S07]  /*b8ba0*/  IMAD.MOV.U32 R32, RZ, RZ, RZ ;  /* 0x000000ffff207224 */ /* 0x000fce00078e00ff */
.L_x_3123:
        /* <DEDUP_REMOVED lines=29> */
.L_x_3122:
[----:B------:R-:W-:Y:S05]  /*b8d80*/  BSYNC.RECONVERGENT B8 ;  /* 0x0000000000087941 */ /* 0x000fea0003800200 */
.L_x_3121:
[----:B------:R-:W-:-:S13]  /*b8d90*/  ISETP.GE.U32.AND P0, PT, R32, 0x4, PT ;  /* 0x000000042000780c */ /* 0x000fda0003f06070 */
[----:B------:R-:W-:Y:S05]  /*b8da0*/  @!P0 BRA `(.L_x_3123) ;  /* 0xfffffffc00808947 */ /* 0x000fea000383ffff */
[----:B------:R-:W-:Y:S05]  /*b8db0*/  BSYNC.RECONVERGENT B7 ;  /* 0x0000000000077941 */ /* 0x000fea0003800200 */
.L_x_3120:
[----:B------:R-:W-:Y:S01]  /*b8dc0*/  PLOP3.LUT P0, PT, PT, PT, PT, 0x8, 0x80 ;  /* 0x000000000080781c */ /* 0x000fe20003f0e170 */
[----:B------:R-:W-:-:S12]  /*b8dd0*/  BRA `(.L_x_3124) ;  /* 0x0000008000c47947 */ /* 0x000fd80003800000 */
.L_x_3115:
        /* <DEDUP_REMOVED lines=8> */
[----:B------:R-:W-:-:S02]  /*b8e60*/  IMAD.SHL.U32 R4, R6, 0x8, RZ ;  /* 0x0000000806047824 */ /* 0x000fc400078e00ff */
[----:B------:R-:W-:Y:S01]  /*b8e70*/  IMAD.SHL.U32 R9, R8, 0x8, RZ ;  /* 0x0000000808097824 */ /* 0x000fe200078e00ff */
[----:B------:R-:W-:Y:S01]  /*b8e80*/  IADD3 R3, PT, PT, R36, R3, RZ ;  /* 0x0000000324037210 */ /* 0x000fe20007ffe0ff */
[----:B------:R-:W-:Y:S01]  /*b8e90*/  VIADD R20, R0, 0x180 ;  /* 0x0000018000147836 */ /* 0x000fe20000000000 */
[----:B------:R-:W-:Y:S02]  /*b8ea0*/  LOP3.LUT R7, R4, 0xfc00, RZ, 0xc0, !PT ;  /* 0x0000fc0004077812 */ /* 0x000fe400078ec0ff */
[----:B------:R-:W-:Y:S01]  /*b8eb0*/  LOP3.LUT R9, R9, 0xfc00, RZ, 0xc0, !PT ;  /* 0x0000fc0009097812 */ /* 0x000fe200078ec0ff */
[----:B------:R-:W0:Y:S01]  /*b8ec0*/  LDS.64 R4, [R3] ;  /* 0x0000000003047984 */ /* 0x000e220000000a00 */
[----:B------:R-:W-:Y:S01]  /*b8ed0*/  IMAD.SHL.U32 R10, R20, 0x8, RZ ;  /* 0x00000008140a7824 */ /* 0x000fe200078e00ff */
[----:B------:R-:W-:Y:S01]  /*b8ee0*/  LOP3.LUT R0, R0, 0x1f80, RZ, 0xc0, !PT ;  /* 0x00001f8000007812 */ /* 0x000fe200078ec0ff */
[----:B------:R-:W-:Y:S01]  /*b8ef0*/  IMAD.IADD R7, R36, 0x1, R7 ;  /* 0x0000000124077824 */ /* 0x000fe200078e0207 */
[----:B------:R-:W-:Y:S01]  /*b8f00*/  LOP3.LUT R8, R8, 0x1f80, RZ, 0xc0, !PT ;  /* 0x00001f8008087812 */ /* 0x000fe200078ec0ff */
[----:B------:R-:W-:Y:S01]  /*b8f10*/  IMAD.IADD R9, R36, 0x1, R9 ;  /* 0x0000000124097824 */ /* 0x000fe200078e0209 */
[----:B------:R-:W-:-:S02]  /*b8f20*/  LOP3.LUT R11, R10, 0xfc00, RZ, 0xc0, !PT ;  /* 0x0000fc000a0b7812 */ /* 0x000fc400078ec0ff */
[----:B------:R1:W2:Y:S01]  /*b8f30*/  LDS.64 R14, [R7] ;  /* 0x00000000070e7984 */ /* 0x0002a20000000a00 */
[----:B------:R-:W-:Y:S02]  /*b8f40*/  LOP3.LUT R20, R20, 0x1f80, RZ, 0xc0, !PT ;  /* 0x00001f8014147812 */ /* 0x000fe400078ec0ff */
[----:B------:R-:W-:Y:S01]  /*b8f50*/  IMAD.IADD R11, R36, 0x1, R11 ;  /* 0x00000001240b7824 */ /* 0x000fe200078e020b */
[----:B------:R-:W3:Y:S02]  /*b8f60*/  LDS.64 R12, [R9] ;  /* 0x00000000090c7984 */ /* 0x000ee40000000a00 */
[--C-:B------:R-:W-:Y:S02]  /*b8f70*/  IMAD.IADD R20, R20, 0x1, R37.reuse ;  /* 0x0000000114147824 */ /* 0x100fe400078e0225 */
[----:B-1----:R-:W-:Y:S01]  /*b8f80*/  IMAD.IADD R7, R8, 0x1, R37 ;  /* 0x0000000108077824 */ /* 0x002fe200078e0225 */
[----:B------:R-:W1:Y:S01]  /*b8f90*/  LDS.64 R10, [R11] ;  /* 0x000000000b0a7984 */ /* 0x000e620000000a00 */
[----:B0-----:R-:W-:-:S02]  /*b8fa0*/  ISETP.NE.U32.AND P0, PT, R4, RZ, PT ;  /* 0x000000ff0400720c */ /* 0x001fc40003f05070 */
[----:B------:R-:W-:Y:S01]  /*b8fb0*/  LOP3.LUT R4, R6, 0x1f80, RZ, 0xc0, !PT ;  /* 0x00001f8006047812 */ /* 0x000fe200078ec0ff */
[--C-:B------:R-:W-:Y:S01]  /*b8fc0*/  IMAD.IADD R6, R0, 0x1, R37.reuse ;  /* 0x0000000100067824 */ /* 0x100fe200078e0225 */
[----:B------:R-:W-:Y:S01]  /*b8fd0*/  ISETP.NE.AND.EX P0, PT, R5, RZ, PT, P0 ;  /* 0x000000ff0500720c */ /* 0x000fe20003f05300 */
[----:B------:R-:W-:Y:S02]  /*b8fe0*/  IMAD.MOV.U32 R0, RZ, RZ, RZ ;  /* 0x000000ffff007224 */ /* 0x000fe400078e00ff */
[----:B------:R-:W-:Y:S01]  /*b8ff0*/  IMAD.IADD R5, R4, 0x1, R37 ;  /* 0x0000000104057824 */ /* 0x000fe200078e0225 */
[----:B--2---:R-:W-:Y:S01]  /*b9000*/  ISETP.NE.U32.AND P1, PT, R14, RZ, PT ;  /* 0x000000ff0e00720c */ /* 0x004fe20003f25070 */
[----:B------:R-:W-:Y:S01]  /*b9010*/  VIADD R4, R19, 0x4 ;  /* 0x0000000413047836 */ /* 0x000fe20000000000 */
[----:B------:R-:W-:Y:S02]  /*b9020*/  ISETP.EQ.OR P0, PT, R6, RZ, P0 ;  /* 0x000000ff0600720c */ /* 0x000fe40000702670 */
[----:B------:R-:W-:-:S02]  /*b9030*/  ISETP.NE.AND.EX P1, PT, R15, RZ, PT, P1 ;  /* 0x000000ff0f00720c */ /* 0x000fc40003f25310 */
[----:B---3--:R-:W-:Y:S02]  /*b9040*/  ISETP.NE.U32.AND P2, PT, R12, RZ, PT ;  /* 0x000000ff0c00720c */ /* 0x008fe40003f45070 */
[----:B------:R-:W-:Y:S02]  /*b9050*/  ISETP.EQ.OR P1, PT, R5, RZ, P1 ;  /* 0x000000ff0500720c */ /* 0x000fe40000f22670 */
[----:B------:R-:W-:Y:S02]  /*b9060*/  ISETP.NE.AND.EX P2, PT, R13, RZ, PT, P2 ;  /* 0x000000ff0d00720c */ /* 0x000fe40003f45320 */
[----:B-1----:R-:W-:Y:S02]  /*b9070*/  ISETP.NE.U32.AND P3, PT, R10, RZ, PT ;  /* 0x000000ff0a00720c */ /* 0x002fe40003f65070 */
[----:B------:R-:W-:Y:S01]  /*b9080*/  ISETP.EQ.OR P2, PT, R7, RZ, P2 ;  /* 0x000000ff0700720c */ /* 0x000fe20001742670 */
[----:B------:R-:W-:Y:S01]  /*b9090*/  @!P0 IMAD.MOV.U32 R0, RZ, RZ, 0x1 ;  /* 0x00000001ff008424 */ /* 0x000fe200078e00ff */
[----:B------:R-:W-:Y:S01]  /*b90a0*/  ISETP.NE.AND.EX P3, PT, R11, RZ, PT, P3 ;  /* 0x000000ff0b00720c */ /* 0x000fe20003f65330 */
[----:B------:R0:W-:Y:S03]  /*b90b0*/  @!P0 STL [R1+0x18], R6 ;  /* 0x0000180601008387 */ /* 0x0001e60000100800 */
        /* <DEDUP_REMOVED lines=1048> */
.L_x_3126:
[----:B------:R-:W-:Y:S05]  /*bd240*/  BSYNC.RECONVERGENT B0 ;  /* 0x0000000000007941 */ /* 0x000fea0003800200 */
.L_x_3125:
        /* <DEDUP_REMOVED lines=20> */
[----:B------:R-:W-:-:S04]  /*bd390*/  LOP3.LUT R10, R3, 0x7e00, RZ, 0xc0, !PT ;  /* 0x00007e00030a7812 */ /* 0x000fc800078ec0ff */
[----:B------:R-:W2:Y:S01]  /*bd3a0*/  LDS R3, [R13+0x10000] ;  /* 0x010000000d037984 */ /* 0x000ea20000000800 */
[----:B------:R-:W-:Y:S01]  /*bd3b0*/  IMAD.IADD R11, R35, 0x1, R10 ;  /* 0x00000001230b7824 */ /* 0x000fe200078e020a */
[----:B------:R-:W-:-:S05]  /*bd3c0*/  LOP3.LUT R10, R5, 0x1f80, RZ, 0xc0, !PT ;  /* 0x00001f80050a7812 */ /* 0x000fca00078ec0ff */
[----:B------:R-:W3:Y:S01]  /*bd3d0*/  LDS R11, [R11+0x10000] ;  /* 0x010000000b0b7984 */ /* 0x000ee20000000800 */
[--C-:B------:R-:W-:Y:S01]  /*bd3e0*/  IMAD.IADD R10, R10, 0x1, R37.reuse ;  /* 0x000000010a0a7824 */ /* 0x100fe200078e0225 */
[----:B0-----:R-:W-:Y:S01]  /*bd3f0*/  ISETP.NE.AND P0, PT, R8, RZ, PT ;  /* 0x000000ff0800720c */ /* 0x001fe20003f05270 */
[--C-:B------:R-:W-:Y:S01]  /*bd400*/  IMAD.IADD R8, R0, 0x1, R37.reuse ;  /* 0x0000000100087824 */ /* 0x100fe200078e0225 */
[----:B------:R-:W-:Y:S02]  /*bd410*/  LOP3.LUT R0, R7, 0x1f80, RZ, 0xc0, !PT ;  /* 0x00001f8007007812 */ /* 0x000fe400078ec0ff */
[----:B-1----:R-:W-:Y:S02]  /*bd420*/  ISETP.NE.AND P1, PT, R6, RZ, PT ;  /* 0x000000ff0600720c */ /* 0x002fe40003f25270 */
[----:B------:R-:W-:Y:S01]  /*bd430*/  ISETP.EQ.OR P0, PT, R8, RZ, P0 ;  /* 0x000000ff0800720c */ /* 0x000fe20000702670 */
[----:B------:R-:W-:Y:S01]  /*bd440*/  IMAD.IADD R7, R0, 0x1, R37 ;  /* 0x0000000100077824 */ /* 0x000fe200078e0225 */
[----:B------:R-:W-:Y:S01]  /*bd450*/  ISETP.EQ.OR P1, PT, R10, RZ, P1 ;  /* 0x000000ff0a00720c */ /* 0x000fe20000f22670 */
[----:B------:R-:W-:Y:S01]  /*bd460*/  IMAD.MOV.U32 R0, RZ, RZ, RZ ;  /* 0x000000ffff007224 */ /* 0x000fe200078e00ff */
[----:B--2---:R-:W-:-:S02]  /*bd470*/  ISETP.NE.AND P2, PT, R3, RZ, PT ;  /* 0x000000ff0300720c */ /* 0x004fc40003f45270 */
[----:B------:R-:W-:Y:S02]  /*bd480*/  LOP3.LUT R6, R9, 0x1f80, RZ, 0xc0, !PT ;  /* 0x00001f8009067812 */ /* 0x000fe400078ec0ff */
[----:B------:R-:W-:-:S03]  /*bd490*/  ISETP.EQ.OR P2, PT, R7, RZ, P2 ;  /* 0x000000ff0700720c */ /* 0x000fc60001742670 */
[----:B------:R-:W-:Y:S01]  /*bd4a0*/  IMAD.IADD R9, R6, 0x1, R37 ;  /* 0x0000000106097824 */ /* 0x000fe200078e0225 */
[----:B---3--:R-:W-:Y:S01]  /*bd4b0*/  ISETP.NE.AND P3, PT, R11, RZ, PT ;  /* 0x000000ff0b00720c */ /* 0x008fe20003f65270 */
[----:B------:R-:W-:Y:S01]  /*bd4c0*/  @!P0 IMAD.MOV.U32 R0, RZ, RZ, 0x1 ;  /* 0x00000001ff008424 */ /* 0x000fe200078e00ff */
[----:B------:R0:W-:Y:S01]  /*bd4d0*/  @!P0 STL [R1+0x98], R8 ;  /* 0x0000980801008387 */ /* 0x0001e20000100800 */
[----:B------:R-:W-:Y:S01]  /*bd4e0*/  PLOP3.LUT P0, PT, PT, PT, PT, 0x8, 0x80 ;  /* 0x000000000080781c */ /* 0x000fe20003f0e170 */
[----:B------:R-:W-:Y:S01]  /*bd4f0*/  VIADD R6, R12, 0x4 ;  /* 0x000000040c067836 */ /* 0x000fe20000000000 */
[----:B------:R-:W-:Y:S01]  /*bd500*/  ISETP.EQ.OR P3, PT, R9, RZ, P3 ;  /* 0x000000ff0900720c */ /* 0x000fe20001f62670 */
[C---:B------:R-:W-:Y:S01]  /*bd510*/  @!P1 VIADD R3, R0.reuse, 0x1 ;  /* 0x0000000100039836 */ /* 0x040fe20000000000 */
[----:B------:R-:W-:-:S03]  /*bd520*/  @!P1 LEA R5, R0, R1, 0x2 ;  /* 0x0000000100059211 */ /* 0x000fc600078e10ff */
[----:B------:R-:W-:Y:S02]  /*bd530*/  @!P1 IMAD.MOV.U32 R0, RZ, RZ, R3 ;  /* 0x000000ffff009224 */ /* 0x000fe400078e0003 */
[----:B------:R0:W-:Y:S02]  /*bd540*/  @!P1 STL [R5+0x98], R10 ;  /* 0x0000980a05009387 */ /* 0x0001e40000100800 */
        /* <DEDUP_REMOVED lines=48> */
[----:B------:R-:W-:Y:S01]  /*bd850*/  VIADD R6, R12, 0x7 ;  /* 0x000000070c067836 */ /* 0x000fe20000000000 */
        /* <DEDUP_REMOVED lines=46> */
[----:B------:R-:W-:Y:S01]  /*bdb40*/  IADD3 R3, PT, PT, R6, R37, RZ ;  /* 0x0000002506037210 */ /* 0x000fe20007ffe0ff */
[----:B------:R-:W-:-:S04]  /*bdb50*/  VIADD R6, R12, 0xa ;  /* 0x0000000a0c067836 */ /* 0x000fc80000000000 */
        /* <DEDUP_REMOVED lines=94> */
[----:B------:R-:W-:Y:S01]  /*be140*/  IMAD.IADD R3, R6, 0x1, R37 ;  /* 0x0000000106037824 */ /* 0x000fe200078e0225 */
[----:B------:R-:W-:-:S03]  /*be150*/  IADD3 R6, PT, PT, R12, 0x10, RZ ;  /* 0x000000100c067810 */ /* 0x000fc60007ffe0ff */
        /* <DEDUP_REMOVED lines=759> */
.L_x_3128:
[----:B------:R-:W-:Y:S05]  /*c10d0*/  BSYNC.RECONVERGENT B0 ;  /* 0x0000000000007941 */ /* 0x000fea0003800200 */
.L_x_3127:
[----:B------:R1:W-:Y:S02]  /*c10e0*/  STL [R1+0x8], R6 ;  /* 0x0000080601007387 */ /* 0x0003e40000100800 */
.L_x_3124:
[----:B------:R-:W-:Y:S05]  /*c10f0*/  BSYNC.RECONVERGENT B6 ;  /* 0x0000000000067941 */ /* 0x000fea0003800200 */
.L_x_3114:
        /* <DEDUP_REMOVED lines=12> */
[----:B-1----:R-:W-:-:S06]  /*c11c0*/  LEA R6, R3, UR4, 0x3 ;  /* 0x0000000403067c11 */ /* 0x002fcc000f8e18ff */
[----:B------:R-:W0:Y:S01]  /*c11d0*/  ATOMS.EXCH.64 R6, [R6], RZ ;  /* 0x000000ff0606738c */ /* 0x000e220004000400 */
[----:B------:R-:W-:Y:S05]  /*c11e0*/  BRA `(.L_x_3131) ;  /* 0x0000000000147947 */ /* 0x000fea0003800000 */
.L_x_3130:
[----:B------:R-:W0:Y:S02]  /*c11f0*/  LDC.64 R4, c[0x0][0x380] ;  /* 0x0000e000ff047b82 */ /* 0x000e240000000a00 */
[----:B0-----:R-:W-:-:S03]  /*c1200*/  IMAD.WIDE.U32 R4, R3, 0x8, R4 ;  /* 0x0000000803047825 */ /* 0x001fc600078e0004 */
[----:B-1----:R-:W-:-:S05]  /*c1210*/  IADD3 R6, P0, PT, R4, 0xc000000, RZ ;  /* 0x0c00000004067810 */ /* 0x002fca0007f1e0ff */
[----:B------:R-:W-:-:S06]  /*c1220*/  IMAD.X R7, RZ, RZ, R5, P0 ;  /* 0x000000ffff077224 */ /* 0x000fcc00000e0605 */
[----:B------:R-:W5:Y:S02]  /*c1230*/  ATOMG.E.EXCH.64.STRONG.GPU PT, R6, desc[UR36][R6.64+0x8], RZ ;  /* 0x800008ff060679a8 */ /* 0x000f64000c1ef524 */
.L_x_3131:
[----:B------:R-:W-:Y:S05]  /*c1240*/  BSYNC.RECONVERGENT B0 ;  /* 0x0000000000007941 */ /* 0x000fea0003800200 */
.L_x_3129:
        /* <DEDUP_REMOVED lines=11> */
.L_x_3133:
[----:B------:R-:W1:Y:S02]  /*c1300*/  LDC.64 R4, c[0x0][0x380] ;  /* 0x0000e000ff047b82 */ /* 0x000e640000000a00 */
[----:B-1----:R-:W-:-:S03]  /*c1310*/  IMAD.WIDE.U32 R4, R3, 0x8, R4 ;  /* 0x0000000803047825 */ /* 0x002fc600078e0004 */
[----:B------:R-:W-:-:S05]  /*c1320*/  IADD3 R8, P0, PT, R4, 0xc000000, RZ ;  /* 0x0c00000004087810 */ /* 0x000fca0007f1e0ff */
[----:B------:R-:W-:-:S06]  /*c1330*/  IMAD.X R9, RZ, RZ, R5, P0 ;  /* 0x000000ffff097224 */ /* 0x000fcc00000e0605 */
[----:B------:R-:W5:Y:S02]  /*c1340*/  ATOMG.E.EXCH.64.STRONG.GPU PT, R8, desc[UR36][R8.64+0x8], RZ ;  /* 0x800008ff080879a8 */ /* 0x000f64000c1ef524 */
.L_x_3134:
[----:B------:R-:W-:Y:S05]  /*c1350*/  BSYNC.RECONVERGENT B0 ;  /* 0x0000000000007941 */ /* 0x000fea0003800200 */
.L_x_3132:
[----:B------:R-:W2:Y:S01]  /*c1360*/  LDL.64 R14, [R1+0x98] ;  /* 0x00009800010e7983 */ /* 0x000ea20000100a00 */
[----:B------:R-:W-:Y:S01]  /*c1370*/  BSSY.RECONVERGENT B0, `(.L_x_3135) ;  /* 0x000000d000007945 */ /* 0x000fe20003800200 */
[----:B------:R-:W-:Y:S01]  /*c1380*/  IMAD.MOV.U32 R0, RZ, RZ, -0x1 ;  /* 0xffffffffff007424 */ /* 0x000fe200078e00ff */
[----:B--2---:R-:W-:-:S13]  /*c1390*/  ISETP.GT.U32.AND P0, PT, R14, 0x1fff, PT ;  /* 0x00001fff0e00780c */ /* 0x004fda0003f04070 */
[----:B------:R-:W-:Y:S05]  /*c13a0*/  @P0 BRA `(.L_x_3136) ;  /* 0x00000000001c0947 */ /* 0x000fea0003800000 */
[----:B------:R-:W2:Y:S01]  /*c13b0*/  S2UR UR5, SR_CgaCtaId ;  /* 0x00000000000579c3 */ /* 0x000ea20000008800 */
[----:B------:R-:W-:Y:S02]  /*c13c0*/  UMOV UR4, 0x400 ;  /* 0x0000040000047882 */ /* 0x000fe40000000000 */
[----:B------:R-:W-:-:S04]  /*c13d0*/  UIADD3 UR4, UPT, UPT, UR4, 0x410, URZ ;  /* 0x0000041004047890 */ /* 0x000fc8000fffe0ff */
[----:B--2---:R-:W-:-:S06]  /*c13e0*/  ULEA UR4, UR5, UR4, 0x18 ;  /* 0x0000000405047291 */ /* 0x004fcc000f8ec0ff */
[----:B------:R-:W-:-:S05]  /*c13f0*/  LEA R3, R14, UR4, 0x2 ;  /* 0x000000040e037c11 */ /* 0x000fca000f8e10ff */
[----:B------:R2:W-:Y:S01]  /*c1400*/  ATOMS.EXCH RZ, [R3+0x10000], R0 ;  /* 0x0100000003ff738c */ /* 0x0005e20004000000 */
[----:B------:R-:W-:Y:S05]  /*c1410*/  BRA `(.L_x_3137) ;  /* 0x0000000000087947 */ /* 0x000fea0003800000 */
.L_x_3136:
[----:B------:R-:W-:-:S05]  /*c1420*/  IMAD.WIDE.U32 R4, R14, 0x4, R28 ;  /* 0x000000040e047825 */ /* 0x000fca00078e001c */
[----:B------:R3:W5:Y:S02]  /*c1430*/  ATOMG.E.EXCH.STRONG.GPU PT, RZ, desc[UR36][R4.64], R0 ;  /* 0x8000000004ff79a8 */ /* 0x000764000c1ef124 */
.L_x_3137:
[----:B------:R-:W-:Y:S05]  /*c1440*/  BSYNC.RECONVERGENT B0 ;  /* 0x0000000000007941 */ /* 0x000fea0003800200 */
.L_x_3135:
[----:B------:R-:W-:Y:S01]  /*c1450*/  ISETP.GT.U32.AND P0, PT, R15, 0x1fff, PT ;  /* 0x00001fff0f00780c */ /* 0x000fe20003f04070 */
[----:B------:R-:W-:-:S12]  /*c1460*/  BSSY.RECONVERGENT B0, `(.L_x_3138) ;  /* 0x000000b000007945 */ /* 0x000fd80003800200 */
[----:B------:R-:W-:Y:S05]  /*c1470*/  @P0 BRA `(.L_x_3139) ;  /* 0x00000000001c0947 */ /* 0x000fea0003800000 */
[----:B------:R-:W0:Y:S01]  /*c1480*/  S2UR UR5, SR_CgaCtaId ;  /* 0x00000000000579c3 */ /* 0x000e220000008800 */
[----:B------:R-:W-:Y:S02]  /*c1490*/  UMOV UR4, 0x400 ;  /* 0x0000040000047882 */ /* 0x000fe40000000000 */
[----:B------:R-:W-:-:S04]  /*c14a0*/  UIADD3 UR4, UPT, UPT, UR4, 0x410, URZ ;  /* 0x0000041004047890 */ /* 0x000fc8000fffe0ff */
[----:B0-----:R-:W-:-:S06]  /*c14b0*/  ULEA UR4, UR5, UR4, 0x18 ;  /* 0x0000000405047291 */ /* 0x001fcc000f8ec0ff */
[----:B--2---:R-:W-:-:S05]  /*c14c0*/  LEA R3, R15, UR4, 0x2 ;  /* 0x000000040f037c11 */ /* 0x004fca000f8e10ff */
[----:B------:R0:W-:Y:S01]  /*c14d0*/  ATOMS.EXCH RZ, [R3+0x10000], R0 ;  /* 0x0100000003ff738c */ /* 0x0001e20004000000 */
[----:B------:R-:W-:Y:S05]  /*c14e0*/  BRA `(.L_x_3140) ;  /* 0x0000000000087947 */ /* 0x000fea0003800000 */
.L_x_3139:
[----:B---3--:R-:W-:-:S05]  /*c14f0*/  IMAD.WIDE.U32 R4, R15, 0x4, R28 ;  /* 0x000000040f047825 */ /* 0x008fca00078e001c */
[----:B------:R3:W5:Y:S02]  /*c1500*/  ATOMG.E.EXCH.STRONG.GPU PT, RZ, desc[UR36][R4.64], R0 ;  /* 0x8000000004ff79a8 */ /* 0x000764000c1ef124 */
.L_x_3140:
[----:B------:R-:W-:Y:S05]  /*c1510*/  BSYNC.RECONVERGENT B0 ;  /* 0x0000000000007941 */ /* 0x000fea0003800200 */
.L_x_3138:
        /* <DEDUP_REMOVED lines=11> */
.L_x_3142:
[----:B---3--:R-:W-:-:S05]  /*c15d0*/  IMAD.WIDE.U32 R4, R12, 0x4, R28 ;  /* 0x000000040c047825 */ /* 0x008fca00078e001c */
[----:B------:R2:W5:Y:S02]  /*c15e0*/  ATOMG.E.EXCH.STRONG.GPU PT, RZ, desc[UR36][R4.64], R0 ;  /* 0x8000000004ff79a8 */ /* 0x000564000c1ef124 */
.L_x_3143:
[----:B------:R-:W-:Y:S05]  /*c15f0*/  BSYNC.RECONVERGENT B0 ;  /* 0x0000000000007941 */ /* 0x000fea0003800200 */
.L_x_3141:
        /* <DEDUP_REMOVED lines=10> */
.L_x_3145:
[----:B--23--:R-:W-:-:S05]  /*c16a0*/  IMAD.WIDE.U32 R4, R13, 0x4, R28 ;  /* 0x000000040d047825 */ /* 0x00cfca00078e001c */
[----:B------:R2:W5:Y:S02]  /*c16b0*/  ATOMG.E.EXCH.STRONG.GPU PT, RZ, desc[UR36][R4.64], R0 ;  /* 0x8000000004ff79a8 */ /* 0x000564000c1ef124 */
.L_x_3146:
[----:B------:R-:W-:Y:S05]  /*c16c0*/  BSYNC.RECONVERGENT B0 ;  /* 0x0000000000007941 */ /* 0x000fea0003800200 */
.L_x_3144:
[----:B------:R-:W4:Y:S01]  /*c16d0*/  LDL.64 R10, [R1+0x18] ;  /* 0x00001800010a7983 */ /* 0x000f220000100a00 */
[----:B------:R-:W-:Y:S01]  /*c16e0*/  BSSY.RECONVERGENT B0, `(.L_x_3147) ;  /* 0x0000012000007945 */ /* 0x000fe20003800200 */
[----:B--23--:R-:W-:Y:S02]  /*c16f0*/  IMAD.SHL.U32 R4, R14, 0x8, RZ ;  /* 0x000000080e047824 */ /* 0x00cfe400078e00ff */
[C---:B------:R-:W-:Y:S02]  /*c1700*/  IMAD.SHL.U32 R5, R15.reuse, 0x8, RZ ;  /* 0x000000080f057824 */ /* 0x040fe400078e00ff */
[----:B0-----:R-:W-:Y:S01]  /*c1710*/  IMAD.SHL.U32 R0, R15, 0x8, RZ ;  /* 0x000000080f007824 */ /* 0x001fe200078e00ff */
[----:B----4-:R-:W-:-:S13]  /*c1720*/  ISETP.GT.U32.AND P0, PT, R10, 0x1fff, PT ;  /* 0x00001fff0a00780c */ /* 0x010fda0003f04070 */
        /* <DEDUP_REMOVED lines=8> */
.L_x_3148:
[----:B------:R-:W0:Y:S02]  /*c17b0*/  LDC.64 R14, c[0x0][0x380] ;  /* 0x0000e000ff0e7b82 */ /* 0x000e240000000a00 */
[----:B0-----:R-:W-:-:S03]  /*c17c0*/  IMAD.WIDE.U32 R14, R10, 0x8, R14 ;  /* 0x000000080a0e7825 */ /* 0x001fc600078e000e */
[----:B------:R-:W-:-:S05]  /*c17d0*/  IADD3 R14, P0, PT, R14, 0xc000000, RZ ;  /* 0x0c0000000e0e7810 */ /* 0x000fca0007f1e0ff */
[----:B------:R-:W-:-:S05]  /*c17e0*/  IMAD.X R15, RZ, RZ, R15, P0 ;  /* 0x000000ffff0f7224 */ /* 0x000fca00000e060f */
[----:B------:R2:W5:Y:S03]  /*c17f0*/  ATOMG.E.EXCH.64.STRONG.GPU PT, RZ, desc[UR36][R14.64+0x8], R4 ;  /* 0x800008040eff79a8 */ /* 0x000566000c1ef524 */
.L_x_3149:
[----:B------:R-:W-:Y:S05]  /*c1800*/  BSYNC.RECONVERGENT B0 ;  /* 0x0000000000007941 */ /* 0x000fea0003800200 */
.L_x_3147:
[----:B------:R-:W-:Y:S01]  /*c1810*/  ISETP.GT.U32.AND P0, PT, R11, 0x1fff, PT ;  /* 0x00001fff0b00780c */ /* 0x000fe20003f04070 */
[----:B------:R-:W-:Y:S01]  /*c1820*/  IMAD.SHL.U32 R17, R13, 0x8, RZ ;  /* 0x000000080d117824 */ /* 0x000fe200078e00ff */
[----:B------:R-:W-:Y:S01]  /*c1830*/  BSSY.RECONVERGENT B0, `(.L_x_3150) ;  /* 0x0000010000007945 */ /* 0x000fe20003800200 */
[----:B--2---:R-:W-:Y:S02]  /*c1840*/  IMAD.SHL.U32 R14, R12, 0x8, RZ ;  /* 0x000000080c0e7824 */ /* 0x004fe400078e00ff */
        /* <DEDUP_REMOVED lines=9> */
.L_x_3151:
[----:B------:R-:W2:Y:S02]  /*c18e0*/  LDC.64 R12, c[0x0][0x380] ;  /* 0x0000e000ff0c7b82 */ /* 0x000ea40000000a00 */
[----:B--2---:R-:W-:-:S03]  /*c18f0*/  IMAD.WIDE.U32 R12, R11, 0x8, R12 ;  /* 0x000000080b0c7825 */ /* 0x004fc600078e000c */
[----:B------:R-:W-:-:S05]  /*c1900*/  IADD3 R12, P0, PT, R12, 0xc000000, RZ ;  /* 0x0c0000000c0c7810 */ /* 0x000fca0007f1e0ff */
[----:B------:R-:W-:-:S05]  /*c1910*/  IMAD.X R13, RZ, RZ, R13, P0 ;  /* 0x000000ffff0d7224 */ /* 0x000fca00000e060d */
[----:B------:R2:W5:Y:S03]  /*c1920*/  ATOMG.E.EXCH.64.STRONG.GPU PT, RZ, desc[UR36][R12.64+0x8], R14 ;  /* 0x8000080e0cff79a8 */ /* 0x000566000c1ef524 */
.L_x_3152:
[----:B------:R-:W-:Y:S05]  /*c1930*/  BSYNC.RECONVERGENT B0 ;  /* 0x0000000000007941 */ /* 0x000fea0003800200 */
.L_x_3150:
[----:B--2---:R-:W2:Y:S01]  /*c1940*/  LDL.64 R12, [R1+0x20] ;  /* 0x00002000010c7983 */ /* 0x004ea20000100a00 */
        /* <DEDUP_REMOVED lines=11> */
.L_x_3154:
[----:B---3--:R-:W0:Y:S02]  /*c1a00*/  LDC.64 R14, c[0x0][0x380] ;  /* 0x0000e000ff0e7b82 */ /* 0x008e240000000a00 */
[----:B0-----:R-:W-:-:S03]  /*c1a10*/  IMAD.WIDE.U32 R14, R12, 0x8, R14 ;  /* 0x000000080c0e7825 */ /* 0x001fc600078e000e */
[----:B------:R-:W-:-:S05]  /*c1a20*/  IADD3 R14, P0, PT, R14, 0xc000000, RZ ;  /* 0x0c0000000e0e7810 */ /* 0x000fca0007f1e0ff */
[----:B------:R-:W-:-:S05]  /*c1a30*/  IMAD.X R15, RZ, RZ, R15, P0 ;  /* 0x000000ffff0f7224 */ /* 0x000fca00000e060f */
[----:B------:R2:W5:Y:S03]  /*c1a40*/  ATOMG.E.EXCH.64.STRONG.GPU PT, RZ, desc[UR36][R14.64+0x8], R4 ;  /* 0x800008040eff79a8 */ /* 0x000566000c1ef524 */
.L_x_3155:
[----:B------:R-:W-:Y:S05]  /*c1a50*/  BSYNC.RECONVERGENT B0 ;  /* 0x0000000000007941 */ /* 0x000fea0003800200 */
.L_x_3153:
[----:B------:R-:W-:Y:S01]  /*c1a60*/  ISETP.GT.U32.AND P0, PT, R13, 0x1fff, PT ;  /* 0x00001fff0d00780c */ /* 0x000fe20003f04070 */
[----:B------:R-:W-:Y:S01]  /*c1a70*/  BSSY.RECONVERGENT B0, `(.L_x_3156) ;  /* 0x0000010000007945 */ /* 0x000fe20003800200 */
[----:B0-2---:R-:W-:Y:S01]  /*c1a80*/  IMAD.MOV.U32 R4, RZ, RZ, R0 ;  /* 0x000000ffff047224 */ /* 0x005fe200078e0000 */
[----:B------:R-:W-:-:S10]  /*c1a90*/  MOV R5, R17 ;  /* 0x0000001100057202 */ /* 0x000fd40000000f00 */
        /* <DEDUP_REMOVED lines=8> */
.L_x_3157:
[----:B------:R-:W0:Y:S02]  /*c1b20*/  LDC.64 R14, c[0x0][0x380] ;  /* 0x0000e000ff0e7b82 */ /* 0x000e240000000a00 */
[----:B0-----:R-:W-:-:S03]  /*c1b30*/  IMAD.WIDE.U32 R14, R13, 0x8, R14 ;  /* 0x000000080d0e7825 */ /* 0x001fc600078e000e */
[----:B------:R-:W-:-:S05]  /*c1b40*/  IADD3 R14, P0, PT, R14, 0xc000000, RZ ;  /* 0x0c0000000e0e7810 */ /* 0x000fca0007f1e0ff */
[----:B------:R-:W-:-:S05]  /*c1b50*/  IMAD.X R15, RZ, RZ, R15, P0 ;  /* 0x000000ffff0f7224 */ /* 0x000fca00000e060f */
[----:B------:R0:W5:Y:S03]  /*c1b60*/  ATOMG.E.EXCH.64.STRONG.GPU PT, RZ, desc[UR36][R14.64+0x8], R4 ;  /* 0x800008040eff79a8 */ /* 0x000166000c1ef524 */
.L_x_3158:
[----:B------:R-:W-:Y:S05]  /*c1b70*/  BSYNC.RECONVERGENT B0 ;  /* 0x0000000000007941 */ /* 0x000fea0003800200 */
.L_x_3156:
[----:B------:R-:W-:Y:S01]  /*c1b80*/  LOP3.LUT P0, R34, R34, 0x7, RZ, 0xc0, !PT ;  /* 0x0000000722227812 */ /* 0x000fe2000780c0ff */
[----:B------:R-:W-:Y:S01]  /*c1b90*/  BSSY B0, `(.L_x_3159) ;  /* 0x000009f000007945 */ /* 0x000fe20003800000 */
[----:B-----5:R-:W-:-:S03]  /*c1ba0*/  LOP3.LUT P1, RZ, R6, 0x7, RZ, 0xc0, !PT ;  /* 0x0000000706ff7812 */ /* 0x020fc6000782c0ff */
[----:B0-----:R-:W-:Y:S01]  /*c1bb0*/  IMAD R15, R10, 0x8, R34 ;  /* 0x000000080a0f7824 */ /* 0x001fe200078e0222 */
[----:B------:R-:W-:-:S04]  /*c1bc0*/  PLOP3.LUT P0, PT, P0, P1, PT, 0x20, 0x2 ;  /* 0x000000000002781c */ /* 0x000fc80000702470 */
[----:B------:R-:W-:Y:S02]  /*c1bd0*/  SEL R14, R6, R15, P0 ;  /* 0x0000000f060e7207 */ /* 0x000fe40000000000 */
[----:B------:R-:W-:Y:S02]  /*c1be0*/  SEL R15, R15, R6, P0 ;  /* 0x000000060f0f7207 */ /* 0x000fe40000000000 */
[----:B------:R-:W-:-:S13]  /*c1bf0*/  LOP3.LUT P1, RZ, R14, 0x7, RZ, 0xc0, !PT ;  /* 0x000000070eff7812 */ /* 0x000fda000782c0ff */
[----:B------:R-:W-:Y:S05]  /*c1c00*/  @P1 BRA `(.L_x_3160) ;  /* 0x0000000400741947 */ /* 0x000fea0003800000 */
.L_x_3178:
[----:B------:R-:W-:Y:S01]  /*c1c10*/  LOP3.LUT P0, RZ, R15, 0x7, RZ, 0xc0, !PT ;  /* 0x000000070fff7812 */ /* 0x000fe2000780c0ff */
[----:B------:R-:W-:Y:S05]  /*c1c20*/  YIELD ;  /* 0x0000000000007946 */ /* 0x000fea0003800000 */
[----:B------:R-:W-:Y:S07]  /*c1c30*/  BSSY B1, `(.L_x_3161) ;  /* 0x000001f000017945 */ /* 0x000fee0003800000 */
[----:B---3-5:R-:W-:Y:S05]  /*c1c40*/  @P0 BRA `(.L_x_3162) ;  /* 0x0000000000740947 */ /* 0x028fea0003800000 */
[----:B--2---:R-:W0:Y:S01]  /*c1c50*/  S2R R3, SR_CgaCtaId ;  /* 0x0000000000037919 */ /* 0x004e220000008800 */
[----:B------:R-:W-:-:S05]  /*c1c60*/  MOV R0, 0x400 ;  /* 0x0000040000007802 */ /* 0x000fca0000000f00 */
[----:B------:R-:W-:-:S05]  /*c1c70*/  VIADD R0, R0, 0x410 ;  /* 0x0000041000007836 */ /* 0x000fca0000000000 */
[----:B0-----:R-:W-:-:S07]  /*c1c80*/  LEA R10, R3, R0, 0x18 ;  /* 0x00000000030a7211 */ /* 0x001fce00078ec0ff */
.L_x_3169:
[C---:B------:R-:W-:Y:S01]  /*c1c90*/  ISETP.GT.U32.AND P0, PT, R15.reuse, 0xffff, PT ;  /* 0x0000ffff0f00780c */ /* 0x040fe20003f04070 */
[----:B------:R-:W-:Y:S05]  /*c1ca0*/  YIELD ;  /* 0x0000000000007946 */ /* 0x000fea0003800000 */
[----:B---3--:R-:W-:Y:S01]  /*c1cb0*/  SHF.R.U32.HI R5, RZ, 0x3, R15 ;  /* 0x00000003ff057819 */ /* 0x008fe2000001160f */
[----:B------:R-:W-:Y:S01]  /*c1cc0*/  BSSY.RECONVERGENT B2, `(.L_x_3163) ;  /* 0x0000009000027945 */ /* 0x000fe20003800200 */
[----:B0-2---:R-:W-:-:S03]  /*c1cd0*/  LEA.HI R3, R15, R10, RZ, 0x1f ;  /* 0x0000000a0f037211 */ /* 0x005fc600078ff8ff */
[----:B------:R-:W-:Y:S02]  /*c1ce0*/  IMAD.WIDE.U32 R4, R5, 0x4, R28 ;  /* 0x0000000405047825 */ /* 0x000fe400078e001c */
[----:B-----5:R-:W-:Y:S05]  /*c1cf0*/  @P0 BRA `(.L_x_3164) ;  /* 0x00000000000c0947 */ /* 0x020fea0003800000 */
[----:B------:R-:W-:-:S06]  /*c1d00*/  IMAD.MOV.U32 R0, RZ, RZ, -0x1 ;  /* 0xffffffffff007424 */ /* 0x000fcc00078e00ff */
[----:B------:R0:W2:Y:S01]  /*c1d10*/  ATOMS.EXCH R0, [R3+0x10000], R0 ;  /* 0x010000000300738c */ /* 0x0000a20004000000 */
[----:B------:R-:W-:Y:S05]  /*c1d20*/  BRA `(.L_x_3165) ;  /* 0x0000000000087947 */ /* 0x000fea0003800000 */
.L_x_3164:
[----:B------:R-:W-:-:S05]  /*c1d30*/  IMAD.MOV.U32 R17, RZ, RZ, -0x1 ;  /* 0xffffffffff117424 */ /* 0x000fca00078e00ff */
[----:B------:R3:W5:Y:S02]  /*c1d40*/  ATOMG.E.EXCH.STRONG.GPU PT, R0, desc[UR36][R4.64], R17 ;  /* 0x80000011040079a8 */ /* 0x000764000c1ef124 */
.L_x_3165:
[----:B------:R-:W-:Y:S05]  /*c1d50*/  BSYNC.RECONVERGENT B2 ;  /* 0x0000000000027941 */ /* 0x000fea0003800200 */
.L_x_3163:
[----:B--23-5:R-:W-:-:S05]  /*c1d60*/  VIADD R17, R0, 0x1 ;  /* 0x0000000100117836 */ /* 0x02cfca0000000000 */
[----:B------:R-:W-:-:S13]  /*c1d70*/  ISETP.GE.U32.AND P1, PT, R17, 0x2, PT ;  /* 0x000000021100780c */ /* 0x000fda0003f26070 */
[----:B------:R-:W-:Y:S05]  /*c1d80*/  @!P1 BRA `(.L_x_3162) ;  /* 0x0000000000249947 */ /* 0x000fea0003800000 */
[----:B------:R-:W-:Y:S04]  /*c1d90*/  BSSY.RECONVERGENT B2, `(.L_x_3166) ;  /* 0x0000005000027945 */ /* 0x000fe80003800200 */
[----:B------:R-:W-:Y:S05]  /*c1da0*/  @P0 BRA `(.L_x_3167) ;  /* 0x0000000000080947 */ /* 0x000fea0003800000 */
[----:B------:R2:W-:Y:S01]  /*c1db0*/  ATOMS.EXCH RZ, [R3+0x10000], RZ ;  /* 0x010000ff03ff738c */ /* 0x0005e20004000000 */
[----:B------:R-:W-:Y:S05]  /*c1dc0*/  BRA `(.L_x_3168) ;  /* 0x0000000000047947 */ /* 0x000fea0003800000 */
.L_x_3167:
[----:B------:R3:W5:Y:S02]  /*c1dd0*/  ATOMG.E.EXCH.STRONG.GPU PT, RZ, desc[UR36][R4.64], RZ ;  /* 0x800000ff04ff79a8 */ /* 0x000764000c1ef124 */
.L_x_3168:
[----:B------:R-:W-:Y:S05]  /*c1de0*/  BSYNC.RECONVERGENT B2 ;  /* 0x0000000000027941 */ /* 0x000fea0003800200 */
.L_x_3166:
[----:B------:R-:W-:Y:S01]  /*c1df0*/  LOP3.LUT P0, RZ, R0, 0x7, RZ, 0xc0, !PT ;  /* 0x0000000700ff7812 */ /* 0x000fe2000780c0ff */
[----:B------:R-:W-:-:S12]  /*c1e00*/  IMAD.MOV.U32 R15, RZ, RZ, R0 ;  /* 0x000000ffff0f7224 */ /* 0x000fd800078e0000 */
[----:B------:R-:W-:Y:S05]  /*c1e10*/  @!P0 BRA `(.L_x_3169) ;  /* 0xfffffffc009c8947 */ /* 0x000fea000383ffff */
.L_x_3162:
[----:B------:R-:W-:Y:S05]  /*c1e20*/  BSYNC B1 ;  /* 0x0000000000017941 */ /* 0x000fea0003800000 */
.L_x_3161:
        /* <DEDUP_REMOVED lines=15> */
.L_x_3172:
        /* <DEDUP_REMOVED lines=14> */
.L_x_3171:
        /* <DEDUP_REMOVED lines=13> */
[----:B0-----:R-:W-:Y:S01]  /*c20d0*/  IMAD.MOV.U32 R3, RZ, RZ, R15 ;  /* 0x000000ffff037224 */ /* 0x001fe200078e000f */
[----:B------:R-:W-:Y:S06]  /*c20e0*/  BRA `(.L_x_3173) ;  /* 0x00000000001c7947 */ /* 0x000fec0003800000 */
.L_x_3176:
[----:B------:R-:W-:-:S05]  /*c20f0*/  IMAD.WIDE.U32 R4, R5, 0x4, R28 ;  /* 0x0000000405047825 */ /* 0x000fca00078e001c */
[----:B------:R-:W2:Y:S02]  /*c2100*/  ATOMG.E.EXCH.STRONG.GPU PT, R0, desc[UR36][R4.64], R15 ;  /* 0x8000000f040079a8 */ /* 0x000ea4000c1ef124 */
[----:B--2---:R-:W-:-:S13]  /*c2110*/  ISETP.NE.AND P0, PT, R0, -0x1, PT ;  /* 0xffffffff0000780c */ /* 0x004fda0003f05270 */
[----:B------:R-:W-:Y:S05]  /*c2120*/  @!P0 BREAK.RELIABLE B1 ;  /* 0x0000000000018942 */ /* 0x000fea0003800100 */
[----:B------:R-:W-:Y:S05]  /*c2130*/  @!P0 BRA `(.L_x_3177) ;  /* 0x0000000400108947 */ /* 0x000fea0003800000 */
[----:B------:R2:W5:Y:S01]  /*c2140*/  ATOMG.E.EXCH.STRONG.GPU PT, RZ, desc[UR36][R4.64], RZ ;  /* 0x800000ff04ff79a8 */ /* 0x000562000c1ef124 */
[----:B0-----:R-:W-:-:S07]  /*c2150*/  IMAD.MOV.U32 R3, RZ, RZ, R15 ;  /* 0x000000ffff037224 */ /* 0x001fce00078e000f */
.L_x_3173:
[----:B------:R-:W-:Y:S05]  /*c2160*/  BSYNC.RELIABLE B1 ;  /* 0x0000000000017941 */ /* 0x000fea0003800100 */
.L_x_3170:
[----:B------:R-:W-:Y:S02]  /*c2170*/  LOP3.LUT P0, RZ, R0, 0x7, RZ, 0xc0, !PT ;  /* 0x0000000700ff7812 */ /* 0x000fe4000780c0ff */
[----:B------:R-:W-:-:S04]  /*c2180*/  LOP3.LUT P1, RZ, R3, 0x7, RZ, 0xc0, !PT ;  /* 0x0000000703ff7812 */ /* 0x000fc8000782c0ff */
[----:B------:R-:W-:-:S04]  /*c2190*/  PLOP3.LUT P0, PT, P0, P1, PT, 0x20, 0x2 ;  /* 0x000000000002781c */ /* 0x000fc80000702470 */
[----:B------:R-:W-:Y:S02]  /*c21a0*/  SEL R14, R3, R0, P0 ;  /* 0x00000000030e7207 */ /* 0x000fe40000000000 */
[----:B------:R-:W-:Y:S02]  /*c21b0*/  SEL R15, R0, R3, P0 ;  /* 0x00000003000f7207 */ /* 0x000fe40000000000 */
[----:B------:R-:W-:-:S13]  /*c21c0*/  LOP3.LUT P1, RZ, R14, 0x7, RZ, 0xc0, !PT ;  /* 0x000000070eff7812 */ /* 0x000fda000782c0ff */
[----:B------:R-:W-:Y:S05]  /*c21d0*/  @!P1 BRA `(.L_x_3178) ;  /* 0xfffffff8008c9947 */ /* 0x000fea000383ffff */
.L_x_3160:
[----:B------:R-:W-:Y:S02]  /*c21e0*/  IMAD.SHL.U32 R0, R14, 0x8, RZ ;  /* 0x000000080e007824 */ /* 0x000fe400078e00ff */
[----:B--2---:R-:W-:Y:S02]  /*c21f0*/  IMAD.MOV.U32 R3, RZ, RZ, -0x4f0f0efe ;  /* 0xb0f0f102ff037424 */ /* 0x004fe400078e00ff */
        /* <DEDUP_REMOVED lines=32> */
.L_x_3175:
        /* <DEDUP_REMOVED lines=17> */
.L_x_3174:
[----:B------:R-:W2:Y:S02]  /*c2510*/  LDL R3, [R1+0x118] ;  /* 0x0001180001037983 */ /* 0x000ea40000100800 */
[----:B--2---:R-:W-:-:S05]  /*c2520*/  IMAD.SHL.U32 R0, R3, 0x8, RZ ;  /* 0x0000000803007824 */ /* 0x004fca00078e00ff */
[----:B------:R-:W-:Y:S01]  /*c2530*/  LOP3.LUT R4, R0, 0x7f8, RZ, 0xc0, !PT ;  /* 0x000007f800047812 */ /* 0x000fe200078ec0ff */
[----:B------:R-:W-:-:S04]  /*c2540*/  VIADD R0, R3, 0x1 ;  /* 0x0000000103007836 */ /* 0x000fc80000000000 */
[----:B------:R-:W-:Y:S01]  /*c2550*/  IMAD.IADD R3, R1, 0x1, R4 ;  /* 0x0000000101037824 */ /* 0x000fe200078e0204 */
[----:B------:R2:W-:Y:S04]  /*c2560*/  STL [R1+0x118], R0 ;  /* 0x0001180001007387 */ /* 0x0005e80000100800 */
[----:B------:R2:W-:Y:S02]  /*c2570*/  STL.64 [R3+0x120], R14 ;  /* 0x0001200e03007387 */ /* 0x0005e40000100a00 */
.L_x_3177:
[----:B------:R-:W-:Y:S05]  /*c2580*/  BSYNC B0 ;  /* 0x0000000000007941 */ /* 0x000fea0003800000 */
.L_x_3159:
        /* <DEDUP_REMOVED lines=8> */
.L_x_3198:
        /* <DEDUP_REMOVED lines=8> */
.L_x_3189:
[C---:B------:R-:W-:Y:S01]  /*c2690*/  ISETP.GT.U32.AND P0, PT, R7.reuse, 0xffff, PT ;  /* 0x0000ffff0700780c */ /* 0x040fe20003f04070 */
[----:B------:R-:W-:Y:S05]  /*c26a0*/  YIELD ;  /* 0x0000000000007946 */ /* 0x000fea0003800000 */
[----:B---3--:R-:W-:Y:S01]  /*c26b0*/  SHF.R.U32.HI R5, RZ, 0x3, R7 ;  /* 0x00000003ff057819 */ /* 0x008fe20000011607 */
[----:B------:R-:W-:Y:S01]  /*c26c0*/  BSSY.RECONVERGENT B2, `(.L_x_3183) ;  /* 0x0000009000027945 */ /* 0x000fe20003800200 */
[----:B0-2---:R-:W-:-:S03]  /*c26d0*/  LEA.HI R3, R7, R10, RZ, 0x1f ;  /* 0x0000000a07037211 */ /* 0x005fc600078ff8ff */
[----:B------:R-:W-:Y:S02]  /*c26e0*/  IMAD.WIDE.U32 R4, R5, 0x4, R28 ;  /* 0x0000000405047825 */ /* 0x000fe400078e001c */
[----:B------:R-:W-:Y:S05]  /*c26f0*/  @P0 BRA `(.L_x_3184) ;  /* 0x00000000000c0947 */ /* 0x000fea0003800000 */
[----:B------:R-:W-:-:S06]  /*c2700*/  IMAD.MOV.U32 R0, RZ, RZ, -0x1 ;  /* 0xffffffffff007424 */ /* 0x000fcc00078e00ff */
[----:B------:R0:W2:Y:S01]  /*c2710*/  ATOMS.EXCH R0, [R3+0x10000], R0 ;  /* 0x010000000300738c */ /* 0x0000a20004000000 */
[----:B------:R-:W-:Y:S05]  /*c2720*/  BRA `(.L_x_3185) ;  /* 0x0000000000087947 */ /* 0x000fea0003800000 */
.L_x_3184:
[----:B------:R-:W-:-:S05]  /*c2730*/  IMAD.MOV.U32 R11, RZ, RZ, -0x1 ;  /* 0xffffffffff0b7424 */ /* 0x000fca00078e00ff */
[----:B------:R3:W5:Y:S02]  /*c2740*/  ATOMG.E.EXCH.STRONG.GPU PT, R0, desc[UR36][R4.64], R11 ;  /* 0x8000000b040079a8 */ /* 0x000764000c1ef124 */
.L_x_3185:
[----:B------:R-:W-:Y:S05]  /*c2750*/  BSYNC.RECONVERGENT B2 ;  /* 0x0000000000027941 */ /* 0x000fea0003800200 */
.L_x_3183:
[----:B--23-5:R-:W-:-:S05]  /*c2760*/  VIADD R11, R0, 0x1 ;  /* 0x00000001000b7836 */ /* 0x02cfca0000000000 */
[----:B------:R-:W-:-:S13]  /*c2770*/  ISETP.GE.U32.AND P1, PT, R11, 0x2, PT ;  /* 0x000000020b00780c */ /* 0x000fda0003f26070 */
[----:B------:R-:W-:Y:S05]  /*c2780*/  @!P1 BRA `(.L_x_3182) ;  /* 0x0000000000249947 */ /* 0x000fea0003800000 */
[----:B------:R-:W-:Y:S04]  /*c2790*/  BSSY.RECONVERGENT B2, `(.L_x_3186) ;  /* 0x0000005000027945 */ /* 0x000fe80003800200 */
[----:B------:R-:W-:Y:S05]  /*c27a0*/  @P0 BRA `(.L_x_3187) ;  /* 0x0000000000080947 */ /* 0x000fea0003800000 */
[----:B------:R2:W-:Y:S01]  /*c27b0*/  ATOMS.EXCH RZ, [R3+0x10000], RZ ;  /* 0x010000ff03ff738c */ /* 0x0005e20004000000 */
[----:B------:R-:W-:Y:S05]  /*c27c0*/  BRA `(.L_x_3188) ;  /* 0x0000000000047947 */ /* 0x000fea0003800000 */
.L_x_3187:
[----:B------:R3:W5:Y:S02]  /*c27d0*/  ATOMG.E.EXCH.STRONG.GPU PT, RZ, desc[UR36][R4.64], RZ ;  /* 0x800000ff04ff79a8 */ /* 0x000764000c1ef124 */
.L_x_3188:
[----:B------:R-:W-:Y:S05]  /*c27e0*/  BSYNC.RECONVERGENT B2 ;  /* 0x0000000000027941 */ /* 0x000fea0003800200 */
.L_x_3186:
[----:B------:R-:W-:Y:S01]  /*c27f0*/  LOP3.LUT P0, RZ, R0, 0x7, RZ, 0xc0, !PT ;  /* 0x0000000700ff7812 */ /* 0x000fe2000780c0ff */
[----:B------:R-:W-:-:S12]  /*c2800*/  IMAD.MOV.U32 R7, RZ, RZ, R0 ;  /* 0x000000ffff077224 */ /* 0x000fd800078e0000 */
[----:B------:R-:W-:Y:S05]  /*c2810*/  @!P0 BRA `(.L_x_3189) ;  /* 0xfffffffc009c8947 */ /* 0x000fea000383ffff */
.L_x_3182:
[----:B------:R-:W-:Y:S05]  /*c2820*/  BSYNC B1 ;  /* 0x0000000000017941 */ /* 0x000fea0003800000 */
.L_x_3181:
        /* <DEDUP_REMOVED lines=15> */
.L_x_3192:
        /* <DEDUP_REMOVED lines=14> */
.L_x_3191:
        /* <DEDUP_REMOVED lines=8> */
[----:B--2---:R-:W0:Y:S02]  /*c2a80*/  ATOMS.EXCH R0, [R4+0x10000], R7 ;  /* 0x010000070400738c */ /* 0x004e240004000000 */
[----:B0-----:R-:W-:-:S13]  /*c2a90*/  ISETP.NE.AND P0, PT, R0, -0x1, PT ;  /* 0xffffffff0000780c */ /* 0x001fda0003f05270 */
[----:B------:R-:W-:Y:S05]  /*c2aa0*/  @!P0 BREAK.RELIABLE B1 ;  /* 0x0000000000018942 */ /* 0x000fea0003800100 */
[----:B------:R-:W-:Y:S05]  /*c2ab0*/  @!P0 BRA `(.L_x_3197) ;  /* 0x0000000400408947 */ /* 0x000fea0003800000 */
[----:B------:R0:W-:Y:S01]  /*c2ac0*/  ATOMS.EXCH RZ, [R4+0x10000], RZ ;  /* 0x010000ff04ff738c */ /* 0x0001e20004000000 */
[----:B------:R-:W-:Y:S01]  /*c2ad0*/  IMAD.MOV.U32 R3, RZ, RZ, R7 ;  /* 0x000000ffff037224 */ /* 0x000fe200078e0007 */
[----:B------:R-:W-:Y:S06]  /*c2ae0*/  BRA `(.L_x_3193) ;  /* 0x00000000001c7947 */ /* 0x000fec0003800000 */
.L_x_3196:
[----:B------:R-:W-:-:S05]  /*c2af0*/  IMAD.WIDE.U32 R4, R5, 0x4, R28 ;  /* 0x0000000405047825 */ /* 0x000fca00078e001c */
[----:B--2---:R-:W2:Y:S02]  /*c2b00*/  ATOMG.E.EXCH.STRONG.GPU PT, R0, desc[UR36][R4.64], R7 ;  /* 0x80000007040079a8 */ /* 0x004ea4000c1ef124 */
[----:B--2---:R-:W-:-:S13]  /*c2b10*/  ISETP.NE.AND P0, PT, R0, -0x1, PT ;  /* 0xffffffff0000780c */ /* 0x004fda0003f05270 */
[----:B------:R-:W-:Y:S05]  /*c2b20*/  @!P0 BREAK.RELIABLE B1 ;  /* 0x0000000000018942 */ /* 0x000fea0003800100 */
[----:B------:R-:W-:Y:S05]  /*c2b30*/  @!P0 BRA `(.L_x_3197) ;  /* 0x0000000400208947 */ /* 0x000fea0003800000 */
[----:B------:R2:W5:Y:S01]  /*c2b40*/  ATOMG.E.EXCH.STRONG.GPU PT, RZ, desc[UR36][R4.64], RZ ;  /* 0x800000ff04ff79a8 */ /* 0x000562000c1ef124 */
[----:B------:R-:W-:-:S07]  /*c2b50*/  IMAD.MOV.U32 R3, RZ, RZ, R7 ;  /* 0x000000ffff037224 */ /* 0x000fce00078e0007 */
.L_x_3193:
[----:B------:R-:W-:Y:S05]  /*c2b60*/  BSYNC.RELIABLE B1 ;  /* 0x0000000000017941 */ /* 0x000fea0003800100 */
.L_x_3190:
[----:B------:R-:W-:Y:S02]  /*c2b70*/  LOP3.LUT P0, RZ, R0, 0x7, RZ, 0xc0, !PT ;  /* 0x0000000700ff7812 */ /* 0x000fe4000780c0ff */
[----:B------:R-:W-:-:S04]  /*c2b80*/  LOP3.LUT P1, RZ, R3, 0x7, RZ, 0xc0, !PT ;  /* 0x0000000703ff7812 */ /* 0x000fc8000782c0ff */
[----:B------:R-:W-:-:S04]  /*c2b90*/  PLOP3.LUT P0, PT, P0, P1, PT, 0x20, 0x2 ;  /* 0x000000000002781c */ /* 0x000fc80000702470 */
[----:B------:R-:W-:Y:S02]  /*c2ba0*/  SEL R6, R3, R0, P0 ;  /* 0x0000000003067207 */ /* 0x000fe40000000000 */
[----:B------:R-:W-:Y:S02]  /*c2bb0*/  SEL R7, R0, R3, P0 ;  /* 0x0000000300077207 */ /* 0x000fe40000000000 */
[----:B------:R-:W-:-:S13]  /*c2bc0*/  LOP3.LUT P1, RZ, R6, 0x7, RZ, 0xc0, !PT ;  /* 0x0000000706ff7812 */ /* 0x000fda000782c0ff */
[----:B------:R-:W-:Y:S05]  /*c2bd0*/  @!P1 BRA `(.L_x_3198) ;  /* 0xfffffff8008c9947 */ /* 0x000fea000383ffff */
.L_x_3180:
[----:B0-23--:R-:W-:Y:S02]  /*c2be0*/  IMAD.SHL.U32 R0, R6, 0x8, RZ ;  /* 0x0000000806007824 */ /* 0x00dfe400078e00ff */
        /* <DEDUP_REMOVED lines=35> */
.L_x_3195:
        /* <DEDUP_REMOVED lines=19> */
.L_x_3194:
[----:B------:R-:W2:Y:S02]  /*c2f50*/  LDL R3, [R1+0x118] ;  /* 0x0001180001037983 */ /* 0x000ea40000100800 */
[----:B--2---:R-:W-:-:S05]  /*c2f60*/  IMAD.SHL.U32 R0, R3, 0x8, RZ ;  /* 0x0000000803007824 */ /* 0x004fca00078e00ff */
[----:B------:R-:W-:Y:S01]  /*c2f70*/  LOP3.LUT R4, R0, 0x7f8, RZ, 0xc0, !PT ;  /* 0x000007f800047812 */ /* 0x000fe200078ec0ff */
[----:B------:R-:W-:-:S04]  /*c2f80*/  VIADD R0, R3, 0x1 ;  /* 0x0000000103007836 */ /* 0x000fc80000000000 */
[----:B------:R-:W-:Y:S01]  /*c2f90*/  IMAD.IADD R3, R1, 0x1, R4 ;  /* 0x0000000101037824 */ /* 0x000fe200078e0204 */
[----:B------:R0:W-:Y:S04]  /*c2fa0*/  STL [R1+0x118], R0 ;  /* 0x0001180001007387 */ /* 0x0001e80000100800 */
[----:B------:R0:W-:Y:S02]  /*c2fb0*/  STL.64 [R3+0x120], R6 ;  /* 0x0001200603007387 */ /* 0x0001e40000100a00 */
.L_x_3197:
[----:B------:R-:W-:Y:S05]  /*c2fc0*/  BSYNC B0 ;  /* 0x0000000000007941 */ /* 0x000fea0003800000 */
.L_x_3179:
[----:B------:R-:W-:Y:S01]  /*c2fd0*/  LOP3.LUT P1, R41, R41, 0x7, RZ, 0xc0, !PT ;  /* 0x0000000729297812 */ /* 0x000fe2000782c0ff */
[----:B------:R-:W-:Y:S01]  /*c2fe0*/  BSSY B0, `(.L_x_3199) ;  /* 0x00000a3000007945 */ /* 0x000fe20003800000 */
[----:B-1----:R-:W-:-:S03]  /*c2ff0*/  LOP3.LUT P0, RZ, R8, 0x7, RZ, 0xc0, !PT ;  /* 0x0000000708ff7812 */ /* 0x002fc6000780c0ff */
[----:B0-----:R-:W-:Y:S01]  /*c3000*/  IMAD R7, R12, 0x8, R41 ;  /* 0x000000080c077824 */ /* 0x001fe200078e0229 */
[----:B------:R-:W-:-:S04]  /*c3010*/  PLOP3.LUT P0, PT, P1, P0, PT, 0x20, 0x2 ;  /* 0x000000000002781c */ /* 0x000fc80000f00470 */
[----:B------:R-:W-:Y:S02]  /*c3020*/  SEL R6, R8, R7, P0 ;  /* 0x0000000708067207 */ /* 0x000fe40000000000 */
[----:B------:R-:W-:Y:S02]  /*c3030*/  SEL R7, R7, R8, P0 ;  /* 0x0000000807077207 */ /* 0x000fe40000000000 */
[----:B------:R-:W-:-:S13]  /*c3040*/  LOP3.LUT P1, RZ, R6, 0x7, RZ, 0xc0, !PT ;  /* 0x0000000706ff7812 */ /* 0x000fda000782c0ff */
[----:B------:R-:W-:Y:S05]  /*c3050*/  @P1 BRA `(.L_x_3200) ;  /* 0x0000000400741947 */ /* 0x000fea0003800000 */
.L_x_3218:
[----:B------:R-:W-:Y:S01]  /*c3060*/  LOP3.LUT P0, RZ, R7, 0x7, RZ, 0xc0, !PT ;  /* 0x0000000707ff7812 */ /* 0x000fe2000780c0ff */
[----:B------:R-:W-:Y:S05]  /*c3070*/  YIELD ;  /* 0x0000000000007946 */ /* 0x000fea0003800000 */
[----:B------:R-:W-:Y:S07]  /*c3080*/  BSSY B1, `(.L_x_3201) ;  /* 0x000001f000017945 */ /* 0x000fee0003800000 */
[----:B------:R-:W-:Y:S05]  /*c3090*/  @P0 BRA `(.L_x_3202) ;  /* 0x0000000000740947 */ /* 0x000fea0003800000 */
[----:B--23--:R-:W0:Y:S01]  /*c30a0*/  S2R R3, SR_CgaCtaId ;  /* 0x0000000000037919 */ /* 0x00ce220000008800 */
[----:B------:R-:W-:-:S05]  /*c30b0*/  MOV R0, 0x400 ;  /* 0x0000040000007802 */ /* 0x000fca0000000f00 */
[----:B------:R-:W-:-:S05]  /*c30c0*/  VIADD R0, R0, 0x410 ;  /* 0x0000041000007836 */ /* 0x000fca0000000000 */
[----:B0-----:R-:W-:-:S07]  /*c30d0*/  LEA R10, R3, R0, 0x18 ;  /* 0x00000000030a7211 */ /* 0x001fce00078ec0ff */
.L_x_3209:
        /* <DEDUP_REMOVED lines=10> */
.L_x_3204:
[----:B------:R-:W-:-:S05]  /*c3180*/  IMAD.MOV.U32 R11, RZ, RZ, -0x1 ;  /* 0xffffffffff0b7424 */ /* 0x000fca00078e00ff */
[----:B------:R2:W5:Y:S02]  /*c3190*/  ATOMG.E.EXCH.STRONG.GPU PT, R0, desc[UR36][R4.64], R11 ;  /* 0x8000000b040079a8 */ /* 0x000564000c1ef124 */
.L_x_3205:
[----:B------:R-:W-:Y:S05]  /*c31a0*/  BSYNC.RECONVERGENT B2 ;  /* 0x0000000000027941 */ /* 0x000fea0003800200 */
.L_x_3203:
[----:B-12--5:R-:W-:-:S05]  /*c31b0*/  VIADD R11, R0, 0x1 ;  /* 0x00000001000b7836 */ /* 0x026fca0000000000 */
[----:B------:R-:W-:-:S13]  /*c31c0*/  ISETP.GE.U32.AND P1, PT, R11, 0x2, PT ;  /* 0x000000020b00780c */ /* 0x000fda0003f26070 */
[----:B------:R-:W-:Y:S05]  /*c31d0*/  @!P1 BRA `(.L_x_3202) ;  /* 0x0000000000249947 */ /* 0x000fea0003800000 */
[----:B------:R-:W-:Y:S04]  /*c31e0*/  BSSY.RECONVERGENT B2, `(.L_x_3206) ;  /* 0x0000005000027945 */ /* 0x000fe80003800200 */
[----:B------:R-:W-:Y:S05]  /*c31f0*/  @P0 BRA `(.L_x_3207) ;  /* 0x0000000000080947 */ /* 0x000fea0003800000 */
[----:B------:R1:W-:Y:S01]  /*c3200*/  ATOMS.EXCH RZ, [R3+0x10000], RZ ;  /* 0x010000ff03ff738c */ /* 0x0003e20004000000 */
[----:B------:R-:W-:Y:S05]  /*c3210*/  BRA `(.L_x_3208) ;  /* 0x0000000000047947 */ /* 0x000fea0003800000 */
.L_x_3207:
[----:B------:R2:W5:Y:S02]  /*c3220*/  ATOMG.E.EXCH.STRONG.GPU PT, RZ, desc[UR36][R4.64], RZ ;  /* 0x800000ff04ff79a8 */ /* 0x000564000c1ef124 */
.L_x_3208:
[----:B------:R-:W-:Y:S05]  /*c3230*/  BSYNC.RECONVERGENT B2 ;  /* 0x0000000000027941 */ /* 0x000fea0003800200 */
.L_x_3206:
[----:B------:R-:W-:Y:S01]  /*c3240*/  LOP3.LUT P0, RZ, R0, 0x7, RZ, 0xc0, !PT ;  /* 0x0000000700ff7812 */ /* 0x000fe2000780c0ff */
[----:B------:R-:W-:-:S12]  /*c3250*/  IMAD.MOV.U32 R7, RZ, RZ, R0 ;  /* 0x000000ffff077224 */ /* 0x000fd800078e0000 */
[----:B------:R-:W-:Y:S05]  /*c3260*/  @!P0 BRA `(.L_x_3209) ;  /* 0xfffffffc009c8947 */ /* 0x000fea000383ffff */
.L_x_3202:
[----:B------:R-:W-:Y:S05]  /*c3270*/  BSYNC B1 ;  /* 0x0000000000017941 */ /* 0x000fea0003800000 */
.L_x_3201:
        /* <DEDUP_REMOVED lines=9> */
[----:B01----:R-:W-:Y:S01]  /*c3310*/  IMAD.MOV.U32 R3, RZ, RZ, R6 ;  /* 0x000000ffff037224 */ /* 0x003fe200078e0006 */
[----:B------:R-:W-:-:S11]  /*c3320*/  MOV R0, R7 ;  /* 0x0000000700007202 */ /* 0x000fd60000000f00 */
[----:B------:R-:W-:Y:S05]  /*c3330*/  @!P0 BRA `(.L_x_3213) ;  /* 0x00000000009c8947 */ /* 0x000fea0003800000 */
[----:B------:R-:W-:-:S13]  /*c3340*/  ISETP.NE.AND P0, PT, R4, RZ, PT ;  /* 0x000000ff0400720c */ /* 0x000fda0003f05270 */
[----:B------:R-:W-:Y:S05]  /*c3350*/  @P0 BREAK.RELIABLE B1 ;  /* 0x0000000000010942 */ /* 0x000fea0003800100 */
[----:B------:R-:W-:Y:S05]  /*c3360*/  @P0 BRA `(.L_x_3214) ;  /* 0x00000004008c0947 */ /* 0x000fea0003800000 */
.L_x_3212:
[----:B------:R-:W-:Y:S02]  /*c3370*/  ISETP.GT.U32.AND P1, PT, R6, 0xffff, PT ;  /* 0x0000ffff0600780c */ /* 0x000fe40003f24070 */
[----:B01----:R-:W-:-:S11]  /*c3380*/  SHF.R.U32.HI R3, RZ, 0x3, R6 ;  /* 0x00000003ff037819 */ /* 0x003fd60000011606 */
        /* <DEDUP_REMOVED lines=12> */
.L_x_3211:
        /* <DEDUP_REMOVED lines=15> */
.L_x_3216:
[----:B------:R-:W-:-:S05]  /*c3540*/  IMAD.WIDE.U32 R4, R5, 0x4, R28 ;  /* 0x0000000405047825 */ /* 0x000fca00078e001c */
[----:B------:R-:W2:Y:S02]  /*c3550*/  ATOMG.E.EXCH.STRONG.GPU PT, R0, desc[UR36][R4.64], R7 ;  /* 0x80000007040079a8 */ /* 0x000ea4000c1ef124 */
[----:B--2---:R-:W-:-:S13]  /*c3560*/  ISETP.NE.AND P0, PT, R0, -0x1, PT ;  /* 0xffffffff0000780c */ /* 0x004fda0003f05270 */
[----:B------:R-:W-:Y:S05]  /*c3570*/  @!P0 BREAK.RELIABLE B1 ;  /* 0x0000000000018942 */ /* 0x000fea0003800100 */
[----:B------:R-:W-:Y:S05]  /*c3580*/  @!P0 BRA `(.L_x_3217) ;  /* 0x0000000400208947 */ /* 0x000fea0003800000 */
[----:B------:R2:W5:Y:S01]  /*c3590*/  ATOMG.E.EXCH.STRONG.GPU PT, RZ, desc[UR36][R4.64], RZ ;  /* 0x800000ff04ff79a8 */ /* 0x000562000c1ef124 */
[----:B01----:R-:W-:-:S07]  /*c35a0*/  IMAD.MOV.U32 R3, RZ, RZ, R7 ;  /* 0x000000ffff037224 */ /* 0x003fce00078e0007 */
.L_x_3213:
[----:B------:R-:W-:Y:S05]  /*c35b0*/  BSYNC.RELIABLE B1 ;  /* 0x0000000000017941 */ /* 0x000fea0003800100 */
.L_x_3210:
[----:B------:R-:W-:Y:S02]  /*c35c0*/  LOP3.LUT P0, RZ, R0, 0x7, RZ, 0xc0, !PT ;  /* 0x0000000700ff7812 */ /* 0x000fe4000780c0ff */
[----:B------:R-:W-:-:S04]  /*c35d0*/  LOP3.LUT P1, RZ, R3, 0x7, RZ, 0xc0, !PT ;  /* 0x0000000703ff7812 */ /* 0x000fc8000782c0ff */
[----:B------:R-:W-:-:S04]  /*c35e0*/  PLOP3.LUT P0, PT, P0, P1, PT, 0x20, 0x2 ;  /* 0x000000000002781c */ /* 0x000fc80000702470 */
[----:B------:R-:W-:Y:S02]  /*c35f0*/  SEL R6, R3, R0, P0 ;  /* 0x0000000003067207 */ /* 0x000fe40000000000 */
[----:B------:R-:W-:Y:S02]  /*c3600*/  SEL R7, R0, R3, P0 ;  /* 0x0000000300077207 */ /* 0x000fe40000000000 */
[----:B------:R-:W-:-:S13]  /*c3610*/  LOP3.LUT P1, RZ, R6, 0x7, RZ, 0xc0, !PT ;  /* 0x0000000706ff7812 */ /* 0x000fda000782c0ff */
[----:B------:R-:W-:Y:S05]  /*c3620*/  @!P1 BRA `(.L_x_3218) ;  /* 0xfffffff8008c9947 */ /* 0x000fea000383ffff */
.L_x_3200:
[----:B--23--:R-:W-:Y:S02]  /*c3630*/  IMAD.SHL.U32 R0, R6, 0x8, RZ ;  /* 0x0000000806007824 */ /* 0x00cfe400078e00ff */
        /* <DEDUP_REMOVED lines=35> */
.L_x_3215:
        /* <DEDUP_REMOVED lines=13> */
[----:B------:R-:W-:Y:S02]  /*c3940*/  @!P0 LOP3.LUT R6, R4, 0x7f8, RZ, 0xc0, !PT ;  /* 0x000007f804068812 */ /* 0x000fe400078ec0ff */
[----:B------:R-:W-:-:S03]  /*c3950*/  @!P0 IADD3 R4, PT, PT, R3, 0x1, RZ ;  /* 0x0000000103048810 */ /* 0x000fc60007ffe0ff */
[----:B------:R-:W-:Y:S02]  /*c3960*/  @!P0 IMAD.IADD R3, R1, 0x1, R6 ;  /* 0x0000000101038824 */ /* 0x000fe400078e0206 */
[----:B------:R1:W-:Y:S04]  /*c3970*/  @!P0 STL [R1+0x920], R4 ;  /* 0x0009200401008387 */ /* 0x0003e80000100800 */
[----:B------:R1:W-:Y:S01]  /*c3980*/  @!P0 STL.64 [R3+0x928], R10 ;  /* 0x0009280a03008387 */ /* 0x0003e20000100a00 */
[----:B------:R-:W-:Y:S05]  /*c3990*/  BRA `(.L_x_3217) ;  /* 0x00000000001c7947 */ /* 0x000fea0003800000 */
.L_x_3214:
[----:B------:R-:W2:Y:S02]  /*c39a0*/  LDL R3, [R1+0x118] ;  /* 0x0001180001037983 */ /* 0x000ea40000100800 */
[----:B--2---:R-:W-:-:S05]  /*c39b0*/  IMAD.SHL.U32 R0, R3, 0x8, RZ ;  /* 0x0000000803007824 */ /* 0x004fca00078e00ff */
[----:B------:R-:W-:Y:S01]  /*c39c0*/  LOP3.LUT R4, R0, 0x7f8, RZ, 0xc0, !PT ;  /* 0x000007f800047812 */ /* 0x000fe200078ec0ff */
[----:B------:R-:W-:-:S04]  /*c39d0*/  VIADD R0, R3, 0x1 ;  /* 0x0000000103007836 */ /* 0x000fc80000000000 */
[----:B------:R-:W-:Y:S01]  /*c39e0*/  IMAD.IADD R3, R1, 0x1, R4 ;  /* 0x0000000101037824 */ /* 0x000fe200078e0204 */
[----:B------:R0:W-:Y:S04]  /*c39f0*/  STL [R1+0x118], R0 ;  /* 0x0001180001007387 */ /* 0x0001e80000100800 */
[----:B------:R0:W-:Y:S02]  /*c3a00*/  STL.64 [R3+0x120], R6 ;  /* 0x0001200603007387 */ /* 0x0001e40000100a00 */
.L_x_3217:
[----:B------:R-:W-:Y:S05]  /*c3a10*/  BSYNC B0 ;  /* 0x0000000000007941 */ /* 0x000fea0003800000 */
.L_x_3199:
        /* <DEDUP_REMOVED lines=8> */
.L_x_3238:
        /* <DEDUP_REMOVED lines=8> */
.L_x_3229:
        /* <DEDUP_REMOVED lines=10> */
.L_x_3224:
[----:B------:R-:W-:-:S05]  /*c3bc0*/  IMAD.MOV.U32 R7, RZ, RZ, -0x1 ;  /* 0xffffffffff077424 */ /* 0x000fca00078e00ff */
[----:B------:R0:W5:Y:S02]  /*c3bd0*/  ATOMG.E.EXCH.STRONG.GPU PT, R0, desc[UR36][R4.64], R7 ;  /* 0x80000007040079a8 */ /* 0x000164000c1ef124 */
.L_x_3225:
[----:B------:R-:W-:Y:S05]  /*c3be0*/  BSYNC.RECONVERGENT B2 ;  /* 0x0000000000027941 */ /* 0x000fea0003800200 */
.L_x_3223:
[----:B0-2--5:R-:W-:-:S05]  /*c3bf0*/  VIADD R7, R0, 0x1 ;  /* 0x0000000100077836 */ /* 0x025fca0000000000 */
[----:B------:R-:W-:-:S13]  /*c3c00*/  ISETP.GE.U32.AND P1, PT, R7, 0x2, PT ;  /* 0x000000020700780c */ /* 0x000fda0003f26070 */
[----:B------:R-:W-:Y:S05]  /*c3c10*/  @!P1 BRA `(.L_x_3222) ;  /* 0x0000000000249947 */ /* 0x000fea0003800000 */
[----:B------:R-:W-:Y:S04]  /*c3c20*/  BSSY.RECONVERGENT B2, `(.L_x_3226) ;  /* 0x0000005000027945 */ /* 0x000fe80003800200 */
[----:B------:R-:W-:Y:S05]  /*c3c30*/  @P0 BRA `(.L_x_3227) ;  /* 0x0000000000080947 */ /* 0x000fea0003800000 */
[----:B------:R0:W-:Y:S01]  /*c3c40*/  ATOMS.EXCH RZ, [R3+0x10000], RZ ;  /* 0x010000ff03ff738c */ /* 0x0001e20004000000 */
[----:B------:R-:W-:Y:S05]  /*c3c50*/  BRA `(.L_x_3228) ;  /* 0x0000000000047947 */ /* 0x000fea0003800000 */
.L_x_3227:
[----:B------:R2:W5:Y:S02]  /*c3c60*/  ATOMG.E.EXCH.STRONG.GPU PT, RZ, desc[UR36][R4.64], RZ ;  /* 0x800000ff04ff79a8 */ /* 0x000564000c1ef124 */
.L_x_3228:
[----:B------:R-:W-:Y:S05]  /*c3c70*/  BSYNC.RECONVERGENT B2 ;  /* 0x0000000000027941 */ /* 0x000fea0003800200 */
.L_x_3226:
[----:B------:R-:W-:Y:S01]  /*c3c80*/  LOP3.LUT P0, RZ, R0, 0x7, RZ, 0xc0, !PT ;  /* 0x0000000700ff7812 */ /* 0x000fe2000780c0ff */
[----:B------:R-:W-:-:S12]  /*c3c90*/  IMAD.MOV.U32 R9, RZ, RZ, R0 ;  /* 0x000000ffff097224 */ /* 0x000fd800078e0000 */
[----:B------:R-:W-:Y:S05]  /*c3ca0*/  @!P0 BRA `(.L_x_3229) ;  /* 0xfffffffc009c8947 */ /* 0x000fea000383ffff */
.L_x_3222:
[----:B------:R-:W-:Y:S05]  /*c3cb0*/  BSYNC B1 ;  /* 0x0000000000017941 */ /* 0x000fea0003800000 */
.L_x_3221:
        /* <DEDUP_REMOVED lines=15> */
.L_x_3232:
        /* <DEDUP_REMOVED lines=14> */
.L_x_3231:
        /* <DEDUP_REMOVED lines=15> */
.L_x_3236:
[----:B------:R-:W-:-:S05]  /*c3f80*/  IMAD.WIDE.U32 R4, R5, 0x4, R28 ;  /* 0x0000000405047825 */ /* 0x000fca00078e001c */
[----:B0-----:R-:W2:Y:S02]  /*c3f90*/  ATOMG.E.EXCH.STRONG.GPU PT, R0, desc[UR36][R4.64], R9 ;  /* 0x80000009040079a8 */ /* 0x001ea4000c1ef124 */
[----:B--2---:R-:W-:-:S13]  /*c3fa0*/  ISETP.NE.AND P0, PT, R0, -0x1, PT ;  /* 0xffffffff0000780c */ /* 0x004fda0003f05270 */
[----:B------:R-:W-:Y:S05]  /*c3fb0*/  @!P0 BREAK.RELIABLE B1 ;  /* 0x0000000000018942 */ /* 0x000fea0003800100 */
[----:B------:R-:W-:Y:S05]  /*c3fc0*/  @!P0 BRA `(.L_x_3237) ;  /* 0x0000000400108947 */ /* 0x000fea0003800000 */
[----:B------:R0:W5:Y:S01]  /*c3fd0*/  ATOMG.E.EXCH.STRONG.GPU PT, RZ, desc[UR36][R4.64], RZ ;  /* 0x800000ff04ff79a8 */ /* 0x000162000c1ef124 */
[----:B------:R-:W-:-:S07]  /*c3fe0*/  IMAD.MOV.U32 R3, RZ, RZ, R9 ;  /* 0x000000ffff037224 */ /* 0x000fce00078e0009 */
.L_x_3233:
[----:B------:R-:W-:Y:S05]  /*c3ff0*/  BSYNC.RELIABLE B1 ;  /* 0x0000000000017941 */ /* 0x000fea0003800100 */
.L_x_3230:
[----:B------:R-:W-:Y:S02]  /*c4000*/  LOP3.LUT P0, RZ, R0, 0x7, RZ, 0xc0, !PT ;  /* 0x0000000700ff7812 */ /* 0x000fe4000780c0ff */
[----:B------:R-:W-:-:S04]  /*c4010*/  LOP3.LUT P1, RZ, R3, 0x7, RZ, 0xc0, !PT ;  /* 0x0000000703ff7812 */ /* 0x000fc8000782c0ff */
[----:B------:R-:W-:-:S04]  /*c4020*/  PLOP3.LUT P0, PT, P0, P1, PT, 0x20, 0x2 ;  /* 0x000000000002781c */ /* 0x000fc80000702470 */
[----:B------:R-:W-:Y:S02]  /*c4030*/  SEL R8, R3, R0, P0 ;  /* 0x0000000003087207 */ /* 0x000fe40000000000 */
[----:B------:R-:W-:Y:S02]  /*c4040*/  SEL R9, R0, R3, P0 ;  /* 0x0000000300097207 */ /* 0x000fe40000000000 */
[----:B------:R-:W-:-:S13]  /*c4050*/  LOP3.LUT P1, RZ, R8, 0x7, RZ, 0xc0, !PT ;  /* 0x0000000708ff7812 */ /* 0x000fda000782c0ff */
[----:B------:R-:W-:Y:S05]  /*c4060*/  @!P1 BRA `(.L_x_3238) ;  /* 0xfffffff8008c9947 */ /* 0x000fea000383ffff */
.L_x_3220:
        /* <DEDUP_REMOVED lines=27> */
[----:B---3--:R-:W-:-:S04]  /*c4220*/  @!P0 SHF.L.U32 R4, R3, 0x3, RZ ;  /* 0x0000000303048819 */ /* 0x008fc800000006ff */
[----:B------:R-:W-:Y:S01]  /*c4230*/  @!P0 LOP3.LUT R6, R4, 0x7f8, RZ, 0xc0, !PT ;  /* 0x000007f804068812 */ /* 0x000fe200078ec0ff */
[----:B------:R-:W-:-:S04]  /*c4240*/  @!P0 VIADD R4, R3, 0x1 ;  /* 0x0000000103048836 */ /* 0x000fc80000000000 */
[----:B------:R-:W-:Y:S01]  /*c4250*/  @!P0 IMAD.IADD R3, R1, 0x1, R6 ;  /* 0x0000000101038824 */ /* 0x000fe200078e0206 */
[----:B------:R2:W-:Y:S04]  /*c4260*/  @!P0 STL [R1+0x920], R4 ;  /* 0x0009200401008387 */ /* 0x0005e80000100800 */
[----:B------:R2:W-:Y:S01]  /*c4270*/  @!P0 STL.64 [R3+0x928], R8 ;  /* 0x0009280803008387 */ /* 0x0005e20000100a00 */
[----:B------:R-:W-:Y:S05]  /*c4280*/  BRA `(.L_x_3237) ;  /* 0x0000000000607947 */ /* 0x000fea0003800000 */
.L_x_3235:
        /* <DEDUP_REMOVED lines=17> */
.L_x_3234:
[----:B------:R-:W2:Y:S02]  /*c43a0*/  LDL R3, [R1+0x118] ;  /* 0x0001180001037983 */ /* 0x000ea40000100800 */
[----:B--2---:R-:W-:-:S05]  /*c43b0*/  IMAD.SHL.U32 R0, R3, 0x8, RZ ;  /* 0x0000000803007824 */ /* 0x004fca00078e00ff */
[----:B------:R-:W-:Y:S01]  /*c43c0*/  LOP3.LUT R4, R0, 0x7f8, RZ, 0xc0, !PT ;  /* 0x000007f800047812 */ /* 0x000fe200078ec0ff */
[----:B------:R-:W-:-:S04]  /*c43d0*/  VIADD R0, R3, 0x1 ;  /* 0x0000000103007836 */ /* 0x000fc80000000000 */
[----:B------:R-:W-:Y:S01]  /*c43e0*/  IMAD.IADD R3, R1, 0x1, R4 ;  /* 0x0000000101037824 */ /* 0x000fe200078e0204 */
[----:B------:R0:W-:Y:S04]  /*c43f0*/  STL [R1+0x118], R0 ;  /* 0x0001180001007387 */ /* 0x0001e80000100800 */
[----:B------:R0:W-:Y:S02]  /*c4400*/  STL.64 [R3+0x120], R8 ;  /* 0x0001200803007387 */ /* 0x0001e40000100a00 */
.L_x_3237:
[----:B------:R-:W-:Y:S05]  /*c4410*/  BSYNC B0 ;  /* 0x0000000000007941 */ /* 0x000fea0003800000 */
.L_x_3219:
[----:B------:R-:W-:Y:S05]  /*c4420*/  BRA `(.L_x_2855) ;  /* 0x000000c400207947 */ /* 0x000fea0003800000 */
.L_x_3113:
        /* <DEDUP_REMOVED lines=19> */
.L_x_3240:
[----:B------:R-:W0:Y:S02]  /*c4560*/  LDC.64 R4, c[0x0][0x380] ;  /* 0x0000e000ff047b82 */ /* 0x000e240000000a00 */
[----:B0-----:R-:W-:-:S03]  /*c4570*/  IMAD.WIDE.U32 R4, R41, 0x8, R4 ;  /* 0x0000000829047825 */ /* 0x001fc600078e0004 */
[----:B---3--:R-:W-:-:S05]  /*c4580*/  IADD3 R8, P0, PT, R4, 0xc000000, RZ ;  /* 0x0c00000004087810 */ /* 0x008fca0007f1e0ff */
[----:B------:R-:W-:-:S06]  /*c4590*/  IMAD.X R9, RZ, RZ, R5, P0 ;  /* 0x000000ffff097224 */ /* 0x000fcc00000e0605 */
[----:B------:R-:W5:Y:S02]  /*c45a0*/  ATOMG.E.EXCH.64.STRONG.GPU PT, R8, desc[UR36][R8.64+0x8], RZ ;  /* 0x800008ff080879a8 */ /* 0x000f64000c1ef524 */
.L_x_3241:
[----:B------:R-:W-:Y:S05]  /*c45b0*/  BSYNC.RECONVERGENT B0 ;  /* 0x0000000000007941 */ /* 0x000fea0003800200 */
.L_x_3239:
        /* <DEDUP_REMOVED lines=11> */
.L_x_3243:
[----:B------:R-:W1:Y:S02]  /*c4670*/  LDC.64 R4, c[0x0][0x380] ;  /* 0x0000e000ff047b82 */ /* 0x000e640000000a00 */
[----:B-1----:R-:W-:-:S03]  /*c4680*/  IMAD.WIDE.U32 R4, R3, 0x8, R4 ;  /* 0x0000000803047825 */ /* 0x002fc600078e0004 */
[----:B------:R-:W-:-:S05]  /*c4690*/  IADD3 R10, P0, PT, R4, 0xc000000, RZ ;  /* 0x0c000000040a7810 */ /* 0x000fca0007f1e0ff */
[----:B------:R-:W-:-:S06]  /*c46a0*/  IMAD.X R11, RZ, RZ, R5, P0 ;  /* 0x000000ffff0b7224 */ /* 0x000fcc00000e0605 */
[----:B------:R-:W5:Y:S02]  /*c46b0*/  ATOMG.E.EXCH.64.STRONG.GPU PT, R10, desc[UR36][R10.64+0x8], RZ ;  /* 0x800008ff0a0a79a8 */ /* 0x000f64000c1ef524 */
.L_x_3244:
[----:B------:R-:W-:Y:S05]  /*c46c0*/  BSYNC.RECONVERGENT B0 ;  /* 0x0000000000007941 */ /* 0x000fea0003800200 */
.L_x_3242:
        /* <DEDUP_REMOVED lines=8> */
.L_x_3264:
[----:B------:R-:W-:Y:S01]  /*c4750*/  LOP3.LUT P0, RZ, R3, 0x7, RZ, 0xc0, !PT ;  /* 0x0000000703ff7812 */ /* 0x000fe2000780c0ff */
[----:B------:R-:W-:Y:S05]  /*c4760*/  YIELD ;  /* 0x0000000000007946 */ /* 0x000fea0003800000 */
[----:B------:R-:W-:Y:S07]  /*c4770*/  BSSY B1, `(.L_x_3247) ;  /* 0x000001f000017945 */ /* 0x000fee0003800000 */
[----:B--23-5:R-:W-:Y:S05]  /*c4780*/  @P0 BRA `(.L_x_3248) ;  /* 0x0000000000740947 */ /* 0x02cfea0003800000 */
[----:B------:R-:W0:Y:S01]  /*c4790*/  S2R R5, SR_CgaCtaId ;  /* 0x0000000000057919 */ /* 0x000e220000008800 */
[----:B------:R-:W-:-:S05]  /*c47a0*/  MOV R4, 0x400 ;  /* 0x0000040000047802 */ /* 0x000fca0000000f00 */
[----:B------:R-:W-:-:S05]  /*c47b0*/  VIADD R4, R4, 0x410 ;  /* 0x0000041004047836 */ /* 0x000fca0000000000 */
[----:B0-----:R-:W-:-:S07]  /*c47c0*/  LEA R14, R5, R4, 0x18 ;  /* 0x00000004050e7211 */ /* 0x001fce00078ec0ff */
.L_x_3255:
        /* <DEDUP_REMOVED lines=8> */
[----:B------:R1:W2:Y:S01]  /*c4850*/  ATOMS.EXCH R6, [R7+0x10000], R6 ;  /* 0x010000060706738c */ /* 0x0002a20004000000 */
[----:B------:R-:W-:Y:S05]  /*c4860*/  BRA `(.L_x_3251) ;  /* 0x0000000000087947 */ /* 0x000fea0003800000 */
.L_x_3250:
[----:B------:R-:W-:-:S05]  /*c4870*/  IMAD.MOV.U32 R13, RZ, RZ, -0x1 ;  /* 0xffffffffff0d7424 */ /* 0x000fca00078e00ff */
[----:B------:R0:W5:Y:S02]  /*c4880*/  ATOMG.E.EXCH.STRONG.GPU PT, R6, desc[UR36][R4.64], R13 ;  /* 0x8000000d040679a8 */ /* 0x000164000c1ef124 */
.L_x_3251:
[----:B------:R-:W-:Y:S05]  /*c4890*/  BSYNC.RECONVERGENT B2 ;  /* 0x0000000000027941 */ /* 0x000fea0003800200 */
.L_x_3249:
[----:B0-2--5:R-:W-:-:S05]  /*c48a0*/  VIADD R13, R6, 0x1 ;  /* 0x00000001060d7836 */ /* 0x025fca0000000000 */
[----:B------:R-:W-:-:S13]  /*c48b0*/  ISETP.GE.U32.AND P1, PT, R13, 0x2, PT ;  /* 0x000000020d00780c */ /* 0x000fda0003f26070 */
[----:B------:R-:W-:Y:S05]  /*c48c0*/  @!P1 BRA `(.L_x_3248) ;  /* 0x0000000000249947 */ /* 0x000fea0003800000 */
[----:B------:R-:W-:Y:S04]  /*c48d0*/  BSSY.RECONVERGENT B2, `(.L_x_3252) ;  /* 0x0000005000027945 */ /* 0x000fe80003800200 */
[----:B------:R-:W-:Y:S05]  /*c48e0*/  @P0 BRA `(.L_x_3253) ;  /* 0x0000000000080947 */ /* 0x000fea0003800000 */
[----:B------:R0:W-:Y:S01]  /*c48f0*/  ATOMS.EXCH RZ, [R7+0x10000], RZ ;  /* 0x010000ff07ff738c */ /* 0x0001e20004000000 */
[----:B------:R-:W-:Y:S05]  /*c4900*/  BRA `(.L_x_3254) ;  /* 0x0000000000047947 */ /* 0x000fea0003800000 */
.L_x_3253:
[----:B------:R2:W5:Y:S02]  /*c4910*/  ATOMG.E.EXCH.STRONG.GPU PT, RZ, desc[UR36][R4.64], RZ ;  /* 0x800000ff04ff79a8 */ /* 0x000564000c1ef124 */
.L_x_3254:
[----:B------:R-:W-:Y:S05]  /*c4920*/  BSYNC.RECONVERGENT B2 ;  /* 0x0000000000027941 */ /* 0x000fea0003800200 */
.L_x_3252:
[----:B------:R-:W-:Y:S01]  /*c4930*/  LOP3.LUT P0, RZ, R6, 0x7, RZ, 0xc0, !PT ;  /* 0x0000000706ff7812 */ /* 0x000fe2000780c0ff */
[----:B------:R-:W-:-:S12]  /*c4940*/  IMAD.MOV.U32 R3, RZ, RZ, R6 ;  /* 0x000000ffff037224 */ /* 0x000fd800078e0006 */
[----:B------:R-:W-:Y:S05]  /*c4950*/  @!P0 BRA `(.L_x_3255) ;  /* 0xfffffffc009c8947 */ /* 0x000fea000383ffff */
.L_x_3248:
[----:B------:R-:W-:Y:S05]  /*c4960*/  BSYNC B1 ;  /* 0x0000000000017941 */ /* 0x000fea0003800000 */
.L_x_3247:
        /* <DEDUP_REMOVED lines=15> */
.L_x_3258:
        /* <DEDUP_REMOVED lines=14> */
.L_x_3257:
        /* <DEDUP_REMOVED lines=15> */
.L_x_3262:
[----:B------:R-:W-:-:S05]  /*c4c30*/  IMAD.WIDE.U32 R4, R5, 0x4, R28 ;  /* 0x0000000405047825 */ /* 0x000fca00078e001c */
[----:B------:R-:W2:Y:S02]  /*c4c40*/  ATOMG.E.EXCH.STRONG.GPU PT, R6, desc[UR36][R4.64], R3 ;  /* 0x80000003040679a8 */ /* 0x000ea4000c1ef124 */
[----:B--2---:R-:W-:-:S13]  /*c4c50*/  ISETP.NE.AND P0, PT, R6, -0x1, PT ;  /* 0xffffffff0600780c */ /* 0x004fda0003f05270 */
[----:B------:R-:W-:Y:S05]  /*c4c60*/  @!P0 BREAK.RELIABLE B1 ;  /* 0x0000000000018942 */ /* 0x000fea0003800100 */
[----:B------:R-:W-:Y:S05]  /*c4c70*/  @!P0 BRA `(.L_x_3263) ;  /* 0x0000000000ec8947 */ /* 0x000fea0003800000 */
[----:B------:R2:W5:Y:S01]  /*c4c80*/  ATOMG.E.EXCH.STRONG.GPU PT, RZ, desc[UR36][R4.64], RZ ;  /* 0x800000ff04ff79a8 */ /* 0x000562000c1ef124 */
[----:B01----:R-:W-:-:S07]  /*c4c90*/  MOV R7, R3 ;  /* 0x0000000300077202 */ /* 0x003fce0000000f00 */
.L_x_3259:
[----:B------:R-:W-:Y:S05]  /*c4ca0*/  BSYNC.RELIABLE B1 ;  /* 0x0000000000017941 */ /* 0x000fea0003800100 */
.L_x_3256:
[----:B------:R-:W-:Y:S02]  /*c4cb0*/  LOP3.LUT P0, RZ, R6, 0x7, RZ, 0xc0, !PT ;  /* 0x0000000706ff7812 */ /* 0x000fe4000780c0ff */
[----:B------:R-:W-:-:S04]  /*c4cc0*/  LOP3.LUT P1, RZ, R7, 0x7, RZ, 0xc0, !PT ;  /* 0x0000000707ff7812 */ /* 0x000fc8000782c0ff */
[----:B------:R-:W-:-:S04]  /*c4cd0*/  PLOP3.LUT P0, PT, P0, P1, PT, 0x20, 0x2 ;  /* 0x000000000002781c */ /* 0x000fc80000702470 */
[----:B------:R-:W-:Y:S02]  /*c4ce0*/  SEL R12, R7, R6, P0 ;  /* 0x00000006070c7207 */ /* 0x000fe40000000000 */
[----:B------:R-:W-:Y:S02]  /*c4cf0*/  SEL R3, R6, R7, P0 ;  /* 0x0000000706037207 */ /* 0x000fe40000000000 */
[----:B------:R-:W-:-:S13]  /*c4d00*/  LOP3.LUT P1, RZ, R12, 0x7, RZ, 0xc0, !PT ;  /* 0x000000070cff7812 */ /* 0x000fda000782c0ff */
[----:B------:R-:W-:Y:S05]  /*c4d10*/  @!P1 BRA `(.L_x_3264) ;  /* 0xfffffff8008c9947 */ /* 0x000fea000383ffff */
.L_x_3246:
[----:B--23--:R-:W-:Y:S02]  /*c4d20*/  IMAD.SHL.U32 R4, R12, 0x8, RZ ;  /* 0x000000080c047824 */ /* 0x00cfe400078e00ff */
        /* <DEDUP_REMOVED lines=30> */
.L_x_3261:
        /* <DEDUP_REMOVED lines=14> */
.L_x_3260:
[----:B------:R-:W-:Y:S01]  /*c4ff0*/  IMAD.MOV.U32 R13, RZ, RZ, R3 ;  /* 0x000000ffff0d7224 */ /* 0x000fe200078e0003 */
[----:B------:R0:W-:Y:S01]  /*c5000*/  STL [R1+0x118], R22 ;  /* 0x0001181601007387 */ /* 0x0001e20000100800 */
[----:B------:R-:W-:-:S03]  /*c5010*/  IMAD.MOV.U32 R17, RZ, RZ, R22 ;  /* 0x000000ffff117224 */ /* 0x000fc600078e0016 */
[----:B------:R0:W-:Y:S04]  /*c5020*/  STL.64 [R19+0x120], R12 ;  /* 0x0001200c13007387 */ /* 0x0001e80000100a00 */
.L_x_3263:
[----:B------:R-:W-:Y:S05]  /*c5030*/  BSYNC B0 ;  /* 0x0000000000007941 */ /* 0x000fea0003800000 */
.L_x_3245:
        /* <DEDUP_REMOVED lines=8> */
.L_x_3284:
[----:B------:R-:W-:Y:S01]  /*c50c0*/  LOP3.LUT P0, RZ, R11, 0x7, RZ, 0xc0, !PT ;  /* 0x000000070bff7812 */ /* 0x000fe2000780c0ff */
[----:B------:R-:W-:Y:S05]  /*c50d0*/  YIELD ;  /* 0x0000000000007946 */ /* 0x000fea0003800000 */
[----:B------:R-:W-:Y:S07]  /*c50e0*/  BSSY B1, `(.L_x_3267) ;  /* 0x000001f000017945 */ /* 0x000fee0003800000 */
[----:B0-----:R-:W-:Y:S05]  /*c50f0*/  @P0 BRA `(.L_x_3268) ;  /* 0x0000000000740947 */ /* 0x001fea0003800000 */
[----:B-12---:R-:W1:Y:S01]  /*c5100*/  S2R R4, SR_CgaCtaId ;  /* 0x0000000000047919 */ /* 0x006e620000008800 */
[----:B------:R-:W-:-:S05]  /*c5110*/  MOV R3, 0x400 ;  /* 0x0000040000037802 */ /* 0x000fca0000000f00 */
[----:B------:R-:W-:-:S05]  /*c5120*/  VIADD R3, R3, 0x410 ;  /* 0x0000041003037836 */ /* 0x000fca0000000000 */
[----:B-1----:R-:W-:-:S07]  /*c5130*/  LEA R8, R4, R3, 0x18 ;  /* 0x0000000304087211 */ /* 0x002fce00078ec0ff */
.L_x_3275:
[C---:B------:R-:W-:Y:S01]  /*c5140*/  ISETP.GT.U32.AND P0, PT, R11.reuse, 0xffff, PT ;  /* 0x0000ffff0b00780c */ /* 0x040fe20003f04070 */
[----:B------:R-:W-:Y:S05]  /*c5150*/  YIELD ;  /* 0x0000000000007946 */ /* 0x000fea0003800000 */
[----:B01----:R-:W-:Y:S01]  /*c5160*/  SHF.R.U32.HI R5, RZ, 0x3, R11 ;  /* 0x00000003ff057819 */ /* 0x003fe2000001160b */
[----:B------:R-:W-:Y:S01]  /*c5170*/  BSSY.RECONVERGENT B2, `(.L_x_3269) ;  /* 0x0000009000027945 */ /* 0x000fe20003800200 */
[----:B--23--:R-:W-:-:S03]  /*c5180*/  LEA.HI R6, R11, R8, RZ, 0x1f ;  /* 0x000000080b067211 */ /* 0x00cfc600078ff8ff */
[----:B------:R-:W-:Y:S02]  /*c5190*/  IMAD.WIDE.U32 R4, R5, 0x4, R28 ;  /* 0x0000000405047825 */ /* 0x000fe400078e001c */
[----:B------:R-:W-:Y:S05]  /*c51a0*/  @P0 BRA `(.L_x_3270) ;  /* 0x00000000000c0947 */ /* 0x000fea0003800000 */
[----:B------:R-:W-:-:S06]  /*c51b0*/  IMAD.MOV.U32 R3, RZ, RZ, -0x1 ;  /* 0xffffffffff037424 */ /* 0x000fcc00078e00ff */
[----:B------:R2:W3:Y:S01]  /*c51c0*/  ATOMS.EXCH R3, [R6+0x10000], R3 ;  /* 0x010000030603738c */ /* 0x0004e20004000000 */
[----:B------:R-:W-:Y:S05]  /*c51d0*/  BRA `(.L_x_3271) ;  /* 0x0000000000087947 */ /* 0x000fea0003800000 */
.L_x_3270:
[----:B------:R-:W-:-:S06]  /*c51e0*/  IMAD.MOV.U32 R3, RZ, RZ, -0x1 ;  /* 0xffffffffff037424 */ /* 0x000fcc00078e00ff */
[----:B------:R1:W5:Y:S02]  /*c51f0*/  ATOMG.E.EXCH.STRONG.GPU PT, R3, desc[UR36][R4.64], R3 ;  /* 0x80000003040379a8 */ /* 0x000364000c1ef124 */
.L_x_3271:
[----:B------:R-:W-:Y:S05]  /*c5200*/  BSYNC.RECONVERGENT B2 ;  /* 0x0000000000027941 */ /* 0x000fea0003800200 */
.L_x_3269:
[----:B0--3-5:R-:W-:-:S05]  /*c5210*/  VIADD R7, R3, 0x1 ;  /* 0x0000000103077836 */ /* 0x029fca0000000000 */
[----:B------:R-:W-:-:S13]  /*c5220*/  ISETP.GE.U32.AND P1, PT, R7, 0x2, PT ;  /* 0x000000020700780c */ /* 0x000fda0003f26070 */
[----:B------:R-:W-:Y:S05]  /*c5230*/  @!P1 BRA `(.L_x_3268) ;  /* 0x0000000000249947 */ /* 0x000fea0003800000 */
[----:B------:R-:W-:Y:S04]  /*c5240*/  BSSY.RECONVERGENT B2, `(.L_x_3272) ;  /* 0x0000005000027945 */ /* 0x000fe80003800200 */
[----:B------:R-:W-:Y:S05]  /*c5250*/  @P0 BRA `(.L_x_3273) ;  /* 0x0000000000080947 */ /* 0x000fea0003800000 */
[----:B------:R3:W-:Y:S01]  /*c5260*/  ATOMS.EXCH RZ, [R6+0x10000], RZ ;  /* 0x010000ff06ff738c */ /* 0x0007e20004000000 */
[----:B------:R-:W-:Y:S05]  /*c5270*/  BRA `(.L_x_3274) ;  /* 0x0000000000047947 */ /* 0x000fea0003800000 */
.L_x_3273:
[----:B------:R0:W5:Y:S02]  /*c5280*/  ATOMG.E.EXCH.STRONG.GPU PT, RZ, desc[UR36][R4.64], RZ ;  /* 0x800000ff04ff79a8 */ /* 0x000164000c1ef124 */
.L_x_3274:
[----:B------:R-:W-:Y:S05]  /*c5290*/  BSYNC.RECONVERGENT B2 ;  /* 0x0000000000027941 */ /* 0x000fea0003800200 */
.L_x_3272:
[----:B------:R-:W-:Y:S01]  /*c52a0*/  LOP3.LUT P0, RZ, R3, 0x7, RZ, 0xc0, !PT ;  /* 0x0000000703ff7812 */ /* 0x000fe2000780c0ff */
[----:B------:R-:W-:-:S12]  /*c52b0*/  IMAD.MOV.U32 R11, RZ, RZ, R3 ;  /* 0x000000ffff0b7224 */ /* 0x000fd800078e0003 */
[----:B------:R-:W-:Y:S05]  /*c52c0*/  @!P0 BRA `(.L_x_3275) ;  /* 0xfffffffc009c8947 */ /* 0x000fea000383ffff */
.L_x_3268:
[----:B------:R-:W-:Y:S05]  /*c52d0*/  BSYNC B1 ;  /* 0x0000000000017941 */ /* 0x000fea0003800000 */
.L_x_3267:
        /* <DEDUP_REMOVED lines=9> */
[----:B---3--:R-:W-:Y:S01]  /*c5370*/  IMAD.MOV.U32 R6, RZ, RZ, R10 ;  /* 0x000000ffff067224 */ /* 0x008fe200078e000a */
[----:B------:R-:W-:-:S11]  /*c5380*/  MOV R3, R11 ;  /* 0x0000000b00037202 */ /* 0x000fd60000000f00 */
[----:B------:R-:W-:Y:S05]  /*c5390*/  @!P0 BRA `(.L_x_3279) ;  /* 0x00000000009c8947 */ /* 0x000fea0003800000 */
[----:B------:R-:W-:-:S13]  /*c53a0*/  ISETP.NE.AND P0, PT, R4, RZ, PT ;  /* 0x000000ff0400720c */ /* 0x000fda0003f05270 */
[----:B------:R-:W-:Y:S05]  /*c53b0*/  @P0 BREAK.RELIABLE B1 ;  /* 0x0000000000010942 */ /* 0x000fea0003800100 */
[----:B------:R-:W-:Y:S05]  /*c53c0*/  @P0 BRA `(.L_x_3280) ;  /* 0x00000004006c0947 */ /* 0x000fea0003800000 */
.L_x_3278:
[----:B------:R-:W-:Y:S02]  /*c53d0*/  ISETP.GT.U32.AND P1, PT, R10, 0xffff, PT ;  /* 0x0000ffff0a00780c */ /* 0x000fe40003f24070 */
[----:B------:R-:W-:-:S11]  /*c53e0*/  SHF.R.U32.HI R3, RZ, 0x3, R10 ;  /* 0x00000003ff037819 */ /* 0x000fd6000001160a */
[----:B------:R-:W-:-:S06]  /*c53f0*/  @P1 IMAD.WIDE.U32 R4, R3, 0x4, R28 ;  /* 0x0000000403041825 */ /* 0x000fcc00078e001c */
[----:B------:R-:W2:Y:S01]  /*c5400*/  @P1 LDG.E R4, desc[UR36][R4.64] ;  /* 0x0000002404041981 */ /* 0x000ea2000c1e1900 */
[----:B---3--:R-:W-:Y:S01]  /*c5410*/  @!P1 MOV R6, 0x400 ;  /* 0x0000040000069802 */ /* 0x008fe20000000f00 */
        /* <DEDUP_REMOVED lines=9> */
.L_x_3277:
        /* <DEDUP_REMOVED lines=15> */
.L_x_3282:
[----:B------:R-:W-:-:S05]  /*c55a0*/  IMAD.WIDE.U32 R4, R5, 0x4, R28 ;  /* 0x0000000405047825 */ /* 0x000fca00078e001c */
[----:B------:R-:W2:Y:S02]  /*c55b0*/  ATOMG.E.EXCH.STRONG.GPU PT, R3, desc[UR36][R4.64], R11 ;  /* 0x8000000b040379a8 */ /* 0x000ea4000c1ef124 */
[----:B--2---:R-:W-:-:S13]  /*c55c0*/  ISETP.NE.AND P0, PT, R3, -0x1, PT ;  /* 0xffffffff0300780c */ /* 0x004fda0003f05270 */
[----:B------:R-:W-:Y:S05]  /*c55d0*/  @!P0 BREAK.RELIABLE B1 ;  /* 0x0000000000018942 */ /* 0x000fea0003800100 */
[----:B------:R-:W-:Y:S05]  /*c55e0*/  @!P0 BRA `(.L_x_3283) ;  /* 0x0000000000fc8947 */ /* 0x000fea0003800000 */
[----:B------:R0:W5:Y:S01]  /*c55f0*/  ATOMG.E.EXCH.STRONG.GPU PT, RZ, desc[UR36][R4.64], RZ ;  /* 0x800000ff04ff79a8 */ /* 0x000162000c1ef124 */
[----:B---3--:R-:W-:-:S07]  /*c5600*/  IMAD.MOV.U32 R6, RZ, RZ, R11 ;  /* 0x000000ffff067224 */ /* 0x008fce00078e000b */
.L_x_3279:
[----:B------:R-:W-:Y:S05]  /*c5610*/  BSYNC.RELIABLE B1 ;  /* 0x0000000000017941 */ /* 0x000fea0003800100 */
.L_x_3276:
[----:B------:R-:W-:Y:S02]  /*c5620*/  LOP3.LUT P0, RZ, R3, 0x7, RZ, 0xc0, !PT ;  /* 0x0000000703ff7812 */ /* 0x000fe4000780c0ff */
[----:B------:R-:W-:-:S04]  /*c5630*/  LOP3.LUT P1, RZ, R6, 0x7, RZ, 0xc0, !PT ;  /* 0x0000000706ff7812 */ /* 0x000fc8000782c0ff */
[----:B------:R-:W-:-:S04]  /*c5640*/  PLOP3.LUT P0, PT, P0, P1, PT, 0x20, 0x2 ;  /* 0x000000000002781c */ /* 0x000fc80000702470 */
[----:B------:R-:W-:Y:S02]  /*c5650*/  SEL R10, R6, R3, P0 ;  /* 0x00000003060a7207 */ /* 0x000fe40000000000 */
[----:B------:R-:W-:Y:S02]  /*c5660*/  SEL R11, R3, R6, P0 ;  /* 0x00000006030b7207 */ /* 0x000fe40000000000 */
[----:B------:R-:W-:-:S13]  /*c5670*/  LOP3.LUT P1, RZ, R10, 0x7, RZ, 0xc0, !PT ;  /* 0x000000070aff7812 */ /* 0x000fda000782c0ff */
[----:B------:R-:W-:Y:S05]  /*c5680*/  @!P1 BRA `(.L_x_3284) ;  /* 0xfffffff8008c9947 */ /* 0x000fea000383ffff */
.L_x_3266:
[----:B------:R-:W-:Y:S02]  /*c5690*/  IMAD.SHL.U32 R3, R10, 0x8, RZ ;  /* 0x000000080a037824 */ /* 0x000fe400078e00ff */
[----:B012---:R-:W-:Y:S02]  /*c56a0*/  IMAD.MOV.U32 R5, RZ, RZ, -0x203a400 ;  /* 0xfdfc5c00ff057424 */ /* 0x007fe400078e00ff */
        /* <DEDUP_REMOVED lines=30> */
.L_x_3281:
        /* <DEDUP_REMOVED lines=15> */
.L_x_3280:
[C---:B------:R-:W-:Y:S02]  /*c5980*/  IMAD.SHL.U32 R4, R17.reuse, 0x8, RZ ;  /* 0x0000000811047824 */ /* 0x040fe400078e00ff */
[----:B------:R-:W-:-:S03]  /*c5990*/  VIADD R0, R17, 0x1 ;  /* 0x0000000111007836 */ /* 0x000fc60000000000 */
[----:B------:R-:W-:Y:S02]  /*c59a0*/  LOP3.LUT R4, R4, 0x7f8, RZ, 0xc0, !PT ;  /* 0x000007f804047812 */ /* 0x000fe400078ec0ff */
[----:B------:R1:W-:Y:S02]  /*c59b0*/  STL [R1+0x118], R0 ;  /* 0x0001180001007387 */ /* 0x0003e40000100800 */
[----:B------:R-:W-:-:S05]  /*c59c0*/  IADD3 R3, PT, PT, R1, R4, RZ ;  /* 0x0000000401037210 */ /* 0x000fca0007ffe0ff */
[----:B------:R1:W-:Y:S02]  /*c59d0*/  STL.64 [R3+0x120], R10 ;  /* 0x0001200a03007387 */ /* 0x0003e40000100a00 */
.L_x_3283:
[----:B------:R-:W-:Y:S05]  /*c59e0*/  BSYNC B0 ;  /* 0x0000000000007941 */ /* 0x000fea0003800000 */
.L_x_3265:
[----:B------:R-:W-:Y:S05]  /*c59f0*/  BRA `(.L_x_2855) ;  /* 0x000000ac00ac7947 */ /* 0x000fea0003800000 */
.L_x_3112:
        /* <DEDUP_REMOVED lines=13> */
.L_x_3291:
        /* <DEDUP_REMOVED lines=33> */
.L_x_3290:
[----:B------:R-:W-:Y:S05]  /*c5ce0*/  BSYNC.RECONVERGENT B8 ;  /* 0x0000000000087941 */ /* 0x000fea0003800200 */
.L_x_3289:
[----:B------:R-:W-:-:S13]  /*c5cf0*/  ISETP.GE.U32.AND P0, PT, R22, 0x2, PT ;  /* 0x000000021600780c */ /* 0x000fda0003f06070 */
[----:B------:R-:W-:Y:S05]  /*c5d00*/  @!P0 BRA `(.L_x_3291) ;  /* 0xfffffffc00708947 */ /* 0x000fea000383ffff */
[----:B------:R-:W-:Y:S05]  /*c5d10*/  BSYNC.RECONVERGENT B7 ;  /* 0x0000000000077941 */ /* 0x000fea0003800200 */
.L_x_3288:
[----:B------:R-:W-:Y:S01]  /*c5d20*/  PLOP3.LUT P0, PT, PT, PT, PT, 0x80, 0x8 ;  /* 0x000000000008781c */ /* 0x000fe20003f0f070 */
[----:B------:R-:W-:-:S12]  /*c5d30*/  BRA `(.L_x_3292) ;  /* 0x0000004400347947 */ /* 0x000fd80003800000 */
.L_x_3287:
        /* <DEDUP_REMOVED lines=10> */
[----:B------:R-:W0:Y:S01]  /*c5de0*/  LDS.64 R4, [R3] ;  /* 0x0000000003047984 */ /* 0x000e220000000a00 */
[----:B------:R-:W-:-:S05]  /*c5df0*/  IMAD.IADD R7, R36, 0x1, R7 ;  /* 0x0000000124077824 */ /* 0x000fca00078e0207 */
[----:B------:R-:W1:Y:S01]  /*c5e00*/  LDS.64 R8, [R7] ;  /* 0x0000000007087984 */ /* 0x000e620000000a00 */
[----:B0-----:R-:W-:Y:S02]  /*c5e10*/  ISETP.NE.U32.AND P0, PT, R4, RZ, PT ;  /* 0x000000ff0400720c */ /* 0x001fe40003f05070 */
[----:B------:R-:W-:Y:S01]  /*c5e20*/  LOP3.LUT R4, R6, 0x1f80, RZ, 0xc0, !PT ;  /* 0x00001f8006047812 */ /* 0x000fe200078ec0ff */
[--C-:B------:R-:W-:Y:S01]  /*c5e30*/  IMAD.IADD R6, R0, 0x1, R37.reuse ;  /* 0x0000000100067824 */ /* 0x100fe200078e0225 */
[----:B------:R-:W-:Y:S01]  /*c5e40*/  ISETP.NE.AND.EX P0, PT, R5, RZ, PT, P0 ;  /* 0x000000ff0500720c */ /* 0x000fe20003f05300 */
[----:B------:R-:W-:Y:S01]  /*c5e50*/  IMAD.MOV.U32 R0, RZ, RZ, RZ ;  /* 0x000000ffff007224 */ /* 0x000fe200078e00ff */
[----:B-1----:R-:W-:Y:S01]  /*c5e60*/  ISETP.NE.U32.AND P1, PT, R8, RZ, PT ;  /* 0x000000ff0800720c */ /* 0x002fe20003f25070 */
        /* <DEDUP_REMOVED lines=1080> */
.L_x_3294:
[----:B------:R-:W-:Y:S05]  /*ca1f0*/  BSYNC.RECONVERGENT B0 ;  /* 0x0000000000007941 */ /* 0x000fea0003800200 */
.L_x_3293:
[----:B------:R1:W-:Y:S02]  /*ca200*/  STL [R1+0x4], R4 ;  /* 0x0000040401007387 */ /* 0x0003e40000100800 */
.L_x_3292:
[----:B------:R-:W-:Y:S05]  /*ca210*/  BSYNC.RECONVERGENT B6 ;  /* 0x0000000000067941 */ /* 0x000fea0003800200 */
.L_x_3286:
[----:B------:R-:W-:-:S13]  /*ca220*/  ISETP.EQ.OR P0, PT, R17, RZ, !P0 ;  /* 0x000000ff1100720c */ /* 0x000fda0004702670 */
        /* <DEDUP_REMOVED lines=13> */
.L_x_3296:
[----:B-1----:R-:W0:Y:S02]  /*ca300*/  LDC.64 R4, c[0x0][0x380] ;  /* 0x0000e000ff047b82 */ /* 0x002e240000000a00 */
[----:B0-----:R-:W-:-:S03]  /*ca310*/  IMAD.WIDE.U32 R4, R3, 0x8, R4 ;  /* 0x0000000803047825 */ /* 0x001fc600078e0004 */
[----:B------:R-:W-:-:S05]  /*ca320*/  IADD3 R6, P0, PT, R4, 0xc000000, RZ ;  /* 0x0c00000004067810 */ /* 0x000fca0007f1e0ff */
[----:B------:R-:W-:-:S06]  /*ca330*/  IMAD.X R7, RZ, RZ, R5, P0 ;  /* 0x000000ffff077224 */ /* 0x000fcc00000e0605 */
[----:B------:R-:W5:Y:S02]  /*ca340*/  ATOMG.E.EXCH.64.STRONG.GPU PT, R6, desc[UR36][R6.64+0x8], RZ ;  /* 0x800008ff060679a8 */ /* 0x000f64000c1ef524 */
.L_x_3297:
[----:B------:R-:W-:Y:S05]  /*ca350*/  BSYNC.RECONVERGENT B0 ;  /* 0x0000000000007941 */ /* 0x000fea0003800200 */
.L_x_3295:
[----:B------:R-:W-:Y:S01]  /*ca360*/  LOP3.LUT P0, RZ, R41, 0x7fffff80, RZ, 0xc0, !PT ;  /* 0x7fffff8029ff7812 */ /* 0x000fe2000780c0ff */
[----:B------:R-:W-:-:S12]  /*ca370*/  BSSY B0, `(.L_x_3298) ;  /* 0x000017e000007945 */ /* 0x000fd80003800000 */
[----:B------:R-:W-:Y:S05]  /*ca380*/  @P0 BRA `(.L_x_3299) ;  /* 0x0000000800d00947 */ /* 0x000fea0003800000 */
[----:B------:R-:W2:Y:S01]  /*ca390*/  LDL R3, [R1+0x18] ;  /* 0x0000180001037983 */ /* 0x000ea20000100800 */
[----:B------:R-:W-:Y:S01]  /*ca3a0*/  BSSY.RECONVERGENT B1, `(.L_x_3300) ;  /* 0x0000011000017945 */ /* 0x000fe20003800200 */
[----:B01---5:R-:W-:Y:S01]  /*ca3b0*/  MOV R4, R7 ;  /* 0x0000000700047202 */ /* 0x023fe20000000f00 */
        /* <DEDUP_REMOVED lines=10> */
.L_x_3301:
[----:B------:R-:W0:Y:S02]  /*ca460*/  LDC.64 R8, c[0x0][0x380] ;  /* 0x0000e000ff087b82 */ /* 0x000e240000000a00 */
[----:B0-----:R-:W-:-:S03]  /*ca470*/  IMAD.WIDE.U32 R8, R3, 0x8, R8 ;  /* 0x0000000803087825 */ /* 0x001fc600078e0008 */
[----:B------:R-:W-:-:S05]  /*ca480*/  IADD3 R8, P0, PT, R8, 0xc000000, RZ ;  /* 0x0c00000008087810 */ /* 0x000fca0007f1e0ff */
[----:B------:R-:W-:-:S05]  /*ca490*/  IMAD.X R9, RZ, RZ, R9, P0 ;  /* 0x000000ffff097224 */ /* 0x000fca00000e0609 */
[----:B------:R0:W5:Y:S03]  /*ca4a0*/  ATOMG.E.EXCH.64.STRONG.GPU PT, RZ, desc[UR36][R8.64+0x8], R4 ;  /* 0x8000080408ff79a8 */ /* 0x000166000c1ef524 */
.L_x_3302:
[----:B------:R-:W-:Y:S05]  /*ca4b0*/  BSYNC.RECONVERGENT B1 ;  /* 0x0000000000017941 */ /* 0x000fea0003800200 */
.L_x_3300:
[----:B------:R-:W-:Y:S02]  /*ca4c0*/  LEA R3, R3, 0x4, 0x3 ;  /* 0x0000000403037811 */ /* 0x000fe400078e18ff */
[----:B------:R-:W-:-:S04]  /*ca4d0*/  LOP3.LUT P1, RZ, R6, 0x7, RZ, 0xc0, !PT ;  /* 0x0000000706ff7812 */ /* 0x000fc8000782c0ff */
[----:B0-----:R-:W-:Y:S02]  /*ca4e0*/  SEL R8, R6, R3, !P1 ;  /* 0x0000000306087207 */ /* 0x001fe40004800000 */
[----:B------:R-:W-:Y:S02]  /*ca4f0*/  SEL R7, R3, R6, !P1 ;  /* 0x0000000603077207 */ /* 0x000fe40004800000 */
[----:B------:R-:W-:-:S13]  /*ca500*/  LOP3.LUT P0, RZ, R8, 0x7, RZ, 0xc0, !PT ;  /* 0x0000000708ff7812 */ /* 0x000fda000780c0ff */
[----:B------:R-:W-:Y:S05]  /*ca510*/  @P0 BRA `(.L_x_3303) ;  /* 0x0000000400740947 */ /* 0x000fea0003800000 */
.L_x_3321:
[----:B------:R-:W-:Y:S01]  /*ca520*/  LOP3.LUT P0, RZ, R7, 0x7, RZ, 0xc0, !PT ;  /* 0x0000000707ff7812 */ /* 0x000fe2000780c0ff */
[----:B------:R-:W-:Y:S05]  /*ca530*/  YIELD ;  /* 0x0000000000007946 */ /* 0x000fea0003800000 */
[----:B------:R-:W-:Y:S07]  /*ca540*/  BSSY B1, `(.L_x_3304) ;  /* 0x000001f000017945 */ /* 0x000fee0003800000 */
[----:B--2---:R-:W-:Y:S05]  /*ca550*/  @P0 BRA `(.L_x_3305) ;  /* 0x0000000000740947 */ /* 0x004fea0003800000 */
[----:B------:R-:W0:Y:S01]  /*ca560*/  S2R R3, SR_CgaCtaId ;  /* 0x0000000000037919 */ /* 0x000e220000008800 */
[----:B------:R-:W-:-:S05]  /*ca570*/  MOV R0, 0x400 ;  /* 0x0000040000007802 */ /* 0x000fca0000000f00 */
[----:B------:R-:W-:-:S05]  /*ca580*/  VIADD R0, R0, 0x410 ;  /* 0x0000041000007836 */ /* 0x000fca0000000000 */
[----:B0-----:R-:W-:-:S07]  /*ca590*/  LEA R6, R3, R0, 0x18 ;  /* 0x0000000003067211 */ /* 0x001fce00078ec0ff */
.L_x_3312:
        /* <DEDUP_REMOVED lines=10> */
.L_x_3307:
[----:B------:R-:W-:-:S05]  /*ca640*/  IMAD.MOV.U32 R9, RZ, RZ, -0x1 ;  /* 0xffffffffff097424 */ /* 0x000fca00078e00ff */
[----:B------:R0:W5:Y:S02]  /*ca650*/  ATOMG.E.EXCH.STRONG.GPU PT, R0, desc[UR36][R4.64], R9 ;  /* 0x80000009040079a8 */ /* 0x000164000c1ef124 */
.L_x_3308:
[----:B------:R-:W-:Y:S05]  /*ca660*/  BSYNC.RECONVERGENT B2 ;  /* 0x0000000000027941 */ /* 0x000fea0003800200 */
.L_x_3306:
[----:B0-2--5:R-:W-:-:S05]  /*ca670*/  VIADD R9, R0, 0x1 ;  /* 0x0000000100097836 */ /* 0x025fca0000000000 */
[----:B------:R-:W-:-:S13]  /*ca680*/  ISETP.GE.U32.AND P1, PT, R9, 0x2, PT ;  /* 0x000000020900780c */ /* 0x000fda0003f26070 */
[----:B------:R-:W-:Y:S05]  /*ca690*/  @!P1 BRA `(.L_x_3305) ;  /* 0x0000000000249947 */ /* 0x000fea0003800000 */
[----:B------:R-:W-:Y:S04]  /*ca6a0*/  BSSY.RECONVERGENT B2, `(.L_x_3309) ;  /* 0x0000005000027945 */ /* 0x000fe80003800200 */
[----:B------:R-:W-:Y:S05]  /*ca6b0*/  @P0 BRA `(.L_x_3310) ;  /* 0x0000000000080947 */ /* 0x000fea0003800000 */
[----:B------:R0:W-:Y:S01]  /*ca6c0*/  ATOMS.EXCH RZ, [R3+0x10000], RZ ;  /* 0x010000ff03ff738c */ /* 0x0001e20004000000 */
[----:B------:R-:W-:Y:S05]  /*ca6d0*/  BRA `(.L_x_3311) ;  /* 0x0000000000047947 */ /* 0x000fea0003800000 */
.L_x_3310:
[----:B------:R2:W5:Y:S02]  /*ca6e0*/  ATOMG.E.EXCH.STRONG.GPU PT, RZ, desc[UR36][R4.64], RZ ;  /* 0x800000ff04ff79a8 */ /* 0x000564000c1ef124 */
.L_x_3311:
[----:B------:R-:W-:Y:S05]  /*ca6f0*/  BSYNC.RECONVERGENT B2 ;  /* 0x0000000000027941 */ /* 0x000fea0003800200 */
.L_x_3309:
[----:B------:R-:W-:Y:S01]  /*ca700*/  LOP3.LUT P0, RZ, R0, 0x7, RZ, 0xc0, !PT ;  /* 0x0000000700ff7812 */ /* 0x000fe2000780c0ff */
[----:B------:R-:W-:-:S12]  /*ca710*/  IMAD.MOV.U32 R7, RZ, RZ, R0 ;  /* 0x000000ffff077224 */ /* 0x000fd800078e0000 */
[----:B------:R-:W-:Y:S05]  /*ca720*/  @!P0 BRA `(.L_x_3312) ;  /* 0xfffffffc009c8947 */ /* 0x000fea000383ffff */
.L_x_3305:
[----:B------:R-:W-:Y:S05]  /*ca730*/  BSYNC B1 ;  /* 0x0000000000017941 */ /* 0x000fea0003800000 */
.L_x_3304:
        /* <DEDUP_REMOVED lines=15> */
.L_x_3315:
        /* <DEDUP_REMOVED lines=14> */
.L_x_3314:
        /* <DEDUP_REMOVED lines=15> */
.L_x_3319:
[----:B------:R-:W-:-:S05]  /*caa00*/  IMAD.WIDE.U32 R4, R5, 0x4, R28 ;  /* 0x0000000405047825 */ /* 0x000fca00078e001c */
[----:B------:R-:W2:Y:S02]  /*caa10*/  ATOMG.E.EXCH.STRONG.GPU PT, R0, desc[UR36][R4.64], R7 ;  /* 0x80000007040079a8 */ /* 0x000ea4000c1ef124 */
[----:B--2---:R-:W-:-:S13]  /*caa20*/  ISETP.NE.AND P0, PT, R0, -0x1, PT ;  /* 0xffffffff0000780c */ /* 0x004fda0003f05270 */
[----:B------:R-:W-:Y:S05]  /*caa30*/  @!P0 BREAK.RELIABLE B1 ;  /* 0x0000000000018942 */ /* 0x000fea0003800100 */
[----:B------:R-:W-:Y:S05]  /*caa40*/  @!P0 BRA `(.L_x_3320) ;  /* 0x0000001000408947 */ /* 0x000fea0003800000 */
[----:B------:R1:W5:Y:S01]  /*caa50*/  ATOMG.E.EXCH.STRONG.GPU PT, RZ, desc[UR36][R4.64], RZ ;  /* 0x800000ff04ff79a8 */ /* 0x000362000c1ef124 */
[----:B0-----:R-:W-:-:S07]  /*caa60*/  IMAD.MOV.U32 R3, RZ, RZ, R7 ;  /* 0x000000ffff037224 */ /* 0x001fce00078e0007 */
.L_x_3316:
[----:B------:R-:W-:Y:S05]  /*caa70*/  BSYNC.RELIABLE B1 ;  /* 0x0000000000017941 */ /* 0x000fea0003800100 */
.L_x_3313:
[----:B------:R-:W-:Y:S02]  /*caa80*/  LOP3.LUT P0, RZ, R0, 0x7, RZ, 0xc0, !PT ;  /* 0x0000000700ff7812 */ /* 0x000fe4000780c0ff */
[----:B------:R-:W-:-:S04]  /*caa90*/  LOP3.LUT P1, RZ, R3, 0x7, RZ, 0xc0, !PT ;  /* 0x0000000703ff7812 */ /* 0x000fc8000782c0ff */
[----:B------:R-:W-:-:S04]  /*caaa0*/  PLOP3.LUT P0, PT, P0, P1, PT, 0x20, 0x2 ;  /* 0x000000000002781c */ /* 0x000fc80000702470 */
[----:B------:R-:W-:Y:S02]  /*caab0*/  SEL R8, R3, R0, P0 ;  /* 0x0000000003087207 */ /* 0x000fe40000000000 */
[----:B------:R-:W-:Y:S02]  /*caac0*/  SEL R7, R0, R3, P0 ;  /* 0x0000000300077207 */ /* 0x000fe40000000000 */
[----:B------:R-:W-:-:S13]  /*caad0*/  LOP3.LUT P1, RZ, R8, 0x7, RZ, 0xc0, !PT ;  /* 0x0000000708ff7812 */ /* 0x000fda000782c0ff */
[----:B------:R-:W-:Y:S05]  /*caae0*/  @!P1 BRA `(.L_x_3321) ;  /* 0xfffffff8008c9947 */ /* 0x000fea000383ffff */
.L_x_3303:
[----:B------:R-:W-:Y:S02]  /*caaf0*/  IMAD.SHL.U32 R0, R8, 0x8, RZ ;  /* 0x0000000808007824 */ /* 0x000fe400078e00ff */
[----:B------:R-:W-:Y:S02]  /*cab00*/  IMAD.MOV.U32 R3, RZ, RZ, -0x4f0f0efe ;  /* 0xb0f0f102ff037424 */ /* 0x000fe400078e00ff */
[----:B-1----:R-:W-:Y:S01]  /*cab10*/  IMAD.MOV.U32 R9, RZ, RZ, -0x40000000 ;  /* 0xc0000000ff097424 */ /* 0x002fe200078e00ff */
        /* <DEDUP_REMOVED lines=32> */
.L_x_3318:
[----:B------:R-:W-:-:S04]  /*cad20*/  LOP3.LUT R0, R7, 0x7, RZ, 0xc0, !PT ;  /* 0x0000000707007812 */ /* 0x000fc800078ec0ff */
[----:B------:R-:W-:-:S13]  /*cad30*/  ISETP.NE.AND P0, PT, R0, 0x1, PT ;  /* 0x000000010000780c */ /* 0x000fda0003f05270 */
        /* <DEDUP_REMOVED lines=16> */
.L_x_3317:
[----:B------:R-:W2:Y:S01]  /*cae40*/  LDL R3, [R1+0x118] ;  /* 0x0001180001037983 */ /* 0x000ea20000100800 */
[----:B------:R-:W-:Y:S02]  /*cae50*/  IMAD.MOV.U32 R9, RZ, RZ, R7 ;  /* 0x000000ffff097224 */ /* 0x000fe400078e0007 */
[----:B--2---:R-:W-:-:S05]  /*cae60*/  IMAD.SHL.U32 R0, R3, 0x8, RZ ;  /* 0x0000000803007824 */ /* 0x004fca00078e00ff */
[----:B------:R-:W-:Y:S01]  /*cae70*/  LOP3.LUT R4, R0, 0x7f8, RZ, 0xc0, !PT ;  /* 0x000007f800047812 */ /* 0x000fe200078ec0ff */
[----:B------:R-:W-:-:S04]  /*cae80*/  VIADD R0, R3, 0x1 ;  /* 0x0000000103007836 */ /* 0x000fc80000000000 */
[----:B------:R-:W-:Y:S01]  /*cae90*/  IMAD.IADD R3, R1, 0x1, R4 ;  /* 0x0000000101037824 */ /* 0x000fe200078e0204 */
[----:B------:R3:W-:Y:S04]  /*caea0*/  STL [R1+0x118], R0 ;  /* 0x0001180001007387 */ /* 0x0007e80000100800 */
[----:B------:R3:W-:Y:S01]  /*caeb0*/  STL.64 [R3+0x120], R8 ;  /* 0x0001200803007387 */ /* 0x0007e20000100a00 */
[----:B------:R-:W-:Y:S05]  /*caec0*/  BRA `(.L_x_3320) ;  /* 0x0000000c00207947 */ /* 0x000fea0003800000 */
.L_x_3299:
        /* <DEDUP_REMOVED lines=14> */
.L_x_3323:
[----:B------:R-:W1:Y:S02]  /*cafb0*/  LDC.64 R8, c[0x0][0x380] ;  /* 0x0000e000ff087b82 */ /* 0x000e640000000a00 */
[----:B-1----:R-:W-:-:S03]  /*cafc0*/  IMAD.WIDE.U32 R8, R10, 0x8, R8 ;  /* 0x000000080a087825 */ /* 0x002fc600078e0008 */
[----:B------:R-:W-:-:S05]  /*cafd0*/  IADD3 R8, P0, PT, R8, 0xc000000, RZ ;  /* 0x0c00000008087810 */ /* 0x000fca0007f1e0ff */
[----:B------:R-:W-:-:S05]  /*cafe0*/  IMAD.X R9, RZ, RZ, R9, P0 ;  /* 0x000000ffff097224 */ /* 0x000fca00000e0609 */
[----:B------:R2:W5:Y:S03]  /*caff0*/  ATOMG.E.EXCH.64.STRONG.GPU PT, RZ, desc[UR36][R8.64+0x8], R4 ;  /* 0x8000080408ff79a8 */ /* 0x000566000c1ef524 */
.L_x_3324:
[----:B------:R-:W-:Y:S05]  /*cb000*/  BSYNC.RECONVERGENT B1 ;  /* 0x0000000000017941 */ /* 0x000fea0003800200 */
.L_x_3322:
        /* <DEDUP_REMOVED lines=14> */
.L_x_3326:
[----:B-1----:R-:W0:Y:S02]  /*cb0f0*/  LDC.64 R4, c[0x0][0x380] ;  /* 0x0000e000ff047b82 */ /* 0x002e240000000a00 */
[----:B0-----:R-:W-:-:S03]  /*cb100*/  IMAD.WIDE.U32 R4, R11, 0x8, R4 ;  /* 0x000000080b047825 */ /* 0x001fc600078e0004 */
[----:B------:R-:W-:-:S05]  /*cb110*/  IADD3 R4, P0, PT, R4, 0xc000000, RZ ;  /* 0x0c00000004047810 */ /* 0x000fca0007f1e0ff */
[----:B------:R-:W-:-:S05]  /*cb120*/  IMAD.X R5, RZ, RZ, R5, P0 ;  /* 0x000000ffff057224 */ /* 0x000fca00000e0605 */
[----:B------:R0:W5:Y:S03]  /*cb130*/  ATOMG.E.EXCH.64.STRONG.GPU PT, RZ, desc[UR36][R4.64+0x8], R8 ;  /* 0x8000080804ff79a8 */ /* 0x000166000c1ef524 */
.L_x_3327:
[----:B------:R-:W-:Y:S05]  /*cb140*/  BSYNC.RECONVERGENT B1 ;  /* 0x0000000000017941 */ /* 0x000fea0003800200 */
.L_x_3325:
[----:B------:R-:W-:Y:S02]  /*cb150*/  LEA R7, R10, 0x4, 0x3 ;  /* 0x000000040a077811 */ /* 0x000fe400078e18ff */
[----:B------:R-:W-:-:S04]  /*cb160*/  LOP3.LUT P1, RZ, R6, 0x7, RZ, 0xc0, !PT ;  /* 0x0000000706ff7812 */ /* 0x000fc8000782c0ff */
[----:B0-2---:R-:W-:Y:S02]  /*cb170*/  SEL R8, R6, R7, !P1 ;  /* 0x0000000706087207 */ /* 0x005fe40004800000 */
[----:B------:R-:W-:Y:S02]  /*cb180*/  SEL R7, R7, R6, !P1 ;  /* 0x0000000607077207 */ /* 0x000fe40004800000 */
[----:B------:R-:W-:-:S13]  /*cb190*/  LOP3.LUT P0, RZ, R8, 0x7, RZ, 0xc0, !PT ;  /* 0x0000000708ff7812 */ /* 0x000fda000780c0ff */
[----:B------:R-:W-:Y:S05]  /*cb1a0*/  @P0 BRA `(.L_x_3328) ;  /* 0x0000000400740947 */ /* 0x000fea0003800000 */
.L_x_3345:
[----:B------:R-:W-:Y:S01]  /*cb1b0*/  LOP3.LUT P0, RZ, R7, 0x7, RZ, 0xc0, !PT ;  /* 0x0000000707ff7812 */ /* 0x000fe2000780c0ff */
[----:B------:R-:W-:Y:S05]  /*cb1c0*/  YIELD ;  /* 0x0000000000007946 */ /* 0x000fea0003800000 */
[----:B------:R-:W-:Y:S07]  /*cb1d0*/  BSSY B1, `(.L_x_3329) ;  /* 0x000001f000017945 */ /* 0x000fee0003800000 */
[----:B--2---:R-:W-:Y:S05]  /*cb1e0*/  @P0 BRA `(.L_x_3330) ;  /* 0x0000000000740947 */ /* 0x004fea0003800000 */
[----:B-1----:R-:W0:Y:S01]  /*cb1f0*/  S2R R3, SR_CgaCtaId ;  /* 0x0000000000037919 */ /* 0x002e220000008800 */
[----:B------:R-:W-:-:S05]  /*cb200*/  MOV R0, 0x400 ;  /* 0x0000040000007802 */ /* 0x000fca0000000f00 */
[----:B------:R-:W-:-:S05]  /*cb210*/  VIADD R0, R0, 0x410 ;  /* 0x0000041000007836 */ /* 0x000fca0000000000 */
[----:B0-----:R-:W-:-:S07]  /*cb220*/  LEA R6, R3, R0, 0x18 ;  /* 0x0000000003067211 */ /* 0x001fce00078ec0ff */
.L_x_3337:
        /* <DEDUP_REMOVED lines=10> */
.L_x_3332:
[----:B------:R-:W-:-:S05]  /*cb2d0*/  IMAD.MOV.U32 R9, RZ, RZ, -0x1 ;  /* 0xffffffffff097424 */ /* 0x000fca00078e00ff */
[----:B------:R2:W5:Y:S02]  /*cb2e0*/  ATOMG.E.EXCH.STRONG.GPU PT, R0, desc[UR36][R4.64], R9 ;  /* 0x80000009040079a8 */ /* 0x000564000c1ef124 */
.L_x_3333:
[----:B------:R-:W-:Y:S05]  /*cb2f0*/  BSYNC.RECONVERGENT B2 ;  /* 0x0000000000027941 */ /* 0x000fea0003800200 */
.L_x_3331:
[----:B-12--5:R-:W-:-:S05]  /*cb300*/  VIADD R9, R0, 0x1 ;  /* 0x0000000100097836 */ /* 0x026fca0000000000 */
[----:B------:R-:W-:-:S13]  /*cb310*/  ISETP.GE.U32.AND P1, PT, R9, 0x2, PT ;  /* 0x000000020900780c */ /* 0x000fda0003f26070 */
[----:B------:R-:W-:Y:S05]  /*cb320*/  @!P1 BRA `(.L_x_3330) ;  /* 0x0000000000249947 */ /* 0x000fea0003800000 */
[----:B------:R-:W-:Y:S04]  /*cb330*/  BSSY.RECONVERGENT B2, `(.L_x_3334) ;  /* 0x0000005000027945 */ /* 0x000fe80003800200 */
[----:B------:R-:W-:Y:S05]  /*cb340*/  @P0 BRA `(.L_x_3335) ;  /* 0x0000000000080947 */ /* 0x000fea0003800000 */
[----:B------:R1:W-:Y:S01]  /*cb350*/  ATOMS.EXCH RZ, [R3+0x10000], RZ ;  /* 0x010000ff03ff738c */ /* 0x0003e20004000000 */
[----:B------:R-:W-:Y:S05]  /*cb360*/  BRA `(.L_x_3336) ;  /* 0x0000000000047947 */ /* 0x000fea0003800000 */
.L_x_3335:
[----:B------:R2:W5:Y:S02]  /*cb370*/  ATOMG.E.EXCH.STRONG.GPU PT, RZ, desc[UR36][R4.64], RZ ;  /* 0x800000ff04ff79a8 */ /* 0x000564000c1ef124 */
.L_x_3336:
[----:B------:R-:W-:Y:S05]  /*cb380*/  BSYNC.RECONVERGENT B2 ;  /* 0x0000000000027941 */ /* 0x000fea0003800200 */
.L_x_3334:
[----:B------:R-:W-:Y:S01]  /*cb390*/  LOP3.LUT P0, RZ, R0, 0x7, RZ, 0xc0, !PT ;  /* 0x0000000700ff7812 */ /* 0x000fe2000780c0ff */
[----:B------:R-:W-:-:S12]  /*cb3a0*/  IMAD.MOV.U32 R7, RZ, RZ, R0 ;  /* 0x000000ffff077224 */ /* 0x000fd800078e0000 */
[----:B------:R-:W-:Y:S05]  /*cb3b0*/  @!P0 BRA `(.L_x_3337) ;  /* 0xfffffffc009c8947 */ /* 0x000fea000383ffff */
.L_x_3330:
[----:B------:R-:W-:Y:S05]  /*cb3c0*/  BSYNC B1 ;  /* 0x0000000000017941 */ /* 0x000fea0003800000 */
.L_x_3329:
        /* <DEDUP_REMOVED lines=15> */
.L_x_3340:
[----:B------:R-:W-:Y:S02]  /*cb4c0*/  ISETP.GT.U32.AND P1, PT, R8, 0xffff, PT ;  /* 0x0000ffff0800780c */ /* 0x000fe40003f24070 */
[----:B0-----:R-:W-:-:S11]  /*cb4d0*/  SHF.R.U32.HI R3, RZ, 0x3, R8 ;  /* 0x00000003ff037819 */ /* 0x001fd60000011608 */
        /* <DEDUP_REMOVED lines=12> */
.L_x_3339:
        /* <DEDUP_REMOVED lines=15> */
.L_x_3344:
[----:B------:R-:W-:-:S05]  /*cb690*/  IMAD.WIDE.U32 R4, R5, 0x4, R28 ;  /* 0x0000000405047825 */ /* 0x000fca00078e001c */
[----:B------:R-:W2:Y:S02]  /*cb6a0*/  ATOMG.E.EXCH.STRONG.GPU PT, R0, desc[UR36][R4.64], R7 ;  /* 0x80000007040079a8 */ /* 0x000ea4000c1ef124 */
[----:B--2---:R-:W-:-:S13]  /*cb6b0*/  ISETP.NE.AND P0, PT, R0, -0x1, PT ;  /* 0xffffffff0000780c */ /* 0x004fda0003f05270 */
[----:B------:R-:W-:Y:S05]  /*cb6c0*/  @!P0 BREAK.RELIABLE B1 ;  /* 0x0000000000018942 */ /* 0x000fea0003800100 */
[----:B------:R-:W-:Y:S05]  /*cb6d0*/  @!P0 BRA `(.L_x_3320) ;  /* 0x00000004001c8947 */ /* 0x000fea0003800000 */
[----:B------:R2:W5:Y:S01]  /*cb6e0*/  ATOMG.E.EXCH.STRONG.GPU PT, RZ, desc[UR36][R4.64], RZ ;  /* 0x800000ff04ff79a8 */ /* 0x000562000c1ef124 */
[----:B0-----:R-:W-:-:S07]  /*cb6f0*/  IMAD.MOV.U32 R3, RZ, RZ, R7 ;  /* 0x000000ffff037224 */ /* 0x001fce00078e0007 */
.L_x_3341:
[----:B------:R-:W-:Y:S05]  /*cb700*/  BSYNC.RELIABLE B1 ;  /* 0x0000000000017941 */ /* 0x000fea0003800100 */
.L_x_3338:
[----:B------:R-:W-:Y:S02]  /*cb710*/  LOP3.LUT P0, RZ, R0, 0x7, RZ, 0xc0, !PT ;  /* 0x0000000700ff7812 */ /* 0x000fe4000780c0ff */
[----:B------:R-:W-:-:S04]  /*cb720*/  LOP3.LUT P1, RZ, R3, 0x7, RZ, 0xc0, !PT ;  /* 0x0000000703ff7812 */ /* 0x000fc8000782c0ff */
[----:B------:R-:W-:-:S04]  /*cb730*/  PLOP3.LUT P0, PT, P0, P1, PT, 0x20, 0x2 ;  /* 0x000000000002781c */ /* 0x000fc80000702470 */
[----:B------:R-:W-:Y:S02]  /*cb740*/  SEL R8, R3, R0, P0 ;  /* 0x0000000003087207 */ /* 0x000fe40000000000 */
[----:B------:R-:W-:Y:S02]  /*cb750*/  SEL R7, R0, R3, P0 ;  /* 0x0000000300077207 */ /* 0x000fe40000000000 */
[----:B------:R-:W-:-:S13]  /*cb760*/  LOP3.LUT P1, RZ, R8, 0x7, RZ, 0xc0, !PT ;  /* 0x0000000708ff7812 */ /* 0x000fda000782c0ff */
[----:B------:R-:W-:Y:S05]  /*cb770*/  @!P1 BRA `(.L_x_3345) ;  /* 0xfffffff8008c9947 */ /* 0x000fea000383ffff */
.L_x_3328:
[----:B------:R-:W-:Y:S02]  /*cb780*/  IMAD.SHL.U32 R0, R8, 0x8, RZ ;  /* 0x0000000808007824 */ /* 0x000fe400078e00ff */
[----:B-1----:R-:W-:Y:S02]  /*cb790*/  IMAD.MOV.U32 R3, RZ, RZ, -0x4f0f0efe ;  /* 0xb0f0f102ff037424 */ /* 0x002fe400078e00ff */
[----:B------:R-:W-:Y:S01]  /*cb7a0*/  IMAD.MOV.U32 R9, RZ, RZ, -0x40000000 ;  /* 0xc0000000ff097424 */ /* 0x000fe200078e00ff */
        /* <DEDUP_REMOVED lines=32> */
.L_x_3343:
        /* <DEDUP_REMOVED lines=18> */
.L_x_3342:
[----:B------:R-:W2:Y:S01]  /*cbad0*/  LDL R3, [R1+0x118] ;  /* 0x0001180001037983 */ /* 0x000ea20000100800 */
[----:B------:R-:W-:Y:S01]  /*cbae0*/  MOV R9, R7 ;  /* 0x0000000700097202 */ /* 0x000fe20000000f00 */
[----:B--2---:R-:W-:-:S05]  /*cbaf0*/  IMAD.SHL.U32 R0, R3, 0x8, RZ ;  /* 0x0000000803007824 */ /* 0x004fca00078e00ff */
[----:B------:R-:W-:Y:S01]  /*cbb00*/  LOP3.LUT R4, R0, 0x7f8, RZ, 0xc0, !PT ;  /* 0x000007f800047812 */ /* 0x000fe200078ec0ff */
[----:B------:R-:W-:-:S04]  /*cbb10*/  VIADD R0, R3, 0x1 ;  /* 0x0000000103007836 */ /* 0x000fc80000000000 */
[----:B------:R-:W-:Y:S01]  /*cbb20*/  IMAD.IADD R3, R1, 0x1, R4 ;  /* 0x0000000101037824 */ /* 0x000fe200078e0204 */
[----:B------:R0:W-:Y:S04]  /*cbb30*/  STL [R1+0x118], R0 ;  /* 0x0001180001007387 */ /* 0x0001e80000100800 */
[----:B------:R0:W-:Y:S02]  /*cbb40*/  STL.64 [R3+0x120], R8 ;  /* 0x0001200803007387 */ /* 0x0001e40000100a00 */
.L_x_3320:
[----:B------:R-:W-:Y:S05]  /*cbb50*/  BSYNC B0 ;  /* 0x0000000000007941 */ /* 0x000fea0003800000 */
.L_x_3298:
[----:B------:R-:W-:Y:S05]  /*cbb60*/  BRA `(.L_x_2855) ;  /* 0x0000004c00507947 */ /* 0x000fea0003800000 */
.L_x_3285:
[----:B------:R-:W2:Y:S04]  /*cbb70*/  LDL R0, [R1+0xc] ;  /* 0x00000c0001007983 */ /* 0x000ea80000100800 */
[----:B------:R0:W5:Y:S01]  /*cbb80*/  LDL R17, [R1+0x920] ;  /* 0x0009200001117983 */ /* 0x0001620000100800 */
[----:B------:R-:W-:Y:S01]  /*cbb90*/  BSSY.RECONVERGENT B6, `(.L_x_3346) ;  /* 0x000009f000067945 */ /* 0x000fe20003800200 */
[----:B--2---:R-:W-:-:S13]  /*cbba0*/  ISETP.NE.AND P0, PT, R0, 0x2, PT ;  /* 0x000000020000780c */ /* 0x004fda0003f05270 */
[----:B0-----:R-:W-:Y:S05]  /*cbbb0*/  @!P0 BRA `(.L_x_3347) ;  /* 0x0000000000988947 */ /* 0x001fea0003800000 */
[----:B------:R-:W-:Y:S01]  /*cbbc0*/  BSSY.RECONVERGENT B7, `(.L_x_3348) ;  /* 0x0000023000077945 */ /* 0x000fe20003800200 */
[----:B------:R-:W-:-:S07]  /*cbbd0*/  IMAD.MOV.U32 R33, RZ, RZ, RZ ;  /* 0x000000ffff217224 */ /* 0x000fce00078e00ff */
.L_x_3351:
[----:B------:R-:W-:Y:S01]  /*cbbe0*/  IADD3 R4, P0, PT, R24, -0x80000000, RZ ;  /* 0x8000000018047810 */ /* 0x000fe20007f1e0ff */
[----:B---3--:R-:W0:Y:S03]  /*cbbf0*/  LDC.64 R6, c[0x0][0x380] ;  /* 0x0000e000ff067b82 */ /* 0x008e260000000a00 */
        /* <DEDUP_REMOVED lines=27> */
[----:B-1--45:R-:W-:Y:S05]  /*cbdb0*/  CALL.ABS.NOINC R8 ;  /* 0x0000000008007343 */ /* 0x032fea0003c00000 */
.L_x_3350:
[----:B------:R-:W-:Y:S05]  /*cbdc0*/  BSYNC.RECONVERGENT B8 ;  /* 0x0000000000087941 */ /* 0x000fea0003800200 */
.L_x_3349:
[----:B------:R-:W-:-:S13]  /*cbdd0*/  ISETP.NE.AND P6, PT, R38, RZ, PT ;  /* 0x000000ff2600720c */ /* 0x000fda0003fc5270 */
[----:B------:R-:W-:Y:S05]  /*cbde0*/  @P6 BRA `(.L_x_3351) ;  /* 0xfffffffc007c6947 */ /* 0x000fea000383ffff */
[----:B------:R-:W-:Y:S05]  /*cbdf0*/  BSYNC.RECONVERGENT B7 ;  /* 0x0000000000077941 */ /* 0x000fea0003800200 */
.L_x_3348:
[----:B------:R-:W-:Y:S01]  /*cbe00*/  PLOP3.LUT P0, PT, PT, PT, PT, 0x80, 0x8 ;  /* 0x000000000008781c */ /* 0x000fe20003f0f070 */
[----:B------:R-:W-:-:S12]  /*cbe10*/  BRA `(.L_x_3352) ;  /* 0x0000000400d87947 */ /* 0x000fd80003800000 */
.L_x_3347:
[----:B------:R-:W2:Y:S04]  /*cbe20*/  LDL R5, [R1+0x4] ;  /* 0x0000040001057983 */ /* 0x000ea80000100800 */
[----:B------:R0:W5:Y:S01]  /*cbe30*/  LDL R0, [R1+0x18] ;  /* 0x0000180001007983 */ /* 0x0001620000100800 */
[----:B------:R-:W-:Y:S01]  /*cbe40*/  BSSY.RECONVERGENT B0, `(.L_x_3353) ;  /* 0x0000072000007945 */ /* 0x000fe20003800200 */
[----:B------:R-:W-:Y:S02]  /*cbe50*/  IMAD.MOV.U32 R3, RZ, RZ, RZ ;  /* 0x000000ffff037224 */ /* 0x000fe400078e00ff */
[----:B0-2---:R-:W-:-:S07]  /*cbe60*/  VIADD R4, R5, 0x40 ;  /* 0x0000004005047836 */ /* 0x005fce0000000000 */
.L_x_3355:
[C---:B------:R-:W-:Y:S01]  /*cbe70*/  IMAD.SHL.U32 R6, R5.reuse, 0x400, RZ ;  /* 0x0000040005067824 */ /* 0x040fe200078e00ff */
[----:B------:R-:W-:Y:S01]  /*cbe80*/  PLOP3.LUT P0, PT, PT, PT, PT, 0x80, 0x8 ;  /* 0x000000000008781c */ /* 0x000fe20003f0f070 */
[----:B---3--:R-:W-:-:S03]  /*cbe90*/  IMAD.SHL.U32 R8, R5, 0x80, RZ ;  /* 0x0000008005087824 */ /* 0x008fc600078e00ff */
[----:B------:R-:W-:Y:S02]  /*cbea0*/  LOP3.LUT R7, R6, 0xfc00, RZ, 0xc0, !PT ;  /* 0x0000fc0006077812 */ /* 0x000fe400078ec0ff */
[----:B------:R-:W-:-:S03]  /*cbeb0*/  LOP3.LUT R8, R8, 0x1f80, RZ, 0xc0, !PT ;  /* 0x00001f8008087812 */ /* 0x000fc600078ec0ff */
[----:B------:R-:W-:Y:S02]  /*cbec0*/  IMAD.IADD R7, R36, 0x1, R7 ;  /* 0x0000000124077824 */ /* 0x000fe400078e0207 */
[----:B------:R-:W-:-:S04]  /*cbed0*/  IMAD.IADD R32, R8, 0x1, R37 ;  /* 0x0000000108207824 */ /* 0x000fc800078e0225 */
[----:B------:R-:W0:Y:S01]  /*cbee0*/  LDS.64 R6, [R7] ;  /* 0x0000000007067984 */ /* 0x000e220000000a00 */
[----:B------:R-:W-:Y:S02]  /*cbef0*/  ISETP.NE.AND P2, PT, R32, RZ, PT ;  /* 0x000000ff2000720c */ /* 0x000fe40003f45270 */
[----:B0-----:R-:W-:Y:S01]  /*cbf00*/  ISETP.NE.U32.AND P1, PT, R6, RZ, PT ;  /* 0x000000ff0600720c */ /* 0x001fe20003f25070 */
        /* <DEDUP_REMOVED lines=9> */
[----:B------:R-:W0:Y:S02]  /*cbfa0*/  LDS.64 R8, [R7] ;  /* 0x0000000007087984 */ /* 0x000e240000000a00 */
[----:B------:R-:W-:Y:S02]  /*cbfb0*/  ISETP.NE.AND P2, PT, R32, RZ, PT ;  /* 0x000000ff2000720c */ /* 0x000fe40003f45270 */
[----:B0-----:R-:W-:Y:S01]  /*cbfc0*/  ISETP.NE.U32.AND P1, PT, R8, RZ, PT ;  /* 0x000000ff0800720c */ /* 0x001fe20003f25070 */
        /* <DEDUP_REMOVED lines=11> */
[----:B------:R-:W0:Y:S01]  /*cc080*/  LDS.64 R6, [R7] ;  /* 0x0000000007067984 */ /* 0x000e220000000a00 */
[----:B------:R-:W-:Y:S02]  /*cc090*/  ISETP.NE.AND P2, PT, R32, RZ, PT ;  /* 0x000000ff2000720c */ /* 0x000fe40003f45270 */
[----:B0-----:R-:W-:Y:S02]  /*cc0a0*/  ISETP.NE.U32.AND P1, PT, R6, RZ, PT ;  /* 0x000000ff0600720c */ /* 0x001fe40003f25070 */
[----:B------:R-:W-:Y:S02]  /*cc0b0*/  IADD3 R6, PT, PT, R5, 0x3, RZ ;  /* 0x0000000305067810 */ /* 0x000fe40007ffe0ff */
        /* <DEDUP_REMOVED lines=67> */
[----:B------:R-:W0:Y:S02]  /*cc4f0*/  LDS.64 R6, [R6] ;  /* 0x0000000006067984 */ /* 0x000e240000000a00 */
[----:B0-----:R-:W-:-:S04]  /*cc500*/  ISETP.NE.U32.AND P0, PT, R6, RZ, PT ;  /* 0x000000ff0600720c */ /* 0x001fc80003f05070 */
[----:B------:R-:W-:-:S04]  /*cc510*/  ISETP.NE.AND.EX P0, PT, R7, RZ, PT, P0 ;  /* 0x000000ff0700720c */ /* 0x000fc80003f05300 */
[----:B------:R-:W-:-:S13]  /*cc520*/  ISETP.EQ.OR P0, PT, R32, RZ, P0 ;  /* 0x000000ff2000720c */ /* 0x000fda0000702670 */
[----:B------:R-:W-:Y:S05]  /*cc530*/  @P0 BRA `(.L_x_3355) ;  /* 0xfffffff8004c0947 */ /* 0x000fea000383ffff */
[----:B------:R-:W-:Y:S01]  /*cc540*/  PLOP3.LUT P0, PT, PT, PT, PT, 0x80, 0x8 ;  /* 0x000000000008781c */ /* 0x000fe20003f0f070 */
[----:B------:R-:W-:-:S12]  /*cc550*/  IMAD.MOV.U32 R6, RZ, RZ, R5 ;  /* 0x000000ffff067224 */ /* 0x000fd800078e0005 */
.L_x_3354:
[----:B------:R-:W-:Y:S05]  /*cc560*/  BSYNC.RECONVERGENT B0 ;  /* 0x0000000000007941 */ /* 0x000fea0003800200 */
.L_x_3353:
[----:B------:R0:W-:Y:S02]  /*cc570*/  STL [R1+0x4], R6 ;  /* 0x0000040601007387 */ /* 0x0001e40000100800 */
.L_x_3352:
[----:B------:R-:W-:Y:S05]  /*cc580*/  BSYNC.RECONVERGENT B6 ;  /* 0x0000000000067941 */ /* 0x000fea0003800200 */
.L_x_3346:
        /* <DEDUP_REMOVED lines=19> */
.L_x_3357:
[----:B------:R-:W1:Y:S02]  /*cc6c0*/  LDC.64 R4, c[0x0][0x380] ;  /* 0x0000e000ff047b82 */ /* 0x000e640000000a00 */
[----:B-1----:R-:W-:-:S03]  /*cc6d0*/  IMAD.WIDE.U32 R4, R7, 0x8, R4 ;  /* 0x0000000807047825 */ /* 0x002fc600078e0004 */
[----:B------:R-:W-:-:S05]  /*cc6e0*/  IADD3 R4, P0, PT, R4, 0xc000000, RZ ;  /* 0x0c00000004047810 */ /* 0x000fca0007f1e0ff */
[----:B------:R-:W-:-:S06]  /*cc6f0*/  IMAD.X R5, RZ, RZ, R5, P0 ;  /* 0x000000ffff057224 */ /* 0x000fcc00000e0605 */
[----:B------:R-:W5:Y:S02]  /*cc700*/  ATOMG.E.EXCH.64.STRONG.GPU PT, R4, desc[UR36][R4.64+0x8], RZ ;  /* 0x800008ff040479a8 */ /* 0x000f64000c1ef524 */
.L_x_3358:
[----:B------:R-:W-:Y:S05]  /*cc710*/  BSYNC.RECONVERGENT B0 ;  /* 0x0000000000007941 */ /* 0x000fea0003800200 */
.L_x_3356:
        /* <DEDUP_REMOVED lines=9> */
.L_x_3367:
        /* <DEDUP_REMOVED lines=10> */
.L_x_3362:
[----:B------:R-:W-:-:S05]  /*cc850*/  IMAD.MOV.U32 R13, RZ, RZ, -0x1 ;  /* 0xffffffffff0d7424 */ /* 0x000fca00078e00ff */
[----:B------:R0:W5:Y:S02]  /*cc860*/  ATOMG.E.EXCH.STRONG.GPU PT, R0, desc[UR36][R8.64], R13 ;  /* 0x8000000d080079a8 */ /* 0x000164000c1ef124 */
.L_x_3363:
[----:B------:R-:W-:Y:S05]  /*cc870*/  BSYNC.RECONVERGENT B1 ;  /* 0x0000000000017941 */ /* 0x000fea0003800200 */
.L_x_3361:
[----:B--2--5:R-:W-:-:S05]  /*cc880*/  VIADD R10, R0, 0x1 ;  /* 0x00000001000a7836 */ /* 0x024fca0000000000 */
[----:B------:R-:W-:-:S13]  /*cc890*/  ISETP.GE.U32.AND P1, PT, R10, 0x2, PT ;  /* 0x000000020a00780c */ /* 0x000fda0003f26070 */
[----:B------:R-:W-:Y:S05]  /*cc8a0*/  @!P1 BRA `(.L_x_3360) ;  /* 0x0000000000249947 */ /* 0x000fea0003800000 */
[----:B------:R-:W-:Y:S04]  /*cc8b0*/  BSSY.RECONVERGENT B1, `(.L_x_3364) ;  /* 0x0000005000017945 */ /* 0x000fe80003800200 */
[----:B------:R-:W-:Y:S05]  /*cc8c0*/  @P0 BRA `(.L_x_3365) ;  /* 0x0000000000080947 */ /* 0x000fea0003800000 */
[----:B------:R2:W-:Y:S01]  /*cc8d0*/  ATOMS.EXCH RZ, [R7+0x10000], RZ ;  /* 0x010000ff07ff738c */ /* 0x0005e20004000000 */
[----:B------:R-:W-:Y:S05]  /*cc8e0*/  BRA `(.L_x_3366) ;  /* 0x0000000000047947 */ /* 0x000fea0003800000 */
.L_x_3365:
[----:B------:R3:W5:Y:S02]  /*cc8f0*/  ATOMG.E.EXCH.STRONG.GPU PT, RZ, desc[UR36][R8.64], RZ ;  /* 0x800000ff08ff79a8 */ /* 0x000764000c1ef124 */
.L_x_3366:
[----:B------:R-:W-:Y:S05]  /*cc900*/  BSYNC.RECONVERGENT B1 ;  /* 0x0000000000017941 */ /* 0x000fea0003800200 */
.L_x_3364:
[----:B------:R-:W-:Y:S01]  /*cc910*/  LOP3.LUT P0, RZ, R0, 0x7, RZ, 0xc0, !PT ;  /* 0x0000000700ff7812 */ /* 0x000fe2000780c0ff */
[----:B------:R-:W-:-:S12]  /*cc920*/  IMAD.MOV.U32 R14, RZ, RZ, R0 ;  /* 0x000000ffff0e7224 */ /* 0x000fd800078e0000 */
[----:B------:R-:W-:Y:S05]  /*cc930*/  @!P0 BRA `(.L_x_3367) ;  /* 0xfffffffc009c8947 */ /* 0x000fea000383ffff */
.L_x_3360:
[----:B------:R-:W-:Y:S05]  /*cc940*/  BSYNC B0 ;  /* 0x0000000000007941 */ /* 0x000fea0003800000 */
.L_x_3359:
        /* <DEDUP_REMOVED lines=15> */
[----:B0--3--:R-:W-:-:S04]  /*cca40*/  @!P0 SHF.R.U32.HI R8, RZ, 0x7, R41 ;  /* 0x00000007ff088819 */ /* 0x009fc80000011629 */
        /* <DEDUP_REMOVED lines=45> */
.L_x_3376:
[----:B------:R-:W-:-:S04]  /*ccd20*/  IMAD.IADD R0, R6, 0x1, -R7 ;  /* 0x0000000106007824 */ /* 0x000fc800078e0a07 */
[----:B------:R-:W-:-:S05]  /*ccd30*/  IMAD.SHL.U32 R0, R0, 0x10, RZ ;  /* 0x0000001000007824 */ /* 0x000fca00078e00ff */
[----:B------:R-:W-:-:S04]  /*ccd40*/  LOP3.LUT R0, R0, 0xffffff0, RZ, 0xc0, !PT ;  /* 0x0ffffff000007812 */ /* 0x000fc800078ec0ff */
[----:B------:R-:W-:Y:S01]  /*ccd50*/  LOP3.LUT R5, R0, 0x1, RZ, 0xfc, !PT ;  /* 0x0000000100057812 */ /* 0x000fe200078efcff */
[----:B------:R-:W-:Y:S06]  /*ccd60*/  BRA `(.L_x_3370) ;  /* 0x00000028001c7947 */ /* 0x000fec0003800000 */
.L_x_3375:
[----:B------:R-:W-:-:S04]  /*ccd70*/  IMAD.IADD R0, R6, 0x1, R7 ;  /* 0x0000000106007824 */ /* 0x000fc800078e0207 */
[----:B------:R-:W-:-:S05]  /*ccd80*/  IMAD.SHL.U32 R0, R0, 0x10, RZ ;  /* 0x0000001000007824 */ /* 0x000fca00078e00ff */
[----:B------:R-:W-:-:S04]  /*ccd90*/  LOP3.LUT R0, R0, 0xffffff0, RZ, 0xc0, !PT ;  /* 0x0ffffff000007812 */ /* 0x000fc800078ec0ff */
[----:B------:R-:W-:Y:S01]  /*ccda0*/  LOP3.LUT R5, R0, 0x1, RZ, 0xfc, !PT ;  /* 0x0000000100057812 */ /* 0x000fe200078efcff */
[----:B------:R-:W-:Y:S06]  /*ccdb0*/  BRA `(.L_x_3370) ;  /* 0x0000002800087947 */ /* 0x000fec0003800000 */
.L_x_3374:
        /* <DEDUP_REMOVED lines=10> */
.L_x_3378:
        /* <DEDUP_REMOVED lines=13> */
[----:B------:R-:W-:-:S05]  /*ccf30*/  @P0 IMAD.IADD R5, R5, 0x1, -R7 ;  /* 0x0000000105050824 */ /* 0x000fca00078e0a07 */
[----:B------:R-:W-:-:S13]  /*ccf40*/  ISETP.GE.U32.AND P0, PT, R5, R7, PT ;  /* 0x000000070500720c */ /* 0x000fda0003f06070 */
[----:B------:R-:W-:Y:S02]  /*ccf50*/  @P0 IADD3 R5, PT, PT, -R7, R5, RZ ;  /* 0x0000000507050210 */ /* 0x000fe40007ffe1ff */
[----:B------:R-:W-:-:S04]  /*ccf60*/  @!P1 LOP3.LUT R5, RZ, R7, RZ, 0x33, !PT ;  /* 0x00000007ff059212 */ /* 0x000fc800078e33ff */
[----:B------:R-:W-:Y:S01]  /*ccf70*/  LEA R5, R5, 0x1, 0x4 ;  /* 0x0000000105057811 */ /* 0x000fe200078e20ff */
[----:B------:R-:W-:Y:S06]  /*ccf80*/  BRA `(.L_x_3370) ;  /* 0x0000002400947947 */ /* 0x000fec0003800000 */
.L_x_3377:
        /* <DEDUP_REMOVED lines=20> */
.L_x_3373:
        /* <DEDUP_REMOVED lines=12> */
.L_x_3381:
[----:B------:R-:W-:Y:S01]  /*cd190*/  IMAD.MOV.U32 R5, RZ, RZ, 0x1 ;  /* 0x00000001ff057424 */ /* 0x000fe200078e00ff */
[----:B------:R-:W-:-:S04]  /*cd1a0*/  ISETP.GE.U32.AND P0, PT, R6, R7, PT ;  /* 0x000000070600720c */ /* 0x000fc80003f06070 */
[----:B------:R-:W-:Y:S01]  /*cd1b0*/  SEL R5, R5, 0x11, P0 ;  /* 0x0000001105057807 */ /* 0x000fe20000000000 */
[----:B------:R-:W-:Y:S08]  /*cd1c0*/  BRA `(.L_x_3370) ;  /* 0x0000002400047947 */ /* 0x000ff00003800000 */
.L_x_3380:
[----:B------:R-:W-:Y:S01]  /*cd1d0*/  IMAD.MOV.U32 R5, RZ, RZ, 0x1 ;  /* 0x00000001ff057424 */ /* 0x000fe200078e00ff */
[----:B------:R-:W-:-:S04]  /*cd1e0*/  ISETP.NE.AND P0, PT, R6, R7, PT ;  /* 0x000000070600720c */ /* 0x000fc80003f05270 */
[----:B------:R-:W-:Y:S01]  /*cd1f0*/  SEL R5, R5, 0x11, !P0 ;  /* 0x0000001105057807 */ /* 0x000fe20004000000 */
[----:B------:R-:W-:Y:S08]  /*cd200*/  BRA `(.L_x_3370) ;  /* 0x0000002000f47947 */ /* 0x000ff00003800000 */
.L_x_3379:
        /* <DEDUP_REMOVED lines=11> */
.L_x_3383:
[----:B------:R-:W-:-:S05]  /*cd2c0*/  LOP3.LUT R0, R4, R41, RZ, 0xfc, !PT ;  /* 0x0000002904007212 */ /* 0x000fca00078efcff */
[----:B------:R-:W-:-:S05]  /*cd2d0*/  IMAD.SHL.U32 R0, R0, 0x10, RZ ;  /* 0x0000001000007824 */ /* 0x000fca00078e00ff */
[----:B------:R-:W-:-:S04]  /*cd2e0*/  LOP3.LUT R0, R0, 0xffffff0, RZ, 0xc0, !PT ;  /* 0x0ffffff000007812 */ /* 0x000fc800078ec0ff */
[----:B------:R-:W-:Y:S01]  /*cd2f0*/  LOP3.LUT R5, R0, 0x1, RZ, 0xfc, !PT ;  /* 0x0000000100057812 */ /* 0x000fe200078efcff */
[----:B------:R-:W-:Y:S06]  /*cd300*/  BRA `(.L_x_3370) ;  /* 0x0000002000b47947 */ /* 0x000fec0003800000 */
.L_x_3382:
[----:B------:R-:W-:-:S05]  /*cd310*/  LOP3.LUT R0, R4, R41, RZ, 0xc0, !PT ;  /* 0x0000002904007212 */ /* 0x000fca00078ec0ff */
[----:B------:R-:W-:-:S05]  /*cd320*/  IMAD.SHL.U32 R0, R0, 0x10, RZ ;  /* 0x0000001000007824 */ /* 0x000fca00078e00ff */
[----:B------:R-:W-:-:S04]  /*cd330*/  LOP3.LUT R0, R0, 0xffffff0, RZ, 0xc0, !PT ;  /* 0x0ffffff000007812 */ /* 0x000fc800078ec0ff */
[----:B------:R-:W-:Y:S01]  /*cd340*/  LOP3.LUT R5, R0, 0x1, RZ, 0xfc, !PT ;  /* 0x0000000100057812 */ /* 0x000fe200078efcff */
[----:B------:R-:W-:Y:S06]  /*cd350*/  BRA `(.L_x_3370) ;  /* 0x0000002000a07947 */ /* 0x000fec0003800000 */
.L_x_3372:
        /* <DEDUP_REMOVED lines=21> */
.L_x_3387:
[----:B------:R-:W-:-:S04]  /*cd4b0*/  IMAD.IADD R0, R6, 0x1, -R7 ;  /* 0x0000000106007824 */ /* 0x000fc800078e0a07 */
[----:B------:R-:W-:-:S05]  /*cd4c0*/  IMAD.SHL.U32 R0, R0, 0x10, RZ ;  /* 0x0000001000007824 */ /* 0x000fca00078e00ff */
[----:B------:R-:W-:-:S04]  /*cd4d0*/  LOP3.LUT R0, R0, 0xfffff0, RZ, 0xc0, !PT ;  /* 0x00fffff000007812 */ /* 0x000fc800078ec0ff */
[----:B------:R-:W-:Y:S01]  /*cd4e0*/  LOP3.LUT R5, R0, 0x2, RZ, 0xfc, !PT ;  /* 0x0000000200057812 */ /* 0x000fe200078efcff */
[----:B------:R-:W-:Y:S06]  /*cd4f0*/  BRA `(.L_x_3370) ;  /* 0x0000002000387947 */ /* 0x000fec0003800000 */
.L_x_3386:
[----:B------:R-:W-:-:S04]  /*cd500*/  IMAD.IADD R0, R6, 0x1, R7 ;  /* 0x0000000106007824 */ /* 0x000fc800078e0207 */
[----:B------:R-:W-:-:S05]  /*cd510*/  IMAD.SHL.U32 R0, R0, 0x10, RZ ;  /* 0x0000001000007824 */ /* 0x000fca00078e00ff */
[----:B------:R-:W-:-:S04]  /*cd520*/  LOP3.LUT R0, R0, 0xfffff0, RZ, 0xc0, !PT ;  /* 0x00fffff000007812 */ /* 0x000fc800078ec0ff */
[----:B------:R-:W-:Y:S01]  /*cd530*/  LOP3.LUT R5, R0, 0x2, RZ, 0xfc, !PT ;  /* 0x0000000200057812 */ /* 0x000fe200078efcff */
[----:B------:R-:W-:Y:S06]  /*cd540*/  BRA `(.L_x_3370) ;  /* 0x0000002000247947 */ /* 0x000fec0003800000 */
.L_x_3385:
        /* <DEDUP_REMOVED lines=10> */
.L_x_3389:
        /* <DEDUP_REMOVED lines=16> */
[----:B------:R-:W-:-:S05]  /*cd6f0*/  @!P1 LOP3.LUT R3, RZ, R7, RZ, 0x33, !PT ;  /* 0x00000007ff039212 */ /* 0x000fca00078e33ff */
[----:B------:R-:W-:-:S05]  /*cd700*/  IMAD.SHL.U32 R3, R3, 0x10, RZ ;  /* 0x0000001003037824 */ /* 0x000fca00078e00ff */
[----:B------:R-:W-:-:S04]  /*cd710*/  LOP3.LUT R3, R3, 0xfffff0, RZ, 0xc0, !PT ;  /* 0x00fffff003037812 */ /* 0x000fc800078ec0ff */
[----:B------:R-:W-:Y:S01]  /*cd720*/  LOP3.LUT R5, R3, 0x2, RZ, 0xfc, !PT ;  /* 0x0000000203057812 */ /* 0x000fe200078efcff */
[----:B------:R-:W-:Y:S06]  /*cd730*/  BRA `(.L_x_3370) ;  /* 0x0000001c00a87947 */ /* 0x000fec0003800000 */
.L_x_3388:
        /* <DEDUP_REMOVED lines=22> */
.L_x_3384:
        /* <DEDUP_REMOVED lines=12> */
.L_x_3392:
[----:B------:R-:W-:Y:S01]  /*cd960*/  IMAD.MOV.U32 R5, RZ, RZ, 0x2 ;  /* 0x00000002ff057424 */ /* 0x000fe200078e00ff */
[----:B------:R-:W-:-:S04]  /*cd970*/  ISETP.GE.U32.AND P0, PT, R6, R7, PT ;  /* 0x000000070600720c */ /* 0x000fc80003f06070 */
[----:B------:R-:W-:Y:S01]  /*cd980*/  SEL R5, R5, 0x12, P0 ;  /* 0x0000001205057807 */ /* 0x000fe20000000000 */
[----:B------:R-:W-:Y:S08]  /*cd990*/  BRA `(.L_x_3370) ;  /* 0x0000001c00107947 */ /* 0x000ff00003800000 */
.L_x_3391:
[----:B------:R-:W-:Y:S01]  /*cd9a0*/  IMAD.MOV.U32 R5, RZ, RZ, 0x2 ;  /* 0x00000002ff057424 */ /* 0x000fe200078e00ff */
[----:B------:R-:W-:-:S04]  /*cd9b0*/  ISETP.NE.AND P0, PT, R6, R7, PT ;  /* 0x000000070600720c */ /* 0x000fc80003f05270 */
[----:B------:R-:W-:Y:S01]  /*cd9c0*/  SEL R5, R5, 0x12, !P0 ;  /* 0x0000001205057807 */ /* 0x000fe20004000000 */
[----:B------:R-:W-:Y:S08]  /*cd9d0*/  BRA `(.L_x_3370) ;  /* 0x0000001c00007947 */ /* 0x000ff00003800000 */
.L_x_3390:
        /* <DEDUP_REMOVED lines=11> */
.L_x_3394:
[----:B------:R-:W-:-:S05]  /*cda90*/  LOP3.LUT R0, R3, R0, RZ, 0xfc, !PT ;  /* 0x0000000003007212 */ /* 0x000fca00078efcff */
[----:B------:R-:W-:-:S05]  /*cdaa0*/  IMAD.SHL.U32 R0, R0, 0x10, RZ ;  /* 0x0000001000007824 */ /* 0x000fca00078e00ff */
[----:B------:R-:W-:-:S04]  /*cdab0*/  LOP3.LUT R0, R0, 0xfffff0, RZ, 0xc0, !PT ;  /* 0x00fffff000007812 */ /* 0x000fc800078ec0ff */
[----:B------:R-:W-:Y:S01]  /*cdac0*/  LOP3.LUT R5, R0, 0x2, RZ, 0xfc, !PT ;  /* 0x0000000200057812 */ /* 0x000fe200078efcff */
[----:B------:R-:W-:Y:S06]  /*cdad0*/  BRA `(.L_x_3370) ;  /* 0x0000001800c07947 */ /* 0x000fec0003800000 */
.L_x_3393:
[----:B------:R-:W-:-:S05]  /*cdae0*/  LOP3.LUT R0, R3, R0, RZ, 0xc0, !PT ;  /* 0x0000000003007212 */ /* 0x000fca00078ec0ff */
[----:B------:R-:W-:-:S05]  /*cdaf0*/  IMAD.SHL.U32 R0, R0, 0x10, RZ ;  /* 0x0000001000007824 */ /* 0x000fca00078e00ff */
[----:B------:R-:W-:-:S04]  /*cdb00*/  LOP3.LUT R0, R0, 0xfffff0, RZ, 0xc0, !PT ;  /* 0x00fffff000007812 */ /* 0x000fc800078ec0ff */
[----:B------:R-:W-:Y:S01]  /*cdb10*/  LOP3.LUT R5, R0, 0x2, RZ, 0xfc, !PT ;  /* 0x0000000200057812 */ /* 0x000fe200078efcff */
[----:B------:R-:W-:Y:S06]  /*cdb20*/  BRA `(.L_x_3370) ;  /* 0x0000001800ac7947 */ /* 0x000fec0003800000 */
.L_x_3371:
        /* <DEDUP_REMOVED lines=40> */
.L_x_3398:
        /* <DEDUP_REMOVED lines=9> */
.L_x_3397:
        /* <DEDUP_REMOVED lines=9> */
.L_x_3396:
        /* <DEDUP_REMOVED lines=10> */
.L_x_3400:
        /* <DEDUP_REMOVED lines=34> */
.L_x_3405:
[----:B------:R-:W-:Y:S05]  /*ce190*/  BSYNC.RECONVERGENT B1 ;  /* 0x0000000000017941 */ /* 0x000fea0003800200 */
.L_x_3404:
[----:B------:R-:W-:Y:S01]  /*ce1a0*/  FFMA R0, -|R3|, R5, R0 ;  /* 0x0000000503007223 */ /* 0x000fe20000000300 */
[----:B------:R-:W-:Y:S06]  /*ce1b0*/  BRA `(.L_x_3402) ;  /* 0x0000000000787947 */ /* 0x000fec0003800000 */
.L_x_3403:
        /* <DEDUP_REMOVED lines=14> */
.L_x_3408:
        /* <DEDUP_REMOVED lines=13> */
.L_x_3407:
[----:B------:R-:W-:Y:S05]  /*ce370*/  BSYNC.RECONVERGENT B1 ;  /* 0x0000000000017941 */ /* 0x000fea0003800200 */
.L_x_3406:
[----:B------:R-:W-:-:S04]  /*ce380*/  FMUL R0, R3, 1.1920928955078125e-07 ;  /* 0x3400000003007820 */ /* 0x000fc80000400000 */
[----:B------:R-:W-:-:S07]  /*ce390*/  FMUL R0, R7, R0 ;  /* 0x0000000007007220 */ /* 0x000fce0000400000 */
.L_x_3402:
[----:B------:R-:W-:Y:S05]  /*ce3a0*/  BSYNC.RECONVERGENT B0 ;  /* 0x0000000000007941 */ /* 0x000fea0003800200 */
.L_x_3401:
        /* <DEDUP_REMOVED lines=11> */
.L_x_3399:
        /* <DEDUP_REMOVED lines=12> */
[----:B----45:R-:W-:Y:S05]  /*ce520*/  CALL.REL.NOINC `($__internal_0_$__cuda_sm3x_div_rn_noftz_f32_slowpath) ;  /* 0x0000002800287944 */ /* 0x030fea0003c00000 */
.L_x_3410:
[----:B------:R-:W-:Y:S05]  /*ce530*/  BSYNC.RECONVERGENT B4 ;  /* 0x0000000000047941 */ /* 0x000fea0003800200 */
.L_x_3409:
        /* <DEDUP_REMOVED lines=8> */
.L_x_3395:
        /* <DEDUP_REMOVED lines=12> */
.L_x_3413:
[----:B------:R-:W-:Y:S01]  /*ce680*/  IMAD.MOV.U32 R5, RZ, RZ, 0x1 ;  /* 0x00000001ff057424 */ /* 0x000fe200078e00ff */
[----:B------:R-:W-:-:S04]  /*ce690*/  FSETP.GEU.AND P0, PT, R13, R3, PT ;  /* 0x000000030d00720b */ /* 0x000fc80003f0e000 */
[----:B------:R-:W-:Y:S01]  /*ce6a0*/  SEL R5, R5, 0x11, P0 ;  /* 0x0000001105057807 */ /* 0x000fe20000000000 */
[----:B------:R-:W-:Y:S08]  /*ce6b0*/  BRA `(.L_x_3370) ;  /* 0x0000000c00c87947 */ /* 0x000ff00003800000 */
.L_x_3412:
[----:B------:R-:W-:Y:S01]  /*ce6c0*/  IMAD.MOV.U32 R5, RZ, RZ, 0x1 ;  /* 0x00000001ff057424 */ /* 0x000fe200078e00ff */
[----:B------:R-:W-:-:S04]  /*ce6d0*/  FSETP.NEU.AND P0, PT, R13, R3, PT ;  /* 0x000000030d00720b */ /* 0x000fc80003f0d000 */
[----:B------:R-:W-:Y:S01]  /*ce6e0*/  SEL R5, R5, 0x11, !P0 ;  /* 0x0000001105057807 */ /* 0x000fe20004000000 */
[----:B------:R-:W-:Y:S08]  /*ce6f0*/  BRA `(.L_x_3370) ;  /* 0x0000000c00b87947 */ /* 0x000ff00003800000 */
.L_x_3411:
        /* <DEDUP_REMOVED lines=96> */
.L_x_3417:
[----:B------:R-:W-:Y:S05]  /*ced00*/  BSYNC.RECONVERGENT B0 ;  /* 0x0000000000007941 */ /* 0x000fea0003800200 */
.L_x_3416:
        /* <DEDUP_REMOVED lines=8> */
.L_x_3415:
        /* <DEDUP_REMOVED lines=34> */
[----:B------:R-:W-:Y:S02]  /*cefb0*/  MOV R10, 0x7f800000 ;  /* 0x7f800000000a7802 */ /* 0x000fe40000000f00 */
        /* <DEDUP_REMOVED lines=10> */
[----:B------:R-:W0:Y:S01]  /*cf060*/  MUFU.RCP R8, R9 ;  /* 0x0000000900087308 */ /* 0x000e220000001000 */
[----:B------:R-:W-:Y:S01]  /*cf070*/  I2FP.F32.S32 R5, R4 ;  /* 0x0000000400057245 */ /* 0x000fe20000201400 */
[----:B------:R-:W-:-:S04]  /*cf080*/  FMUL R7, R6, R7 ;  /* 0x0000000706077220 */ /* 0x000fc80000400000 */
[----:B------:R-:W-:Y:S01]  /*cf090*/  FFMA R0, R5, 1.1920928955078125e-07, R0 ;  /* 0x3400000005007823 */ /* 0x000fe20000000000 */
        /* <DEDUP_REMOVED lines=12> */
[----:B------:R-:W-:Y:S01]  /*cf160*/  IMAD.MOV.U32 R4, RZ, RZ, R9 ;  /* 0x000000ffff047224 */ /* 0x000fe200078e0009 */
[----:B------:R-:W-:-:S07]  /*cf170*/  MOV R5, 0xcf190 ;  /* 0x000cf19000057802 */ /* 0x000fce0000000f00 */
[----:B----45:R-:W-:Y:S05]  /*cf180*/  CALL.REL.NOINC `($__internal_0_$__cuda_sm3x_div_rn_noftz_f32_slowpath) ;  /* 0x0000001c00107944 */ /* 0x030fea0003c00000 */
[----:B------:R-:W-:-:S07]  /*cf190*/  IMAD.MOV.U32 R3, RZ, RZ, R0 ;  /* 0x000000ffff037224 */ /* 0x000fce00078e0000 */
.L_x_3419:
[----:B------:R-:W-:Y:S05]  /*cf1a0*/  BSYNC.RECONVERGENT B4 ;  /* 0x0000000000047941 */ /* 0x000fea0003800200 */
.L_x_3418:
        /* <DEDUP_REMOVED lines=8> */
.L_x_3414:
        /* <DEDUP_REMOVED lines=14> */
[----:B----45:R-:W-:Y:S05]  /*cf310*/  CALL.REL.NOINC `($__internal_0_$__cuda_sm3x_div_rn_noftz_f32_slowpath) ;  /* 0x0000001800ac7944 */ /* 0x030fea0003c00000 */
[----:B------:R-:W-:-:S07]  /*cf320*/  IMAD.MOV.U32 R4, RZ, RZ, R0 ;  /* 0x000000ffff047224 */ /* 0x000fce00078e0000 */
.L_x_3421:
[----:B------:R-:W-:Y:S05]  /*cf330*/  BSYNC.RECONVERGENT B4 ;  /* 0x0000000000047941 */ /* 0x000fea0003800200 */
.L_x_3420:
        /* <DEDUP_REMOVED lines=42> */
.L_x_3370:
[----:B------:R-:W-:Y:S05]  /*cf5e0*/  BSYNC.RECONVERGENT B2 ;  /* 0x0000000000027941 */ /* 0x000fea0003800200 */
.L_x_3369:
[----:B------:R-:W-:Y:S02]  /*cf5f0*/  LEA R5, R5, 0x3, 0x3 ;  /* 0x0000000305057811 */ /* 0x000fe400078e18ff */
[----:B------:R-:W-:-:S04]  /*cf600*/  LOP3.LUT P1, RZ, R14, 0x7, RZ, 0xc0, !PT ;  /* 0x000000070eff7812 */ /* 0x000fc8000782c0ff */
[----:B------:R-:W-:Y:S02]  /*cf610*/  SEL R6, R14, R5, !P1 ;  /* 0x000000050e067207 */ /* 0x000fe40004800000 */
[----:B------:R-:W-:Y:S02]  /*cf620*/  SEL R3, R5, R14, !P1 ;  /* 0x0000000e05037207 */ /* 0x000fe40004800000 */
[----:B------:R-:W-:-:S13]  /*cf630*/  LOP3.LUT P0, RZ, R6, 0x7, RZ, 0xc0, !PT ;  /* 0x0000000706ff7812 */ /* 0x000fda000780c0ff */
[----:B------:R-:W-:Y:S05]  /*cf640*/  @P0 BRA `(.L_x_3422) ;  /* 0x0000000400740947 */ /* 0x000fea0003800000 */
.L_x_3440:
[----:B------:R-:W-:Y:S01]  /*cf650*/  LOP3.LUT P0, RZ, R3, 0x7, RZ, 0xc0, !PT ;  /* 0x0000000703ff7812 */ /* 0x000fe2000780c0ff */
[----:B------:R-:W-:Y:S05]  /*cf660*/  YIELD ;  /* 0x0000000000007946 */ /* 0x000fea0003800000 */
[----:B------:R-:W-:Y:S07]  /*cf670*/  BSSY B0, `(.L_x_3423) ;  /* 0x000001f000007945 */ /* 0x000fee0003800000 */
[----:B0-----:R-:W-:Y:S05]  /*cf680*/  @P0 BRA `(.L_x_3424) ;  /* 0x0000000000740947 */ /* 0x001fea0003800000 */
[----:B------:R-:W0:Y:S01]  /*cf690*/  S2R R5, SR_CgaCtaId ;  /* 0x0000000000057919 */ /* 0x000e220000008800 */
[----:B------:R-:W-:-:S05]  /*cf6a0*/  MOV R0, 0x400 ;  /* 0x0000040000007802 */ /* 0x000fca0000000f00 */
[----:B------:R-:W-:-:S05]  /*cf6b0*/  VIADD R0, R0, 0x410 ;  /* 0x0000041000007836 */ /* 0x000fca0000000000 */
[----:B0--3--:R-:W-:-:S07]  /*cf6c0*/  LEA R8, R5, R0, 0x18 ;  /* 0x0000000005087211 */ /* 0x009fce00078ec0ff */
.L_x_3431:
        /* <DEDUP_REMOVED lines=10> */
.L_x_3426:
[----:B------:R-:W-:-:S05]  /*cf770*/  IMAD.MOV.U32 R9, RZ, RZ, -0x1 ;  /* 0xffffffffff097424 */ /* 0x000fca00078e00ff */
[----:B------:R0:W5:Y:S02]  /*cf780*/  ATOMG.E.EXCH.STRONG.GPU PT, R0, desc[UR36][R4.64], R9 ;  /* 0x80000009040079a8 */ /* 0x000164000c1ef124 */
.L_x_3427:
[----:B------:R-:W-:Y:S05]  /*cf790*/  BSYNC.RECONVERGENT B1 ;  /* 0x0000000000017941 */ /* 0x000fea0003800200 */
.L_x_3425:
[----:B0-2--5:R-:W-:-:S05]  /*cf7a0*/  VIADD R9, R0, 0x1 ;  /* 0x0000000100097836 */ /* 0x025fca0000000000 */
[----:B------:R-:W-:-:S13]  /*cf7b0*/  ISETP.GE.U32.AND P1, PT, R9, 0x2, PT ;  /* 0x000000020900780c */ /* 0x000fda0003f26070 */
[----:B------:R-:W-:Y:S05]  /*cf7c0*/  @!P1 BRA `(.L_x_3424) ;  /* 0x0000000000249947 */ /* 0x000fea0003800000 */
[----:B------:R-:W-:Y:S04]  /*cf7d0*/  BSSY.RECONVERGENT B1, `(.L_x_3428) ;  /* 0x0000005000017945 */ /* 0x000fe80003800200 */
[----:B------:R-:W-:Y:S05]  /*cf7e0*/  @P0 BRA `(.L_x_3429) ;  /* 0x0000000000080947 */ /* 0x000fea0003800000 */
[----:B------:R2:W-:Y:S01]  /*cf7f0*/  ATOMS.EXCH RZ, [R7+0x10000], RZ ;  /* 0x010000ff07ff738c */ /* 0x0005e20004000000 */
[----:B------:R-:W-:Y:S05]  /*cf800*/  BRA `(.L_x_3430) ;  /* 0x0000000000047947 */ /* 0x000fea0003800000 */
.L_x_3429:
[----:B------:R0:W5:Y:S02]  /*cf810*/  ATOMG.E.EXCH.STRONG.GPU PT, RZ, desc[UR36][R4.64], RZ ;  /* 0x800000ff04ff79a8 */ /* 0x000164000c1ef124 */
.L_x_3430:
[----:B------:R-:W-:Y:S05]  /*cf820*/  BSYNC.RECONVERGENT B1 ;  /* 0x0000000000017941 */ /* 0x000fea0003800200 */
.L_x_3428:
[----:B------:R-:W-:Y:S01]  /*cf830*/  LOP3.LUT P0, RZ, R0, 0x7, RZ, 0xc0, !PT ;  /* 0x0000000700ff7812 */ /* 0x000fe2000780c0ff */
[----:B------:R-:W-:-:S12]  /*cf840*/  IMAD.MOV.U32 R3, RZ, RZ, R0 ;  /* 0x000000ffff037224 */ /* 0x000fd800078e0000 */
[----:B------:R-:W-:Y:S05]  /*cf850*/  @!P0 BRA `(.L_x_3431) ;  /* 0xfffffffc009c8947 */ /* 0x000fea000383ffff */
.L_x_3424:
[----:B------:R-:W-:Y:S05]  /*cf860*/  BSYNC B0 ;  /* 0x0000000000007941 */ /* 0x000fea0003800000 */
.L_x_3423:
        /* <DEDUP_REMOVED lines=15> */
.L_x_3434:
[----:B------:R-:W-:Y:S02]  /*cf960*/  ISETP.GT.U32.AND P1, PT, R6, 0xffff, PT ;  /* 0x0000ffff0600780c */ /* 0x000fe40003f24070 */
[----:B-12---:R-:W-:-:S11]  /*cf970*/  SHF.R.U32.HI R7, RZ, 0x3, R6 ;  /* 0x00000003ff077819 */ /* 0x006fd60000011606 */
        /* <DEDUP_REMOVED lines=12> */
.L_x_3433:
        /* <DEDUP_REMOVED lines=15> */
.L_x_3438:
[----:B------:R-:W-:-:S05]  /*cfb30*/  IMAD.WIDE.U32 R4, R5, 0x4, R28 ;  /* 0x0000000405047825 */ /* 0x000fca00078e001c */
[----:B------:R-:W2:Y:S02]  /*cfb40*/  ATOMG.E.EXCH.STRONG.GPU PT, R0, desc[UR36][R4.64], R3 ;  /* 0x80000003040079a8 */ /* 0x000ea4000c1ef124 */
[----:B--2---:R-:W-:-:S13]  /*cfb50*/  ISETP.NE.AND P0, PT, R0, -0x1, PT ;  /* 0xffffffff0000780c */ /* 0x004fda0003f05270 */
[----:B------:R-:W-:Y:S05]  /*cfb60*/  @!P0 BREAK.RELIABLE B0 ;  /* 0x0000000000008942 */ /* 0x000fea0003800100 */
[----:B------:R-:W-:Y:S05]  /*cfb70*/  @!P0 BRA `(.L_x_3439) ;  /* 0x0000000c00488947 */ /* 0x000fea0003800000 */
[----:B------:R0:W5:Y:S01]  /*cfb80*/  ATOMG.E.EXCH.STRONG.GPU PT, RZ, desc[UR36][R4.64], RZ ;  /* 0x800000ff04ff79a8 */ /* 0x000162000c1ef124 */
[----:B-1----:R-:W-:-:S07]  /*cfb90*/  IMAD.MOV.U32 R7, RZ, RZ, R3 ;  /* 0x000000ffff077224 */ /* 0x002fce00078e0003 */
.L_x_3435:
[----:B------:R-:W-:Y:S05]  /*cfba0*/  BSYNC.RELIABLE B0 ;  /* 0x0000000000007941 */ /* 0x000fea0003800100 */
.L_x_3432:
[----:B------:R-:W-:Y:S02]  /*cfbb0*/  LOP3.LUT P0, RZ, R0, 0x7, RZ, 0xc0, !PT ;  /* 0x0000000700ff7812 */ /* 0x000fe4000780c0ff */
[----:B------:R-:W-:-:S04]  /*cfbc0*/  LOP3.LUT P1, RZ, R7, 0x7, RZ, 0xc0, !PT ;  /* 0x0000000707ff7812 */ /* 0x000fc8000782c0ff */
[----:B------:R-:W-:-:S04]  /*cfbd0*/  PLOP3.LUT P0, PT, P0, P1, PT, 0x20, 0x2 ;  /* 0x000000000002781c */ /* 0x000fc80000702470 */
[----:B------:R-:W-:Y:S02]  /*cfbe0*/  SEL R6, R7, R0, P0 ;  /* 0x0000000007067207 */ /* 0x000fe40000000000 */
[----:B------:R-:W-:Y:S02]  /*cfbf0*/  SEL R3, R0, R7, P0 ;  /* 0x0000000700037207 */ /* 0x000fe40000000000 */
[----:B------:R-:W-:-:S13]  /*cfc00*/  LOP3.LUT P1, RZ, R6, 0x7, RZ, 0xc0, !PT ;  /* 0x0000000706ff7812 */ /* 0x000fda000782c0ff */
[----:B------:R-:W-:Y:S05]  /*cfc10*/  @!P1 BRA `(.L_x_3440) ;  /* 0xfffffff8008c9947 */ /* 0x000fea000383ffff */
.L_x_3422:
[----:B------:R-:W-:Y:S02]  /*cfc20*/  IMAD.SHL.U32 R0, R6, 0x8, RZ ;  /* 0x0000000806007824 */ /* 0x000fe400078e00ff */
[----:B0-----:R-:W-:Y:S02]  /*cfc30*/  HFMA2 R5, -RZ, RZ, -0.154296875, -10256 ;  /* 0xb0f0f102ff057431 */ /* 0x001fe400000001ff */
[----:B---3--:R-:W-:Y:S02]  /*cfc40*/  IMAD.MOV.U32 R9, RZ, RZ, -0x40000000 ;  /* 0xc0000000ff097424 */ /* 0x008fe400078e00ff */
        /* <DEDUP_REMOVED lines=26> */
.L_x_3437:
        /* <DEDUP_REMOVED lines=12> */
.L_x_3436:
[----:B------:R-:W-:Y:S01]  /*cfeb0*/  IMAD.MOV.U32 R7, RZ, RZ, R3 ;  /* 0x000000ffff077224 */ /* 0x000fe200078e0003 */
[----:B------:R0:W-:Y:S04]  /*cfec0*/  STL [R1+0x118], R22 ;  /* 0x0001181601007387 */ /* 0x0001e80000100800 */
[----:B------:R0:W-:Y:S01]  /*cfed0*/  STL.64 [R19+0x120], R6 ;  /* 0x0001200613007387 */ /* 0x0001e20000100a00 */
[----:B------:R-:W-:Y:S05]  /*cfee0*/  BRA `(.L_x_3439) ;  /* 0x00000008006c7947 */ /* 0x000fea0003800000 */
.L_x_3368:
[----:B------:R-:W-:Y:S01]  /*cfef0*/  ISETP.GT.U32.AND P0, PT, R32, 0x1fff, PT ;  /* 0x00001fff2000780c */ /* 0x000fe20003f04070 */
[----:B------:R-:W-:Y:S01]  /*cff00*/  BSSY.RECONVERGENT B0, `(.L_x_3441) ;  /* 0x0000010000007945 */ /* 0x000fe20003800200 */
[----:B0--3--:R-:W-:Y:S01]  /*cff10*/  LOP3.LUT R8, R41, 0x80000000, RZ, 0x3c, !PT ;  /* 0x8000000029087812 */ /* 0x009fe200078e3cff */
        /* <DEDUP_REMOVED lines=9> */
.L_x_3442:
[----:B------:R-:W0:Y:S02]  /*cffb0*/  LDC.64 R4, c[0x0][0x380] ;  /* 0x0000e000ff047b82 */ /* 0x000e240000000a00 */
[----:B0-----:R-:W-:-:S03]  /*cffc0*/  IMAD.WIDE.U32 R4, R32, 0x8, R4 ;  /* 0x0000000820047825 */ /* 0x001fc600078e0004 */
[----:B------:R-:W-:-:S05]  /*cffd0*/  IADD3 R4, P0, PT, R4, 0xc000000, RZ ;  /* 0x0c00000004047810 */ /* 0x000fca0007f1e0ff */
[----:B------:R-:W-:-:S05]  /*cffe0*/  IMAD.X R5, RZ, RZ, R5, P0 ;  /* 0x000000ffff057224 */ /* 0x000fca00000e0605 */
[----:B------:R0:W5:Y:S03]  /*cfff0*/  ATOMG.E.EXCH.64.STRONG.GPU PT, RZ, desc[UR36][R4.64+0x8], R8 ;  /* 0x8000080804ff79a8 */ /* 0x000166000c1ef524 */
.L_x_3443:
[----:B------:R-:W-:Y:S05]  /*d0000*/  BSYNC.RECONVERGENT B0 ;  /* 0x0000000000007941 */ /* 0x000fea0003800200 */
.L_x_3441:
[----:B------:R-:W-:Y:S02]  /*d0010*/  LOP3.LUT P0, RZ, R6, 0x7, RZ, 0xc0, !PT ;  /* 0x0000000706ff7812 */ /* 0x000fe4000780c0ff */
[----:B-12---:R-:W-:-:S11]  /*d0020*/  LEA R7, R32, 0x6, 0x3 ;  /* 0x0000000620077811 */ /* 0x006fd600078e18ff */
[----:B------:R-:W-:Y:S05]  /*d0030*/  @P0 BRA `(.L_x_3444) ;  /* 0x0000000400740947 */ /* 0x000fea0003800000 */
.L_x_3461:
[----:B------:R-:W-:Y:S01]  /*d0040*/  LOP3.LUT P0, RZ, R7, 0x7, RZ, 0xc0, !PT ;  /* 0x0000000707ff7812 */ /* 0x000fe2000780c0ff */
[----:B------:R-:W-:Y:S05]  /*d0050*/  YIELD ;  /* 0x0000000000007946 */ /* 0x000fea0003800000 */
[----:B------:R-:W-:Y:S07]  /*d0060*/  BSSY B0, `(.L_x_3445) ;  /* 0x000001f000007945 */ /* 0x000fee0003800000 */
[----:B------:R-:W-:Y:S05]  /*d0070*/  @P0 BRA `(.L_x_3446) ;  /* 0x0000000000740947 */ /* 0x000fea0003800000 */
[----:B---3--:R-:W0:Y:S01]  /*d0080*/  S2R R3, SR_CgaCtaId ;  /* 0x0000000000037919 */ /* 0x008e220000008800 */
[----:B------:R-:W-:-:S05]  /*d0090*/  MOV R0, 0x400 ;  /* 0x0000040000007802 */ /* 0x000fca0000000f00 */
[----:B------:R-:W-:-:S05]  /*d00a0*/  VIADD R0, R0, 0x410 ;  /* 0x0000041000007836 */ /* 0x000fca0000000000 */
[----:B0-----:R-:W-:-:S07]  /*d00b0*/  LEA R8, R3, R0, 0x18 ;  /* 0x0000000003087211 */ /* 0x001fce00078ec0ff */
.L_x_3453:
        /* <DEDUP_REMOVED lines=10> */
.L_x_3448:
[----:B------:R-:W-:-:S05]  /*d0160*/  IMAD.MOV.U32 R9, RZ, RZ, -0x1 ;  /* 0xffffffffff097424 */ /* 0x000fca00078e00ff */
[----:B------:R0:W5:Y:S02]  /*d0170*/  ATOMG.E.EXCH.STRONG.GPU PT, R0, desc[UR36][R4.64], R9 ;  /* 0x80000009040079a8 */ /* 0x000164000c1ef124 */
.L_x_3449:
[----:B------:R-:W-:Y:S05]  /*d0180*/  BSYNC.RECONVERGENT B1 ;  /* 0x0000000000017941 */ /* 0x000fea0003800200 */
.L_x_3447:
[----:B0-2--5:R-:W-:-:S05]  /*d0190*/  VIADD R9, R0, 0x1 ;  /* 0x0000000100097836 */ /* 0x025fca0000000000 */
[----:B------:R-:W-:-:S13]  /*d01a0*/  ISETP.GE.U32.AND P1, PT, R9, 0x2, PT ;  /* 0x000000020900780c */ /* 0x000fda0003f26070 */
[----:B------:R-:W-:Y:S05]  /*d01b0*/  @!P1 BRA `(.L_x_3446) ;  /* 0x0000000000249947 */ /* 0x000fea0003800000 */
[----:B------:R-:W-:Y:S04]  /*d01c0*/  BSSY.RECONVERGENT B1, `(.L_x_3450) ;  /* 0x0000005000017945 */ /* 0x000fe80003800200 */
[----:B------:R-:W-:Y:S05]  /*d01d0*/  @P0 BRA `(.L_x_3451) ;  /* 0x0000000000080947 */ /* 0x000fea0003800000 */
[----:B------:R2:W-:Y:S01]  /*d01e0*/  ATOMS.EXCH RZ, [R3+0x10000], RZ ;  /* 0x010000ff03ff738c */ /* 0x0005e20004000000 */
[----:B------:R-:W-:Y:S05]  /*d01f0*/  BRA `(.L_x_3452) ;  /* 0x0000000000047947 */ /* 0x000fea0003800000 */
.L_x_3451:
[----:B------:R0:W5:Y:S02]  /*d0200*/  ATOMG.E.EXCH.STRONG.GPU PT, RZ, desc[UR36][R4.64], RZ ;  /* 0x800000ff04ff79a8 */ /* 0x000164000c1ef124 */
.L_x_3452:
[----:B------:R-:W-:Y:S05]  /*d0210*/  BSYNC.RECONVERGENT B1 ;  /* 0x0000000000017941 */ /* 0x000fea0003800200 */
.L_x_3450:
[----:B------:R-:W-:Y:S01]  /*d0220*/  LOP3.LUT P0, RZ, R0, 0x7, RZ, 0xc0, !PT ;  /* 0x0000000700ff7812 */ /* 0x000fe2000780c0ff */
[----:B------:R-:W-:-:S12]  /*d0230*/  IMAD.MOV.U32 R7, RZ, RZ, R0 ;  /* 0x000000ffff077224 */ /* 0x000fd800078e0000 */
[----:B------:R-:W-:Y:S05]  /*d0240*/  @!P0 BRA `(.L_x_3453) ;  /* 0xfffffffc009c8947 */ /* 0x000fea000383ffff */
.L_x_3446:
[----:B------:R-:W-:Y:S05]  /*d0250*/  BSYNC B0 ;  /* 0x0000000000007941 */ /* 0x000fea0003800000 */
.L_x_3445:
        /* <DEDUP_REMOVED lines=15> */
.L_x_3456:
        /* <DEDUP_REMOVED lines=14> */
.L_x_3455:
        /* <DEDUP_REMOVED lines=15> */
.L_x_3460:
[----:B------:R-:W-:-:S05]  /*d0520*/  IMAD.WIDE.U32 R4, R5, 0x4, R28 ;  /* 0x0000000405047825 */ /* 0x000fca00078e001c */
[----:B------:R-:W2:Y:S02]  /*d0530*/  ATOMG.E.EXCH.STRONG.GPU PT, R0, desc[UR36][R4.64], R7 ;  /* 0x80000007040079a8 */ /* 0x000ea4000c1ef124 */
[----:B--2---:R-:W-:-:S13]  /*d0540*/  ISETP.NE.AND P0, PT, R0, -0x1, PT ;  /* 0xffffffff0000780c */ /* 0x004fda0003f05270 */
[----:B------:R-:W-:Y:S05]  /*d0550*/  @!P0 BREAK.RELIABLE B0 ;  /* 0x0000000000008942 */ /* 0x000fea0003800100 */
[----:B------:R-:W-:Y:S05]  /*d0560*/  @!P0 BRA `(.L_x_3439) ;  /* 0x0000000000cc8947 */ /* 0x000fea0003800000 */
[----:B------:R0:W5:Y:S01]  /*d0570*/  ATOMG.E.EXCH.STRONG.GPU PT, RZ, desc[UR36][R4.64], RZ ;  /* 0x800000ff04ff79a8 */ /* 0x000162000c1ef124 */
[----:B-1-3--:R-:W-:-:S07]  /*d0580*/  MOV R3, R7 ;  /* 0x0000000700037202 */ /* 0x00afce0000000f00 */
.L_x_3457:
[----:B------:R-:W-:Y:S05]  /*d0590*/  BSYNC.RELIABLE B0 ;  /* 0x0000000000007941 */ /* 0x000fea0003800100 */
.L_x_3454:
[----:B------:R-:W-:Y:S02]  /*d05a0*/  LOP3.LUT P0, RZ, R0, 0x7, RZ, 0xc0, !PT ;  /* 0x0000000700ff7812 */ /* 0x000fe4000780c0ff */
[----:B------:R-:W-:-:S04]  /*d05b0*/  LOP3.LUT P1, RZ, R3, 0x7, RZ, 0xc0, !PT ;  /* 0x0000000703ff7812 */ /* 0x000fc8000782c0ff */
[----:B------:R-:W-:-:S04]  /*d05c0*/  PLOP3.LUT P0, PT, P0, P1, PT, 0x20, 0x2 ;  /* 0x000000000002781c */ /* 0x000fc80000702470 */
[----:B------:R-:W-:Y:S02]  /*d05d0*/  SEL R6, R3, R0, P0 ;  /* 0x0000000003067207 */ /* 0x000fe40000000000 */
[----:B------:R-:W-:Y:S02]  /*d05e0*/  SEL R7, R0, R3, P0 ;  /* 0x0000000300077207 */ /* 0x000fe40000000000 */
[----:B------:R-:W-:-:S13]  /*d05f0*/  LOP3.LUT P1, RZ, R6, 0x7, RZ, 0xc0, !PT ;  /* 0x0000000706ff7812 */ /* 0x000fda000782c0ff */
[----:B------:R-:W-:Y:S05]  /*d0600*/  @!P1 BRA `(.L_x_3461) ;  /* 0xfffffff8008c9947 */ /* 0x000fea000383ffff */
.L_x_3444:
[----:B------:R-:W-:Y:S02]  /*d0610*/  IMAD.SHL.U32 R0, R6, 0x8, RZ ;  /* 0x0000000806007824 */ /* 0x000fe400078e00ff */
[----:B---3--:R-:W-:Y:S02]  /*d0620*/  IMAD.MOV.U32 R3, RZ, RZ, -0x4f0f0efe ;  /* 0xb0f0f102ff037424 */ /* 0x008fe400078e00ff */
[----:B0-----:R-:W-:Y:S01]  /*d0630*/  IMAD.MOV.U32 R9, RZ, RZ, -0x40000000 ;  /* 0xc0000000ff097424 */ /* 0x001fe200078e00ff */
        /* <DEDUP_REMOVED lines=25> */
.L_x_3459:
        /* <DEDUP_REMOVED lines=11> */
.L_x_3458:
[----:B------:R0:W-:Y:S04]  /*d0880*/  STL [R1+0x118], R22 ;  /* 0x0001181601007387 */ /* 0x0001e80000100800 */
[----:B------:R0:W-:Y:S02]  /*d0890*/  STL.64 [R19+0x120], R6 ;  /* 0x0001200613007387 */ /* 0x0001e40000100a00 */
.L_x_3439:
[----:B------:R-:W-:Y:S05]  /*d08a0*/  BSYNC B3 ;  /* 0x0000000000037941 */ /* 0x000fea0003800000 */
.L_x_2855:
[----:B0123--:R-:W2:Y:S02]  /*d08b0*/  LDL R0, [R1+0x10] ;  /* 0x0000100001007983 */ /* 0x00fea40000100800 */
[----:B--2---:R-:W-:-:S05]  /*d08c0*/  VIADD R0, R0, 0x1 ;  /* 0x0000000100007836 */ /* 0x004fca0000000000 */
[----:B------:R0:W-:Y:S01]  /*d08d0*/  STL [R1+0x10], R0 ;  /* 0x0000100001007387 */ /* 0x0001e20000100800 */
[----:B------:R-:W-:Y:S05]  /*d08e0*/  BRA `(.L_x_2804) ;  /* 0x0000000000787947 */ /* 0x000fea0003800000 */
.L_x_2811:
[----:B------:R-:W-:Y:S05]  /*d08f0*/  BSYNC.RELIABLE B9 ;  /* 0x0000000000097941 */ /* 0x000fea0003800100 */
.L_x_2805:
[----:B------:R-:W-:Y:S01]  /*d0900*/  LOP3.LUT R23, R23, 0xffff, RZ, 0xc0, !PT ;  /* 0x0000ffff17177812 */ /* 0x000fe200078ec0ff */
[----:B0-----:R-:W-:Y:S01]  /*d0910*/  IMAD.MOV.U32 R3, RZ, RZ, 0x1 ;  /* 0x00000001ff037424 */ /* 0x001fe200078e00ff */
[----:B---3--:R-:W-:Y:S01]  /*d0920*/  MOV R9, 0x0 ;  /* 0x0000000000097802 */ /* 0x008fe20000000f00 */
[----:B------:R-:W0:Y:S01]  /*d0930*/  LDCU.64 UR4, c[0x4][0x30] ;  /* 0x01000600ff0477ac */ /* 0x000e220008000a00 */
[----:B------:R-:W-:-:S04]  /*d0940*/  ISETP.GT.U32.AND P0, PT, R23, 0xffff, PT ;  /* 0x0000ffff1700780c */ /* 0x000fc80003f04070 */
[----:B------:R-:W-:-:S04]  /*d0950*/  SEL R23, R23, 0xffff, !P0 ;  /* 0x0000ffff17177807 */ /* 0x000fc80004000000 */
[----:B------:R-:W-:-:S04]  /*d0960*/  LOP3.LUT R0, R23, 0xffff, RZ, 0xc0, !PT ;  /* 0x0000ffff17007812 */ /* 0x000fc800078ec0ff */
[----:B------:R-:W-:-:S04]  /*d0970*/  SHF.L.U32 R0, R3, R0, RZ ;  /* 0x0000000003007219 */ /* 0x000fc800000006ff */
[----:B------:R-:W-:-:S13]  /*d0980*/  LOP3.LUT P0, RZ, R0, 0x1d, RZ, 0xc0, !PT ;  /* 0x0000001d00ff7812 */ /* 0x000fda000780c0ff */
[----:B------:R-:W2:Y:S02]  /*d0990*/  @P0 LDL R3, [R1+0x118] ;  /* 0x0001180001030983 */ /* 0x000ea40000100800 */
[----:B--2---:R-:W-:-:S05]  /*d09a0*/  @P0 IMAD.SHL.U32 R0, R3, 0x8, RZ ;  /* 0x0000000803000824 */ /* 0x004fca00078e00ff */
[----:B-1----:R-:W-:Y:S01]  /*d09b0*/  @P0 LOP3.LUT R4, R0, 0x7f8, RZ, 0xc0, !PT ;  /* 0x000007f800040812 */ /* 0x002fe200078ec0ff */
[----:B------:R-:W-:-:S04]  /*d09c0*/  @P0 VIADD R0, R3, 0x1 ;  /* 0x0000000103000836 */ /* 0x000fc80000000000 */
[----:B------:R-:W-:Y:S01]  /*d09d0*/  @P0 IMAD.IADD R5, R1, 0x1, R4 ;  /* 0x0000000101050824 */ /* 0x000fe200078e0204 */
[----:B------:R-:W-:Y:S04]  /*d09e0*/  @P0 STL [R1+0x118], R0 ;  /* 0x0001180001000387 */ /* 0x000fe80000100800 */
[----:B------:R0:W-:Y:S04]  /*d09f0*/  @P0 STL.64 [R5+0x120], R26 ;  /* 0x0001201a05000387 */ /* 0x0001e80000100a00 */
[----:B------:R-:W2:Y:S01]  /*d0a00*/  @!P0 LDL R3, [R1+0x920] ;  /* 0x0009200001038983 */ /* 0x000ea20000100800 */
[----:B------:R1:W3:Y:S01]  /*d0a10*/  LDC.64 R10, c[0x4][R9] ;  /* 0x01000000090a7b82 */ /* 0x0002e20000000a00 */
[----:B------:R-:W-:Y:S01]  /*d0a20*/  CS2R R6, SRZ ;  /* 0x0000000000067805 */ /* 0x000fe2000001ff00 */
[----:B0-----:R-:W-:-:S02]  /*d0a30*/  IMAD.U32 R5, RZ, RZ, UR5 ;  /* 0x00000005ff057e24 */ /* 0x001fc4000f8e00ff */
[C---:B--2---:R-:W-:Y:S02]  /*d0a40*/  @!P0 IMAD.SHL.U32 R4, R3.reuse, 0x8, RZ ;  /* 0x0000000803048824 */ /* 0x044fe400078e00ff */
[----:B------:R-:W-:-:S03]  /*d0a50*/  @!P0 VIADD R8, R3, 0x1 ;  /* 0x0000000103088836 */ /* 0x000fc60000000000 */
[----:B------:R-:W-:Y:S02]  /*d0a60*/  @!P0 LOP3.LUT R4, R4, 0x7f8, RZ, 0xc0, !PT ;  /* 0x000007f804048812 */ /* 0x000fe400078ec0ff */
[----:B------:R1:W-:Y:S03]  /*d0a70*/  @!P0 STL [R1+0x920], R8 ;  /* 0x0009200801008387 */ /* 0x0003e60000100800 */
[----:B------:R-:W-:Y:S02]  /*d0a80*/  @!P0 IMAD.IADD R3, R1, 0x1, R4 ;  /* 0x0000000101038824 */ /* 0x000fe400078e0204 */
[----:B------:R-:W-:-:S03]  /*d0a90*/  IMAD.U32 R4, RZ, RZ, UR4 ;  /* 0x00000004ff047e24 */ /* 0x000fc6000f8e00ff */
[----:B---3--:R1:W-:Y:S04]  /*d0aa0*/  @!P0 STL.64 [R3+0x928], R26 ;  /* 0x0009281a03008387 */ /* 0x0083e80000100a00 */
[----:B------:R-:W-:-:S07]  /*d0ab0*/  LEPC R20, `(.L_x_2804) ;  /* 0x000000001014794e */ /* 0x000fce0000000000 */
[----:B-1--45:R-:W-:Y:S05]  /*d0ac0*/  CALL.ABS.NOINC R10 ;  /* 0x000000000a007343 */ /* 0x032fea0003c00000 */
.L_x_2804:
[----:B------:R-:W-:Y:S05]  /*d0ad0*/  BSYNC B10 ;  /* 0x00000000000a7941 */ /* 0x000fea0003800000 */
.L_x_2803:
[----:B0-----:R-:W2:Y:S02]  /*d0ae0*/  LDL R22, [R1+0x118] ;  /* 0x0001180001167983 */ /* 0x001ea40000100800 */
[----:B--2---:R-:W-:-:S13]  /*d0af0*/  ISETP.NE.AND P0, PT, R22, RZ, PT ;  /* 0x000000ff1600720c */ /* 0x004fda0003f05270 */
[----:B------:R-:W-:Y:S05]  /*d0b00*/  @P0 BRA `(.L_x_3462) ;  /* 0xfffffd70006c0947 */ /* 0x000fea000383ffff */
.L_x_2802:
[----:B------:R-:W-:Y:S05]  /*d0b10*/  BSYNC B11 ;  /* 0x00000000000b7941 */ /* 0x000fea0003800000 */
.L_x_2801:
[----:B---3--:R-:W3:Y:S01]  /*d0b20*/  LDL.64 R8, [R1+0x10] ;  /* 0x0000100001087983 */ /* 0x008ee20000100a00 */
[----:B------:R-:W-:Y:S05]  /*d0b30*/  WARPSYNC.ALL ;  /* 0x0000000000007948 */ /* 0x000fea0003800000 */
[----:B------:R-:W0:Y:S01]  /*d0b40*/  S2R R0, SR_LANEID ;  /* 0x0000000000007919 */ /* 0x000e220000000000 */
[----:B------:R-:W4:Y:S01]  /*d0b50*/  REDUX.SUM UR5, R18 ;  /* 0x00000000120573c4 */ /* 0x000f22000000c000 */
[----:B------:R-:W4:Y:S07]  /*d0b60*/  LDCU.64 UR6, c[0x0][0x380] ;  /* 0x00007000ff0677ac */ /* 0x000f2e0008000a00 */
[----:B------:R-:W-:Y:S01]  /*d0b70*/  BAR.SYNC.DEFER_BLOCKING 0x0 ;  /* 0x0000000000007b1d */ /* 0x000fe20000010000 */
[----:B------:R-:W-:Y:S01]  /*d0b80*/  ISETP.NE.U32.AND P0, PT, R16, 0x1, PT ;  /* 0x000000011000780c */ /* 0x000fe20003f05070 */
[----:B-1----:R-:W-:-:S02]  /*d0b90*/  HFMA2 R5, -RZ, RZ, 0, 0 ;  /* 0x00000000ff057431 */ /* 0x002fc400000001ff */
[----:B--2---:R-:W-:Y:S01]  /*d0ba0*/  IMAD.MOV.U32 R7, RZ, RZ, RZ ;  /* 0x000000ffff077224 */ /* 0x004fe200078e00ff */
[----:B------:R-:W-:Y:S01]  /*d0bb0*/  SEL R2, RZ, 0x4, !P0 ;  /* 0x00000004ff027807 */ /* 0x000fe20004000000 */
[----:B------:R-:W-:Y:S02]  /*d0bc0*/  VOTEU.ANY UR4, UPT, PT ;  /* 0x0000000000047886 */ /* 0x000fe400038e0100 */
[----:B------:R-:W-:Y:S01]  /*d0bd0*/  UFLO.U32 UR4, UR4 ;  /* 0x00000004000472bd */ /* 0x000fe200080e0000 */
[----:B----4-:R-:W-:-:S05]  /*d0be0*/  IADD3 R2, P1, PT, R2, UR6, RZ ;  /* 0x0000000602027c10 */ /* 0x010fca000ff3e0ff */
[----:B------:R-:W-:Y:S02]  /*d0bf0*/  IMAD.X R3, RZ, RZ, UR7, P1 ;  /* 0x00000007ff037e24 */ /* 0x000fe400088e06ff */
[----:B------:R-:W-:Y:S01]  /*d0c00*/  IMAD.U32 R11, RZ, RZ, UR5 ;  /* 0x00000005ff0b7e24 */ /* 0x000fe2000f8e00ff */
[----:B0-----:R-:W-:-:S13]  /*d0c10*/  ISETP.EQ.U32.AND P0, PT, R0, UR4, PT ;  /* 0x0000000400007c0c */ /* 0x001fda000bf02070 */
[----:B------:R-:W-:Y:S01]  /*d0c20*/  @P0 REDG.E.ADD.STRONG.GPU desc[UR36][R2.64], R11 ;  /* 0x0000000b0200098e */ /* 0x000fe2000c12e124 */
[----:B---3--:R-:W-:Y:S02]  /*d0c30*/  IMAD.MOV.U32 R4, RZ, RZ, R8 ;  /* 0x000000ffff047224 */ /* 0x008fe400078e0008 */
[----:B------:R-:W-:-:S03]  /*d0c40*/  IMAD.MOV.U32 R6, RZ, RZ, R9 ;  /* 0x000000ffff067224 */ /* 0x000fc600078e0009 */
[----:B------:R-:W-:Y:S04]  /*d0c50*/  REDG.E.ADD.64.STRONG.GPU desc[UR36][R30.64+-0x10], R4 ;  /* 0xfffff0041e00798e */ /* 0x000fe8000c12e524 */
[----:B------:R-:W-:Y:S01]  /*d0c60*/  REDG.E.ADD.64.STRONG.GPU desc[UR36][R30.64+-0x8], R6 ;  /* 0xfffff8061e00798e */ /* 0x000fe2000c12e524 */
[----:B------:R-:W-:Y:S05]  /*d0c70*/  EXIT ;  /* 0x000000000000794d */ /* 0x000fea0003800000 */
        .type           $_Z9evaluatorP4GNet$_Z11block_countb,@function
        .size           $_Z9evaluatorP4GNet$_Z11block_countb,($__internal_0_$__cuda_sm3x_div_rn_noftz_f32_slowpath - $_Z9evaluatorP4GNet$_Z11block_countb)
$_Z9evaluatorP4GNet$_Z11block_countb:
[----:B------:R-:W0:Y:S01]  /*d0c80*/  S2R R5, SR_TID.X ;  /* 0x0000000000057919 */ /* 0x000e220000002100 */
[----:B------:R-:W1:Y:S01]  /*d0c90*/  S2UR UR6, SR_CgaCtaId ;  /* 0x00000000000679c3 */ /* 0x000e620000008800 */
[----:B------:R-:W-:Y:S01]  /*d0ca0*/  VOTEU.ANY UR4, UPT, PT ;  /* 0x0000000000047886 */ /* 0x000fe200038e0100 */
[----:B------:R-:W-:Y:S01]  /*d0cb0*/  SGXT R3, R3, 0x8 ;  /* 0x000000080303781a */ /* 0x000fe20000000200 */
[----:B------:R-:W2:Y:S01]  /*d0cc0*/  S2R R6, SR_LANEID ;  /* 0x0000000000067919 */ /* 0x000ea20000000000 */
[----:B------:R-:W-:-:S04]  /*d0cd0*/  UFLO.U32 UR5, UR4 ;  /* 0x00000004000572bd */ /* 0x000fc800080e0000 */
[----:B------:R-:W3:Y:S01]  /*d0ce0*/  REDUX.SUM UR7, R3 ;  /* 0x00000000030773c4 */ /* 0x000ee2000000c000 */
[----:B------:R-:W-:Y:S01]  /*d0cf0*/  UMOV UR4, 0x400 ;  /* 0x0000040000047882 */ /* 0x000fe20000000000 */
[----:B0-----:R-:W-:Y:S01]  /*d0d00*/  ISETP.NE.AND P0, PT, R5, RZ, PT ;  /* 0x000000ff0500720c */ /* 0x001fe20003f05270 */
[----:B------:R-:W-:Y:S01]  /*d0d10*/  IMAD.MOV.U32 R5, RZ, RZ, 0x0 ;  /* 0x00000000ff057424 */ /* 0x000fe200078e00ff */
[----:B--2---:R-:W-:Y:S01]  /*d0d20*/  ISETP.EQ.U32.AND P1, PT, R6, UR5, PT ;  /* 0x0000000506007c0c */ /* 0x004fe2000bf22070 */
[----:B------:R-:W-:Y:S01]  /*d0d30*/  UIADD3 UR5, UPT, UPT, UR4, 0x400, URZ ;  /* 0x0000040004057890 */ /* 0x000fe2000fffe0ff */
[----:B---3--:R-:W-:Y:S01]  /*d0d40*/  IMAD.U32 R6, RZ, RZ, UR7 ;  /* 0x00000007ff067e24 */ /* 0x008fe2000f8e00ff */
[----:B-1----:R-:W-:Y:S02]  /*d0d50*/  ULEA UR4, UR6, UR4, 0x18 ;  /* 0x0000000406047291 */ /* 0x002fe4000f8ec0ff */
[----:B------:R-:W-:-:S07]  /*d0d60*/  ULEA UR5, UR6, UR5, 0x18 ;  /* 0x0000000506057291 */ /* 0x000fce000f8ec0ff */
[----:B------:R-:W-:Y:S01]  /*d0d70*/  @!P0 STS [UR4+0x400], RZ ;  /* 0x000400ffff008988 */ /* 0x000fe20008000804 */
[----:B------:R-:W-:Y:S06]  /*d0d80*/  BAR.SYNC.DEFER_BLOCKING 0x0 ;  /* 0x0000000000007b1d */ /* 0x000fec0000010000 */
[----:B------:R-:W-:Y:S02]  /*d0d90*/  @P1 ATOMS.ADD RZ, [UR5], R6 ;  /* 0x00000006ffff198c */ /* 0x000fe40008000005 */
[----:B------:R-:W-:Y:S06]  /*d0da0*/  BAR.SYNC.DEFER_BLOCKING 0x0 ;  /* 0x0000000000007b1d */ /* 0x000fec0000010000 */
[----:B------:R-:W0:Y:S02]  /*d0db0*/  LDS R3, [UR4+0x400] ;  /* 0x00040004ff037984 */ /* 0x000e240008000800 */
[----:B0-----:R-:W-:Y:S05]  /*d0dc0*/  RET.REL.NODEC R4 `(_Z9evaluatorP4GNet) ;  /* 0xfffff2f0048c7950 */ /* 0x001fea0003c3ffff */
        .weak           $__internal_0_$__cuda_sm3x_div_rn_noftz_f32_slowpath
        .type           $__internal_0_$__cuda_sm3x_div_rn_noftz_f32_slowpath,@function
        .size           $__internal_0_$__cuda_sm3x_div_rn_noftz_f32_slowpath,(.L_x_3488 - $__internal_0_$__cuda_sm3x_div_rn_noftz_f32_slowpath)
$__internal_0_$__cuda_sm3x_div_rn_noftz_f32_slowpath:
[----:B------:R-:W-:Y:S01]  /*d0dd0*/  SHF.R.U32.HI R6, RZ, 0x17, R4 ;  /* 0x00000017ff067819 */ /* 0x000fe20000011604 */
[----:B------:R-:W-:Y:S01]  /*d0de0*/  BSSY.RECONVERGENT B0, `(.L_x_3463) ;  /* 0x0000065000007945 */ /* 0x000fe20003800200 */
[----:B------:R-:W-:Y:S02]  /*d0df0*/  SHF.R.U32.HI R8, RZ, 0x17, R0 ;  /* 0x00000017ff087819 */ /* 0x000fe40000011600 */
[----:B------:R-:W-:Y:S02]  /*d0e00*/  LOP3.LUT R6, R6, 0xff, RZ, 0xc0, !PT ;  /* 0x000000ff06067812 */ /* 0x000fe400078ec0ff */
[----:B------:R-:W-:-:S03]  /*d0e10*/  LOP3.LUT R8, R8, 0xff, RZ, 0xc0, !PT ;  /* 0x000000ff08087812 */ /* 0x000fc600078ec0ff */
[----:B------:R-:W-:Y:S02]  /*d0e20*/  VIADD R7, R6, 0xffffffff ;  /* 0xffffffff06077836 */ /* 0x000fe40000000000 */
[----:B------:R-:W-:-:S03]  /*d0e30*/  VIADD R9, R8, 0xffffffff ;  /* 0xffffffff08097836 */ /* 0x000fc60000000000 */
[----:B------:R-:W-:-:S04]  /*d0e40*/  ISETP.GT.U32.AND P0, PT, R7, 0xfd, PT ;  /* 0x000000fd0700780c */ /* 0x000fc80003f04070 */
[----:B------:R-:W-:-:S13]  /*d0e50*/  ISETP.GT.U32.OR P0, PT, R9, 0xfd, P0 ;  /* 0x000000fd0900780c */ /* 0x000fda0000704470 */
[----:B------:R-:W-:Y:S01]  /*d0e60*/  @!P0 IMAD.MOV.U32 R7, RZ, RZ, RZ ;  /* 0x000000ffff078224 */ /* 0x000fe200078e00ff */
[----:B------:R-:W-:Y:S06]  /*d0e70*/  @!P0 BRA `(.L_x_3464) ;  /* 0x0000000000648947 */ /* 0x000fec0003800000 */
[----:B------:R-:W-:Y:S02]  /*d0e80*/  FSETP.GTU.FTZ.AND P0, PT, |R0|, +INF , PT ;  /* 0x7f8000000000780b */ /* 0x000fe40003f1c200 */
[----:B------:R-:W-:-:S04]  /*d0e90*/  FSETP.GTU.FTZ.AND P1, PT, |R4|, +INF , PT ;  /* 0x7f8000000400780b */ /* 0x000fc80003f3c200 */
[----:B------:R-:W-:-:S13]  /*d0ea0*/  PLOP3.LUT P0, PT, P0, P1, PT, 0xf8, 0x8f ;  /* 0x00000000008f781c */ /* 0x000fda0000703f70 */
[----:B------:R-:W-:Y:S05]  /*d0eb0*/  @P0 BRA `(.L_x_3465) ;  /* 0x0000000400580947 */ /* 0x000fea0003800000 */
[----:B------:R-:W-:-:S13]  /*d0ec0*/  LOP3.LUT P0, RZ, R4, 0x7fffffff, R0, 0xc8, !PT ;  /* 0x7fffffff04ff7812 */ /* 0x000fda000780c800 */
[----:B------:R-:W-:Y:S05]  /*d0ed0*/  @!P0 BRA `(.L_x_3466) ;  /* 0x0000000400488947 */ /* 0x000fea0003800000 */
[----:B------:R-:W-:Y:S02]  /*d0ee0*/  FSETP.NEU.FTZ.AND P2, PT, |R0|, +INF , PT ;  /* 0x7f8000000000780b */ /* 0x000fe40003f5d200 */
[----:B------:R-:W-:Y:S02]  /*d0ef0*/  FSETP.NEU.FTZ.AND P0, PT, |R4|, +INF , PT ;  /* 0x7f8000000400780b */ /* 0x000fe40003f1d200 */
[----:B------:R-:W-:-:S11]  /*d0f00*/  FSETP.NEU.FTZ.AND P1, PT, |R0|, +INF , PT ;  /* 0x7f8000000000780b */ /* 0x000fd60003f3d200 */
[----:B------:R-:W-:Y:S05]  /*d0f10*/  @!P0 BRA !P2, `(.L_x_3466) ;  /* 0x0000000400388947 */ /* 0x000fea0005000000 */
[----:B------:R-:W-:-:S04]  /*d0f20*/  LOP3.LUT P2, RZ, R0, 0x7fffffff, RZ, 0xc0, !PT ;  /* 0x7fffffff00ff7812 */ /* 0x000fc8000784c0ff */
[----:B------:R-:W-:-:S13]  /*d0f30*/  PLOP3.LUT P2, PT, P0, P2, PT, 0x2f, 0xf2 ;  /* 0x0000000000f2781c */ /* 0x000fda0000744577 */
[----:B------:R-:W-:Y:S05]  /*d0f40*/  @P2 BRA `(.L_x_3467) ;  /* 0x0000000400242947 */ /* 0x000fea0003800000 */
[----:B------:R-:W-:-:S04]  /*d0f50*/  LOP3.LUT P0, RZ, R4, 0x7fffffff, RZ, 0xc0, !PT ;  /* 0x7fffffff04ff7812 */ /* 0x000fc8000780c0ff */
[----:B------:R-:W-:-:S13]  /*d0f60*/  PLOP3.LUT P0, PT, P1, P0, PT, 0x2f, 0xf2 ;  /* 0x0000000000f2781c */ /* 0x000fda0000f00577 */
[----:B------:R-:W-:Y:S05]  /*d0f70*/  @P0 BRA `(.L_x_3468) ;  /* 0x00000004000c0947 */ /* 0x000fea0003800000 */
[----:B------:R-:W-:-:S05]  /*d0f80*/  VIADD R7, R8, 0xffffffff ;  /* 0xffffffff08077836 */ /* 0x000fca0000000000 */
[----:B------:R-:W-:Y:S01]  /*d0f90*/  ISETP.GE.AND P0, PT, R7, RZ, PT ;  /* 0x000000ff0700720c */ /* 0x000fe20003f06270 */
[----:B------:R-:W-:-:S05]  /*d0fa0*/  VIADD R7, R6, 0xffffffff ;  /* 0xffffffff06077836 */ /* 0x000fca0000000000 */
[----:B------:R-:W-:-:S07]  /*d0fb0*/  ISETP.GE.AND P1, PT, R7, RZ, PT ;  /* 0x000000ff0700720c */ /* 0x000fce0003f26270 */
[----:B------:R-:W-:Y:S02]  /*d0fc0*/  @P0 IMAD.MOV.U32 R7, RZ, RZ, RZ ;  /* 0x000000ffff070224 */ /* 0x000fe400078e00ff */
[----:B------:R-:W-:Y:S01]  /*d0fd0*/  @!P0 FFMA R0, R0, 1.84467440737095516160e+19, RZ ;  /* 0x5f80000000008823 */ /* 0x000fe200000000ff */
[----:B------:R-:W-:-:S03]  /*d0fe0*/  @!P0 IMAD.MOV.U32 R7, RZ, RZ, -0x40 ;  /* 0xffffffc0ff078424 */ /* 0x000fc600078e00ff */
[----:B------:R-:W-:Y:S01]  /*d0ff0*/  @!P1 FFMA R4, R4, 1.84467440737095516160e+19, RZ ;  /* 0x5f80000004049823 */ /* 0x000fe200000000ff */
[----:B------:R-:W-:-:S07]  /*d1000*/  @!P1 VIADD R7, R7, 0x40 ;  /* 0x0000004007079836 */ /* 0x000fce0000000000 */
.L_x_3464:
[----:B------:R-:W-:Y:S01]  /*d1010*/  LEA R9, R6, 0xc0800000, 0x17 ;  /* 0xc080000006097811 */ /* 0x000fe200078eb8ff */
[----:B------:R-:W-:Y:S01]  /*d1020*/  VIADD R8, R8, 0xffffff81 ;  /* 0xffffff8108087836 */ /* 0x000fe20000000000 */
[----:B------:R-:W-:Y:S03]  /*d1030*/  BSSY.RECONVERGENT B1, `(.L_x_3469) ;  /* 0x0000035000017945 */ /* 0x000fe60003800200 */
[----:B------:R-:W-:Y:S02]  /*d1040*/  IMAD.IADD R4, R4, 0x1, -R9 ;  /* 0x0000000104047824 */ /* 0x000fe400078e0a09 */
[C---:B------:R-:W-:Y:S01]  /*d1050*/  IMAD R0, R8.reuse, -0x800000, R0 ;  /* 0xff80000008007824 */ /* 0x040fe200078e0200 */
[----:B------:R-:W-:Y:S01]  /*d1060*/  IADD3 R8, PT, PT, R8, 0x7f, -R6 ;  /* 0x0000007f08087810 */ /* 0x000fe20007ffe806 */
[----:B------:R0:W1:Y:S04]  /*d1070*/  MUFU.RCP R9, R4 ;  /* 0x0000000400097308 */ /* 0x0000680000001000 */
[----:B------:R-:W-:-:S02]  /*d1080*/  IMAD.IADD R8, R8, 0x1, R7 ;  /* 0x0000000108087824 */ /* 0x000fc400078e0207 */
[----:B0-----:R-:W-:-:S04]  /*d1090*/  FADD.FTZ R4, -R4, -RZ ;  /* 0x800000ff04047221 */ /* 0x001fc80000010100 */
[----:B-1----:R-:W-:-:S04]  /*d10a0*/  FFMA R10, R9, R4, 1 ;  /* 0x3f800000090a7423 */ /* 0x002fc80000000004 */
[----:B------:R-:W-:-:S04]  /*d10b0*/  FFMA R10, R9, R10, R9 ;  /* 0x0000000a090a7223 */ /* 0x000fc80000000009 */
[----:B------:R-:W-:-:S04]  /*d10c0*/  FFMA R9, R0, R10, RZ ;  /* 0x0000000a00097223 */ /* 0x000fc800000000ff */
[----:B------:R-:W-:-:S04]  /*d10d0*/  FFMA R11, R4, R9, R0 ;  /* 0x00000009040b7223 */ /* 0x000fc80000000000 */
[----:B------:R-:W-:-:S04]  /*d10e0*/  FFMA R11, R10, R11, R9 ;  /* 0x0000000b0a0b7223 */ /* 0x000fc80000000009 */
[----:B------:R-:W-:-:S04]  /*d10f0*/  FFMA R0, R4, R11, R0 ;  /* 0x0000000b04007223 */ /* 0x000fc80000000000 */
[----:B------:R-:W-:-:S05]  /*d1100*/  FFMA R4, R10, R0, R11 ;  /* 0x000000000a047223 */ /* 0x000fca000000000b */
[----:B------:R-:W-:-:S04]  /*d1110*/  SHF.R.U32.HI R6, RZ, 0x17, R4 ;  /* 0x00000017ff067819 */ /* 0x000fc80000011604 */
[----:B------:R-:W-:-:S05]  /*d1120*/  LOP3.LUT R6, R6, 0xff, RZ, 0xc0, !PT ;  /* 0x000000ff06067812 */ /* 0x000fca00078ec0ff */
[----:B------:R-:W-:-:S04]  /*d1130*/  IMAD.IADD R6, R6, 0x1, R8 ;  /* 0x0000000106067824 */ /* 0x000fc800078e0208 */
[----:B------:R-:W-:-:S05]  /*d1140*/  VIADD R7, R6, 0xffffffff ;  /* 0xffffffff06077836 */ /* 0x000fca0000000000 */
[----:B------:R-:W-:-:S13]  /*d1150*/  ISETP.GE.U32.AND P0, PT, R7, 0xfe, PT ;  /* 0x000000fe0700780c */ /* 0x000fda0003f06070 */
[----:B------:R-:W-:Y:S05]  /*d1160*/  @!P0 BRA `(.L_x_3470) ;  /* 0x0000000000808947 */ /* 0x000fea0003800000 */
[----:B------:R-:W-:-:S13]  /*d1170*/  ISETP.GT.AND P0, PT, R6, 0xfe, PT ;  /* 0x000000fe0600780c */ /* 0x000fda0003f04270 */
[----:B------:R-:W-:Y:S05]  /*d1180*/  @P0 BRA `(.L_x_3471) ;  /* 0x00000000006c0947 */ /* 0x000fea0003800000 */
[----:B------:R-:W-:-:S13]  /*d1190*/  ISETP.GE.AND P0, PT, R6, 0x1, PT ;  /* 0x000000010600780c */ /* 0x000fda0003f06270 */
[----:B------:R-:W-:Y:S05]  /*d11a0*/  @P0 BRA `(.L_x_3472) ;  /* 0x0000000000740947 */ /* 0x000fea0003800000 */
[----:B------:R-:W-:Y:S02]  /*d11b0*/  ISETP.GE.AND P0, PT, R6, -0x18, PT ;  /* 0xffffffe80600780c */ /* 0x000fe40003f06270 */
[----:B------:R-:W-:-:S11]  /*d11c0*/  LOP3.LUT R4, R4, 0x80000000, RZ, 0xc0, !PT ;  /* 0x8000000004047812 */ /* 0x000fd600078ec0ff */
[----:B------:R-:W-:Y:S05]  /*d11d0*/  @!P0 BRA `(.L_x_3472) ;  /* 0x0000000000688947 */ /* 0x000fea0003800000 */
[CCC-:B------:R-:W-:Y:S01]  /*d11e0*/  FFMA.RZ R7, R10.reuse, R0.reuse, R11.reuse ;  /* 0x000000000a077223 */ /* 0x1c0fe2000000c00b */
[CCC-:B------:R-:W-:Y:S01]  /*d11f0*/  FFMA.RP R8, R10.reuse, R0.reuse, R11.reuse ;  /* 0x000000000a087223 */ /* 0x1c0fe2000000800b */
[----:B------:R-:W-:Y:S01]  /*d1200*/  FFMA.RM R10, R10, R0, R11 ;  /* 0x000000000a0a7223 */ /* 0x000fe2000000400b */
[C---:B------:R-:W-:Y:S01]  /*d1210*/  VIADD R0, R6.reuse, 0x20 ;  /* 0x0000002006007836 */ /* 0x040fe20000000000 */
[C---:B------:R-:W-:Y:S02]  /*d1220*/  ISETP.NE.AND P0, PT, R6.reuse, RZ, PT ;  /* 0x000000ff0600720c */ /* 0x040fe40003f05270 */
[----:B------:R-:W-:Y:S02]  /*d1230*/  LOP3.LUT R7, R7, 0x7fffff, RZ, 0xc0, !PT ;  /* 0x007fffff07077812 */ /* 0x000fe400078ec0ff */
[----:B------:R-:W-:Y:S01]  /*d1240*/  ISETP.NE.AND P1, PT, R6, RZ, PT ;  /* 0x000000ff0600720c */ /* 0x000fe20003f25270 */
[----:B------:R-:W-:Y:S01]  /*d1250*/  IMAD.MOV R6, RZ, RZ, -R6 ;  /* 0x000000ffff067224 */ /* 0x000fe200078e0a06 */
[----:B------:R-:W-:-:S02]  /*d1260*/  LOP3.LUT R7, R7, 0x800000, RZ, 0xfc, !PT ;  /* 0x0080000007077812 */ /* 0x000fc400078efcff */
[----:B------:R-:W-:Y:S02]  /*d1270*/  FSETP.NEU.FTZ.AND P2, PT, R8, R10, PT ;  /* 0x0000000a0800720b */ /* 0x000fe40003f5d000 */
[----:B------:R-:W-:Y:S02]  /*d1280*/  SHF.L.U32 R0, R7, R0, RZ ;  /* 0x0000000007007219 */ /* 0x000fe400000006ff */
[----:B------:R-:W-:Y:S02]  /*d1290*/  SEL R6, R6, RZ, P0 ;  /* 0x000000ff06067207 */ /* 0x000fe40000000000 */
[----:B------:R-:W-:Y:S02]  /*d12a0*/  ISETP.NE.AND P1, PT, R0, RZ, P1 ;  /* 0x000000ff0000720c */ /* 0x000fe40000f25270 */
[----:B------:R-:W-:Y:S02]  /*d12b0*/  SHF.R.U32.HI R7, RZ, R6, R7 ;  /* 0x00000006ff077219 */ /* 0x000fe40000011607 */
[----:B------:R-:W-:-:S02]  /*d12c0*/  PLOP3.LUT P1, PT, P2, P1, PT, 0xf8, 0x8f ;  /* 0x00000000008f781c */ /* 0x000fc40001723f70 */
[----:B------:R-:W-:Y:S02]  /*d12d0*/  SHF.R.U32.HI R6, RZ, 0x1, R7 ;  /* 0x00000001ff067819 */ /* 0x000fe40000011607 */
[----:B------:R-:W-:-:S04]  /*d12e0*/  SEL R0, RZ, 0x1, !P1 ;  /* 0x00000001ff007807 */ /* 0x000fc80004800000 */
[----:B------:R-:W-:-:S04]  /*d12f0*/  LOP3.LUT R0, R0, 0x1, R6, 0xf8, !PT ;  /* 0x0000000100007812 */ /* 0x000fc800078ef806 */
[----:B------:R-:W-:-:S05]  /*d1300*/  LOP3.LUT R0, R0, R7, RZ, 0xc0, !PT ;  /* 0x0000000700007212 */ /* 0x000fca00078ec0ff */
[----:B------:R-:W-:-:S05]  /*d1310*/  IMAD.IADD R0, R6, 0x1, R0 ;  /* 0x0000000106007824 */ /* 0x000fca00078e0200 */
[----:B------:R-:W-:Y:S01]  /*d1320*/  LOP3.LUT R4, R0, R4, RZ, 0xfc, !PT ;  /* 0x0000000400047212 */ /* 0x000fe200078efcff */
[----:B------:R-:W-:Y:S06]  /*d1330*/  BRA `(.L_x_3472) ;  /* 0x0000000000107947 */ /* 0x000fec0003800000 */
.L_x_3471:
[----:B------:R-:W-:-:S04]  /*d1340*/  LOP3.LUT R4, R4, 0x80000000, RZ, 0xc0, !PT ;  /* 0x8000000004047812 */ /* 0x000fc800078ec0ff */
[----:B------:R-:W-:Y:S01]  /*d1350*/  LOP3.LUT R4, R4, 0x7f800000, RZ, 0xfc, !PT ;  /* 0x7f80000004047812 */ /* 0x000fe200078efcff */
[----:B------:R-:W-:Y:S06]  /*d1360*/  BRA `(.L_x_3472) ;  /* 0x0000000000047947 */ /* 0x000fec0003800000 */
.L_x_3470:
[----:B------:R-:W-:-:S07]  /*d1370*/  IMAD R4, R8, 0x800000, R4 ;  /* 0x0080000008047824 */ /* 0x000fce00078e0204 */
.L_x_3472:
[----:B------:R-:W-:Y:S05]  /*d1380*/  BSYNC.RECONVERGENT B1 ;  /* 0x0000000000017941 */ /* 0x000fea0003800200 */
.L_x_3469:
[----:B------:R-:W-:Y:S01]  /*d1390*/  IMAD.MOV.U32 R0, RZ, RZ, R4 ;  /* 0x000000ffff007224 */ /* 0x000fe200078e0004 */
[----:B------:R-:W-:Y:S06]  /*d13a0*/  BRA `(.L_x_3473) ;  /* 0x0000000000207947 */ /* 0x000fec0003800000 */
.L_x_3468:
[----:B------:R-:W-:-:S04]  /*d13b0*/  LOP3.LUT R0, R4, 0x80000000, R0, 0x48, !PT ;  /* 0x8000000004007812 */ /* 0x000fc800078e4800 */
[----:B------:R-:W-:Y:S01]  /*d13c0*/  LOP3.LUT R0, R0, 0x7f800000, RZ, 0xfc, !PT ;  /* 0x7f80000000007812 */ /* 0x000fe200078efcff */
[----:B------:R-:W-:Y:S06]  /*d13d0*/  BRA `(.L_x_3473) ;  /* 0x0000000000147947 */ /* 0x000fec0003800000 */
.L_x_3467:
[----:B------:R-:W-:Y:S01]  /*d13e0*/  LOP3.LUT R0, R4, 0x80000000, R0, 0x48, !PT ;  /* 0x8000000004007812 */ /* 0x000fe200078e4800 */
[----:B------:R-:W-:Y:S06]  /*d13f0*/  BRA `(.L_x_3473) ;  /* 0x00000000000c7947 */ /* 0x000fec0003800000 */
.L_x_3466:
[----:B------:R-:W0:Y:S01]  /*d1400*/  MUFU.RSQ R0, -QNAN ;  /* 0xffc0000000007908 */ /* 0x000e220000001400 */
[----:B------:R-:W-:Y:S05]  /*d1410*/  BRA `(.L_x_3473) ;  /* 0x0000000000047947 */ /* 0x000fea0003800000 */
.L_x_3465:
[----:B------:R-:W-:-:S07]  /*d1420*/  FADD.FTZ R0, R0, R4 ;  /* 0x0000000400007221 */ /* 0x000fce0000010000 */
.L_x_3473:
[----:B------:R-:W-:Y:S05]  /*d1430*/  BSYNC.RECONVERGENT B0 ;  /* 0x0000000000007941 */ /* 0x000fea0003800200 */
.L_x_3463:
[----:B------:R-:W-:Y:S02]  /*d1440*/  IMAD.MOV.U32 R4, RZ, RZ, R5 ;  /* 0x000000ffff047224 */ /* 0x000fe400078e0005 */
[----:B------:R-:W-:-:S04]  /*d1450*/  IMAD.MOV.U32 R5, RZ, RZ, 0x0 ;  /* 0x00000000ff057424 */ /* 0x000fc800078e00ff */
[----:B0-----:R-:W-:Y:S05]  /*d1460*/  RET.REL.NODEC R4 `(_Z9evaluatorP4GNet) ;  /* 0xfffff2e804e47950 */ /* 0x001fea0003c3ffff */
.L_x_3474:
        /* <DEDUP_REMOVED lines=9> */
.L_x_3488:


//--------------------- .text._Z9inbetweenP4GNet  --------------------------
	.section	.text._Z9inbetweenP4GNet,"ax",@progbits
	.align	128
        .global         _Z9inbetweenP4GNet
        .type           _Z9inbetweenP4GNet,@function
        .size           _Z9inbetweenP4GNet,(.L_x_3493 - _Z9inbetweenP4GNet)
        .other          _Z9inbetweenP4GNet,@"STO_CUDA_ENTRY STV_DEFAULT"
_Z9inbetweenP4GNet:
.text._Z9inbetweenP4GNet:
[----:B------:R-:W-:Y:S01]  /*0000*/  LDC R1, c[0x0][0x37c] ;  /* 0x0000df00ff017b82 */ /* 0x000fe20000000800 */
[----:B------:R-:W0:Y:S01]  /*0010*/  LDCU.64 UR4, c[0x0][0x380] ;  /* 0x00007000ff0477ac */ /* 0x000e220008000a00 */
[----:B------:R-:W1:Y:S01]  /*0020*/  LDCU.64 UR6, c[0x0][0x358] ;  /* 0x00006b00ff0677ac */ /* 0x000e620008000a00 */
[----:B0-----:R-:W-:-:S04]  /*0030*/  UIADD3 UR4, UP0, UPT, UR4, -0x73fcffd8, URZ ;  /* 0x8c03002804047890 */ /* 0x001fc8000ff1e0ff */
[----:B------:R-:W-:Y:S02]  /*0040*/  UIADD3.X UR5, UPT, UPT, UR5, 0x1, URZ, UP0, !UPT ;  /* 0x0000000105057890 */ /* 0x000fe400087fe4ff */
[----:B------:R-:W-:-:S04]  /*0050*/  IMAD.U32 R2, RZ, RZ, UR4 ;  /* 0x00000004ff027e24 */ /* 0x000fc8000f8e00ff */
[----:B------:R-:W-:-:S05]  /*0060*/  IMAD.U32 R3, RZ, RZ, UR5 ;  /* 0x00000005ff037e24 */ /* 0x000fca000f8e00ff */
[----:B-1----:R-:W2:Y:S01]  /*0070*/  LDG.E R0, desc[UR6][R2.64] ;  /* 0x0000000602007981 */ /* 0x002ea2000c1e1900 */
[----:B------:R-:W0:Y:S01]  /*0080*/  LDC.64 R4, c[0x0][0x380] ;  /* 0x0000e000ff047b82 */ /* 0x000e220000000a00 */
[----:B--2---:R-:W-:-:S04]  /*0090*/  LOP3.LUT R6, R0, 0x1, RZ, 0xc0, !PT ;  /* 0x0000000100067812 */ /* 0x004fc800078ec0ff */
[----:B------:R-:W-:-:S13]  /*00a0*/  ISETP.NE.U32.AND P0, PT, R6, 0x1, PT ;  /* 0x000000010600780c */ /* 0x000fda0003f05070 */
[----:B0-----:R0:W-:Y:S04]  /*00b0*/  @P0 STG.E desc[UR6][R4.64], RZ ;  /* 0x000000ff04000986 */ /* 0x0011e8000c101906 */
[----:B------:R0:W-:Y:S04]  /*00c0*/  @!P0 STG.E desc[UR6][R4.64+0x4], RZ ;  /* 0x000004ff04008986 */ /* 0x0001e8000c101906 */
[----:B------:R-:W2:Y:S04]  /*00d0*/  LDG.E.U8 R10, desc[UR6][R2.64+0x4] ;  /* 0x00000406020a7981 */ /* 0x000ea8000c1e1100 */
[----:B------:R-:W3:Y:S04]  /*00e0*/  LDG.E.64 R6, desc[UR6][R2.64+-0x10] ;  /* 0xfffff00602067981 */ /* 0x000ee8000c1e1b00 */
[----:B------:R-:W4:Y:S01]  /*00f0*/  LDG.E.64 R8, desc[UR6][R2.64+-0x18] ;  /* 0xffffe80602087981 */ /* 0x000f22000c1e1b00 */
[----:B------:R-:W-:-:S03]  /*0100*/  VIADD R11, R0, 0x1 ;  /* 0x00000001000b7836 */ /* 0x000fc60000000000 */
[----:B------:R0:W-:Y:S04]  /*0110*/  STG.E.U8 desc[UR6][R2.64+0x5], RZ ;  /* 0x000005ff02007986 */ /* 0x0001e8000c101106 */
[----:B------:R0:W-:Y:S01]  /*0120*/  STG.E desc[UR6][R2.64], R11 ;  /* 0x0000000b02007986 */ /* 0x0001e2000c101906 */
[----:B--2---:R-:W-:Y:S02]  /*0130*/  ISETP.NE.AND P2, PT, R10, RZ, PT ;  /* 0x000000ff0a00720c */ /* 0x004fe40003f45270 */
[C---:B---3--:R-:W-:Y:S02]  /*0140*/  ISETP.NE.U32.AND P0, PT, R6.reuse, RZ, PT ;  /* 0x000000ff0600720c */ /* 0x048fe40003f05070 */
[----:B----4-:R-:W-:Y:S02]  /*0150*/  IADD3 R6, P1, PT, R6, R8, RZ ;  /* 0x0000000806067210 */ /* 0x010fe40007f3e0ff */
[----:B------:R-:W-:-:S03]  /*0160*/  ISETP.NE.AND.EX P0, PT, R7, RZ, PT, P0 ;  /* 0x000000ff0700720c */ /* 0x000fc60003f05300 */
[----:B------:R-:W-:-:S05]  /*0170*/  IMAD.X R7, R7, 0x1, R9, P1 ;  /* 0x0000000107077824 */ /* 0x000fca00008e0609 */
[----:B------:R0:W-:Y:S01]  /*0180*/  STG.E.64 desc[UR6][R2.64+-0x18], R6 ;  /* 0xffffe80602007986 */ /* 0x0001e2000c101b06 */
[----:B------:R-:W-:Y:S05]  /*0190*/  @P2 BRA `(.L_x_3475) ;  /* 0x0000000000142947 */ /* 0x000fea0003800000 */
[----:B------:R-:W2:Y:S01]  /*01a0*/  LDG.E.U8 R0, desc[UR6][R2.64+-0x20] ;  /* 0xffffe00602007981 */ /* 0x000ea2000c1e1100 */
[----:B0-----:R-:W-:Y:S01]  /*01b0*/  IMAD.MOV.U32 R5, RZ, RZ, 0x1 ;  /* 0x00000001ff057424 */ /* 0x001fe200078e00ff */
[----:B--2---:R-:W-:-:S04]  /*01c0*/  ISETP.NE.AND P1, PT, R0, RZ, PT ;  /* 0x000000ff0000720c */ /* 0x004fc80003f25270 */
[----:B------:R-:W-:-:S05]  /*01d0*/  SEL R5, R5, 0x2, !P1 ;  /* 0x0000000205057807 */ /* 0x000fca0004800000 */
[----:B------:R1:W-:Y:S04]  /*01e0*/  STG.E.U8 desc[UR6][R2.64+-0x20], R5 ;  /* 0xffffe00502007986 */ /* 0x0003e8000c101106 */
.L_x_3475:
[----:B------:R-:W-:Y:S05]  /*01f0*/  @P0 BRA `(.L_x_3476) ;  /* 0x0000000000200947 */ /* 0x000fea0003800000 */
[----:B------:R-:W2:Y:S01]  /*0200*/  LDG.E.U8 R0, desc[UR6][R2.64+-0x20] ;  /* 0xffffe00602007981 */ /* 0x000ea2000c1e1100 */
[----:B0-----:R-:W-:Y:S01]  /*0210*/  IMAD.MOV.U32 R4, RZ, RZ, 0x101 ;  /* 0x00000101ff047424 */ /* 0x001fe200078e00ff */
[----:B--2---:R-:W-:Y:S01]  /*0220*/  ISETP.NE.AND P0, PT, R0, RZ, PT ;  /* 0x000000ff0000720c */ /* 0x004fe20003f05270 */
[----:B------:R-:W-:-:S12]  /*0230*/  IMAD.MOV.U32 R0, RZ, RZ, 0x1 ;  /* 0x00000001ff007424 */ /* 0x000fd800078e00ff */
[----:B------:R2:W-:Y:S04]  /*0240*/  @!P0 STG.E.U8 desc[UR6][R2.64+0x4], RZ ;  /* 0x000004ff02008986 */ /* 0x0005e8000c101106 */
[----:B------:R2:W-:Y:S04]  /*0250*/  @!P0 STG.E.U8 desc[UR6][R2.64+-0x20], R0 ;  /* 0xffffe00002008986 */ /* 0x0005e8000c101106 */
[----:B------:R2:W-:Y:S04]  /*0260*/  @P0 STG.E.U16 desc[UR6][R2.64+0x4], R4 ;  /* 0x0000040402000986 */ /* 0x0005e8000c101506 */
[----:B------:R2:W-:Y:S02]  /*0270*/  @P0 STG.E.U8 desc[UR6][R2.64+-0x20], RZ ;  /* 0xffffe0ff02000986 */ /* 0x0005e4000c101106 */
.L_x_3476:
[----:B------:R-:W-:Y:S01]  /*0280*/  STG.E.64 desc[UR6][R2.64+-0x10], RZ ;  /* 0xfffff0ff02007986 */ /* 0x000fe2000c101b06 */
[----:B------:R-:W-:Y:S05]  /*0290*/  EXIT ;  /* 0x000000000000794d */ /* 0x000fea0003800000 */
.L_x_3477:
        /* <DEDUP_REMOVED lines=14> */
.L_x_3493:


//--------------------- .text._Z9make_nodeP4GNethjjPj --------------------------
	.section	.text._Z9make_nodeP4GNethjjPj,"ax",@progbits
	.align	128
        .global         _Z9make_nodeP4GNethjjPj
        .type           _Z9make_nodeP4GNethjjPj,@function
        .size           _Z9make_nodeP4GNethjjPj,(.L_x_3494 - _Z9make_nodeP4GNethjjPj)
        .other          _Z9make_nodeP4GNethjjPj,@"STO_CUDA_ENTRY STV_DEFAULT"
_Z9make_nodeP4GNethjjPj:
.text._Z9make_nodeP4GNethjjPj:
[----:B------:R-:W0:Y:S08]  /*0000*/  LDC R1, c[0x0][0x37c] ;  /* 0x0000df00ff017b82 */ /* 0x000e300000000800 */
[----:B------:R-:W1:Y:S01]  /*0010*/  S2UR UR4, SR_CTAID.X ;  /* 0x00000000000479c3 */ /* 0x000e620000002500 */
[----:B------:R-:W2:Y:S01]  /*0020*/  S2R R3, SR_TID.X ;  /* 0x0000000000037919 */ /* 0x000ea20000002100 */
[----:B------:R-:W1:Y:S02]  /*0030*/  LDCU UR5, c[0x0][0x360] ;  /* 0x00006c00ff0577ac */ /* 0x000e640008000800 */
[----:B-1----:R-:W-:-:S04]  /*0040*/  UIMAD UR4, UR4, UR5, URZ ;  /* 0x00000005040472a4 */ /* 0x002fc8000f8e02ff */
[----:B------:R-:W-:-:S06]  /*0050*/  UIADD3 UR5, UPT, UPT, -UR4, URZ, URZ ;  /* 0x000000ff04057290 */ /* 0x000fcc000fffe1ff */
[----:B--2---:R-:W-:-:S13]  /*0060*/  ISETP.NE.AND P0, PT, R3, UR5, PT ;  /* 0x0000000503007c0c */ /* 0x004fda000bf05270 */
[----:B0-----:R-:W-:Y:S05]  /*0070*/  @P0 EXIT ;  /* 0x000000000000094d */ /* 0x001fea0003800000 */
[----:B------:R-:W0:Y:S01]  /*0080*/  LDC.64 R16, c[0x0][0x380] ;  /* 0x0000e000ff107b82 */ /* 0x000e220000000a00 */
[----:B------:R-:W-:Y:S01]  /*0090*/  VIADD R3, R3, UR4 ;  /* 0x0000000403037c36 */ /* 0x000fe20008000000 */
[----:B------:R-:W1:Y:S01]  /*00a0*/  LDCU.64 UR36, c[0x0][0x358] ;  /* 0x00006b00ff2477ac */ /* 0x000e620008000a00 */
[----:B------:R-:W2:Y:S01]  /*00b0*/  LDCU.64 UR4, c[0x0][0x380] ;  /* 0x00007000ff0477ac */ /* 0x000ea20008000a00 */
[----:B------:R-:W3:Y:S01]  /*00c0*/  LDCU.U8 UR38, c[0x0][0x388] ;  /* 0x00007100ff2677ac */ /* 0x000ee20008000000 */
[----:B------:R-:W4:Y:S01]  /*00d0*/  LDCU.64 UR40, c[0x0][0x380] ;  /* 0x00007000ff2877ac */ /* 0x000f220008000a00 */
[----:B0-----:R-:W-:-:S03]  /*00e0*/  IMAD.WIDE.U32 R16, R3, 0x4, R16 ;  /* 0x0000000403107825 */ /* 0x001fc600078e0010 */
[----:B------:R-:W-:-:S04]  /*00f0*/  IADD3 R6, P0, PT, R16, -0x80000000, RZ ;  /* 0x8000000010067810 */ /* 0x000fc80007f1e0ff */
[----:B------:R-:W-:Y:S02]  /*0100*/  IADD3 R6, P1, PT, R6, 0xc000000, RZ ;  /* 0x0c00000006067810 */ /* 0x000fe40007f3e0ff */
[----:B------:R-:W-:-:S05]  /*0110*/  IADD3.X R0, PT, PT, R17, 0x1, RZ, P0, !PT ;  /* 0x0000000111007810 */ /* 0x000fca00007fe4ff */
[----:B------:R-:W-:-:S05]  /*0120*/  IMAD.X R7, RZ, RZ, R0, P1 ;  /* 0x000000ffff077224 */ /* 0x000fca00008e0600 */
[----:B-1----:R-:W5:Y:S01]  /*0130*/  LDG.E R3, desc[UR36][R6.64+0x8] ;  /* 0x0000082406037981 */ /* 0x002f62000c1e1900 */
[----:B--2---:R-:W-:Y:S02]  /*0140*/  IMAD.U32 R0, RZ, RZ, UR4 ;  /* 0x00000004ff007e24 */ /* 0x004fe4000f8e00ff */
[----:B-----5:R-:W-:-:S05]  /*0150*/  IMAD.SHL.U32 R2, R3, 0x8, RZ ;  /* 0x0000000803027824 */ /* 0x020fca00078e00ff */
[----:B------:R-:W-:Y:S01]  /*0160*/  LOP3.LUT R5, R2, 0x3fff8, RZ, 0xc0, !PT ;  /* 0x0003fff802057812 */ /* 0x000fe200078ec0ff */
[----:B------:R-:W-:-:S03]  /*0170*/  IMAD.U32 R2, RZ, RZ, UR5 ;  /* 0x00000005ff027e24 */ /* 0x000fc6000f8e00ff */
[----:B------:R-:W-:-:S04]  /*0180*/  IADD3 R4, P0, PT, R5, R0, RZ ;  /* 0x0000000005047210 */ /* 0x000fc80007f1e0ff */
[----:B------:R-:W-:Y:S01]  /*0190*/  IADD3 R4, P1, PT, R4, 0xc000000, RZ ;  /* 0x0c00000004047810 */ /* 0x000fe20007f3e0ff */
[----:B------:R-:W-:-:S04]  /*01a0*/  IMAD.X R5, RZ, RZ, R2, P0 ;  /* 0x000000ffff057224 */ /* 0x000fc800000e0602 */
[----:B------:R-:W-:-:S06]  /*01b0*/  IMAD.X R5, RZ, RZ, R5, P1 ;  /* 0x000000ffff057224 */ /* 0x000fcc00008e0605 */
[----:B------:R-:W2:Y:S01]  /*01c0*/  LDG.E.64 R4, desc[UR36][R4.64+0x8] ;  /* 0x0000082404047981 */ /* 0x000ea2000c1e1b00 */
[C---:B------:R-:W-:Y:S01]  /*01d0*/  VIADD R9, R3.reuse, 0x1 ;  /* 0x0000000103097836 */ /* 0x040fe20000000000 */
[----:B------:R-:W-:Y:S01]  /*01e0*/  LOP3.LUT R8, R3, 0x7fff, RZ, 0xc0, !PT ;  /* 0x00007fff03087812 */ /* 0x000fe200078ec0ff */
[----:B------:R-:W-:Y:S03]  /*01f0*/  BSSY.RECONVERGENT B8, `(.L_x_3478) ;  /* 0x0000033000087945 */ /* 0x000fe60003800200 */
[----:B------:R0:W-:Y:S01]  /*0200*/  STG.E desc[UR36][R6.64+0x8], R9 ;  /* 0x0000080906007986 */ /* 0x0001e2000c101924 */
[----:B------:R-:W-:Y:S02]  /*0210*/  ISETP.GT.U32.AND P1, PT, R8, 0x1fff, PT ;  /* 0x00001fff0800780c */ /* 0x000fe40003f24070 */
[----:B--2---:R-:W-:Y:S01]  /*0220*/  ISETP.NE.U32.AND P0, PT, R4, RZ, PT ;  /* 0x000000ff0400720c */ /* 0x004fe20003f05070 */
[----:B------:R-:W-:-:S03]  /*0230*/  IMAD.MOV.U32 R4, RZ, RZ, R8 ;  /* 0x000000ffff047224 */ /* 0x000fc600078e0008 */
[----:B------:R-:W-:Y:S01]  /*0240*/  ISETP.NE.AND.EX P0, PT, R5, RZ, PT, P0 ;  /* 0x000000ff0500720c */ /* 0x000fe20003f05300 */
[----:B------:R-:W-:-:S12]  /*0250*/  IMAD.MOV.U32 R5, RZ, RZ, RZ ;  /* 0x000000ffff057224 */ /* 0x000fd800078e00ff */
[----:B0--34-:R-:W-:Y:S05]  /*0260*/  @!P0 BRA P1, `(.L_x_3479) ;  /* 0x0000000000ac8947 */ /* 0x019fea0000800000 */
[----:B------:R-:W-:Y:S01]  /*0270*/  BSSY.RECONVERGENT B7, `(.L_x_3480) ;  /* 0x0000028000077945 */ /* 0x000fe20003800200 */
[----:B------:R-:W-:-:S07]  /*0280*/  IMAD.MOV.U32 R18, RZ, RZ, RZ ;  /* 0x000000ffff127224 */ /* 0x000fce00078e00ff */
.L_x_3484:
        /* <DEDUP_REMOVED lines=11> */
[----:B--2---:R-:W-:Y:S05]  /*0340*/  CALL.ABS.NOINC R2 ;  /* 0x0000000002007343 */ /* 0x004fea0003c00000 */
.L_x_3483:
[----:B------:R-:W-:-:S04]  /*0350*/  IADD3 R2, P0, PT, R16, -0x80000000, RZ ;  /* 0x8000000010027810 */ /* 0x000fc80007f1e0ff */
[----:B------:R-:W-:Y:S02]  /*0360*/  IADD3 R2, P1, PT, R2, 0xc000000, RZ ;  /* 0x0c00000002027810 */ /* 0x000fe40007f3e0ff */
[----:B------:R-:W-:-:S05]  /*0370*/  IADD3.X R0, PT, PT, R17, 0x1, RZ, P0, !PT ;  /* 0x0000000111007810 */ /* 0x000fca00007fe4ff */
[----:B------:R-:W-:-:S05]  /*0380*/  IMAD.X R3, RZ, RZ, R0, P1 ;  /* 0x000000ffff037224 */ /* 0x000fca00008e0600 */
[----:B------:R0:W5:Y:S02]  /*0390*/  LDG.E R9, desc[UR36][R2.64+0x8] ;  /* 0x0000082402097981 */ /* 0x000164000c1e1900 */
.L_x_3482:
[----:B------:R-:W-:Y:S05]  /*03a0*/  BSYNC.RECONVERGENT B6 ;  /* 0x0000000000067941 */ /* 0x000fea0003800200 */
.L_x_3481:
[----:B0----5:R-:W-:Y:S02]  /*03b0*/  IMAD.SHL.U32 R2, R9, 0x8, RZ ;  /* 0x0000000809027824 */ /* 0x021fe400078e00ff */
[----:B------:R-:W-:-:S03]  /*03c0*/  IMAD.U32 R0, RZ, RZ, UR40 ;  /* 0x00000028ff007e24 */ /* 0x000fc6000f8e00ff */
[----:B------:R-:W-:Y:S01]  /*03d0*/  LOP3.LUT R3, R2, 0x3fff8, RZ, 0xc0, !PT ;  /* 0x0003fff802037812 */ /* 0x000fe200078ec0ff */
[----:B------:R-:W-:-:S03]  /*03e0*/  IMAD.U32 R2, RZ, RZ, UR41 ;  /* 0x00000029ff027e24 */ /* 0x000fc6000f8e00ff */
[----:B------:R-:W-:-:S04]  /*03f0*/  IADD3 R4, P0, PT, R3, R0, RZ ;  /* 0x0000000003047210 */ /* 0x000fc80007f1e0ff */
[----:B------:R-:W-:Y:S01]  /*0400*/  IADD3 R4, P1, PT, R4, 0xc000000, RZ ;  /* 0x0c00000004047810 */ /* 0x000fe20007f3e0ff */
[----:B------:R-:W-:-:S04]  /*0410*/  IMAD.X R3, RZ, RZ, R2, P0 ;  /* 0x000000ffff037224 */ /* 0x000fc800000e0602 */
[----:B------:R-:W-:-:S06]  /*0420*/  IMAD.X R5, RZ, RZ, R3, P1 ;  /* 0x000000ffff057224 */ /* 0x000fcc00008e0603 */
[----:B------:R-:W2:Y:S01]  /*0430*/  LDG.E.64 R4, desc[UR36][R4.64+0x8] ;  /* 0x0000082404047981 */ /* 0x000ea2000c1e1b00 */
[----:B------:R-:W-:Y:S02]  /*0440*/  IADD3 R6, P0, PT, R16, -0x80000000, RZ ;  /* 0x8000000010067810 */ /* 0x000fe40007f1e0ff */
[C---:B------:R-:W-:Y:S01]  /*0450*/  LOP3.LUT R8, R9.reuse, 0x7fff, RZ, 0xc0, !PT ;  /* 0x00007fff09087812 */ /* 0x040fe200078ec0ff */
[----:B------:R-:W-:Y:S01]  /*0460*/  VIADD R9, R9, 0x1 ;  /* 0x0000000109097836 */ /* 0x000fe20000000000 */
[----:B------:R-:W-:Y:S02]  /*0470*/  IADD3 R6, P1, PT, R6, 0xc000000, RZ ;  /* 0x0c00000006067810 */ /* 0x000fe40007f3e0ff */
[----:B------:R-:W-:-:S05]  /*0480*/  IADD3.X R3, PT, PT, R17, 0x1, RZ, P0, !PT ;  /* 0x0000000111037810 */ /* 0x000fca00007fe4ff */
[----:B------:R-:W-:-:S05]  /*0490*/  IMAD.X R7, RZ, RZ, R3, P1 ;  /* 0x000000ffff077224 */ /* 0x000fca00008e0603 */
[----:B------:R0:W-:Y:S01]  /*04a0*/  STG.E desc[UR36][R6.64+0x8], R9 ;  /* 0x0000080906007986 */ /* 0x0001e2000c101924 */
[----:B--2---:R-:W-:-:S04]  /*04b0*/  ISETP.NE.U32.AND P0, PT, R4, RZ, PT ;  /* 0x000000ff0400720c */ /* 0x004fc80003f05070 */
[----:B------:R-:W-:-:S04]  /*04c0*/  ISETP.NE.AND.EX P0, PT, R5, RZ, PT, P0 ;  /* 0x000000ff0500720c */ /* 0x000fc80003f05300 */
[----:B------:R-:W-:-:S13]  /*04d0*/  ISETP.LT.U32.OR P0, PT, R8, 0x2000, P0 ;  /* 0x000020000800780c */ /* 0x000fda0000701470 */
[----:B0-----:R-:W-:Y:S05]  /*04e0*/  @P0 BRA `(.L_x_3484) ;  /* 0xfffffffc00680947 */ /* 0x001fea000383ffff */
[----:B------:R-:W-:Y:S05]  /*04f0*/  BSYNC.RECONVERGENT B7 ;  /* 0x0000000000077941 */ /* 0x000fea0003800200 */
.L_x_3480:
[----:B------:R-:W-:Y:S02]  /*0500*/  IMAD.MOV.U32 R4, RZ, RZ, R8 ;  /* 0x000000ffff047224 */ /* 0x000fe400078e0008 */
[----:B------:R-:W-:-:S07]  /*0510*/  IMAD.MOV.U32 R5, RZ, RZ, RZ ;  /* 0x000000ffff057224 */ /* 0x000fce00078e00ff */
.L_x_3479:
[----:B------:R-:W-:Y:S05]  /*0520*/  BSYNC.RECONVERGENT B8 ;  /* 0x0000000000087941 */ /* 0x000fea0003800200 */
.L_x_3478:
[C---:B------:R-:W-:Y:S01]  /*0530*/  LEA R0, P0, R4.reuse, R0, 0x3 ;  /* 0x0000000004007211 */ /* 0x040fe200078018ff */
[----:B------:R-:W0:Y:S03]  /*0540*/  LDCU UR4, c[0x0][0x38c] ;  /* 0x00007180ff0477ac */ /* 0x000e260008000800 */
[----:B------:R-:W-:Y:S01]  /*0550*/  LEA.HI.X R2, R4, R2, R5, 0x3, P0 ;  /* 0x0000000204027211 */ /* 0x000fe200000f1c05 */
[----:B------:R-:W1:Y:S01]  /*0560*/  LDCU UR5, c[0x0][0x390] ;  /* 0x00007200ff0577ac */ /* 0x000e620008000800 */
[----:B------:R-:W-:-:S05]  /*0570*/  IADD3 R6, P0, PT, R0, 0xc000000, RZ ;  /* 0x0c00000000067810 */ /* 0x000fca0007f1e0ff */
[----:B------:R-:W-:Y:S02]  /*0580*/  IMAD.X R7, RZ, RZ, R2, P0 ;  /* 0x000000ffff077224 */ /* 0x000fe400000e0602 */
[----:B------:R-:W2:Y:S01]  /*0590*/  LDC.64 R2, c[0x0][0x398] ;  /* 0x0000e600ff027b82 */ /* 0x000ea20000000a00 */
[----:B------:R-:W-:Y:S02]  /*05a0*/  IMAD.SHL.U32 R8, R8, 0x8, RZ ;  /* 0x0000000808087824 */ /* 0x000fe400078e00ff */
[----:B0-----:R-:W-:-:S03]  /*05b0*/  IMAD.U32 R4, RZ, RZ, UR4 ;  /* 0x00000004ff047e24 */ /* 0x001fc6000f8e00ff */
[----:B------:R-:W-:Y:S01]  /*05c0*/  LOP3.LUT R9, R8, UR38, RZ, 0xfc, !PT ;  /* 0x0000002608097c12 */ /* 0x000fe2000f8efcff */
[----:B-1----:R-:W-:-:S05]  /*05d0*/  IMAD.U32 R5, RZ, RZ, UR5 ;  /* 0x00000005ff057e24 */ /* 0x002fca000f8e00ff */
[----:B------:R-:W-:Y:S04]  /*05e0*/  ATOMG.E.EXCH.64.STRONG.GPU PT, RZ, desc[UR36][R6.64+0x8], R4 ;  /* 0x8000080406ff79a8 */ /* 0x000fe8000c1ef524 */
[----:B--2---:R-:W-:Y:S01]  /*05f0*/  STG.E desc[UR36][R2.64], R9 ;  /* 0x0000000902007986 */ /* 0x004fe2000c101924 */
[----:B------:R-:W-:Y:S05]  /*0600*/  EXIT ;  /* 0x000000000000794d */ /* 0x000fea0003800000 */
.L_x_3485:
        /* <DEDUP_REMOVED lines=15> */
.L_x_3494:


//--------------------- .text._Z10boot_redexP4GNety --------------------------
	.section	.text._Z10boot_redexP4GNety,"ax",@progbits
	.align	128
        .global         _Z10boot_redexP4GNety
        .type           _Z10boot_redexP4GNety,@function
        .size           _Z10boot_redexP4GNety,(.L_x_3495 - _Z10boot_redexP4GNety)
        .other          _Z10boot_redexP4GNety,@"STO_CUDA_ENTRY STV_DEFAULT"
_Z10boot_redexP4GNety:
.text._Z10boot_redexP4GNety:
[----:B------:R-:W-:Y:S01]  /*0000*/  LDC R1, c[0x0][0x37c] ;  /* 0x0000df00ff017b82 */ /* 0x000fe20000000800 */
[----:B------:R-:W0:Y:S01]  /*0010*/  LDCU.64 UR4, c[0x0][0x380] ;  /* 0x00007000ff0477ac */ /* 0x000e220008000a00 */
[----:B------:R-:W1:Y:S01]  /*0020*/  LDCU.64 UR6, c[0x0][0x358] ;  /* 0x00006b00ff0677ac */ /* 0x000e620008000a00 */
[----:B0-----:R-:W-:-:S04]  /*0030*/  UIADD3 UR4, UP0, UPT, UR4, -0x73fffffc, URZ ;  /* 0x8c00000404047890 */ /* 0x001fc8000ff1e0ff */
[----:B------:R-:W-:Y:S02]  /*0040*/  UIADD3.X UR5, UPT, UPT, UR5, 0x1, URZ, UP0, !UPT ;  /* 0x0000000105057890 */ /* 0x000fe400087fe4ff */
[----:B------:R-:W-:-:S04]  /*0050*/  IMAD.U32 R2, RZ, RZ, UR4 ;  /* 0x00000004ff027e24 */ /* 0x000fc8000f8e00ff */
[----:B------:R-:W-:-:S05]  /*0060*/  MOV R3, UR5 ;  /* 0x0000000500037c02 */ /* 0x000fca0008000f00 */
[----:B-1----:R-:W2:Y:S01]  /*0070*/  LDG.E R0, desc[UR6][R2.64+0x30024] ;  /* 0x0300240602007981 */ /* 0x002ea2000c1e1900 */
[----:B------:R-:W-:-:S05]  /*0080*/  IMAD.MOV.U32 R9, RZ, RZ, -0x1 ;  /* 0xffffffffff097424 */ /* 0x000fca00078e00ff */
[----:B------:R0:W-:Y:S01]  /*0090*/  STG.E desc[UR6][R2.64], R9 ;  /* 0x0000000902007986 */ /* 0x0001e2000c101906 */
[----:B--2---:R-:W-:-:S04]  /*00a0*/  LOP3.LUT R0, R0, 0x1, RZ, 0xc0, !PT ;  /* 0x0000000100007812 */ /* 0x004fc800078ec0ff */
[----:B------:R-:W-:-:S13]  /*00b0*/  ISETP.NE.U32.AND P0, PT, R0, 0x1, PT ;  /* 0x000000010000780c */ /* 0x000fda0003f05070 */
[----:B------:R-:W1:Y:S08]  /*00c0*/  @P0 LDC.64 R4, c[0x0][0x380] ;  /* 0x0000e000ff040b82 */ /* 0x000e700000000a00 */
[----:B------:R-:W1:Y:S02]  /*00d0*/  @P0 LDC.64 R6, c[0x0][0x388] ;  /* 0x0000e200ff060b82 */ /* 0x000e640000000a00 */
[----:B-1----:R0:W-:Y:S01]  /*00e0*/  @P0 STG.E.64 desc[UR6][R4.64+0x8], R6 ;  /* 0x0000080604000986 */ /* 0x0021e2000c101b06 */
[----:B------:R-:W-:Y:S05]  /*00f0*/  @P0 EXIT ;  /* 0x000000000000094d */ /* 0x000fea0003800000 */
[----:B------:R-:W1:Y:S01]  /*0100*/  LDCU.64 UR4, c[0x0][0x380] ;  /* 0x00007000ff0477ac */ /* 0x000e620008000a00 */
[----:B0-----:R-:W0:Y:S01]  /*0110*/  LDC.64 R4, c[0x0][0x388] ;  /* 0x0000e200ff047b82 */ /* 0x001e220000000a00 */
[----:B-1----:R-:W-:-:S04]  /*0120*/  UIADD3 UR8, UP0, UPT, UR4, 0x6000000, URZ ;  /* 0x0600000004087890 */ /* 0x002fc8000ff1e0ff */
[----:B------:R-:W-:Y:S02]  /*0130*/  UIADD3.X UR4, UPT, UPT, URZ, UR5, URZ, UP0, !UPT ;  /* 0x00000005ff047290 */ /* 0x000fe400087fe4ff */
[----:B------:R-:W-:-:S04]  /*0140*/  MOV R2, UR8 ;  /* 0x0000000800027c02 */ /* 0x000fc80008000f00 */
[----:B------:R-:W-:-:S05]  /*0150*/  IMAD.U32 R3, RZ, RZ, UR4 ;  /* 0x00000004ff037e24 */ /* 0x000fca000f8e00ff */
[----:B0-----:R-:W-:Y:S01]  /*0160*/  STG.E.64 desc[UR6][R2.64+0x8], R4 ;  /* 0x0000080402007986 */ /* 0x001fe2000c101b06 */
[----:B------:R-:W-:Y:S05]  /*0170*/  EXIT ;  /* 0x000000000000794d */ /* 0x000fea0003800000 */
.L_x_3486:
        /* <DEDUP_REMOVED lines=16> */
.L_x_3495:


//--------------------- .nv.global.init           --------------------------
	.section	.nv.global.init,"aw",@progbits
.nv.global.init:
	.type		$str$47,@object
	.size		$str$47,($str$42 - $str$47)
$str$47:
        /*0000*/ 	.byte	0x0a, 0x00
	.type		$str$42,@object
	.size		$str$42,($str$34 - $str$42)
$str$42:
        /*0002*/ 	.byte	0x7b, 0x00
	.type		$str$34,@object
	.size		$str$34,($str$35 - $str$34)
$str$34:
        /*0004*/ 	.byte	0x28, 0x00
	.type		$str$35,@object
	.size		$str$35,($str$37 - $str$35)
$str$35:
        /*0006*/ 	.byte	0x2a, 0x00
	.type		$str$37,@object
	.size		$str$37,($str - $str$37)
$str$37:
        /*0008*/ 	.byte	0x3d, 0x00
	.type		$str,@object
	.size		$str,($str$44 - $str)
$str:
        /*000a*/ 	.byte	0x25, 0x78, 0x00
	.type		$str$44,@object
	.size		$str$44,($str$40 - $str$44)
$str$44:
        /*000d*/ 	.byte	0x3f, 0x3c, 0x00
	.type		$str$40,@object
	.size		$str$40,($str$39 - $str$40)
$str$40:
        /*0010*/ 	.byte	0x25, 0x64, 0x00
	.type		$str$39,@object
	.size		$str$39,($str$41 - $str$39)
$str$39:
        /*0013*/ 	.byte	0x25, 0x75, 0x00
	.type		$str$41,@object
	.size		$str$41,($str$33 - $str$41)
$str$41:
        /*0016*/ 	.byte	0x25, 0x66, 0x00
	.type		$str$33,@object
	.size		$str$33,($str$36 - $str$33)
$str$33:
        /*0019*/ 	.byte	0x25, 0x63, 0x00
	.type		$str$36,@object
	.size		$str$36,($str$32 - $str$36)
$str$36:
        /*001c*/ 	.byte	0x78, 0x25, 0x78, 0x00
	.type		$str$32,@object
	.size		$str$32,($str$43 - $str$32)
$str$32:
        /*0020*/ 	.byte	0x2e, 0x2e, 0x2e, 0x00
	.type		$str$43,@object
	.size		$str$43,($str$45 - $str$43)
$str$43:
        /*0024*/ 	.byte	0x3c, 0x2b, 0x20, 0x00
	.type		$str$45,@object
	.size		$str$45,($str$38 - $str$45)
$str$45:
        /*0028*/ 	.byte	0x40, 0x25, 0x64, 0x00
	.type		$str$38,@object
	.size		$str$38,($str$1 - $str$38)
$str$38:
        /*002c*/ 	.byte	0x5b, 0x25, 0x78, 0x5d, 0x00
	.type		$str$1,@object
	.size		$str$1,($str$31 - $str$1)
$str$1:
        /*0031*/ 	.byte	0x4f, 0x4f, 0x4d, 0x0a, 0x00
	.type		$str$31,@object
	.size		$str$31,($str$48 - $str$31)
$str$31:
        /*0036*/ 	.byte	0x28, 0x2e, 0x2e, 0x2e, 0x29, 0x0a, 0x00
	.type		$str$48,@object
	.size		$str$48,($str$2 - $str$48)
$str$48:
        /*003d*/ 	.byte	0x52, 0x65, 0x73, 0x75, 0x6c, 0x74, 0x3a, 0x20, 0x00
	.type		$str$2,@object
	.size		$str$2,(.L_5 - $str$2)
$str$2:
        /*0046*/ 	.byte	0x45, 0x52, 0x52, 0x4f, 0x52, 0x3a, 0x20, 0x66, 0x61, 0x69, 0x6c, 0x65, 0x64, 0x20, 0x74, 0x6f
        /*0056*/ 	.byte	0x20, 0x63, 0x6c, 0x65, 0x61, 0x72, 0x20, 0x68, 0x69, 0x67, 0x68, 0x2d, 0x70, 0x72, 0x69, 0x6f
        /*0066*/ 	.byte	0x72, 0x69, 0x74, 0x79, 0x20, 0x72, 0x65, 0x64, 0x65, 0x78, 0x65, 0x73, 0x00
.L_5:


//--------------------- .nv.shared._Z12print_resultP4GNet --------------------------
	.section	.nv.shared._Z12print_resultP4GNet,"aw",@nobits
	.sectionflags	@""
	.align	16
	.zero		1024


//--------------------- .nv.shared.reserved.0     --------------------------
	.section	.nv.shared.reserved.0,"aw",@nobits
	.weak		__nv_reservedSMEM_offset_0_alias
	.size		__nv_reservedSMEM_offset_0_alias, 0, 64
	.other		__nv_reservedSMEM_offset_0_alias,@"STO_CUDA_RESERVED_SHARED STV_DEFAULT"
__nv_reservedSMEM_offset_0_alias:
	.zero		0
	.zero		64


//--------------------- .nv.global                --------------------------
	.section	.nv.global,"aw",@nobits
	.align	8
.nv.global:
	.type		BOOK,@object
	.size		BOOK,(VARS_COUNT - BOOK)
BOOK:
	.zero		36360
	.type		VARS_COUNT,@object
	.size		VARS_COUNT,(NODE_COUNT - VARS_COUNT)
VARS_COUNT:
	.zero		4
	.type		NODE_COUNT,@object
	.size		NODE_COUNT,(.L_1 - NODE_COUNT)
NODE_COUNT:
	.zero		4
.L_1:


//--------------------- .nv.shared._Z13print_heatmapP4GNetj --------------------------
	.section	.nv.shared._Z13print_heatmapP4GNetj,"aw",@nobits
	.sectionflags	@""
	.align	16
	.zero		1024


//--------------------- .nv.shared._Z12count_memoryP4GNet --------------------------
	.section	.nv.shared._Z12count_memoryP4GNet,"aw",@nobits
	.sectionflags	@""
	.align	16
.nv.shared._Z12count_memoryP4GNet:
	.zero		1040


//--------------------- .nv.shared._Z9evaluatorP4GNet --------------------------
	.section	.nv.shared._Z9evaluatorP4GNet,"aw",@nobits
	.sectionflags	@""
	.align	16
.nv.shared._Z9evaluatorP4GNet:
	.zero		2064


//--------------------- .nv.shared._Z9inbetweenP4GNet --------------------------
	.section	.nv.shared._Z9inbetweenP4GNet,"aw",@nobits
	.sectionflags	@""
	.align	16
	.zero		1024


//--------------------- .nv.shared._Z9make_nodeP4GNethjjPj --------------------------
	.section	.nv.shared._Z9make_nodeP4GNethjjPj,"aw",@nobits
	.sectionflags	@""
	.align	16
	.zero		1024


//--------------------- .nv.shared._Z10boot_redexP4GNety --------------------------
	.section	.nv.shared._Z10boot_redexP4GNety,"aw",@nobits
	.sectionflags	@""
	.align	16
	.zero		1024


//--------------------- .nv.constant0._Z12print_resultP4GNet --------------------------
	.section	.nv.constant0._Z12print_resultP4GNet,"a",@progbits
	.sectionflags	@""
	.align	4
.nv.constant0._Z12print_resultP4GNet:
	.zero		904


//--------------------- .nv.constant0._Z13print_heatmapP4GNetj --------------------------
	.section	.nv.constant0._Z13print_heatmapP4GNetj,"a",@progbits
	.sectionflags	@""
	.align	4
.nv.constant0._Z13print_heatmapP4GNetj:
	.zero		908


//--------------------- .nv.constant0._Z12count_memoryP4GNet --------------------------
	.section	.nv.constant0._Z12count_memoryP4GNet,"a",@progbits
	.sectionflags	@""
	.align	4
.nv.constant0._Z12count_memoryP4GNet:
	.zero		904


//--------------------- .nv.constant0._Z9evaluatorP4GNet --------------------------
	.section	.nv.constant0._Z9evaluatorP4GNet,"a",@progbits
	.sectionflags	@""
	.align	4
.nv.constant0._Z9evaluatorP4GNet:
	.zero		904


//--------------------- .nv.constant0._Z9inbetweenP4GNet --------------------------
	.section	.nv.constant0._Z9inbetweenP4GNet,"a",@progbits
	.sectionflags	@""
	.align	4
.nv.constant0._Z9inbetweenP4GNet:
	.zero		904


//--------------------- .nv.constant0._Z9make_nodeP4GNethjjPj --------------------------
	.section	.nv.constant0._Z9make_nodeP4GNethjjPj,"a",@progbits
	.sectionflags	@""
	.align	4
.nv.constant0._Z9make_nodeP4GNethjjPj:
	.zero		928


//--------------------- .nv.constant0._Z10boot_redexP4GNety --------------------------
	.section	.nv.constant0._Z10boot_redexP4GNety,"a",@progbits
	.sectionflags	@""
	.align	4
.nv.constant0._Z10boot_redexP4GNety:
	.zero		912


//--------------------- SYMBOLS --------------------------

	.type		.nv.reservedSmem.offset0,@object
	.size		.nv.reservedSmem.offset0,0x4
	.type		.nv.reservedSmem.cap,@object
	.size		.nv.reservedSmem.cap,0x4
	.type		vprintf,@function
